/*
 * SPDX-FileCopyrightText: Copyright (c) 2025 NVIDIA CORPORATION & AFFILIATES. All rights reserved.
 * SPDX-License-Identifier: BSD-3-Clause
 */

#include "group_norm_nhwc_bwd_one_pass_kernel.cuh"
#include "group_norm_nhwc_fwd_one_pass_kernel.cuh"
#include "macros.h"

GN_FWD_BWD_ONE_PASS_DEFINITION(/* CHANNELS_PER_GROUP */ 32, /* THREADS_PER_BLOCK */ 512)


// ===== COMPILED SASS (sm_100a) =====

	.target	sm_100a

	.elftype	@"ET_EXEC"


//--------------------- .note.nv.tkinfo           --------------------------
	.section	.note.nv.tkinfo,"",@"SHT_NOTE"
	.sectionflags	@"SHF_NOTE_NV_TKINFO"
	.tkinfo
        /*0018*/ 	.word	0x00000002
        /*0030*/ 	.string	""
        /*0030*/ 	.string	"ptxas"
        /*0030*/ 	.string	"Cuda compilation tools, release 13.0, V13.0.88"
        /*0030*/ 	.string	"Build cuda_13.0.r13.0/compiler.36424714_0"
        /*0030*/ 	.string	"-arch sm_100a -m 64 "



//--------------------- .note.nv.cuinfo           --------------------------
	.section	.note.nv.cuinfo,"",@"SHT_NOTE"
	.sectionflags	@"SHF_NOTE_NV_CUINFO"
        /*0018*/ 	.short	0x0002
        /*001a*/ 	.short	0x0064
        /*001c*/ 	.short	0x0082
	.zero		2


//--------------------- .nv.info                  --------------------------
	.section	.nv.info,"",@"SHT_CUDA_INFO"
	.align	4


	//----- nvinfo : EIATTR_REGCOUNT
	.align		4
        /*0000*/ 	.byte	0x04, 0x2f
        /*0002*/ 	.short	(.L_41 - .L_40)
	.align		4
.L_40:
        /*0004*/ 	.word	index@(_Z35group_norm_nhwc_fwd_one_pass_kernelI11Fp32IOFp16WLi512ELi32ELi512EEv26Group_norm_nhwc_fwd_params)
        /*0008*/ 	.word	0x00000078


	//----- nvinfo : EIATTR_FRAME_SIZE
	.align		4
.L_41:
        /*000c*/ 	.byte	0x04, 0x11
        /*000e*/ 	.short	(.L_43 - .L_42)
	.align		4
.L_42:
        /*0010*/ 	.word	index@(_Z35group_norm_nhwc_fwd_one_pass_kernelI11Fp32IOFp16WLi512ELi32ELi512EEv26Group_norm_nhwc_fwd_params)
        /*0014*/ 	.word	0x00000000


	//----- nvinfo : EIATTR_REGCOUNT
	.align		4
.L_43:
        /*0018*/ 	.byte	0x04, 0x2f
        /*001a*/ 	.short	(.L_45 - .L_44)
	.align		4
.L_44:
        /*001c*/ 	.word	index@(_Z35group_norm_nhwc_fwd_one_pass_kernelI11Fp32IOFp16WLi256ELi32ELi512EEv26Group_norm_nhwc_fwd_params)
        /*0020*/ 	.word	0x0000003e


	//----- nvinfo : EIATTR_FRAME_SIZE
	.align		4
.L_45:
        /*0024*/ 	.byte	0x04, 0x11
        /*0026*/ 	.short	(.L_47 - .L_46)
	.align		4
.L_46:
        /*0028*/ 	.word	index@(_Z35group_norm_nhwc_fwd_one_pass_kernelI11Fp32IOFp16WLi256ELi32ELi512EEv26Group_norm_nhwc_fwd_params)
        /*002c*/ 	.word	0x00000000


	//----- nvinfo : EIATTR_REGCOUNT
	.align		4
.L_47:
        /*0030*/ 	.byte	0x04, 0x2f
        /*0032*/ 	.short	(.L_49 - .L_48)
	.align		4
.L_48:
        /*0034*/ 	.word	index@(_Z35group_norm_nhwc_fwd_one_pass_kernelI11Fp32IOFp16WLi128ELi32ELi512EEv26Group_norm_nhwc_fwd_params)
        /*0038*/ 	.word	0x00000020


	//----- nvinfo : EIATTR_FRAME_SIZE
	.align		4
.L_49:
        /*003c*/ 	.byte	0x04, 0x11
        /*003e*/ 	.short	(.L_51 - .L_50)
	.align		4
.L_50:
        /*0040*/ 	.word	index@(_Z35group_norm_nhwc_fwd_one_pass_kernelI11Fp32IOFp16WLi128ELi32ELi512EEv26Group_norm_nhwc_fwd_params)
        /*0044*/ 	.word	0x00000000


	//----- nvinfo : EIATTR_REGCOUNT
	.align		4
.L_51:
        /*0048*/ 	.byte	0x04, 0x2f
        /*004a*/ 	.short	(.L_53 - .L_52)
	.align		4
.L_52:
        /*004c*/ 	.word	index@(_Z35group_norm_nhwc_fwd_one_pass_kernelI11Fp32IOFp16WLi64ELi32ELi512EEv26Group_norm_nhwc_fwd_params)
        /*0050*/ 	.word	0x00000020


	//----- nvinfo : EIATTR_FRAME_SIZE
	.align		4
.L_53:
        /*0054*/ 	.byte	0x04, 0x11
        /*0056*/ 	.short	(.L_55 - .L_54)
	.align		4
.L_54:
        /*0058*/ 	.word	index@(_Z35group_norm_nhwc_fwd_one_pass_kernelI11Fp32IOFp16WLi64ELi32ELi512EEv26Group_norm_nhwc_fwd_params)
        /*005c*/ 	.word	0x00000000


	//----- nvinfo : EIATTR_REGCOUNT
	.align		4
.L_55:
        /*0060*/ 	.byte	0x04, 0x2f
        /*0062*/ 	.short	(.L_57 - .L_56)
	.align		4
.L_56:
        /*0064*/ 	.word	index@(_Z35group_norm_nhwc_fwd_one_pass_kernelI11Fp32IOBf16WLi512ELi32ELi512EEv26Group_norm_nhwc_fwd_params)
        /*0068*/ 	.word	0x00000078


	//----- nvinfo : EIATTR_FRAME_SIZE
	.align		4
.L_57:
        /*006c*/ 	.byte	0x04, 0x11
        /*006e*/ 	.short	(.L_59 - .L_58)
	.align		4
.L_58:
        /*0070*/ 	.word	index@(_Z35group_norm_nhwc_fwd_one_pass_kernelI11Fp32IOBf16WLi512ELi32ELi512EEv26Group_norm_nhwc_fwd_params)
        /*0074*/ 	.word	0x00000000


	//----- nvinfo : EIATTR_REGCOUNT
	.align		4
.L_59:
        /*0078*/ 	.byte	0x04, 0x2f
        /*007a*/ 	.short	(.L_61 - .L_60)
	.align		4
.L_60:
        /*007c*/ 	.word	index@(_Z35group_norm_nhwc_fwd_one_pass_kernelI11Fp32IOBf16WLi256ELi32ELi512EEv26Group_norm_nhwc_fwd_params)
        /*0080*/ 	.word	0x0000003e


	//----- nvinfo : EIATTR_FRAME_SIZE
	.align		4
.L_61:
        /*0084*/ 	.byte	0x04, 0x11
        /*0086*/ 	.short	(.L_63 - .L_62)
	.align		4
.L_62:
        /*0088*/ 	.word	index@(_Z35group_norm_nhwc_fwd_one_pass_kernelI11Fp32IOBf16WLi256ELi32ELi512EEv26Group_norm_nhwc_fwd_params)
        /*008c*/ 	.word	0x00000000


	//----- nvinfo : EIATTR_REGCOUNT
	.align		4
.L_63:
        /*0090*/ 	.byte	0x04, 0x2f
        /*0092*/ 	.short	(.L_65 - .L_64)
	.align		4
.L_64:
        /*0094*/ 	.word	index@(_Z35group_norm_nhwc_fwd_one_pass_kernelI11Fp32IOBf16WLi128ELi32ELi512EEv26Group_norm_nhwc_fwd_params)
        /*0098*/ 	.word	0x00000020


	//----- nvinfo : EIATTR_FRAME_SIZE
	.align		4
.L_65:
        /*009c*/ 	.byte	0x04, 0x11
        /*009e*/ 	.short	(.L_67 - .L_66)
	.align		4
.L_66:
        /*00a0*/ 	.word	index@(_Z35group_norm_nhwc_fwd_one_pass_kernelI11Fp32IOBf16WLi128ELi32ELi512EEv26Group_norm_nhwc_fwd_params)
        /*00a4*/ 	.word	0x00000000


	//----- nvinfo : EIATTR_REGCOUNT
	.align		4
.L_67:
        /*00a8*/ 	.byte	0x04, 0x2f
        /*00aa*/ 	.short	(.L_69 - .L_68)
	.align		4
.L_68:
        /*00ac*/ 	.word	index@(_Z35group_norm_nhwc_fwd_one_pass_kernelI11Fp32IOBf16WLi64ELi32ELi512EEv26Group_norm_nhwc_fwd_params)
        /*00b0*/ 	.word	0x00000020


	//----- nvinfo : EIATTR_FRAME_SIZE
	.align		4
.L_69:
        /*00b4*/ 	.byte	0x04, 0x11
        /*00b6*/ 	.short	(.L_71 - .L_70)
	.align		4
.L_70:
        /*00b8*/ 	.word	index@(_Z35group_norm_nhwc_fwd_one_pass_kernelI11Fp32IOBf16WLi64ELi32ELi512EEv26Group_norm_nhwc_fwd_params)
        /*00bc*/ 	.word	0x00000000


	//----- nvinfo : EIATTR_REGCOUNT
	.align		4
.L_71:
        /*00c0*/ 	.byte	0x04, 0x2f
        /*00c2*/ 	.short	(.L_73 - .L_72)
	.align		4
.L_72:
        /*00c4*/ 	.word	index@(_Z35group_norm_nhwc_fwd_one_pass_kernelI11Fp32IOFp32WLi512ELi32ELi512EEv26Group_norm_nhwc_fwd_params)
        /*00c8*/ 	.word	0x00000078


	//----- nvinfo : EIATTR_FRAME_SIZE
	.align		4
.L_73:
        /*00cc*/ 	.byte	0x04, 0x11
        /*00ce*/ 	.short	(.L_75 - .L_74)
	.align		4
.L_74:
        /*00d0*/ 	.word	index@(_Z35group_norm_nhwc_fwd_one_pass_kernelI11Fp32IOFp32WLi512ELi32ELi512EEv26Group_norm_nhwc_fwd_params)
        /*00d4*/ 	.word	0x00000000


	//----- nvinfo : EIATTR_REGCOUNT
	.align		4
.L_75:
        /*00d8*/ 	.byte	0x04, 0x2f
        /*00da*/ 	.short	(.L_77 - .L_76)
	.align		4
.L_76:
        /*00dc*/ 	.word	index@(_Z35group_norm_nhwc_fwd_one_pass_kernelI11Fp32IOFp32WLi256ELi32ELi512EEv26Group_norm_nhwc_fwd_params)
        /*00e0*/ 	.word	0x0000003e


	//----- nvinfo : EIATTR_FRAME_SIZE
	.align		4
.L_77:
        /*00e4*/ 	.byte	0x04, 0x11
        /*00e6*/ 	.short	(.L_79 - .L_78)
	.align		4
.L_78:
        /*00e8*/ 	.word	index@(_Z35group_norm_nhwc_fwd_one_pass_kernelI11Fp32IOFp32WLi256ELi32ELi512EEv26Group_norm_nhwc_fwd_params)
        /*00ec*/ 	.word	0x00000000


	//----- nvinfo : EIATTR_REGCOUNT
	.align		4
.L_79:
        /*00f0*/ 	.byte	0x04, 0x2f
        /*00f2*/ 	.short	(.L_81 - .L_80)
	.align		4
.L_80:
        /*00f4*/ 	.word	index@(_Z35group_norm_nhwc_fwd_one_pass_kernelI11Fp32IOFp32WLi128ELi32ELi512EEv26Group_norm_nhwc_fwd_params)
        /*00f8*/ 	.word	0x00000020


	//----- nvinfo : EIATTR_FRAME_SIZE
	.align		4
.L_81:
        /*00fc*/ 	.byte	0x04, 0x11
        /*00fe*/ 	.short	(.L_83 - .L_82)
	.align		4
.L_82:
        /*0100*/ 	.word	index@(_Z35group_norm_nhwc_fwd_one_pass_kernelI11Fp32IOFp32WLi128ELi32ELi512EEv26Group_norm_nhwc_fwd_params)
        /*0104*/ 	.word	0x00000000


	//----- nvinfo : EIATTR_REGCOUNT
	.align		4
.L_83:
        /*0108*/ 	.byte	0x04, 0x2f
        /*010a*/ 	.short	(.L_85 - .L_84)
	.align		4
.L_84:
        /*010c*/ 	.word	index@(_Z35group_norm_nhwc_fwd_one_pass_kernelI11Fp32IOFp32WLi64ELi32ELi512EEv26Group_norm_nhwc_fwd_params)
        /*0110*/ 	.word	0x00000020


	//----- nvinfo : EIATTR_FRAME_SIZE
	.align		4
.L_85:
        /*0114*/ 	.byte	0x04, 0x11
        /*0116*/ 	.short	(.L_87 - .L_86)
	.align		4
.L_86:
        /*0118*/ 	.word	index@(_Z35group_norm_nhwc_fwd_one_pass_kernelI11Fp32IOFp32WLi64ELi32ELi512EEv26Group_norm_nhwc_fwd_params)
        /*011c*/ 	.word	0x00000000


	//----- nvinfo : EIATTR_REGCOUNT
	.align		4
.L_87:
        /*0120*/ 	.byte	0x04, 0x2f
        /*0122*/ 	.short	(.L_89 - .L_88)
	.align		4
.L_88:
        /*0124*/ 	.word	index@(_Z35group_norm_nhwc_fwd_one_pass_kernelI11Fp16IOFp16WLi512ELi32ELi512EEv26Group_norm_nhwc_fwd_params)
        /*0128*/ 	.word	0x0000006c


	//----- nvinfo : EIATTR_FRAME_SIZE
	.align		4
.L_89:
        /*012c*/ 	.byte	0x04, 0x11
        /*012e*/ 	.short	(.L_91 - .L_90)
	.align		4
.L_90:
        /*0130*/ 	.word	index@(_Z35group_norm_nhwc_fwd_one_pass_kernelI11Fp16IOFp16WLi512ELi32ELi512EEv26Group_norm_nhwc_fwd_params)
        /*0134*/ 	.word	0x00000000


	//----- nvinfo : EIATTR_REGCOUNT
	.align		4
.L_91:
        /*0138*/ 	.byte	0x04, 0x2f
        /*013a*/ 	.short	(.L_93 - .L_92)
	.align		4
.L_92:
        /*013c*/ 	.word	index@(_Z35group_norm_nhwc_fwd_one_pass_kernelI11Fp16IOFp16WLi256ELi32ELi512EEv26Group_norm_nhwc_fwd_params)
        /*0140*/ 	.word	0x0000003f


	//----- nvinfo : EIATTR_FRAME_SIZE
	.align		4
.L_93:
        /*0144*/ 	.byte	0x04, 0x11
        /*0146*/ 	.short	(.L_95 - .L_94)
	.align		4
.L_94:
        /*0148*/ 	.word	index@(_Z35group_norm_nhwc_fwd_one_pass_kernelI11Fp16IOFp16WLi256ELi32ELi512EEv26Group_norm_nhwc_fwd_params)
        /*014c*/ 	.word	0x00000000


	//----- nvinfo : EIATTR_REGCOUNT
	.align		4
.L_95:
        /*0150*/ 	.byte	0x04, 0x2f
        /*0152*/ 	.short	(.L_97 - .L_96)
	.align		4
.L_96:
        /*0154*/ 	.word	index@(_Z35group_norm_nhwc_fwd_one_pass_kernelI11Fp16IOFp16WLi128ELi32ELi512EEv26Group_norm_nhwc_fwd_params)
        /*0158*/ 	.word	0x00000020


	//----- nvinfo : EIATTR_FRAME_SIZE
	.align		4
.L_97:
        /*015c*/ 	.byte	0x04, 0x11
        /*015e*/ 	.short	(.L_99 - .L_98)
	.align		4
.L_98:
        /*0160*/ 	.word	index@(_Z35group_norm_nhwc_fwd_one_pass_kernelI11Fp16IOFp16WLi128ELi32ELi512EEv26Group_norm_nhwc_fwd_params)
        /*0164*/ 	.word	0x00000000


	//----- nvinfo : EIATTR_REGCOUNT
	.align		4
.L_99:
        /*0168*/ 	.byte	0x04, 0x2f
        /*016a*/ 	.short	(.L_101 - .L_100)
	.align		4
.L_100:
        /*016c*/ 	.word	index@(_Z35group_norm_nhwc_fwd_one_pass_kernelI11Fp16IOFp16WLi64ELi32ELi512EEv26Group_norm_nhwc_fwd_params)
        /*0170*/ 	.word	0x00000020


	//----- nvinfo : EIATTR_FRAME_SIZE
	.align		4
.L_101:
        /*0174*/ 	.byte	0x04, 0x11
        /*0176*/ 	.short	(.L_103 - .L_102)
	.align		4
.L_102:
        /*0178*/ 	.word	index@(_Z35group_norm_nhwc_fwd_one_pass_kernelI11Fp16IOFp16WLi64ELi32ELi512EEv26Group_norm_nhwc_fwd_params)
        /*017c*/ 	.word	0x00000000


	//----- nvinfo : EIATTR_REGCOUNT
	.align		4
.L_103:
        /*0180*/ 	.byte	0x04, 0x2f
        /*0182*/ 	.short	(.L_105 - .L_104)
	.align		4
.L_104:
        /*0184*/ 	.word	index@(_Z35group_norm_nhwc_fwd_one_pass_kernelI11Fp16IOBf16WLi512ELi32ELi512EEv26Group_norm_nhwc_fwd_params)
        /*0188*/ 	.word	0x0000006c


	//----- nvinfo : EIATTR_FRAME_SIZE
	.align		4
.L_105:
        /*018c*/ 	.byte	0x04, 0x11
        /*018e*/ 	.short	(.L_107 - .L_106)
	.align		4
.L_106:
        /*0190*/ 	.word	index@(_Z35group_norm_nhwc_fwd_one_pass_kernelI11Fp16IOBf16WLi512ELi32ELi512EEv26Group_norm_nhwc_fwd_params)
        /*0194*/ 	.word	0x00000000


	//----- nvinfo : EIATTR_REGCOUNT
	.align		4
.L_107:
        /*0198*/ 	.byte	0x04, 0x2f
        /*019a*/ 	.short	(.L_109 - .L_108)
	.align		4
.L_108:
        /*019c*/ 	.word	index@(_Z35group_norm_nhwc_fwd_one_pass_kernelI11Fp16IOBf16WLi256ELi32ELi512EEv26Group_norm_nhwc_fwd_params)
        /*01a0*/ 	.word	0x0000003f


	//----- nvinfo : EIATTR_FRAME_SIZE
	.align		4
.L_109:
        /*01a4*/ 	.byte	0x04, 0x11
        /*01a6*/ 	.short	(.L_111 - .L_110)
	.align		4
.L_110:
        /*01a8*/ 	.word	index@(_Z35group_norm_nhwc_fwd_one_pass_kernelI11Fp16IOBf16WLi256ELi32ELi512EEv26Group_norm_nhwc_fwd_params)
        /*01ac*/ 	.word	0x00000000


	//----- nvinfo : EIATTR_REGCOUNT
	.align		4
.L_111:
        /*01b0*/ 	.byte	0x04, 0x2f
        /*01b2*/ 	.short	(.L_113 - .L_112)
	.align		4
.L_112:
        /*01b4*/ 	.word	index@(_Z35group_norm_nhwc_fwd_one_pass_kernelI11Fp16IOBf16WLi128ELi32ELi512EEv26Group_norm_nhwc_fwd_params)
        /*01b8*/ 	.word	0x00000020


	//----- nvinfo : EIATTR_FRAME_SIZE
	.align		4
.L_113:
        /*01bc*/ 	.byte	0x04, 0x11
        /*01be*/ 	.short	(.L_115 - .L_114)
	.align		4
.L_114:
        /*01c0*/ 	.word	index@(_Z35group_norm_nhwc_fwd_one_pass_kernelI11Fp16IOBf16WLi128ELi32ELi512EEv26Group_norm_nhwc_fwd_params)
        /*01c4*/ 	.word	0x00000000


	//----- nvinfo : EIATTR_REGCOUNT
	.align		4
.L_115:
        /*01c8*/ 	.byte	0x04, 0x2f
        /*01ca*/ 	.short	(.L_117 - .L_116)
	.align		4
.L_116:
        /*01cc*/ 	.word	index@(_Z35group_norm_nhwc_fwd_one_pass_kernelI11Fp16IOBf16WLi64ELi32ELi512EEv26Group_norm_nhwc_fwd_params)
        /*01d0*/ 	.word	0x00000020


	//----- nvinfo : EIATTR_FRAME_SIZE
	.align		4
.L_117:
        /*01d4*/ 	.byte	0x04, 0x11
        /*01d6*/ 	.short	(.L_119 - .L_118)
	.align		4
.L_118:
        /*01d8*/ 	.word	index@(_Z35group_norm_nhwc_fwd_one_pass_kernelI11Fp16IOBf16WLi64ELi32ELi512EEv26Group_norm_nhwc_fwd_params)
        /*01dc*/ 	.word	0x00000000


	//----- nvinfo : EIATTR_REGCOUNT
	.align		4
.L_119:
        /*01e0*/ 	.byte	0x04, 0x2f
        /*01e2*/ 	.short	(.L_121 - .L_120)
	.align		4
.L_120:
        /*01e4*/ 	.word	index@(_Z35group_norm_nhwc_fwd_one_pass_kernelI11Fp16IOFp32WLi512ELi32ELi512EEv26Group_norm_nhwc_fwd_params)
        /*01e8*/ 	.word	0x0000006c


	//----- nvinfo : EIATTR_FRAME_SIZE
	.align		4
.L_121:
        /*01ec*/ 	.byte	0x04, 0x11
        /*01ee*/ 	.short	(.L_123 - .L_122)
	.align		4
.L_122:
        /*01f0*/ 	.word	index@(_Z35group_norm_nhwc_fwd_one_pass_kernelI11Fp16IOFp32WLi512ELi32ELi512EEv26Group_norm_nhwc_fwd_params)
        /*01f4*/ 	.word	0x00000000


	//----- nvinfo : EIATTR_REGCOUNT
	.align		4
.L_123:
        /*01f8*/ 	.byte	0x04, 0x2f
        /*01fa*/ 	.short	(.L_125 - .L_124)
	.align		4
.L_124:
        /*01fc*/ 	.word	index@(_Z35group_norm_nhwc_fwd_one_pass_kernelI11Fp16IOFp32WLi256ELi32ELi512EEv26Group_norm_nhwc_fwd_params)
        /*0200*/ 	.word	0x0000003f


	//----- nvinfo : EIATTR_FRAME_SIZE
	.align		4
.L_125:
        /*0204*/ 	.byte	0x04, 0x11
        /*0206*/ 	.short	(.L_127 - .L_126)
	.align		4
.L_126:
        /*0208*/ 	.word	index@(_Z35group_norm_nhwc_fwd_one_pass_kernelI11Fp16IOFp32WLi256ELi32ELi512EEv26Group_norm_nhwc_fwd_params)
        /*020c*/ 	.word	0x00000000


	//----- nvinfo : EIATTR_REGCOUNT
	.align		4
.L_127:
        /*0210*/ 	.byte	0x04, 0x2f
        /*0212*/ 	.short	(.L_129 - .L_128)
	.align		4
.L_128:
        /*0214*/ 	.word	index@(_Z35group_norm_nhwc_fwd_one_pass_kernelI11Fp16IOFp32WLi128ELi32ELi512EEv26Group_norm_nhwc_fwd_params)
        /*0218*/ 	.word	0x00000020


	//----- nvinfo : EIATTR_FRAME_SIZE
	.align		4
.L_129:
        /*021c*/ 	.byte	0x04, 0x11
        /*021e*/ 	.short	(.L_131 - .L_130)
	.align		4
.L_130:
        /*0220*/ 	.word	index@(_Z35group_norm_nhwc_fwd_one_pass_kernelI11Fp16IOFp32WLi128ELi32ELi512EEv26Group_norm_nhwc_fwd_params)
        /*0224*/ 	.word	0x00000000


	//----- nvinfo : EIATTR_REGCOUNT
	.align		4
.L_131:
        /*0228*/ 	.byte	0x04, 0x2f
        /*022a*/ 	.short	(.L_133 - .L_132)
	.align		4
.L_132:
        /*022c*/ 	.word	index@(_Z35group_norm_nhwc_fwd_one_pass_kernelI11Fp16IOFp32WLi64ELi32ELi512EEv26Group_norm_nhwc_fwd_params)
        /*0230*/ 	.word	0x00000020


	//----- nvinfo : EIATTR_FRAME_SIZE
	.align		4
.L_133:
        /*0234*/ 	.byte	0x04, 0x11
        /*0236*/ 	.short	(.L_135 - .L_134)
	.align		4
.L_134:
        /*0238*/ 	.word	index@(_Z35group_norm_nhwc_fwd_one_pass_kernelI11Fp16IOFp32WLi64ELi32ELi512EEv26Group_norm_nhwc_fwd_params)
        /*023c*/ 	.word	0x00000000


	//----- nvinfo : EIATTR_REGCOUNT
	.align		4
.L_135:
        /*0240*/ 	.byte	0x04, 0x2f
        /*0242*/ 	.short	(.L_137 - .L_136)
	.align		4
.L_136:
        /*0244*/ 	.word	index@(_Z35group_norm_nhwc_fwd_one_pass_kernelI11Bf16IOFp16WLi512ELi32ELi512EEv26Group_norm_nhwc_fwd_params)
        /*0248*/ 	.word	0x0000006c


	//----- nvinfo : EIATTR_FRAME_SIZE
	.align		4
.L_137:
        /*024c*/ 	.byte	0x04, 0x11
        /*024e*/ 	.short	(.L_139 - .L_138)
	.align		4
.L_138:
        /*0250*/ 	.word	index@(_Z35group_norm_nhwc_fwd_one_pass_kernelI11Bf16IOFp16WLi512ELi32ELi512EEv26Group_norm_nhwc_fwd_params)
        /*0254*/ 	.word	0x00000000


	//----- nvinfo : EIATTR_REGCOUNT
	.align		4
.L_139:
        /*0258*/ 	.byte	0x04, 0x2f
        /*025a*/ 	.short	(.L_141 - .L_140)
	.align		4
.L_140:
        /*025c*/ 	.word	index@(_Z35group_norm_nhwc_fwd_one_pass_kernelI11Bf16IOFp16WLi256ELi32ELi512EEv26Group_norm_nhwc_fwd_params)
        /*0260*/ 	.word	0x0000003f


	//----- nvinfo : EIATTR_FRAME_SIZE
	.align		4
.L_141:
        /*0264*/ 	.byte	0x04, 0x11
        /*0266*/ 	.short	(.L_143 - .L_142)
	.align		4
.L_142:
        /*0268*/ 	.word	index@(_Z35group_norm_nhwc_fwd_one_pass_kernelI11Bf16IOFp16WLi256ELi32ELi512EEv26Group_norm_nhwc_fwd_params)
        /*026c*/ 	.word	0x00000000


	//----- nvinfo : EIATTR_REGCOUNT
	.align		4
.L_143:
        /*0270*/ 	.byte	0x04, 0x2f
        /*0272*/ 	.short	(.L_145 - .L_144)
	.align		4
.L_144:
        /*0274*/ 	.word	index@(_Z35group_norm_nhwc_fwd_one_pass_kernelI11Bf16IOFp16WLi128ELi32ELi512EEv26Group_norm_nhwc_fwd_params)
        /*0278*/ 	.word	0x00000020


	//----- nvinfo : EIATTR_FRAME_SIZE
	.align		4
.L_145:
        /*027c*/ 	.byte	0x04, 0x11
        /*027e*/ 	.short	(.L_147 - .L_146)
	.align		4
.L_146:
        /*0280*/ 	.word	index@(_Z35group_norm_nhwc_fwd_one_pass_kernelI11Bf16IOFp16WLi128ELi32ELi512EEv26Group_norm_nhwc_fwd_params)
        /*0284*/ 	.word	0x00000000


	//----- nvinfo : EIATTR_REGCOUNT
	.align		4
.L_147:
        /*0288*/ 	.byte	0x04, 0x2f
        /*028a*/ 	.short	(.L_149 - .L_148)
	.align		4
.L_148:
        /*028c*/ 	.word	index@(_Z35group_norm_nhwc_fwd_one_pass_kernelI11Bf16IOFp16WLi64ELi32ELi512EEv26Group_norm_nhwc_fwd_params)
        /*0290*/ 	.word	0x00000020


	//----- nvinfo : EIATTR_FRAME_SIZE
	.align		4
.L_149:
        /*0294*/ 	.byte	0x04, 0x11
        /*0296*/ 	.short	(.L_151 - .L_150)
	.align		4
.L_150:
        /*0298*/ 	.word	index@(_Z35group_norm_nhwc_fwd_one_pass_kernelI11Bf16IOFp16WLi64ELi32ELi512EEv26Group_norm_nhwc_fwd_params)
        /*029c*/ 	.word	0x00000000


	//----- nvinfo : EIATTR_REGCOUNT
	.align		4
.L_151:
        /*02a0*/ 	.byte	0x04, 0x2f
        /*02a2*/ 	.short	(.L_153 - .L_152)
	.align		4
.L_152:
        /*02a4*/ 	.word	index@(_Z35group_norm_nhwc_fwd_one_pass_kernelI11Bf16IOBf16WLi512ELi32ELi512EEv26Group_norm_nhwc_fwd_params)
        /*02a8*/ 	.word	0x0000006c


	//----- nvinfo : EIATTR_FRAME_SIZE
	.align		4
.L_153:
        /*02ac*/ 	.byte	0x04, 0x11
        /*02ae*/ 	.short	(.L_155 - .L_154)
	.align		4
.L_154:
        /*02b0*/ 	.word	index@(_Z35group_norm_nhwc_fwd_one_pass_kernelI11Bf16IOBf16WLi512ELi32ELi512EEv26Group_norm_nhwc_fwd_params)
        /*02b4*/ 	.word	0x00000000


	//----- nvinfo : EIATTR_REGCOUNT
	.align		4
.L_155:
        /*02b8*/ 	.byte	0x04, 0x2f
        /*02ba*/ 	.short	(.L_157 - .L_156)
	.align		4
.L_156:
        /*02bc*/ 	.word	index@(_Z35group_norm_nhwc_fwd_one_pass_kernelI11Bf16IOBf16WLi256ELi32ELi512EEv26Group_norm_nhwc_fwd_params)
        /*02c0*/ 	.word	0x0000003f


	//----- nvinfo : EIATTR_FRAME_SIZE
	.align		4
.L_157:
        /*02c4*/ 	.byte	0x04, 0x11
        /*02c6*/ 	.short	(.L_159 - .L_158)
	.align		4
.L_158:
        /*02c8*/ 	.word	index@(_Z35group_norm_nhwc_fwd_one_pass_kernelI11Bf16IOBf16WLi256ELi32ELi512EEv26Group_norm_nhwc_fwd_params)
        /*02cc*/ 	.word	0x00000000


	//----- nvinfo : EIATTR_REGCOUNT
	.align		4
.L_159:
        /*02d0*/ 	.byte	0x04, 0x2f
        /*02d2*/ 	.short	(.L_161 - .L_160)
	.align		4
.L_160:
        /*02d4*/ 	.word	index@(_Z35group_norm_nhwc_fwd_one_pass_kernelI11Bf16IOBf16WLi128ELi32ELi512EEv26Group_norm_nhwc_fwd_params)
        /*02d8*/ 	.word	0x00000020


	//----- nvinfo : EIATTR_FRAME_SIZE
	.align		4
.L_161:
        /*02dc*/ 	.byte	0x04, 0x11
        /*02de*/ 	.short	(.L_163 - .L_162)
	.align		4
.L_162:
        /*02e0*/ 	.word	index@(_Z35group_norm_nhwc_fwd_one_pass_kernelI11Bf16IOBf16WLi128ELi32ELi512EEv26Group_norm_nhwc_fwd_params)
        /*02e4*/ 	.word	0x00000000


	//----- nvinfo : EIATTR_REGCOUNT
	.align		4
.L_163:
        /*02e8*/ 	.byte	0x04, 0x2f
        /*02ea*/ 	.short	(.L_165 - .L_164)
	.align		4
.L_164:
        /*02ec*/ 	.word	index@(_Z35group_norm_nhwc_fwd_one_pass_kernelI11Bf16IOBf16WLi64ELi32ELi512EEv26Group_norm_nhwc_fwd_params)
        /*02f0*/ 	.word	0x00000020


	//----- nvinfo : EIATTR_FRAME_SIZE
	.align		4
.L_165:
        /*02f4*/ 	.byte	0x04, 0x11
        /*02f6*/ 	.short	(.L_167 - .L_166)
	.align		4
.L_166:
        /*02f8*/ 	.word	index@(_Z35group_norm_nhwc_fwd_one_pass_kernelI11Bf16IOBf16WLi64ELi32ELi512EEv26Group_norm_nhwc_fwd_params)
        /*02fc*/ 	.word	0x00000000


	//----- nvinfo : EIATTR_REGCOUNT
	.align		4
.L_167:
        /*0300*/ 	.byte	0x04, 0x2f
        /*0302*/ 	.short	(.L_169 - .L_168)
	.align		4
.L_168:
        /*0304*/ 	.word	index@(_Z35group_norm_nhwc_fwd_one_pass_kernelI11Bf16IOFp32WLi512ELi32ELi512EEv26Group_norm_nhwc_fwd_params)
        /*0308*/ 	.word	0x0000006c


	//----- nvinfo : EIATTR_FRAME_SIZE
	.align		4
.L_169:
        /*030c*/ 	.byte	0x04, 0x11
        /*030e*/ 	.short	(.L_171 - .L_170)
	.align		4
.L_170:
        /*0310*/ 	.word	index@(_Z35group_norm_nhwc_fwd_one_pass_kernelI11Bf16IOFp32WLi512ELi32ELi512EEv26Group_norm_nhwc_fwd_params)
        /*0314*/ 	.word	0x00000000


	//----- nvinfo : EIATTR_REGCOUNT
	.align		4
.L_171:
        /*0318*/ 	.byte	0x04, 0x2f
        /*031a*/ 	.short	(.L_173 - .L_172)
	.align		4
.L_172:
        /*031c*/ 	.word	index@(_Z35group_norm_nhwc_fwd_one_pass_kernelI11Bf16IOFp32WLi256ELi32ELi512EEv26Group_norm_nhwc_fwd_params)
        /*0320*/ 	.word	0x0000003f


	//----- nvinfo : EIATTR_FRAME_SIZE
	.align		4
.L_173:
        /*0324*/ 	.byte	0x04, 0x11
        /*0326*/ 	.short	(.L_175 - .L_174)
	.align		4
.L_174:
        /*0328*/ 	.word	index@(_Z35group_norm_nhwc_fwd_one_pass_kernelI11Bf16IOFp32WLi256ELi32ELi512EEv26Group_norm_nhwc_fwd_params)
        /*032c*/ 	.word	0x00000000


	//----- nvinfo : EIATTR_REGCOUNT
	.align		4
.L_175:
        /*0330*/ 	.byte	0x04, 0x2f
        /*0332*/ 	.short	(.L_177 - .L_176)
	.align		4
.L_176:
        /*0334*/ 	.word	index@(_Z35group_norm_nhwc_fwd_one_pass_kernelI11Bf16IOFp32WLi128ELi32ELi512EEv26Group_norm_nhwc_fwd_params)
        /*0338*/ 	.word	0x00000020


	//----- nvinfo : EIATTR_FRAME_SIZE
	.align		4
.L_177:
        /*033c*/ 	.byte	0x04, 0x11
        /*033e*/ 	.short	(.L_179 - .L_178)
	.align		4
.L_178:
        /*0340*/ 	.word	index@(_Z35group_norm_nhwc_fwd_one_pass_kernelI11Bf16IOFp32WLi128ELi32ELi512EEv26Group_norm_nhwc_fwd_params)
        /*0344*/ 	.word	0x00000000


	//----- nvinfo : EIATTR_REGCOUNT
	.align		4
.L_179:
        /*0348*/ 	.byte	0x04, 0x2f
        /*034a*/ 	.short	(.L_181 - .L_180)
	.align		4
.L_180:
        /*034c*/ 	.word	index@(_Z35group_norm_nhwc_fwd_one_pass_kernelI11Bf16IOFp32WLi64ELi32ELi512EEv26Group_norm_nhwc_fwd_params)
        /*0350*/ 	.word	0x00000020


	//----- nvinfo : EIATTR_FRAME_SIZE
	.align		4
.L_181:
        /*0354*/ 	.byte	0x04, 0x11
        /*0356*/ 	.short	(.L_183 - .L_182)
	.align		4
.L_182:
        /*0358*/ 	.word	index@(_Z35group_norm_nhwc_fwd_one_pass_kernelI11Bf16IOFp32WLi64ELi32ELi512EEv26Group_norm_nhwc_fwd_params)
        /*035c*/ 	.word	0x00000000


	//----- nvinfo : EIATTR_REGCOUNT
	.align		4
.L_183:
        /*0360*/ 	.byte	0x04, 0x2f
        /*0362*/ 	.short	(.L_185 - .L_184)
	.align		4
.L_184:
        /*0364*/ 	.word	index@(_Z35group_norm_nhwc_bwd_one_pass_kernelI11Fp32IOFp16WLi512ELi32ELi512EEv26Group_norm_nhwc_bwd_params)
        /*0368*/ 	.word	0x00000080


	//----- nvinfo : EIATTR_FRAME_SIZE
	.align		4
.L_185:
        /*036c*/ 	.byte	0x04, 0x11
        /*036e*/ 	.short	(.L_187 - .L_186)
	.align		4
.L_186:
        /*0370*/ 	.word	index@(_Z35group_norm_nhwc_bwd_one_pass_kernelI11Fp32IOFp16WLi512ELi32ELi512EEv26Group_norm_nhwc_bwd_params)
        /*0374*/ 	.word	0x00000000


	//----- nvinfo : EIATTR_REGCOUNT
	.align		4
.L_187:
        /*0378*/ 	.byte	0x04, 0x2f
        /*037a*/ 	.short	(.L_189 - .L_188)
	.align		4
.L_188:
        /*037c*/ 	.word	index@(_Z35group_norm_nhwc_bwd_one_pass_kernelI11Fp32IOFp16WLi256ELi32ELi512EEv26Group_norm_nhwc_bwd_params)
        /*0380*/ 	.word	0x00000040


	//----- nvinfo : EIATTR_FRAME_SIZE
	.align		4
.L_189:
        /*0384*/ 	.byte	0x04, 0x11
        /*0386*/ 	.short	(.L_191 - .L_190)
	.align		4
.L_190:
        /*0388*/ 	.word	index@(_Z35group_norm_nhwc_bwd_one_pass_kernelI11Fp32IOFp16WLi256ELi32ELi512EEv26Group_norm_nhwc_bwd_params)
        /*038c*/ 	.word	0x00000000


	//----- nvinfo : EIATTR_REGCOUNT
	.align		4
.L_191:
        /*0390*/ 	.byte	0x04, 0x2f
        /*0392*/ 	.short	(.L_193 - .L_192)
	.align		4
.L_192:
        /*0394*/ 	.word	index@(_Z35group_norm_nhwc_bwd_one_pass_kernelI11Fp32IOFp16WLi128ELi32ELi512EEv26Group_norm_nhwc_bwd_params)
        /*0398*/ 	.word	0x00000040


	//----- nvinfo : EIATTR_FRAME_SIZE
	.align		4
.L_193:
        /*039c*/ 	.byte	0x04, 0x11
        /*039e*/ 	.short	(.L_195 - .L_194)
	.align		4
.L_194:
        /*03a0*/ 	.word	index@(_Z35group_norm_nhwc_bwd_one_pass_kernelI11Fp32IOFp16WLi128ELi32ELi512EEv26Group_norm_nhwc_bwd_params)
        /*03a4*/ 	.word	0x00000000


	//----- nvinfo : EIATTR_REGCOUNT
	.align		4
.L_195:
        /*03a8*/ 	.byte	0x04, 0x2f
        /*03aa*/ 	.short	(.L_197 - .L_196)
	.align		4
.L_196:
        /*03ac*/ 	.word	index@(_Z35group_norm_nhwc_bwd_one_pass_kernelI11Fp32IOFp16WLi64ELi32ELi512EEv26Group_norm_nhwc_bwd_params)
        /*03b0*/ 	.word	0x00000040


	//----- nvinfo : EIATTR_FRAME_SIZE
	.align		4
.L_197:
        /*03b4*/ 	.byte	0x04, 0x11
        /*03b6*/ 	.short	(.L_199 - .L_198)
	.align		4
.L_198:
        /*03b8*/ 	.word	index@(_Z35group_norm_nhwc_bwd_one_pass_kernelI11Fp32IOFp16WLi64ELi32ELi512EEv26Group_norm_nhwc_bwd_params)
        /*03bc*/ 	.word	0x00000000


	//----- nvinfo : EIATTR_REGCOUNT
	.align		4
.L_199:
        /*03c0*/ 	.byte	0x04, 0x2f
        /*03c2*/ 	.short	(.L_201 - .L_200)
	.align		4
.L_200:
        /*03c4*/ 	.word	index@(_Z35group_norm_nhwc_bwd_one_pass_kernelI11Fp32IOBf16WLi512ELi32ELi512EEv26Group_norm_nhwc_bwd_params)
        /*03c8*/ 	.word	0x00000080


	//----- nvinfo : EIATTR_FRAME_SIZE
	.align		4
.L_201:
        /*03cc*/ 	.byte	0x04, 0x11
        /*03ce*/ 	.short	(.L_203 - .L_202)
	.align		4
.L_202:
        /*03d0*/ 	.word	index@(_Z35group_norm_nhwc_bwd_one_pass_kernelI11Fp32IOBf16WLi512ELi32ELi512EEv26Group_norm_nhwc_bwd_params)
        /*03d4*/ 	.word	0x00000000


	//----- nvinfo : EIATTR_REGCOUNT
	.align		4
.L_203:
        /*03d8*/ 	.byte	0x04, 0x2f
        /*03da*/ 	.short	(.L_205 - .L_204)
	.align		4
.L_204:
        /*03dc*/ 	.word	index@(_Z35group_norm_nhwc_bwd_one_pass_kernelI11Fp32IOBf16WLi256ELi32ELi512EEv26Group_norm_nhwc_bwd_params)
        /*03e0*/ 	.word	0x00000040


	//----- nvinfo : EIATTR_FRAME_SIZE
	.align		4
.L_205:
        /*03e4*/ 	.byte	0x04, 0x11
        /*03e6*/ 	.short	(.L_207 - .L_206)
	.align		4
.L_206:
        /*03e8*/ 	.word	index@(_Z35group_norm_nhwc_bwd_one_pass_kernelI11Fp32IOBf16WLi256ELi32ELi512EEv26Group_norm_nhwc_bwd_params)
        /*03ec*/ 	.word	0x00000000


	//----- nvinfo : EIATTR_REGCOUNT
	.align		4
.L_207:
        /*03f0*/ 	.byte	0x04, 0x2f
        /*03f2*/ 	.short	(.L_209 - .L_208)
	.align		4
.L_208:
        /*03f4*/ 	.word	index@(_Z35group_norm_nhwc_bwd_one_pass_kernelI11Fp32IOBf16WLi128ELi32ELi512EEv26Group_norm_nhwc_bwd_params)
        /*03f8*/ 	.word	0x00000040


	//----- nvinfo : EIATTR_FRAME_SIZE
	.align		4
.L_209:
        /*03fc*/ 	.byte	0x04, 0x11
        /*03fe*/ 	.short	(.L_211 - .L_210)
	.align		4
.L_210:
        /*0400*/ 	.word	index@(_Z35group_norm_nhwc_bwd_one_pass_kernelI11Fp32IOBf16WLi128ELi32ELi512EEv26Group_norm_nhwc_bwd_params)
        /*0404*/ 	.word	0x00000000


	//----- nvinfo : EIATTR_REGCOUNT
	.align		4
.L_211:
        /*0408*/ 	.byte	0x04, 0x2f
        /*040a*/ 	.short	(.L_213 - .L_212)
	.align		4
.L_212:
        /*040c*/ 	.word	index@(_Z35group_norm_nhwc_bwd_one_pass_kernelI11Fp32IOBf16WLi64ELi32ELi512EEv26Group_norm_nhwc_bwd_params)
        /*0410*/ 	.word	0x00000040


	//----- nvinfo : EIATTR_FRAME_SIZE
	.align		4
.L_213:
        /*0414*/ 	.byte	0x04, 0x11
        /*0416*/ 	.short	(.L_215 - .L_214)
	.align		4
.L_214:
        /*0418*/ 	.word	index@(_Z35group_norm_nhwc_bwd_one_pass_kernelI11Fp32IOBf16WLi64ELi32ELi512EEv26Group_norm_nhwc_bwd_params)
        /*041c*/ 	.word	0x00000000


	//----- nvinfo : EIATTR_REGCOUNT
	.align		4
.L_215:
        /*0420*/ 	.byte	0x04, 0x2f
        /*0422*/ 	.short	(.L_217 - .L_216)
	.align		4
.L_216:
        /*0424*/ 	.word	index@(_Z35group_norm_nhwc_bwd_one_pass_kernelI11Fp32IOFp32WLi512ELi32ELi512EEv26Group_norm_nhwc_bwd_params)
        /*0428*/ 	.word	0x00000080


	//----- nvinfo : EIATTR_FRAME_SIZE
	.align		4
.L_217:
        /*042c*/ 	.byte	0x04, 0x11
        /*042e*/ 	.short	(.L_219 - .L_218)
	.align		4
.L_218:
        /*0430*/ 	.word	index@(_Z35group_norm_nhwc_bwd_one_pass_kernelI11Fp32IOFp32WLi512ELi32ELi512EEv26Group_norm_nhwc_bwd_params)
        /*0434*/ 	.word	0x00000000


	//----- nvinfo : EIATTR_REGCOUNT
	.align		4
.L_219:
        /*0438*/ 	.byte	0x04, 0x2f
        /*043a*/ 	.short	(.L_221 - .L_220)
	.align		4
.L_220:
        /*043c*/ 	.word	index@(_Z35group_norm_nhwc_bwd_one_pass_kernelI11Fp32IOFp32WLi256ELi32ELi512EEv26Group_norm_nhwc_bwd_params)
        /*0440*/ 	.word	0x00000040


	//----- nvinfo : EIATTR_FRAME_SIZE
	.align		4
.L_221:
        /*0444*/ 	.byte	0x04, 0x11
        /*0446*/ 	.short	(.L_223 - .L_222)
	.align		4
.L_222:
        /*0448*/ 	.word	index@(_Z35group_norm_nhwc_bwd_one_pass_kernelI11Fp32IOFp32WLi256ELi32ELi512EEv26Group_norm_nhwc_bwd_params)
        /*044c*/ 	.word	0x00000000


	//----- nvinfo : EIATTR_REGCOUNT
	.align		4
.L_223:
        /*0450*/ 	.byte	0x04, 0x2f
        /*0452*/ 	.short	(.L_225 - .L_224)
	.align		4
.L_224:
        /*0454*/ 	.word	index@(_Z35group_norm_nhwc_bwd_one_pass_kernelI11Fp32IOFp32WLi128ELi32ELi512EEv26Group_norm_nhwc_bwd_params)
        /*0458*/ 	.word	0x00000040


	//----- nvinfo : EIATTR_FRAME_SIZE
	.align		4
.L_225:
        /*045c*/ 	.byte	0x04, 0x11
        /*045e*/ 	.short	(.L_227 - .L_226)
	.align		4
.L_226:
        /*0460*/ 	.word	index@(_Z35group_norm_nhwc_bwd_one_pass_kernelI11Fp32IOFp32WLi128ELi32ELi512EEv26Group_norm_nhwc_bwd_params)
        /*0464*/ 	.word	0x00000000


	//----- nvinfo : EIATTR_REGCOUNT
	.align		4
.L_227:
        /*0468*/ 	.byte	0x04, 0x2f
        /*046a*/ 	.short	(.L_229 - .L_228)
	.align		4
.L_228:
        /*046c*/ 	.word	index@(_Z35group_norm_nhwc_bwd_one_pass_kernelI11Fp32IOFp32WLi64ELi32ELi512EEv26Group_norm_nhwc_bwd_params)
        /*0470*/ 	.word	0x0000003f


	//----- nvinfo : EIATTR_FRAME_SIZE
	.align		4
.L_229:
        /*0474*/ 	.byte	0x04, 0x11
        /*0476*/ 	.short	(.L_231 - .L_230)
	.align		4
.L_230:
        /*0478*/ 	.word	index@(_Z35group_norm_nhwc_bwd_one_pass_kernelI11Fp32IOFp32WLi64ELi32ELi512EEv26Group_norm_nhwc_bwd_params)
        /*047c*/ 	.word	0x00000000


	//----- nvinfo : EIATTR_REGCOUNT
	.align		4
.L_231:
        /*0480*/ 	.byte	0x04, 0x2f
        /*0482*/ 	.short	(.L_233 - .L_232)
	.align		4
.L_232:
        /*0484*/ 	.word	index@(_Z35group_norm_nhwc_bwd_one_pass_kernelI11Fp16IOFp16WLi512ELi32ELi512EEv26Group_norm_nhwc_bwd_params)
        /*0488*/ 	.word	0x00000040


	//----- nvinfo : EIATTR_FRAME_SIZE
	.align		4
.L_233:
        /*048c*/ 	.byte	0x04, 0x11
        /*048e*/ 	.short	(.L_235 - .L_234)
	.align		4
.L_234:
        /*0490*/ 	.word	index@(_Z35group_norm_nhwc_bwd_one_pass_kernelI11Fp16IOFp16WLi512ELi32ELi512EEv26Group_norm_nhwc_bwd_params)
        /*0494*/ 	.word	0x00000000


	//----- nvinfo : EIATTR_REGCOUNT
	.align		4
.L_235:
        /*0498*/ 	.byte	0x04, 0x2f
        /*049a*/ 	.short	(.L_237 - .L_236)
	.align		4
.L_236:
        /*049c*/ 	.word	index@(_Z35group_norm_nhwc_bwd_one_pass_kernelI11Fp16IOFp16WLi256ELi32ELi512EEv26Group_norm_nhwc_bwd_params)
        /*04a0*/ 	.word	0x00000040


	//----- nvinfo : EIATTR_FRAME_SIZE
	.align		4
.L_237:
        /*04a4*/ 	.byte	0x04, 0x11
        /*04a6*/ 	.short	(.L_239 - .L_238)
	.align		4
.L_238:
        /*04a8*/ 	.word	index@(_Z35group_norm_nhwc_bwd_one_pass_kernelI11Fp16IOFp16WLi256ELi32ELi512EEv26Group_norm_nhwc_bwd_params)
        /*04ac*/ 	.word	0x00000000


	//----- nvinfo : EIATTR_REGCOUNT
	.align		4
.L_239:
        /*04b0*/ 	.byte	0x04, 0x2f
        /*04b2*/ 	.short	(.L_241 - .L_240)
	.align		4
.L_240:
        /*04b4*/ 	.word	index@(_Z35group_norm_nhwc_bwd_one_pass_kernelI11Fp16IOFp16WLi128ELi32ELi512EEv26Group_norm_nhwc_bwd_params)
        /*04b8*/ 	.word	0x00000028


	//----- nvinfo : EIATTR_FRAME_SIZE
	.align		4
.L_241:
        /*04bc*/ 	.byte	0x04, 0x11
        /*04be*/ 	.short	(.L_243 - .L_242)
	.align		4
.L_242:
        /*04c0*/ 	.word	index@(_Z35group_norm_nhwc_bwd_one_pass_kernelI11Fp16IOFp16WLi128ELi32ELi512EEv26Group_norm_nhwc_bwd_params)
        /*04c4*/ 	.word	0x00000000


	//----- nvinfo : EIATTR_REGCOUNT
	.align		4
.L_243:
        /*04c8*/ 	.byte	0x04, 0x2f
        /*04ca*/ 	.short	(.L_245 - .L_244)
	.align		4
.L_244:
        /*04cc*/ 	.word	index@(_Z35group_norm_nhwc_bwd_one_pass_kernelI11Fp16IOFp16WLi64ELi32ELi512EEv26Group_norm_nhwc_bwd_params)
        /*04d0*/ 	.word	0x00000028


	//----- nvinfo : EIATTR_FRAME_SIZE
	.align		4
.L_245:
        /*04d4*/ 	.byte	0x04, 0x11
        /*04d6*/ 	.short	(.L_247 - .L_246)
	.align		4
.L_246:
        /*04d8*/ 	.word	index@(_Z35group_norm_nhwc_bwd_one_pass_kernelI11Fp16IOFp16WLi64ELi32ELi512EEv26Group_norm_nhwc_bwd_params)
        /*04dc*/ 	.word	0x00000000


	//----- nvinfo : EIATTR_REGCOUNT
	.align		4
.L_247:
        /*04e0*/ 	.byte	0x04, 0x2f
        /*04e2*/ 	.short	(.L_249 - .L_248)
	.align		4
.L_248:
        /*04e4*/ 	.word	index@(_Z35group_norm_nhwc_bwd_one_pass_kernelI11Fp16IOBf16WLi512ELi32ELi512EEv26Group_norm_nhwc_bwd_params)
        /*04e8*/ 	.word	0x00000040


	//----- nvinfo : EIATTR_FRAME_SIZE
	.align		4
.L_249:
        /*04ec*/ 	.byte	0x04, 0x11
        /*04ee*/ 	.short	(.L_251 - .L_250)
	.align		4
.L_250:
        /*04f0*/ 	.word	index@(_Z35group_norm_nhwc_bwd_one_pass_kernelI11Fp16IOBf16WLi512ELi32ELi512EEv26Group_norm_nhwc_bwd_params)
        /*04f4*/ 	.word	0x00000000


	//----- nvinfo : EIATTR_REGCOUNT
	.align		4
.L_251:
        /*04f8*/ 	.byte	0x04, 0x2f
        /*04fa*/ 	.short	(.L_253 - .L_252)
	.align		4
.L_252:
        /*04fc*/ 	.word	index@(_Z35group_norm_nhwc_bwd_one_pass_kernelI11Fp16IOBf16WLi256ELi32ELi512EEv26Group_norm_nhwc_bwd_params)
        /*0500*/ 	.word	0x00000040


	//----- nvinfo : EIATTR_FRAME_SIZE
	.align		4
.L_253:
        /*0504*/ 	.byte	0x04, 0x11
        /*0506*/ 	.short	(.L_255 - .L_254)
	.align		4
.L_254:
        /*0508*/ 	.word	index@(_Z35group_norm_nhwc_bwd_one_pass_kernelI11Fp16IOBf16WLi256ELi32ELi512EEv26Group_norm_nhwc_bwd_params)
        /*050c*/ 	.word	0x00000000


	//----- nvinfo : EIATTR_REGCOUNT
	.align		4
.L_255:
        /*0510*/ 	.byte	0x04, 0x2f
        /*0512*/ 	.short	(.L_257 - .L_256)
	.align		4
.L_256:
        /*0514*/ 	.word	index@(_Z35group_norm_nhwc_bwd_one_pass_kernelI11Fp16IOBf16WLi128ELi32ELi512EEv26Group_norm_nhwc_bwd_params)
        /*0518*/ 	.word	0x00000028


	//----- nvinfo : EIATTR_FRAME_SIZE
	.align		4
.L_257:
        /*051c*/ 	.byte	0x04, 0x11
        /*051e*/ 	.short	(.L_259 - .L_258)
	.align		4
.L_258:
        /*0520*/ 	.word	index@(_Z35group_norm_nhwc_bwd_one_pass_kernelI11Fp16IOBf16WLi128ELi32ELi512EEv26Group_norm_nhwc_bwd_params)
        /*0524*/ 	.word	0x00000000


	//----- nvinfo : EIATTR_REGCOUNT
	.align		4
.L_259:
        /*0528*/ 	.byte	0x04, 0x2f
        /*052a*/ 	.short	(.L_261 - .L_260)
	.align		4
.L_260:
        /*052c*/ 	.word	index@(_Z35group_norm_nhwc_bwd_one_pass_kernelI11Fp16IOBf16WLi64ELi32ELi512EEv26Group_norm_nhwc_bwd_params)
        /*0530*/ 	.word	0x00000028


	//----- nvinfo : EIATTR_FRAME_SIZE
	.align		4
.L_261:
        /*0534*/ 	.byte	0x04, 0x11
        /*0536*/ 	.short	(.L_263 - .L_262)
	.align		4
.L_262:
        /*0538*/ 	.word	index@(_Z35group_norm_nhwc_bwd_one_pass_kernelI11Fp16IOBf16WLi64ELi32ELi512EEv26Group_norm_nhwc_bwd_params)
        /*053c*/ 	.word	0x00000000


	//----- nvinfo : EIATTR_REGCOUNT
	.align		4
.L_263:
        /*0540*/ 	.byte	0x04, 0x2f
        /*0542*/ 	.short	(.L_265 - .L_264)
	.align		4
.L_264:
        /*0544*/ 	.word	index@(_Z35group_norm_nhwc_bwd_one_pass_kernelI11Fp16IOFp32WLi512ELi32ELi512EEv26Group_norm_nhwc_bwd_params)
        /*0548*/ 	.word	0x00000040


	//----- nvinfo : EIATTR_FRAME_SIZE
	.align		4
.L_265:
        /*054c*/ 	.byte	0x04, 0x11
        /*054e*/ 	.short	(.L_267 - .L_266)
	.align		4
.L_266:
        /*0550*/ 	.word	index@(_Z35group_norm_nhwc_bwd_one_pass_kernelI11Fp16IOFp32WLi512ELi32ELi512EEv26Group_norm_nhwc_bwd_params)
        /*0554*/ 	.word	0x00000000


	//----- nvinfo : EIATTR_REGCOUNT
	.align		4
.L_267:
        /*0558*/ 	.byte	0x04, 0x2f
        /*055a*/ 	.short	(.L_269 - .L_268)
	.align		4
.L_268:
        /*055c*/ 	.word	index@(_Z35group_norm_nhwc_bwd_one_pass_kernelI11Fp16IOFp32WLi256ELi32ELi512EEv26Group_norm_nhwc_bwd_params)
        /*0560*/ 	.word	0x00000040


	//----- nvinfo : EIATTR_FRAME_SIZE
	.align		4
.L_269:
        /*0564*/ 	.byte	0x04, 0x11
        /*0566*/ 	.short	(.L_271 - .L_270)
	.align		4
.L_270:
        /*0568*/ 	.word	index@(_Z35group_norm_nhwc_bwd_one_pass_kernelI11Fp16IOFp32WLi256ELi32ELi512EEv26Group_norm_nhwc_bwd_params)
        /*056c*/ 	.word	0x00000000


	//----- nvinfo : EIATTR_REGCOUNT
	.align		4
.L_271:
        /*0570*/ 	.byte	0x04, 0x2f
        /*0572*/ 	.short	(.L_273 - .L_272)
	.align		4
.L_272:
        /*0574*/ 	.word	index@(_Z35group_norm_nhwc_bwd_one_pass_kernelI11Fp16IOFp32WLi128ELi32ELi512EEv26Group_norm_nhwc_bwd_params)
        /*0578*/ 	.word	0x00000028


	//----- nvinfo : EIATTR_FRAME_SIZE
	.align		4
.L_273:
        /*057c*/ 	.byte	0x04, 0x11
        /*057e*/ 	.short	(.L_275 - .L_274)
	.align		4
.L_274:
        /*0580*/ 	.word	index@(_Z35group_norm_nhwc_bwd_one_pass_kernelI11Fp16IOFp32WLi128ELi32ELi512EEv26Group_norm_nhwc_bwd_params)
        /*0584*/ 	.word	0x00000000


	//----- nvinfo : EIATTR_REGCOUNT
	.align		4
.L_275:
        /*0588*/ 	.byte	0x04, 0x2f
        /*058a*/ 	.short	(.L_277 - .L_276)
	.align		4
.L_276:
        /*058c*/ 	.word	index@(_Z35group_norm_nhwc_bwd_one_pass_kernelI11Fp16IOFp32WLi64ELi32ELi512EEv26Group_norm_nhwc_bwd_params)
        /*0590*/ 	.word	0x00000028


	//----- nvinfo : EIATTR_FRAME_SIZE
	.align		4
.L_277:
        /*0594*/ 	.byte	0x04, 0x11
        /*0596*/ 	.short	(.L_279 - .L_278)
	.align		4
.L_278:
        /*0598*/ 	.word	index@(_Z35group_norm_nhwc_bwd_one_pass_kernelI11Fp16IOFp32WLi64ELi32ELi512EEv26Group_norm_nhwc_bwd_params)
        /*059c*/ 	.word	0x00000000


	//----- nvinfo : EIATTR_REGCOUNT
	.align		4
.L_279:
        /*05a0*/ 	.byte	0x04, 0x2f
        /*05a2*/ 	.short	(.L_281 - .L_280)
	.align		4
.L_280:
        /*05a4*/ 	.word	index@(_Z35group_norm_nhwc_bwd_one_pass_kernelI11Bf16IOFp16WLi512ELi32ELi512EEv26Group_norm_nhwc_bwd_params)
        /*05a8*/ 	.word	0x00000080


	//----- nvinfo : EIATTR_FRAME_SIZE
	.align		4
.L_281:
        /*05ac*/ 	.byte	0x04, 0x11
        /*05ae*/ 	.short	(.L_283 - .L_282)
	.align		4
.L_282:
        /*05b0*/ 	.word	index@(_Z35group_norm_nhwc_bwd_one_pass_kernelI11Bf16IOFp16WLi512ELi32ELi512EEv26Group_norm_nhwc_bwd_params)
        /*05b4*/ 	.word	0x00000000


	//----- nvinfo : EIATTR_REGCOUNT
	.align		4
.L_283:
        /*05b8*/ 	.byte	0x04, 0x2f
        /*05ba*/ 	.short	(.L_285 - .L_284)
	.align		4
.L_284:
        /*05bc*/ 	.word	index@(_Z35group_norm_nhwc_bwd_one_pass_kernelI11Bf16IOFp16WLi256ELi32ELi512EEv26Group_norm_nhwc_bwd_params)
        /*05c0*/ 	.word	0x00000040


	//----- nvinfo : EIATTR_FRAME_SIZE
	.align		4
.L_285:
        /*05c4*/ 	.byte	0x04, 0x11
        /*05c6*/ 	.short	(.L_287 - .L_286)
	.align		4
.L_286:
        /*05c8*/ 	.word	index@(_Z35group_norm_nhwc_bwd_one_pass_kernelI11Bf16IOFp16WLi256ELi32ELi512EEv26Group_norm_nhwc_bwd_params)
        /*05cc*/ 	.word	0x00000000


	//----- nvinfo : EIATTR_REGCOUNT
	.align		4
.L_287:
        /*05d0*/ 	.byte	0x04, 0x2f
        /*05d2*/ 	.short	(.L_289 - .L_288)
	.align		4
.L_288:
        /*05d4*/ 	.word	index@(_Z35group_norm_nhwc_bwd_one_pass_kernelI11Bf16IOFp16WLi128ELi32ELi512EEv26Group_norm_nhwc_bwd_params)
        /*05d8*/ 	.word	0x00000040


	//----- nvinfo : EIATTR_FRAME_SIZE
	.align		4
.L_289:
        /*05dc*/ 	.byte	0x04, 0x11
        /*05de*/ 	.short	(.L_291 - .L_290)
	.align		4
.L_290:
        /*05e0*/ 	.word	index@(_Z35group_norm_nhwc_bwd_one_pass_kernelI11Bf16IOFp16WLi128ELi32ELi512EEv26Group_norm_nhwc_bwd_params)
        /*05e4*/ 	.word	0x00000000


	//----- nvinfo : EIATTR_REGCOUNT
	.align		4
.L_291:
        /*05e8*/ 	.byte	0x04, 0x2f
        /*05ea*/ 	.short	(.L_293 - .L_292)
	.align		4
.L_292:
        /*05ec*/ 	.word	index@(_Z35group_norm_nhwc_bwd_one_pass_kernelI11Bf16IOFp16WLi64ELi32ELi512EEv26Group_norm_nhwc_bwd_params)
        /*05f0*/ 	.word	0x0000003f


	//----- nvinfo : EIATTR_FRAME_SIZE
	.align		4
.L_293:
        /*05f4*/ 	.byte	0x04, 0x11
        /*05f6*/ 	.short	(.L_295 - .L_294)
	.align		4
.L_294:
        /*05f8*/ 	.word	index@(_Z35group_norm_nhwc_bwd_one_pass_kernelI11Bf16IOFp16WLi64ELi32ELi512EEv26Group_norm_nhwc_bwd_params)
        /*05fc*/ 	.word	0x00000000


	//----- nvinfo : EIATTR_REGCOUNT
	.align		4
.L_295:
        /*0600*/ 	.byte	0x04, 0x2f
        /*0602*/ 	.short	(.L_297 - .L_296)
	.align		4
.L_296:
        /*0604*/ 	.word	index@(_Z35group_norm_nhwc_bwd_one_pass_kernelI11Bf16IOBf16WLi512ELi32ELi512EEv26Group_norm_nhwc_bwd_params)
        /*0608*/ 	.word	0x00000080


	//----- nvinfo : EIATTR_FRAME_SIZE
	.align		4
.L_297:
        /*060c*/ 	.byte	0x04, 0x11
        /*060e*/ 	.short	(.L_299 - .L_298)
	.align		4
.L_298:
        /*0610*/ 	.word	index@(_Z35group_norm_nhwc_bwd_one_pass_kernelI11Bf16IOBf16WLi512ELi32ELi512EEv26Group_norm_nhwc_bwd_params)
        /*0614*/ 	.word	0x00000000


	//----- nvinfo : EIATTR_REGCOUNT
	.align		4
.L_299:
        /*0618*/ 	.byte	0x04, 0x2f
        /*061a*/ 	.short	(.L_301 - .L_300)
	.align		4
.L_300:
        /*061c*/ 	.word	index@(_Z35group_norm_nhwc_bwd_one_pass_kernelI11Bf16IOBf16WLi256ELi32ELi512EEv26Group_norm_nhwc_bwd_params)
        /*0620*/ 	.word	0x00000040


	//----- nvinfo : EIATTR_FRAME_SIZE
	.align		4
.L_301:
        /*0624*/ 	.byte	0x04, 0x11
        /*0626*/ 	.short	(.L_303 - .L_302)
	.align		4
.L_302:
        /*0628*/ 	.word	index@(_Z35group_norm_nhwc_bwd_one_pass_kernelI11Bf16IOBf16WLi256ELi32ELi512EEv26Group_norm_nhwc_bwd_params)
        /*062c*/ 	.word	0x00000000


	//----- nvinfo : EIATTR_REGCOUNT
	.align		4
.L_303:
        /*0630*/ 	.byte	0x04, 0x2f
        /*0632*/ 	.short	(.L_305 - .L_304)
	.align		4
.L_304:
        /*0634*/ 	.word	index@(_Z35group_norm_nhwc_bwd_one_pass_kernelI11Bf16IOBf16WLi128ELi32ELi512EEv26Group_norm_nhwc_bwd_params)
        /*0638*/ 	.word	0x00000040


	//----- nvinfo : EIATTR_FRAME_SIZE
	.align		4
.L_305:
        /*063c*/ 	.byte	0x04, 0x11
        /*063e*/ 	.short	(.L_307 - .L_306)
	.align		4
.L_306:
        /*0640*/ 	.word	index@(_Z35group_norm_nhwc_bwd_one_pass_kernelI11Bf16IOBf16WLi128ELi32ELi512EEv26Group_norm_nhwc_bwd_params)
        /*0644*/ 	.word	0x00000000


	//----- nvinfo : EIATTR_REGCOUNT
	.align		4
.L_307:
        /*0648*/ 	.byte	0x04, 0x2f
        /*064a*/ 	.short	(.L_309 - .L_308)
	.align		4
.L_308:
        /*064c*/ 	.word	index@(_Z35group_norm_nhwc_bwd_one_pass_kernelI11Bf16IOBf16WLi64ELi32ELi512EEv26Group_norm_nhwc_bwd_params)
        /*0650*/ 	.word	0x0000003f


	//----- nvinfo : EIATTR_FRAME_SIZE
	.align		4
.L_309:
        /*0654*/ 	.byte	0x04, 0x11
        /*0656*/ 	.short	(.L_311 - .L_310)
	.align		4
.L_310:
        /*0658*/ 	.word	index@(_Z35group_norm_nhwc_bwd_one_pass_kernelI11Bf16IOBf16WLi64ELi32ELi512EEv26Group_norm_nhwc_bwd_params)
        /*065c*/ 	.word	0x00000000


	//----- nvinfo : EIATTR_REGCOUNT
	.align		4
.L_311:
        /*0660*/ 	.byte	0x04, 0x2f
        /*0662*/ 	.short	(.L_313 - .L_312)
	.align		4
.L_312:
        /*0664*/ 	.word	index@(_Z35group_norm_nhwc_bwd_one_pass_kernelI11Bf16IOFp32WLi512ELi32ELi512EEv26Group_norm_nhwc_bwd_params)
        /*0668*/ 	.word	0x00000080


	//----- nvinfo : EIATTR_FRAME_SIZE
	.align		4
.L_313:
        /*066c*/ 	.byte	0x04, 0x11
        /*066e*/ 	.short	(.L_315 - .L_314)
	.align		4
.L_314:
        /*0670*/ 	.word	index@(_Z35group_norm_nhwc_bwd_one_pass_kernelI11Bf16IOFp32WLi512ELi32ELi512EEv26Group_norm_nhwc_bwd_params)
        /*0674*/ 	.word	0x00000000


	//----- nvinfo : EIATTR_REGCOUNT
	.align		4
.L_315:
        /*0678*/ 	.byte	0x04, 0x2f
        /*067a*/ 	.short	(.L_317 - .L_316)
	.align		4
.L_316:
        /*067c*/ 	.word	index@(_Z35group_norm_nhwc_bwd_one_pass_kernelI11Bf16IOFp32WLi256ELi32ELi512EEv26Group_norm_nhwc_bwd_params)
        /*0680*/ 	.word	0x00000040


	//----- nvinfo : EIATTR_FRAME_SIZE
	.align		4
.L_317:
        /*0684*/ 	.byte	0x04, 0x11
        /*0686*/ 	.short	(.L_319 - .L_318)
	.align		4
.L_318:
        /*0688*/ 	.word	index@(_Z35group_norm_nhwc_bwd_one_pass_kernelI11Bf16IOFp32WLi256ELi32ELi512EEv26Group_norm_nhwc_bwd_params)
        /*068c*/ 	.word	0x00000000


	//----- nvinfo : EIATTR_REGCOUNT
	.align		4
.L_319:
        /*0690*/ 	.byte	0x04, 0x2f
        /*0692*/ 	.short	(.L_321 - .L_320)
	.align		4
.L_320:
        /*0694*/ 	.word	index@(_Z35group_norm_nhwc_bwd_one_pass_kernelI11Bf16IOFp32WLi128ELi32ELi512EEv26Group_norm_nhwc_bwd_params)
        /*0698*/ 	.word	0x0000003e


	//----- nvinfo : EIATTR_FRAME_SIZE
	.align		4
.L_321:
        /*069c*/ 	.byte	0x04, 0x11
        /*069e*/ 	.short	(.L_323 - .L_322)
	.align		4
.L_322:
        /*06a0*/ 	.word	index@(_Z35group_norm_nhwc_bwd_one_pass_kernelI11Bf16IOFp32WLi128ELi32ELi512EEv26Group_norm_nhwc_bwd_params)
        /*06a4*/ 	.word	0x00000000


	//----- nvinfo : EIATTR_REGCOUNT
	.align		4
.L_323:
        /*06a8*/ 	.byte	0x04, 0x2f
        /*06aa*/ 	.short	(.L_325 - .L_324)
	.align		4
.L_324:
        /*06ac*/ 	.word	index@(_Z35group_norm_nhwc_bwd_one_pass_kernelI11Bf16IOFp32WLi64ELi32ELi512EEv26Group_norm_nhwc_bwd_params)
        /*06b0*/ 	.word	0x0000003f


	//----- nvinfo : EIATTR_FRAME_SIZE
	.align		4
.L_325:
        /*06b4*/ 	.byte	0x04, 0x11
        /*06b6*/ 	.short	(.L_327 - .L_326)
	.align		4
.L_326:
        /*06b8*/ 	.word	index@(_Z35group_norm_nhwc_bwd_one_pass_kernelI11Bf16IOFp32WLi64ELi32ELi512EEv26Group_norm_nhwc_bwd_params)
        /*06bc*/ 	.word	0x00000000


	//----- nvinfo : EIATTR_REGCOUNT
	.align		4
.L_327:
        /*06c0*/ 	.byte	0x04, 0x2f
        /*06c2*/ 	.short	(.L_329 - .L_328)
	.align		4
.L_328:
        /*06c4*/ 	.word	index@(_ZN3cub18CUB_300001_SM_10006detail11EmptyKernelIvEEvv)
        /*06c8*/ 	.word	0x00000004


	//----- nvinfo : EIATTR_FRAME_SIZE
	.align		4
.L_329:
        /*06cc*/ 	.byte	0x04, 0x11
        /*06ce*/ 	.short	(.L_331 - .L_330)
	.align		4
.L_330:
        /*06d0*/ 	.word	index@(_ZN3cub18CUB_300001_SM_10006detail11EmptyKernelIvEEvv)
        /*06d4*/ 	.word	0x00000000


	//----- nvinfo : EIATTR_MIN_STACK_SIZE
	.align		4
.L_331:
        /*06d8*/ 	.byte	0x04, 0x12
        /*06da*/ 	.short	(.L_333 - .L_332)
	.align		4
.L_332:
        /*06dc*/ 	.word	index@(_ZN3cub18CUB_300001_SM_10006detail11EmptyKernelIvEEvv)
        /*06e0*/ 	.word	0x00000000


	//----- nvinfo : EIATTR_MIN_STACK_SIZE
	.align		4
.L_333:
        /*06e4*/ 	.byte	0x04, 0x12
        /*06e6*/ 	.short	(.L_335 - .L_334)
	.align		4
.L_334:
        /*06e8*/ 	.word	index@(_Z35group_norm_nhwc_bwd_one_pass_kernelI11Bf16IOFp32WLi64ELi32ELi512EEv26Group_norm_nhwc_bwd_params)
        /*06ec*/ 	.word	0x00000000


	//----- nvinfo : EIATTR_MIN_STACK_SIZE
	.align		4
.L_335:
        /*06f0*/ 	.byte	0x04, 0x12
        /*06f2*/ 	.short	(.L_337 - .L_336)
	.align		4
.L_336:
        /*06f4*/ 	.word	index@(_Z35group_norm_nhwc_bwd_one_pass_kernelI11Bf16IOFp32WLi128ELi32ELi512EEv26Group_norm_nhwc_bwd_params)
        /*06f8*/ 	.word	0x00000000


	//----- nvinfo : EIATTR_MIN_STACK_SIZE
	.align		4
.L_337:
        /*06fc*/ 	.byte	0x04, 0x12
        /*06fe*/ 	.short	(.L_339 - .L_338)
	.align		4
.L_338:
        /*0700*/ 	.word	index@(_Z35group_norm_nhwc_bwd_one_pass_kernelI11Bf16IOFp32WLi256ELi32ELi512EEv26Group_norm_nhwc_bwd_params)
        /*0704*/ 	.word	0x00000000


	//----- nvinfo : EIATTR_MIN_STACK_SIZE
	.align		4
.L_339:
        /*0708*/ 	.byte	0x04, 0x12
        /*070a*/ 	.short	(.L_341 - .L_340)
	.align		4
.L_340:
        /*070c*/ 	.word	index@(_Z35group_norm_nhwc_bwd_one_pass_kernelI11Bf16IOFp32WLi512ELi32ELi512EEv26Group_norm_nhwc_bwd_params)
        /*0710*/ 	.word	0x00000000


	//----- nvinfo : EIATTR_MIN_STACK_SIZE
	.align		4
.L_341:
        /*0714*/ 	.byte	0x04, 0x12
        /*0716*/ 	.short	(.L_343 - .L_342)
	.align		4
.L_342:
        /*0718*/ 	.word	index@(_Z35group_norm_nhwc_bwd_one_pass_kernelI11Bf16IOBf16WLi64ELi32ELi512EEv26Group_norm_nhwc_bwd_params)
        /*071c*/ 	.word	0x00000000


	//----- nvinfo : EIATTR_MIN_STACK_SIZE
	.align		4
.L_343:
        /*0720*/ 	.byte	0x04, 0x12
        /*0722*/ 	.short	(.L_345 - .L_344)
	.align		4
.L_344:
        /*0724*/ 	.word	index@(_Z35group_norm_nhwc_bwd_one_pass_kernelI11Bf16IOBf16WLi128ELi32ELi512EEv26Group_norm_nhwc_bwd_params)
        /*0728*/ 	.word	0x00000000


	//----- nvinfo : EIATTR_MIN_STACK_SIZE
	.align		4
.L_345:
        /*072c*/ 	.byte	0x04, 0x12
        /*072e*/ 	.short	(.L_347 - .L_346)
	.align		4
.L_346:
        /*0730*/ 	.word	index@(_Z35group_norm_nhwc_bwd_one_pass_kernelI11Bf16IOBf16WLi256ELi32ELi512EEv26Group_norm_nhwc_bwd_params)
        /*0734*/ 	.word	0x00000000


	//----- nvinfo : EIATTR_MIN_STACK_SIZE
	.align		4
.L_347:
        /*0738*/ 	.byte	0x04, 0x12
        /*073a*/ 	.short	(.L_349 - .L_348)
	.align		4
.L_348:
        /*073c*/ 	.word	index@(_Z35group_norm_nhwc_bwd_one_pass_kernelI11Bf16IOBf16WLi512ELi32ELi512EEv26Group_norm_nhwc_bwd_params)
        /*0740*/ 	.word	0x00000000


	//----- nvinfo : EIATTR_MIN_STACK_SIZE
	.align		4
.L_349:
        /*0744*/ 	.byte	0x04, 0x12
        /*0746*/ 	.short	(.L_351 - .L_350)
	.align		4
.L_350:
        /*0748*/ 	.word	index@(_Z35group_norm_nhwc_bwd_one_pass_kernelI11Bf16IOFp16WLi64ELi32ELi512EEv26Group_norm_nhwc_bwd_params)
        /*074c*/ 	.word	0x00000000


	//----- nvinfo : EIATTR_MIN_STACK_SIZE
	.align		4
.L_351:
        /*0750*/ 	.byte	0x04, 0x12
        /*0752*/ 	.short	(.L_353 - .L_352)
	.align		4
.L_352:
        /*0754*/ 	.word	index@(_Z35group_norm_nhwc_bwd_one_pass_kernelI11Bf16IOFp16WLi128ELi32ELi512EEv26Group_norm_nhwc_bwd_params)
        /*0758*/ 	.word	0x00000000


	//----- nvinfo : EIATTR_MIN_STACK_SIZE
	.align		4
.L_353:
        /*075c*/ 	.byte	0x04, 0x12
        /*075e*/ 	.short	(.L_355 - .L_354)
	.align		4
.L_354:
        /*0760*/ 	.word	index@(_Z35group_norm_nhwc_bwd_one_pass_kernelI11Bf16IOFp16WLi256ELi32ELi512EEv26Group_norm_nhwc_bwd_params)
        /*0764*/ 	.word	0x00000000


	//----- nvinfo : EIATTR_MIN_STACK_SIZE
	.align		4
.L_355:
        /*0768*/ 	.byte	0x04, 0x12
        /*076a*/ 	.short	(.L_357 - .L_356)
	.align		4
.L_356:
        /*076c*/ 	.word	index@(_Z35group_norm_nhwc_bwd_one_pass_kernelI11Bf16IOFp16WLi512ELi32ELi512EEv26Group_norm_nhwc_bwd_params)
        /*0770*/ 	.word	0x00000000


	//----- nvinfo : EIATTR_MIN_STACK_SIZE
	.align		4
.L_357:
        /*0774*/ 	.byte	0x04, 0x12
        /*0776*/ 	.short	(.L_359 - .L_358)
	.align		4
.L_358:
        /*0778*/ 	.word	index@(_Z35group_norm_nhwc_bwd_one_pass_kernelI11Fp16IOFp32WLi64ELi32ELi512EEv26Group_norm_nhwc_bwd_params)
        /*077c*/ 	.word	0x00000000


	//----- nvinfo : EIATTR_MIN_STACK_SIZE
	.align		4
.L_359:
        /*0780*/ 	.byte	0x04, 0x12
        /*0782*/ 	.short	(.L_361 - .L_360)
	.align		4
.L_360:
        /*0784*/ 	.word	index@(_Z35group_norm_nhwc_bwd_one_pass_kernelI11Fp16IOFp32WLi128ELi32ELi512EEv26Group_norm_nhwc_bwd_params)
        /*0788*/ 	.word	0x00000000


	//----- nvinfo : EIATTR_MIN_STACK_SIZE
	.align		4
.L_361:
        /*078c*/ 	.byte	0x04, 0x12
        /*078e*/ 	.short	(.L_363 - .L_362)
	.align		4
.L_362:
        /*0790*/ 	.word	index@(_Z35group_norm_nhwc_bwd_one_pass_kernelI11Fp16IOFp32WLi256ELi32ELi512EEv26Group_norm_nhwc_bwd_params)
        /*0794*/ 	.word	0x00000000


	//----- nvinfo : EIATTR_MIN_STACK_SIZE
	.align		4
.L_363:
        /*0798*/ 	.byte	0x04, 0x12
        /*079a*/ 	.short	(.L_365 - .L_364)
	.align		4
.L_364:
        /*079c*/ 	.word	index@(_Z35group_norm_nhwc_bwd_one_pass_kernelI11Fp16IOFp32WLi512ELi32ELi512EEv26Group_norm_nhwc_bwd_params)
        /*07a0*/ 	.word	0x00000000


	//----- nvinfo : EIATTR_MIN_STACK_SIZE
	.align		4
.L_365:
        /*07a4*/ 	.byte	0x04, 0x12
        /*07a6*/ 	.short	(.L_367 - .L_366)
	.align		4
.L_366:
        /*07a8*/ 	.word	index@(_Z35group_norm_nhwc_bwd_one_pass_kernelI11Fp16IOBf16WLi64ELi32ELi512EEv26Group_norm_nhwc_bwd_params)
        /*07ac*/ 	.word	0x00000000


	//----- nvinfo : EIATTR_MIN_STACK_SIZE
	.align		4
.L_367:
        /*07b0*/ 	.byte	0x04, 0x12
        /*07b2*/ 	.short	(.L_369 - .L_368)
	.align		4
.L_368:
        /*07b4*/ 	.word	index@(_Z35group_norm_nhwc_bwd_one_pass_kernelI11Fp16IOBf16WLi128ELi32ELi512EEv26Group_norm_nhwc_bwd_params)
        /*07b8*/ 	.word	0x00000000


	//----- nvinfo : EIATTR_MIN_STACK_SIZE
	.align		4
.L_369:
        /*07bc*/ 	.byte	0x04, 0x12
        /*07be*/ 	.short	(.L_371 - .L_370)
	.align		4
.L_370:
        /*07c0*/ 	.word	index@(_Z35group_norm_nhwc_bwd_one_pass_kernelI11Fp16IOBf16WLi256ELi32ELi512EEv26Group_norm_nhwc_bwd_params)
        /*07c4*/ 	.word	0x00000000


	//----- nvinfo : EIATTR_MIN_STACK_SIZE
	.align		4
.L_371:
        /*07c8*/ 	.byte	0x04, 0x12
        /*07ca*/ 	.short	(.L_373 - .L_372)
	.align		4
.L_372:
        /*07cc*/ 	.word	index@(_Z35group_norm_nhwc_bwd_one_pass_kernelI11Fp16IOBf16WLi512ELi32ELi512EEv26Group_norm_nhwc_bwd_params)
        /*07d0*/ 	.word	0x00000000


	//----- nvinfo : EIATTR_MIN_STACK_SIZE
	.align		4
.L_373:
        /*07d4*/ 	.byte	0x04, 0x12
        /*07d6*/ 	.short	(.L_375 - .L_374)
	.align		4
.L_374:
        /*07d8*/ 	.word	index@(_Z35group_norm_nhwc_bwd_one_pass_kernelI11Fp16IOFp16WLi64ELi32ELi512EEv26Group_norm_nhwc_bwd_params)
        /*07dc*/ 	.word	0x00000000


	//----- nvinfo : EIATTR_MIN_STACK_SIZE
	.align		4
.L_375:
        /*07e0*/ 	.byte	0x04, 0x12
        /*07e2*/ 	.short	(.L_377 - .L_376)
	.align		4
.L_376:
        /*07e4*/ 	.word	index@(_Z35group_norm_nhwc_bwd_one_pass_kernelI11Fp16IOFp16WLi128ELi32ELi512EEv26Group_norm_nhwc_bwd_params)
        /*07e8*/ 	.word	0x00000000


	//----- nvinfo : EIATTR_MIN_STACK_SIZE
	.align		4
.L_377:
        /*07ec*/ 	.byte	0x04, 0x12
        /*07ee*/ 	.short	(.L_379 - .L_378)
	.align		4
.L_378:
        /*07f0*/ 	.word	index@(_Z35group_norm_nhwc_bwd_one_pass_kernelI11Fp16IOFp16WLi256ELi32ELi512EEv26Group_norm_nhwc_bwd_params)
        /*07f4*/ 	.word	0x00000000


	//----- nvinfo : EIATTR_MIN_STACK_SIZE
	.align		4
.L_379:
        /*07f8*/ 	.byte	0x04, 0x12
        /*07fa*/ 	.short	(.L_381 - .L_380)
	.align		4
.L_380:
        /*07fc*/ 	.word	index@(_Z35group_norm_nhwc_bwd_one_pass_kernelI11Fp16IOFp16WLi512ELi32ELi512EEv26Group_norm_nhwc_bwd_params)
        /*0800*/ 	.word	0x00000000


	//----- nvinfo : EIATTR_MIN_STACK_SIZE
	.align		4
.L_381:
        /*0804*/ 	.byte	0x04, 0x12
        /*0806*/ 	.short	(.L_383 - .L_382)
	.align		4
.L_382:
        /*0808*/ 	.word	index@(_Z35group_norm_nhwc_bwd_one_pass_kernelI11Fp32IOFp32WLi64ELi32ELi512EEv26Group_norm_nhwc_bwd_params)
        /*080c*/ 	.word	0x00000000


	//----- nvinfo : EIATTR_MIN_STACK_SIZE
	.align		4
.L_383:
        /*0810*/ 	.byte	0x04, 0x12
        /*0812*/ 	.short	(.L_385 - .L_384)
	.align		4
.L_384:
        /*0814*/ 	.word	index@(_Z35group_norm_nhwc_bwd_one_pass_kernelI11Fp32IOFp32WLi128ELi32ELi512EEv26Group_norm_nhwc_bwd_params)
        /*0818*/ 	.word	0x00000000


	//----- nvinfo : EIATTR_MIN_STACK_SIZE
	.align		4
.L_385:
        /*081c*/ 	.byte	0x04, 0x12
        /*081e*/ 	.short	(.L_387 - .L_386)
	.align		4
.L_386:
        /*0820*/ 	.word	index@(_Z35group_norm_nhwc_bwd_one_pass_kernelI11Fp32IOFp32WLi256ELi32ELi512EEv26Group_norm_nhwc_bwd_params)
        /*0824*/ 	.word	0x00000000


	//----- nvinfo : EIATTR_MIN_STACK_SIZE
	.align		4
.L_387:
        /*0828*/ 	.byte	0x04, 0x12
        /*082a*/ 	.short	(.L_389 - .L_388)
	.align		4
.L_388:
        /*082c*/ 	.word	index@(_Z35group_norm_nhwc_bwd_one_pass_kernelI11Fp32IOFp32WLi512ELi32ELi512EEv26Group_norm_nhwc_bwd_params)
        /*0830*/ 	.word	0x00000000


	//----- nvinfo : EIATTR_MIN_STACK_SIZE
	.align		4
.L_389:
        /*0834*/ 	.byte	0x04, 0x12
        /*0836*/ 	.short	(.L_391 - .L_390)
	.align		4
.L_390:
        /*0838*/ 	.word	index@(_Z35group_norm_nhwc_bwd_one_pass_kernelI11Fp32IOBf16WLi64ELi32ELi512EEv26Group_norm_nhwc_bwd_params)
        /*083c*/ 	.word	0x00000000


	//----- nvinfo : EIATTR_MIN_STACK_SIZE
	.align		4
.L_391:
        /*0840*/ 	.byte	0x04, 0x12
        /*0842*/ 	.short	(.L_393 - .L_392)
	.align		4
.L_392:
        /*0844*/ 	.word	index@(_Z35group_norm_nhwc_bwd_one_pass_kernelI11Fp32IOBf16WLi128ELi32ELi512EEv26Group_norm_nhwc_bwd_params)
        /*0848*/ 	.word	0x00000000


	//----- nvinfo : EIATTR_MIN_STACK_SIZE
	.align		4
.L_393:
        /*084c*/ 	.byte	0x04, 0x12
        /*084e*/ 	.short	(.L_395 - .L_394)
	.align		4
.L_394:
        /*0850*/ 	.word	index@(_Z35group_norm_nhwc_bwd_one_pass_kernelI11Fp32IOBf16WLi256ELi32ELi512EEv26Group_norm_nhwc_bwd_params)
        /*0854*/ 	.word	0x00000000


	//----- nvinfo : EIATTR_MIN_STACK_SIZE
	.align		4
.L_395:
        /*0858*/ 	.byte	0x04, 0x12
        /*085a*/ 	.short	(.L_397 - .L_396)
	.align		4
.L_396:
        /*085c*/ 	.word	index@(_Z35group_norm_nhwc_bwd_one_pass_kernelI11Fp32IOBf16WLi512ELi32ELi512EEv26Group_norm_nhwc_bwd_params)
        /*0860*/ 	.word	0x00000000


	//----- nvinfo : EIATTR_MIN_STACK_SIZE
	.align		4
.L_397:
        /*0864*/ 	.byte	0x04, 0x12
        /*0866*/ 	.short	(.L_399 - .L_398)
	.align		4
.L_398:
        /*0868*/ 	.word	index@(_Z35group_norm_nhwc_bwd_one_pass_kernelI11Fp32IOFp16WLi64ELi32ELi512EEv26Group_norm_nhwc_bwd_params)
        /*086c*/ 	.word	0x00000000


	//----- nvinfo : EIATTR_MIN_STACK_SIZE
	.align		4
.L_399:
        /*0870*/ 	.byte	0x04, 0x12
        /*0872*/ 	.short	(.L_401 - .L_400)
	.align		4
.L_400:
        /*0874*/ 	.word	index@(_Z35group_norm_nhwc_bwd_one_pass_kernelI11Fp32IOFp16WLi128ELi32ELi512EEv26Group_norm_nhwc_bwd_params)
        /*0878*/ 	.word	0x00000000


	//----- nvinfo : EIATTR_MIN_STACK_SIZE
	.align		4
.L_401:
        /*087c*/ 	.byte	0x04, 0x12
        /*087e*/ 	.short	(.L_403 - .L_402)
	.align		4
.L_402:
        /*0880*/ 	.word	index@(_Z35group_norm_nhwc_bwd_one_pass_kernelI11Fp32IOFp16WLi256ELi32ELi512EEv26Group_norm_nhwc_bwd_params)
        /*0884*/ 	.word	0x00000000


	//----- nvinfo : EIATTR_MIN_STACK_SIZE
	.align		4
.L_403:
        /*0888*/ 	.byte	0x04, 0x12
        /*088a*/ 	.short	(.L_405 - .L_404)
	.align		4
.L_404:
        /*088c*/ 	.word	index@(_Z35group_norm_nhwc_bwd_one_pass_kernelI11Fp32IOFp16WLi512ELi32ELi512EEv26Group_norm_nhwc_bwd_params)
        /*0890*/ 	.word	0x00000000


	//----- nvinfo : EIATTR_MIN_STACK_SIZE
	.align		4
.L_405:
        /*0894*/ 	.byte	0x04, 0x12
        /*0896*/ 	.short	(.L_407 - .L_406)
	.align		4
.L_406:
        /*0898*/ 	.word	index@(_Z35group_norm_nhwc_fwd_one_pass_kernelI11Bf16IOFp32WLi64ELi32ELi512EEv26Group_norm_nhwc_fwd_params)
        /*089c*/ 	.word	0x00000000


	//----- nvinfo : EIATTR_MIN_STACK_SIZE
	.align		4
.L_407:
        /*08a0*/ 	.byte	0x04, 0x12
        /*08a2*/ 	.short	(.L_409 - .L_408)
	.align		4
.L_408:
        /*08a4*/ 	.word	index@(_Z35group_norm_nhwc_fwd_one_pass_kernelI11Bf16IOFp32WLi128ELi32ELi512EEv26Group_norm_nhwc_fwd_params)
        /*08a8*/ 	.word	0x00000000


	//----- nvinfo : EIATTR_MIN_STACK_SIZE
	.align		4
.L_409:
        /*08ac*/ 	.byte	0x04, 0x12
        /*08ae*/ 	.short	(.L_411 - .L_410)
	.align		4
.L_410:
        /*08b0*/ 	.word	index@(_Z35group_norm_nhwc_fwd_one_pass_kernelI11Bf16IOFp32WLi256ELi32ELi512EEv26Group_norm_nhwc_fwd_params)
        /*08b4*/ 	.word	0x00000000


	//----- nvinfo : EIATTR_MIN_STACK_SIZE
	.align		4
.L_411:
        /*08b8*/ 	.byte	0x04, 0x12
        /*08ba*/ 	.short	(.L_413 - .L_412)
	.align		4
.L_412:
        /*08bc*/ 	.word	index@(_Z35group_norm_nhwc_fwd_one_pass_kernelI11Bf16IOFp32WLi512ELi32ELi512EEv26Group_norm_nhwc_fwd_params)
        /*08c0*/ 	.word	0x00000000


	//----- nvinfo : EIATTR_MIN_STACK_SIZE
	.align		4
.L_413:
        /*08c4*/ 	.byte	0x04, 0x12
        /*08c6*/ 	.short	(.L_415 - .L_414)
	.align		4
.L_414:
        /*08c8*/ 	.word	index@(_Z35group_norm_nhwc_fwd_one_pass_kernelI11Bf16IOBf16WLi64ELi32ELi512EEv26Group_norm_nhwc_fwd_params)
        /*08cc*/ 	.word	0x00000000


	//----- nvinfo : EIATTR_MIN_STACK_SIZE
	.align		4
.L_415:
        /*08d0*/ 	.byte	0x04, 0x12
        /*08d2*/ 	.short	(.L_417 - .L_416)
	.align		4
.L_416:
        /*08d4*/ 	.word	index@(_Z35group_norm_nhwc_fwd_one_pass_kernelI11Bf16IOBf16WLi128ELi32ELi512EEv26Group_norm_nhwc_fwd_params)
        /*08d8*/ 	.word	0x00000000


	//----- nvinfo : EIATTR_MIN_STACK_SIZE
	.align		4
.L_417:
        /*08dc*/ 	.byte	0x04, 0x12
        /*08de*/ 	.short	(.L_419 - .L_418)
	.align		4
.L_418:
        /*08e0*/ 	.word	index@(_Z35group_norm_nhwc_fwd_one_pass_kernelI11Bf16IOBf16WLi256ELi32ELi512EEv26Group_norm_nhwc_fwd_params)
        /*08e4*/ 	.word	0x00000000


	//----- nvinfo : EIATTR_MIN_STACK_SIZE
	.align		4
.L_419:
        /*08e8*/ 	.byte	0x04, 0x12
        /*08ea*/ 	.short	(.L_421 - .L_420)
	.align		4
.L_420:
        /*08ec*/ 	.word	index@(_Z35group_norm_nhwc_fwd_one_pass_kernelI11Bf16IOBf16WLi512ELi32ELi512EEv26Group_norm_nhwc_fwd_params)
        /*08f0*/ 	.word	0x00000000


	//----- nvinfo : EIATTR_MIN_STACK_SIZE
	.align		4
.L_421:
        /*08f4*/ 	.byte	0x04, 0x12
        /*08f6*/ 	.short	(.L_423 - .L_422)
	.align		4
.L_422:
        /*08f8*/ 	.word	index@(_Z35group_norm_nhwc_fwd_one_pass_kernelI11Bf16IOFp16WLi64ELi32ELi512EEv26Group_norm_nhwc_fwd_params)
        /*08fc*/ 	.word	0x00000000


	//----- nvinfo : EIATTR_MIN_STACK_SIZE
	.align		4
.L_423:
        /*0900*/ 	.byte	0x04, 0x12
        /*0902*/ 	.short	(.L_425 - .L_424)
	.align		4
.L_424:
        /*0904*/ 	.word	index@(_Z35group_norm_nhwc_fwd_one_pass_kernelI11Bf16IOFp16WLi128ELi32ELi512EEv26Group_norm_nhwc_fwd_params)
        /*0908*/ 	.word	0x00000000


	//----- nvinfo : EIATTR_MIN_STACK_SIZE
	.align		4
.L_425:
        /*090c*/ 	.byte	0x04, 0x12
        /*090e*/ 	.short	(.L_427 - .L_426)
	.align		4
.L_426:
        /*0910*/ 	.word	index@(_Z35group_norm_nhwc_fwd_one_pass_kernelI11Bf16IOFp16WLi256ELi32ELi512EEv26Group_norm_nhwc_fwd_params)
        /*0914*/ 	.word	0x00000000


	//----- nvinfo : EIATTR_MIN_STACK_SIZE
	.align		4
.L_427:
        /*0918*/ 	.byte	0x04, 0x12
        /*091a*/ 	.short	(.L_429 - .L_428)
	.align		4
.L_428:
        /*091c*/ 	.word	index@(_Z35group_norm_nhwc_fwd_one_pass_kernelI11Bf16IOFp16WLi512ELi32ELi512EEv26Group_norm_nhwc_fwd_params)
        /*0920*/ 	.word	0x00000000


	//----- nvinfo : EIATTR_MIN_STACK_SIZE
	.align		4
.L_429:
        /*0924*/ 	.byte	0x04, 0x12
        /*0926*/ 	.short	(.L_431 - .L_430)
	.align		4
.L_430:
        /*0928*/ 	.word	index@(_Z35group_norm_nhwc_fwd_one_pass_kernelI11Fp16IOFp32WLi64ELi32ELi512EEv26Group_norm_nhwc_fwd_params)
        /*092c*/ 	.word	0x00000000


	//----- nvinfo : EIATTR_MIN_STACK_SIZE
	.align		4
.L_431:
        /*0930*/ 	.byte	0x04, 0x12
        /*0932*/ 	.short	(.L_433 - .L_432)
	.align		4
.L_432:
        /*0934*/ 	.word	index@(_Z35group_norm_nhwc_fwd_one_pass_kernelI11Fp16IOFp32WLi128ELi32ELi512EEv26Group_norm_nhwc_fwd_params)
        /*0938*/ 	.word	0x00000000


	//----- nvinfo : EIATTR_MIN_STACK_SIZE
	.align		4
.L_433:
        /*093c*/ 	.byte	0x04, 0x12
        /*093e*/ 	.short	(.L_435 - .L_434)
	.align		4
.L_434:
        /*0940*/ 	.word	index@(_Z35group_norm_nhwc_fwd_one_pass_kernelI11Fp16IOFp32WLi256ELi32ELi512EEv26Group_norm_nhwc_fwd_params)
        /*0944*/ 	.word	0x00000000


	//----- nvinfo : EIATTR_MIN_STACK_SIZE
	.align		4
.L_435:
        /*0948*/ 	.byte	0x04, 0x12
        /*094a*/ 	.short	(.L_437 - .L_436)
	.align		4
.L_436:
        /*094c*/ 	.word	index@(_Z35group_norm_nhwc_fwd_one_pass_kernelI11Fp16IOFp32WLi512ELi32ELi512EEv26Group_norm_nhwc_fwd_params)
        /*0950*/ 	.word	0x00000000


	//----- nvinfo : EIATTR_MIN_STACK_SIZE
	.align		4
.L_437:
        /*0954*/ 	.byte	0x04, 0x12
        /*0956*/ 	.short	(.L_439 - .L_438)
	.align		4
.L_438:
        /*0958*/ 	.word	index@(_Z35group_norm_nhwc_fwd_one_pass_kernelI11Fp16IOBf16WLi64ELi32ELi512EEv26Group_norm_nhwc_fwd_params)
        /*095c*/ 	.word	0x00000000


	//----- nvinfo : EIATTR_MIN_STACK_SIZE
	.align		4
.L_439:
        /*0960*/ 	.byte	0x04, 0x12
        /*0962*/ 	.short	(.L_441 - .L_440)
	.align		4
.L_440:
        /*0964*/ 	.word	index@(_Z35group_norm_nhwc_fwd_one_pass_kernelI11Fp16IOBf16WLi128ELi32ELi512EEv26Group_norm_nhwc_fwd_params)
        /*0968*/ 	.word	0x00000000


	//----- nvinfo : EIATTR_MIN_STACK_SIZE
	.align		4
.L_441:
        /*096c*/ 	.byte	0x04, 0x12
        /*096e*/ 	.short	(.L_443 - .L_442)
	.align		4
.L_442:
        /*0970*/ 	.word	index@(_Z35group_norm_nhwc_fwd_one_pass_kernelI11Fp16IOBf16WLi256ELi32ELi512EEv26Group_norm_nhwc_fwd_params)
        /*0974*/ 	.word	0x00000000


	//----- nvinfo : EIATTR_MIN_STACK_SIZE
	.align		4
.L_443:
        /*0978*/ 	.byte	0x04, 0x12
        /*097a*/ 	.short	(.L_445 - .L_444)
	.align		4
.L_444:
        /*097c*/ 	.word	index@(_Z35group_norm_nhwc_fwd_one_pass_kernelI11Fp16IOBf16WLi512ELi32ELi512EEv26Group_norm_nhwc_fwd_params)
        /*0980*/ 	.word	0x00000000


	//----- nvinfo : EIATTR_MIN_STACK_SIZE
	.align		4
.L_445:
        /*0984*/ 	.byte	0x04, 0x12
        /*0986*/ 	.short	(.L_447 - .L_446)
	.align		4
.L_446:
        /*0988*/ 	.word	index@(_Z35group_norm_nhwc_fwd_one_pass_kernelI11Fp16IOFp16WLi64ELi32ELi512EEv26Group_norm_nhwc_fwd_params)
        /*098c*/ 	.word	0x00000000


	//----- nvinfo : EIATTR_MIN_STACK_SIZE
	.align		4
.L_447:
        /*0990*/ 	.byte	0x04, 0x12
        /*0992*/ 	.short	(.L_449 - .L_448)
	.align		4
.L_448:
        /*0994*/ 	.word	index@(_Z35group_norm_nhwc_fwd_one_pass_kernelI11Fp16IOFp16WLi128ELi32ELi512EEv26Group_norm_nhwc_fwd_params)
        /*0998*/ 	.word	0x00000000


	//----- nvinfo : EIATTR_MIN_STACK_SIZE
	.align		4
.L_449:
        /*099c*/ 	.byte	0x04, 0x12
        /*099e*/ 	.short	(.L_451 - .L_450)
	.align		4
.L_450:
        /*09a0*/ 	.word	index@(_Z35group_norm_nhwc_fwd_one_pass_kernelI11Fp16IOFp16WLi256ELi32ELi512EEv26Group_norm_nhwc_fwd_params)
        /*09a4*/ 	.word	0x00000000


	//----- nvinfo : EIATTR_MIN_STACK_SIZE
	.align		4
.L_451:
        /*09a8*/ 	.byte	0x04, 0x12
        /*09aa*/ 	.short	(.L_453 - .L_452)
	.align		4
.L_452:
        /*09ac*/ 	.word	index@(_Z35group_norm_nhwc_fwd_one_pass_kernelI11Fp16IOFp16WLi512ELi32ELi512EEv26Group_norm_nhwc_fwd_params)
        /*09b0*/ 	.word	0x00000000


	//----- nvinfo : EIATTR_MIN_STACK_SIZE
	.align		4
.L_453:
        /*09b4*/ 	.byte	0x04, 0x12
        /*09b6*/ 	.short	(.L_455 - .L_454)
	.align		4
.L_454:
        /*09b8*/ 	.word	index@(_Z35group_norm_nhwc_fwd_one_pass_kernelI11Fp32IOFp32WLi64ELi32ELi512EEv26Group_norm_nhwc_fwd_params)
        /*09bc*/ 	.word	0x00000000


	//----- nvinfo : EIATTR_MIN_STACK_SIZE
	.align		4
.L_455:
        /*09c0*/ 	.byte	0x04, 0x12
        /*09c2*/ 	.short	(.L_457 - .L_456)
	.align		4
.L_456:
        /*09c4*/ 	.word	index@(_Z35group_norm_nhwc_fwd_one_pass_kernelI11Fp32IOFp32WLi128ELi32ELi512EEv26Group_norm_nhwc_fwd_params)
        /*09c8*/ 	.word	0x00000000


	//----- nvinfo : EIATTR_MIN_STACK_SIZE
	.align		4
.L_457:
        /*09cc*/ 	.byte	0x04, 0x12
        /*09ce*/ 	.short	(.L_459 - .L_458)
	.align		4
.L_458:
        /*09d0*/ 	.word	index@(_Z35group_norm_nhwc_fwd_one_pass_kernelI11Fp32IOFp32WLi256ELi32ELi512EEv26Group_norm_nhwc_fwd_params)
        /*09d4*/ 	.word	0x00000000


	//----- nvinfo : EIATTR_MIN_STACK_SIZE
	.align		4
.L_459:
        /*09d8*/ 	.byte	0x04, 0x12
        /*09da*/ 	.short	(.L_461 - .L_460)
	.align		4
.L_460:
        /*09dc*/ 	.word	index@(_Z35group_norm_nhwc_fwd_one_pass_kernelI11Fp32IOFp32WLi512ELi32ELi512EEv26Group_norm_nhwc_fwd_params)
        /*09e0*/ 	.word	0x00000000


	//----- nvinfo : EIATTR_MIN_STACK_SIZE
	.align		4
.L_461:
        /*09e4*/ 	.byte	0x04, 0x12
        /*09e6*/ 	.short	(.L_463 - .L_462)
	.align		4
.L_462:
        /*09e8*/ 	.word	index@(_Z35group_norm_nhwc_fwd_one_pass_kernelI11Fp32IOBf16WLi64ELi32ELi512EEv26Group_norm_nhwc_fwd_params)
        /*09ec*/ 	.word	0x00000000


	//----- nvinfo : EIATTR_MIN_STACK_SIZE
	.align		4
.L_463:
        /*09f0*/ 	.byte	0x04, 0x12
        /*09f2*/ 	.short	(.L_465 - .L_464)
	.align		4
.L_464:
        /*09f4*/ 	.word	index@(_Z35group_norm_nhwc_fwd_one_pass_kernelI11Fp32IOBf16WLi128ELi32ELi512EEv26Group_norm_nhwc_fwd_params)
        /*09f8*/ 	.word	0x00000000


	//----- nvinfo : EIATTR_MIN_STACK_SIZE
	.align		4
.L_465:
        /*09fc*/ 	.byte	0x04, 0x12
        /*09fe*/ 	.short	(.L_467 - .L_466)
	.align		4
.L_466:
        /*0a00*/ 	.word	index@(_Z35group_norm_nhwc_fwd_one_pass_kernelI11Fp32IOBf16WLi256ELi32ELi512EEv26Group_norm_nhwc_fwd_params)
        /*0a04*/ 	.word	0x00000000


	//----- nvinfo : EIATTR_MIN_STACK_SIZE
	.align		4
.L_467:
        /*0a08*/ 	.byte	0x04, 0x12
        /*0a0a*/ 	.short	(.L_469 - .L_468)
	.align		4
.L_468:
        /*0a0c*/ 	.word	index@(_Z35group_norm_nhwc_fwd_one_pass_kernelI11Fp32IOBf16WLi512ELi32ELi512EEv26Group_norm_nhwc_fwd_params)
        /*0a10*/ 	.word	0x00000000


	//----- nvinfo : EIATTR_MIN_STACK_SIZE
	.align		4
.L_469:
        /*0a14*/ 	.byte	0x04, 0x12
        /*0a16*/ 	.short	(.L_471 - .L_470)
	.align		4
.L_470:
        /*0a18*/ 	.word	index@(_Z35group_norm_nhwc_fwd_one_pass_kernelI11Fp32IOFp16WLi64ELi32ELi512EEv26Group_norm_nhwc_fwd_params)
        /*0a1c*/ 	.word	0x00000000


	//----- nvinfo : EIATTR_MIN_STACK_SIZE
	.align		4
.L_471:
        /*0a20*/ 	.byte	0x04, 0x12
        /*0a22*/ 	.short	(.L_473 - .L_472)
	.align		4
.L_472:
        /*0a24*/ 	.word	index@(_Z35group_norm_nhwc_fwd_one_pass_kernelI11Fp32IOFp16WLi128ELi32ELi512EEv26Group_norm_nhwc_fwd_params)
        /*0a28*/ 	.word	0x00000000


	//----- nvinfo : EIATTR_MIN_STACK_SIZE
	.align		4
.L_473:
        /*0a2c*/ 	.byte	0x04, 0x12
        /*0a2e*/ 	.short	(.L_475 - .L_474)
	.align		4
.L_474:
        /*0a30*/ 	.word	index@(_Z35group_norm_nhwc_fwd_one_pass_kernelI11Fp32IOFp16WLi256ELi32ELi512EEv26Group_norm_nhwc_fwd_params)
        /*0a34*/ 	.word	0x00000000


	//----- nvinfo : EIATTR_MIN_STACK_SIZE
	.align		4
.L_475:
        /*0a38*/ 	.byte	0x04, 0x12
        /*0a3a*/ 	.short	(.L_477 - .L_476)
	.align		4
.L_476:
        /*0a3c*/ 	.word	index@(_Z35group_norm_nhwc_fwd_one_pass_kernelI11Fp32IOFp16WLi512ELi32ELi512EEv26Group_norm_nhwc_fwd_params)
        /*0a40*/ 	.word	0x00000000
.L_477:


//--------------------- .nv.compat                --------------------------
	.section	.nv.compat,"",@"SHT_CUDA_COMPAT_INFO"
	.align	4
        /*0000*/ 	.byte	0x02, 0x09, 0x01, 0x00, 0x02, 0x02, 0x01, 0x00, 0x02, 0x05, 0x05, 0x00, 0x03, 0x07, 0x01, 0x01
        /*0010*/ 	.byte	0x02, 0x03, 0x00, 0x00, 0x02, 0x06, 0x01, 0x00, 0x04, 0x0b, 0x08, 0x00, 0x09, 0x00, 0x00, 0x00
        /*0020*/ 	.byte	0x00, 0x00, 0x00, 0x00


//--------------------- .nv.info._ZN3cub18CUB_300001_SM_10006detail11EmptyKernelIvEEvv --------------------------
	.section	.nv.info._ZN3cub18CUB_300001_SM_10006detail11EmptyKernelIvEEvv,"",@"SHT_CUDA_INFO"
	.sectionflags	@""
	.align	4


	//----- nvinfo : EIATTR_CUDA_API_VERSION
	.align		4
        /*0000*/ 	.byte	0x04, 0x37
        /*0002*/ 	.short	(.L_479 - .L_478)
.L_478:
        /*0004*/ 	.word	0x00000082


	//----- nvinfo : EIATTR_SPARSE_MMA_MASK
	.align		4
.L_479:
        /*0008*/ 	.byte	0x03, 0x50
        /*000a*/ 	.short	0x0000


	//----- nvinfo : EIATTR_MAXREG_COUNT
	.align		4
        /*000c*/ 	.byte	0x03, 0x1b
        /*000e*/ 	.short	0x00ff


	//----- nvinfo : EIATTR_MERCURY_ISA_VERSION
	.align		4
        /*0010*/ 	.byte	0x03, 0x5f
        /*0012*/ 	.short	0x0101


	//----- nvinfo : EIATTR_VRC_CTA_INIT_COUNT
	.align		4
        /*0014*/ 	.byte	0x02, 0x4a
	.zero		1
	.zero		1


	//----- nvinfo : EIATTR_EXIT_INSTR_OFFSETS
	.align		4
        /*0018*/ 	.byte	0x04, 0x1c
        /*001a*/ 	.short	(.L_481 - .L_480)


	//   ....[0]....
.L_480:
        /*001c*/ 	.word	0x00000010


	//----- nvinfo : EIATTR_SW_WAR
	.align		4
.L_481:
        /*0020*/ 	.byte	0x04, 0x36
        /*0022*/ 	.short	(.L_483 - .L_482)
.L_482:
        /*0024*/ 	.word	0x00000008
.L_483:


//--------------------- .nv.info._Z35group_norm_nhwc_bwd_one_pass_kernelI11Bf16IOFp32WLi64ELi32ELi512EEv26Group_norm_nhwc_bwd_params --------------------------
	.section	.nv.info._Z35group_norm_nhwc_bwd_one_pass_kernelI11Bf16IOFp32WLi64ELi32ELi512EEv26Group_norm_nhwc_bwd_params,"",@"SHT_CUDA_INFO"
	.sectionflags	@""
	.align	4


	//----- nvinfo : EIATTR_CUDA_API_VERSION
	.align		4
        /*0000*/ 	.byte	0x04, 0x37
        /*0002*/ 	.short	(.L_485 - .L_484)
.L_484:
        /*0004*/ 	.word	0x00000082


	//----- nvinfo : EIATTR_KPARAM_INFO
	.align		4
.L_485:
        /*0008*/ 	.byte	0x04, 0x17
        /*000a*/ 	.short	(.L_487 - .L_486)
.L_486:
        /*000c*/ 	.word	0x00000000
        /*0010*/ 	.short	0x0000
        /*0012*/ 	.short	0x0000
        /*0014*/ 	.byte	0x00, 0xf0, 0xe1, 0x02


	//----- nvinfo : EIATTR_SPARSE_MMA_MASK
	.align		4
.L_487:
        /*0018*/ 	.byte	0x03, 0x50
        /*001a*/ 	.short	0x0000


	//----- nvinfo : EIATTR_MAXREG_COUNT
	.align		4
        /*001c*/ 	.byte	0x03, 0x1b
        /*001e*/ 	.short	0x0080


	//----- nvinfo : EIATTR_NUM_BARRIERS
	.align		4
        /*0020*/ 	.byte	0x02, 0x4c
        /*0022*/ 	.byte	0x01
	.zero		1


	//----- nvinfo : EIATTR_MERCURY_ISA_VERSION
	.align		4
        /*0024*/ 	.byte	0x03, 0x5f
        /*0026*/ 	.short	0x0101


	//----- nvinfo : EIATTR_INT_WARP_WIDE_INSTR_OFFSETS
	.align		4
        /*0028*/ 	.byte	0x04, 0x31
        /*002a*/ 	.short	(.L_489 - .L_488)


	//   ....[0]....
.L_488:
        /*002c*/ 	.word	0x00002460


	//   ....[1]....
        /*0030*/ 	.word	0x00002480


	//   ....[2]....
        /*0034*/ 	.word	0x000024b0


	//   ....[3]....
        /*0038*/ 	.word	0x00002500


	//   ....[4]....
        /*003c*/ 	.word	0x00002680


	//   ....[5]....
        /*0040*/ 	.word	0x000026d0


	//   ....[6]....
        /*0044*/ 	.word	0x000026e0


	//   ....[7]....
        /*0048*/ 	.word	0x00002730


	//----- nvinfo : EIATTR_COOP_GROUP_MASK_REGIDS
	.align		4
.L_489:
        /*004c*/ 	.byte	0x04, 0x29
        /*004e*/ 	.short	(.L_491 - .L_490)


	//   ....[0]....
.L_490:
        /*0050*/ 	.word	0xffffffff


	//   ....[1]....
        /*0054*/ 	.word	0xffffffff


	//   ....[2]....
        /*0058*/ 	.word	0xffffffff


	//   ....[3]....
        /*005c*/ 	.word	0xffffffff


	//   ....[4]....
        /*0060*/ 	.word	0xffffffff


	//   ....[5]....
        /*0064*/ 	.word	0xffffffff


	//   ....[6]....
        /*0068*/ 	.word	0xffffffff


	//   ....[7]....
        /*006c*/ 	.word	0xffffffff


	//   ....[8]....
        /*0070*/ 	.word	0xffffffff


	//   ....[9]....
        /*0074*/ 	.word	0xffffffff


	//----- nvinfo : EIATTR_COOP_GROUP_INSTR_OFFSETS
	.align		4
.L_491:
        /*0078*/ 	.byte	0x04, 0x28
        /*007a*/ 	.short	(.L_493 - .L_492)


	//   ....[0]....
.L_492:
        /*007c*/ 	.word	0x00001030


	//   ....[1]....
        /*0080*/ 	.word	0x00001070


	//   ....[2]....
        /*0084*/ 	.word	0x000010d0


	//   ....[3]....
        /*0088*/ 	.word	0x000010f0


	//   ....[4]....
        /*008c*/ 	.word	0x00001120


	//   ....[5]....
        /*0090*/ 	.word	0x00001140


	//   ....[6]....
        /*0094*/ 	.word	0x00001170


	//   ....[7]....
        /*0098*/ 	.word	0x00001190


	//   ....[8]....
        /*009c*/ 	.word	0x000011e0


	//   ....[9]....
        /*00a0*/ 	.word	0x000011f0


	//----- nvinfo : EIATTR_VRC_CTA_INIT_COUNT
	.align		4
.L_493:
        /*00a4*/ 	.byte	0x02, 0x4a
	.zero		1
	.zero		1


	//----- nvinfo : EIATTR_EXIT_INSTR_OFFSETS
	.align		4
        /*00a8*/ 	.byte	0x04, 0x1c
        /*00aa*/ 	.short	(.L_495 - .L_494)


	//   ....[0]....
.L_494:
        /*00ac*/ 	.word	0x00003650


	//   ....[1]....
        /*00b0*/ 	.word	0x00003780


	//   ....[2]....
        /*00b4*/ 	.word	0x00003c90


	//   ....[3]....
        /*00b8*/ 	.word	0x00004240


	//----- nvinfo : EIATTR_MAX_THREADS
	.align		4
.L_495:
        /*00bc*/ 	.byte	0x04, 0x05
        /*00be*/ 	.short	(.L_497 - .L_496)
.L_496:
        /*00c0*/ 	.word	0x00000200
        /*00c4*/ 	.word	0x00000001
        /*00c8*/ 	.word	0x00000001


	//----- nvinfo : EIATTR_CRS_STACK_SIZE
	.align		4
.L_497:
        /*00cc*/ 	.byte	0x04, 0x1e
        /*00ce*/ 	.short	(.L_499 - .L_498)
.L_498:
        /*00d0*/ 	.word	0x00000000


	//----- nvinfo : EIATTR_CBANK_PARAM_SIZE
	.align		4
.L_499:
        /*00d4*/ 	.byte	0x03, 0x19
        /*00d6*/ 	.short	0x00b8


	//----- nvinfo : EIATTR_PARAM_CBANK
	.align		4
        /*00d8*/ 	.byte	0x04, 0x0a
        /*00da*/ 	.short	(.L_501 - .L_500)
	.align		4
.L_500:
        /*00dc*/ 	.word	index@(.nv.constant0._Z35group_norm_nhwc_bwd_one_pass_kernelI11Bf16IOFp32WLi64ELi32ELi512EEv26Group_norm_nhwc_bwd_params)
        /*00e0*/ 	.short	0x0380
        /*00e2*/ 	.short	0x00b8


	//----- nvinfo : EIATTR_SW_WAR
	.align		4
.L_501:
        /*00e4*/ 	.byte	0x04, 0x36
        /*00e6*/ 	.short	(.L_503 - .L_502)
.L_502:
        /*00e8*/ 	.word	0x00000008
.L_503:


//--------------------- .nv.info._Z35group_norm_nhwc_bwd_one_pass_kernelI11Bf16IOFp32WLi128ELi32ELi512EEv26Group_norm_nhwc_bwd_params --------------------------
	.section	.nv.info._Z35group_norm_nhwc_bwd_one_pass_kernelI11Bf16IOFp32WLi128ELi32ELi512EEv26Group_norm_nhwc_bwd_params,"",@"SHT_CUDA_INFO"
	.sectionflags	@""
	.align	4


	//----- nvinfo : EIATTR_CUDA_API_VERSION
	.align		4
        /*0000*/ 	.byte	0x04, 0x37
        /*0002*/ 	.short	(.L_505 - .L_504)
.L_504:
        /*0004*/ 	.word	0x00000082


	//----- nvinfo : EIATTR_KPARAM_INFO
	.align		4
.L_505:
        /*0008*/ 	.byte	0x04, 0x17
        /*000a*/ 	.short	(.L_507 - .L_506)
.L_506:
        /*000c*/ 	.word	0x00000000
        /*0010*/ 	.short	0x0000
        /*0012*/ 	.short	0x0000
        /*0014*/ 	.byte	0x00, 0xf0, 0xe1, 0x02


	//----- nvinfo : EIATTR_SPARSE_MMA_MASK
	.align		4
.L_507:
        /*0018*/ 	.byte	0x03, 0x50
        /*001a*/ 	.short	0x0000


	//----- nvinfo : EIATTR_MAXREG_COUNT
	.align		4
        /*001c*/ 	.byte	0x03, 0x1b
        /*001e*/ 	.short	0x0080


	//----- nvinfo : EIATTR_NUM_BARRIERS
	.align		4
        /*0020*/ 	.byte	0x02, 0x4c
        /*0022*/ 	.byte	0x01
	.zero		1


	//----- nvinfo : EIATTR_MERCURY_ISA_VERSION
	.align		4
        /*0024*/ 	.byte	0x03, 0x5f
        /*0026*/ 	.short	0x0101


	//----- nvinfo : EIATTR_INT_WARP_WIDE_INSTR_OFFSETS
	.align		4
        /*0028*/ 	.byte	0x04, 0x31
        /*002a*/ 	.short	(.L_509 - .L_508)


	//   ....[0]....
.L_508:
        /*002c*/ 	.word	0x00001ac0


	//----- nvinfo : EIATTR_COOP_GROUP_MASK_REGIDS
	.align		4
.L_509:
        /*0030*/ 	.byte	0x04, 0x29
        /*0032*/ 	.short	(.L_511 - .L_510)


	//   ....[0]....
.L_510:
        /*0034*/ 	.word	0xffffffff


	//   ....[1]....
        /*0038*/ 	.word	0xffffffff


	//   ....[2]....
        /*003c*/ 	.word	0xffffffff


	//   ....[3]....
        /*0040*/ 	.word	0xffffffff


	//   ....[4]....
        /*0044*/ 	.word	0xffffffff


	//   ....[5]....
        /*0048*/ 	.word	0xffffffff


	//   ....[6]....
        /*004c*/ 	.word	0xffffffff


	//   ....[7]....
        /*0050*/ 	.word	0xffffffff


	//   ....[8]....
        /*0054*/ 	.word	0xffffffff


	//   ....[9]....
        /*0058*/ 	.word	0xffffffff


	//----- nvinfo : EIATTR_COOP_GROUP_INSTR_OFFSETS
	.align		4
.L_511:
        /*005c*/ 	.byte	0x04, 0x28
        /*005e*/ 	.short	(.L_513 - .L_512)


	//   ....[0]....
.L_512:
        /*0060*/ 	.word	0x00001860


	//   ....[1]....
        /*0064*/ 	.word	0x000018a0


	//   ....[2]....
        /*0068*/ 	.word	0x00001930


	//   ....[3]....
        /*006c*/ 	.word	0x00001960


	//   ....[4]....
        /*0070*/ 	.word	0x000019a0


	//   ....[5]....
        /*0074*/ 	.word	0x000019c0


	//   ....[6]....
        /*0078*/ 	.word	0x000019f0


	//   ....[7]....
        /*007c*/ 	.word	0x00001a10


	//   ....[8]....
        /*0080*/ 	.word	0x00001a60


	//   ....[9]....
        /*0084*/ 	.word	0x00001a70


	//----- nvinfo : EIATTR_VRC_CTA_INIT_COUNT
	.align		4
.L_513:
        /*0088*/ 	.byte	0x02, 0x4a
	.zero		1
	.zero		1


	//----- nvinfo : EIATTR_EXIT_INSTR_OFFSETS
	.align		4
        /*008c*/ 	.byte	0x04, 0x1c
        /*008e*/ 	.short	(.L_515 - .L_514)


	//   ....[0]....
.L_514:
        /*0090*/ 	.word	0x000043f0


	//   ....[1]....
        /*0094*/ 	.word	0x00004520


	//   ....[2]....
        /*0098*/ 	.word	0x00004a40


	//   ....[3]....
        /*009c*/ 	.word	0x00004ff0


	//----- nvinfo : EIATTR_MAX_THREADS
	.align		4
.L_515:
        /*00a0*/ 	.byte	0x04, 0x05
        /*00a2*/ 	.short	(.L_517 - .L_516)
.L_516:
        /*00a4*/ 	.word	0x00000200
        /*00a8*/ 	.word	0x00000001
        /*00ac*/ 	.word	0x00000001


	//----- nvinfo : EIATTR_CRS_STACK_SIZE
	.align		4
.L_517:
        /*00b0*/ 	.byte	0x04, 0x1e
        /*00b2*/ 	.short	(.L_519 - .L_518)
.L_518:
        /*00b4*/ 	.word	0x00000000


	//----- nvinfo : EIATTR_CBANK_PARAM_SIZE
	.align		4
.L_519:
        /*00b8*/ 	.byte	0x03, 0x19
        /*00ba*/ 	.short	0x00b8


	//----- nvinfo : EIATTR_PARAM_CBANK
	.align		4
        /*00bc*/ 	.byte	0x04, 0x0a
        /*00be*/ 	.short	(.L_521 - .L_520)
	.align		4
.L_520:
        /*00c0*/ 	.word	index@(.nv.constant0._Z35group_norm_nhwc_bwd_one_pass_kernelI11Bf16IOFp32WLi128ELi32ELi512EEv26Group_norm_nhwc_bwd_params)
        /*00c4*/ 	.short	0x0380
        /*00c6*/ 	.short	0x00b8


	//----- nvinfo : EIATTR_SW_WAR
	.align		4
.L_521:
        /*00c8*/ 	.byte	0x04, 0x36
        /*00ca*/ 	.short	(.L_523 - .L_522)
.L_522:
        /*00cc*/ 	.word	0x00000008
.L_523:


//--------------------- .nv.info._Z35group_norm_nhwc_bwd_one_pass_kernelI11Bf16IOFp32WLi256ELi32ELi512EEv26Group_norm_nhwc_bwd_params --------------------------
	.section	.nv.info._Z35group_norm_nhwc_bwd_one_pass_kernelI11Bf16IOFp32WLi256ELi32ELi512EEv26Group_norm_nhwc_bwd_params,"",@"SHT_CUDA_INFO"
	.sectionflags	@""
	.align	4


	//----- nvinfo : EIATTR_CUDA_API_VERSION
	.align		4
        /*0000*/ 	.byte	0x04, 0x37
        /*0002*/ 	.short	(.L_525 - .L_524)
.L_524:
        /*0004*/ 	.word	0x00000082


	//----- nvinfo : EIATTR_KPARAM_INFO
	.align		4
.L_525:
        /*0008*/ 	.byte	0x04, 0x17
        /*000a*/ 	.short	(.L_527 - .L_526)
.L_526:
        /*000c*/ 	.word	0x00000000
        /*0010*/ 	.short	0x0000
        /*0012*/ 	.short	0x0000
        /*0014*/ 	.byte	0x00, 0xf0, 0xe1, 0x02


	//----- nvinfo : EIATTR_SPARSE_MMA_MASK
	.align		4
.L_527:
        /*0018*/ 	.byte	0x03, 0x50
        /*001a*/ 	.short	0x0000


	//----- nvinfo : EIATTR_MAXREG_COUNT
	.align		4
        /*001c*/ 	.byte	0x03, 0x1b
        /*001e*/ 	.short	0x0080


	//----- nvinfo : EIATTR_NUM_BARRIERS
	.align		4
        /*0020*/ 	.byte	0x02, 0x4c
        /*0022*/ 	.byte	0x01
	.zero		1


	//----- nvinfo : EIATTR_MERCURY_ISA_VERSION
	.align		4
        /*0024*/ 	.byte	0x03, 0x5f
        /*0026*/ 	.short	0x0101


	//----- nvinfo : EIATTR_INT_WARP_WIDE_INSTR_OFFSETS
	.align		4
        /*0028*/ 	.byte	0x04, 0x31
        /*002a*/ 	.short	(.L_529 - .L_528)


	//   ....[0]....
.L_528:
        /*002c*/ 	.word	0x00002fe0


	//----- nvinfo : EIATTR_COOP_GROUP_MASK_REGIDS
	.align		4
.L_529:
        /*0030*/ 	.byte	0x04, 0x29
        /*0032*/ 	.short	(.L_531 - .L_530)


	//   ....[0]....
.L_530:
        /*0034*/ 	.word	0xffffffff


	//   ....[1]....
        /*0038*/ 	.word	0xffffffff


	//   ....[2]....
        /*003c*/ 	.word	0xffffffff


	//   ....[3]....
        /*0040*/ 	.word	0xffffffff


	//   ....[4]....
        /*0044*/ 	.word	0xffffffff


	//   ....[5]....
        /*0048*/ 	.word	0xffffffff


	//   ....[6]....
        /*004c*/ 	.word	0xffffffff


	//   ....[7]....
        /*0050*/ 	.word	0xffffffff


	//   ....[8]....
        /*0054*/ 	.word	0xffffffff


	//   ....[9]....
        /*0058*/ 	.word	0xffffffff


	//----- nvinfo : EIATTR_COOP_GROUP_INSTR_OFFSETS
	.align		4
.L_531:
        /*005c*/ 	.byte	0x04, 0x28
        /*005e*/ 	.short	(.L_533 - .L_532)


	//   ....[0]....
.L_532:
        /*0060*/ 	.word	0x00002da0


	//   ....[1]....
        /*0064*/ 	.word	0x00002dd0


	//   ....[2]....
        /*0068*/ 	.word	0x00002e60


	//   ....[3]....
        /*006c*/ 	.word	0x00002e70


	//   ....[4]....
        /*0070*/ 	.word	0x00002ea0


	//   ....[5]....
        /*0074*/ 	.word	0x00002ec0


	//   ....[6]....
        /*0078*/ 	.word	0x00002ef0


	//   ....[7]....
        /*007c*/ 	.word	0x00002f10


	//   ....[8]....
        /*0080*/ 	.word	0x00002f80


	//   ....[9]....
        /*0084*/ 	.word	0x00002f90


	//----- nvinfo : EIATTR_VRC_CTA_INIT_COUNT
	.align		4
.L_533:
        /*0088*/ 	.byte	0x02, 0x4a
	.zero		1
	.zero		1


	//----- nvinfo : EIATTR_EXIT_INSTR_OFFSETS
	.align		4
        /*008c*/ 	.byte	0x04, 0x1c
        /*008e*/ 	.short	(.L_535 - .L_534)


	//   ....[0]....
.L_534:
        /*0090*/ 	.word	0x000065c0


	//   ....[1]....
        /*0094*/ 	.word	0x000066f0


	//   ....[2]....
        /*0098*/ 	.word	0x00006c00


	//   ....[3]....
        /*009c*/ 	.word	0x000071b0


	//----- nvinfo : EIATTR_MAX_THREADS
	.align		4
.L_535:
        /*00a0*/ 	.byte	0x04, 0x05
        /*00a2*/ 	.short	(.L_537 - .L_536)
.L_536:
        /*00a4*/ 	.word	0x00000200
        /*00a8*/ 	.word	0x00000001
        /*00ac*/ 	.word	0x00000001


	//----- nvinfo : EIATTR_CRS_STACK_SIZE
	.align		4
.L_537:
        /*00b0*/ 	.byte	0x04, 0x1e
        /*00b2*/ 	.short	(.L_539 - .L_538)
.L_538:
        /*00b4*/ 	.word	0x00000000


	//----- nvinfo : EIATTR_CBANK_PARAM_SIZE
	.align		4
.L_539:
        /*00b8*/ 	.byte	0x03, 0x19
        /*00ba*/ 	.short	0x00b8


	//----- nvinfo : EIATTR_PARAM_CBANK
	.align		4
        /*00bc*/ 	.byte	0x04, 0x0a
        /*00be*/ 	.short	(.L_541 - .L_540)
	.align		4
.L_540:
        /*00c0*/ 	.word	index@(.nv.constant0._Z35group_norm_nhwc_bwd_one_pass_kernelI11Bf16IOFp32WLi256ELi32ELi512EEv26Group_norm_nhwc_bwd_params)
        /*00c4*/ 	.short	0x0380
        /*00c6*/ 	.short	0x00b8


	//----- nvinfo : EIATTR_SW_WAR
	.align		4
.L_541:
        /*00c8*/ 	.byte	0x04, 0x36
        /*00ca*/ 	.short	(.L_543 - .L_542)
.L_542:
        /*00cc*/ 	.word	0x00000008
.L_543:


//--------------------- .nv.info._Z35group_norm_nhwc_bwd_one_pass_kernelI11Bf16IOFp32WLi512ELi32ELi512EEv26Group_norm_nhwc_bwd_params --------------------------
	.section	.nv.info._Z35group_norm_nhwc_bwd_one_pass_kernelI11Bf16IOFp32WLi512ELi32ELi512EEv26Group_norm_nhwc_bwd_params,"",@"SHT_CUDA_INFO"
	.sectionflags	@""
	.align	4


	//----- nvinfo : EIATTR_CUDA_API_VERSION
	.align		4
        /*0000*/ 	.byte	0x04, 0x37
        /*0002*/ 	.short	(.L_545 - .L_544)
.L_544:
        /*0004*/ 	.word	0x00000082


	//----- nvinfo : EIATTR_KPARAM_INFO
	.align		4
.L_545:
        /*0008*/ 	.byte	0x04, 0x17
        /*000a*/ 	.short	(.L_547 - .L_546)
.L_546:
        /*000c*/ 	.word	0x00000000
        /*0010*/ 	.short	0x0000
        /*0012*/ 	.short	0x0000
        /*0014*/ 	.byte	0x00, 0xf0, 0xe1, 0x02


	//----- nvinfo : EIATTR_SPARSE_MMA_MASK
	.align		4
.L_547:
        /*0018*/ 	.byte	0x03, 0x50
        /*001a*/ 	.short	0x0000


	//----- nvinfo : EIATTR_MAXREG_COUNT
	.align		4
        /*001c*/ 	.byte	0x03, 0x1b
        /*001e*/ 	.short	0x0080


	//----- nvinfo : EIATTR_NUM_BARRIERS
	.align		4
        /*0020*/ 	.byte	0x02, 0x4c
        /*0022*/ 	.byte	0x01
	.zero		1


	//----- nvinfo : EIATTR_MERCURY_ISA_VERSION
	.align		4
        /*0024*/ 	.byte	0x03, 0x5f
        /*0026*/ 	.short	0x0101


	//----- nvinfo : EIATTR_INT_WARP_WIDE_INSTR_OFFSETS
	.align		4
        /*0028*/ 	.byte	0x04, 0x31
        /*002a*/ 	.short	(.L_549 - .L_548)


	//   ....[0]....
.L_548:
        /*002c*/ 	.word	0x00005590


	//----- nvinfo : EIATTR_COOP_GROUP_MASK_REGIDS
	.align		4
.L_549:
        /*0030*/ 	.byte	0x04, 0x29
        /*0032*/ 	.short	(.L_551 - .L_550)


	//   ....[0]....
.L_550:
        /*0034*/ 	.word	0xffffffff


	//   ....[1]....
        /*0038*/ 	.word	0xffffffff


	//   ....[2]....
        /*003c*/ 	.word	0xffffffff


	//   ....[3]....
        /*0040*/ 	.word	0xffffffff


	//   ....[4]....
        /*0044*/ 	.word	0xffffffff


	//   ....[5]....
        /*0048*/ 	.word	0xffffffff


	//   ....[6]....
        /*004c*/ 	.word	0xffffffff


	//   ....[7]....
        /*0050*/ 	.word	0xffffffff


	//   ....[8]....
        /*0054*/ 	.word	0xffffffff


	//   ....[9]....
        /*0058*/ 	.word	0xffffffff


	//----- nvinfo : EIATTR_COOP_GROUP_INSTR_OFFSETS
	.align		4
.L_551:
        /*005c*/ 	.byte	0x04, 0x28
        /*005e*/ 	.short	(.L_553 - .L_552)


	//   ....[0]....
.L_552:
        /*0060*/ 	.word	0x00005320


	//   ....[1]....
        /*0064*/ 	.word	0x00005360


	//   ....[2]....
        /*0068*/ 	.word	0x00005400


	//   ....[3]....
        /*006c*/ 	.word	0x00005430


	//   ....[4]....
        /*0070*/ 	.word	0x00005470


	//   ....[5]....
        /*0074*/ 	.word	0x00005490


	//   ....[6]....
        /*0078*/ 	.word	0x000054c0


	//   ....[7]....
        /*007c*/ 	.word	0x000054e0


	//   ....[8]....
        /*0080*/ 	.word	0x00005530


	//   ....[9]....
        /*0084*/ 	.word	0x00005540


	//----- nvinfo : EIATTR_VRC_CTA_INIT_COUNT
	.align		4
.L_553:
        /*0088*/ 	.byte	0x02, 0x4a
	.zero		1
	.zero		1


	//----- nvinfo : EIATTR_EXIT_INSTR_OFFSETS
	.align		4
        /*008c*/ 	.byte	0x04, 0x1c
        /*008e*/ 	.short	(.L_555 - .L_554)


	//   ....[0]....
.L_554:
        /*0090*/ 	.word	0x0000a630


	//   ....[1]....
        /*0094*/ 	.word	0x0000a760


	//   ....[2]....
        /*0098*/ 	.word	0x0000ac80


	//   ....[3]....
        /*009c*/ 	.word	0x0000b230


	//----- nvinfo : EIATTR_MAX_THREADS
	.align		4
.L_555:
        /*00a0*/ 	.byte	0x04, 0x05
        /*00a2*/ 	.short	(.L_557 - .L_556)
.L_556:
        /*00a4*/ 	.word	0x00000200
        /*00a8*/ 	.word	0x00000001
        /*00ac*/ 	.word	0x00000001


	//----- nvinfo : EIATTR_CRS_STACK_SIZE
	.align		4
.L_557:
        /*00b0*/ 	.byte	0x04, 0x1e
        /*00b2*/ 	.short	(.L_559 - .L_558)
.L_558:
        /*00b4*/ 	.word	0x00000000


	//----- nvinfo : EIATTR_CBANK_PARAM_SIZE
	.align		4
.L_559:
        /*00b8*/ 	.byte	0x03, 0x19
        /*00ba*/ 	.short	0x00b8


	//----- nvinfo : EIATTR_PARAM_CBANK
	.align		4
        /*00bc*/ 	.byte	0x04, 0x0a
        /*00be*/ 	.short	(.L_561 - .L_560)
	.align		4
.L_560:
        /*00c0*/ 	.word	index@(.nv.constant0._Z35group_norm_nhwc_bwd_one_pass_kernelI11Bf16IOFp32WLi512ELi32ELi512EEv26Group_norm_nhwc_bwd_params)
        /*00c4*/ 	.short	0x0380
        /*00c6*/ 	.short	0x00b8


	//----- nvinfo : EIATTR_SW_WAR
	.align		4
.L_561:
        /*00c8*/ 	.byte	0x04, 0x36
        /*00ca*/ 	.short	(.L_563 - .L_562)
.L_562:
        /*00cc*/ 	.word	0x00000008
.L_563:


//--------------------- .nv.info._Z35group_norm_nhwc_bwd_one_pass_kernelI11Bf16IOBf16WLi64ELi32ELi512EEv26Group_norm_nhwc_bwd_params --------------------------
	.section	.nv.info._Z35group_norm_nhwc_bwd_one_pass_kernelI11Bf16IOBf16WLi64ELi32ELi512EEv26Group_norm_nhwc_bwd_params,"",@"SHT_CUDA_INFO"
	.sectionflags	@""
	.align	4


	//----- nvinfo : EIATTR_CUDA_API_VERSION
	.align		4
        /*0000*/ 	.byte	0x04, 0x37
        /*0002*/ 	.short	(.L_565 - .L_564)
.L_564:
        /*0004*/ 	.word	0x00000082


	//----- nvinfo : EIATTR_KPARAM_INFO
	.align		4
.L_565:
        /*0008*/ 	.byte	0x04, 0x17
        /*000a*/ 	.short	(.L_567 - .L_566)
.L_566:
        /*000c*/ 	.word	0x00000000
        /*0010*/ 	.short	0x0000
        /*0012*/ 	.short	0x0000
        /*0014*/ 	.byte	0x00, 0xf0, 0xe1, 0x02


	//----- nvinfo : EIATTR_SPARSE_MMA_MASK
	.align		4
.L_567:
        /*0018*/ 	.byte	0x03, 0x50
        /*001a*/ 	.short	0x0000


	//----- nvinfo : EIATTR_MAXREG_COUNT
	.align		4
        /*001c*/ 	.byte	0x03, 0x1b
        /*001e*/ 	.short	0x0080


	//----- nvinfo : EIATTR_NUM_BARRIERS
	.align		4
        /*0020*/ 	.byte	0x02, 0x4c
        /*0022*/ 	.byte	0x01
	.zero		1


	//----- nvinfo : EIATTR_MERCURY_ISA_VERSION
	.align		4
        /*0024*/ 	.byte	0x03, 0x5f
        /*0026*/ 	.short	0x0101


	//----- nvinfo : EIATTR_INT_WARP_WIDE_INSTR_OFFSETS
	.align		4
        /*0028*/ 	.byte	0x04, 0x31
        /*002a*/ 	.short	(.L_569 - .L_568)


	//   ....[0]....
.L_568:
        /*002c*/ 	.word	0x000024d0


	//   ....[1]....
        /*0030*/ 	.word	0x000024f0


	//   ....[2]....
        /*0034*/ 	.word	0x00002520


	//   ....[3]....
        /*0038*/ 	.word	0x00002570


	//   ....[4]....
        /*003c*/ 	.word	0x000026f0


	//   ....[5]....
        /*0040*/ 	.word	0x00002740


	//   ....[6]....
        /*0044*/ 	.word	0x00002750


	//   ....[7]....
        /*0048*/ 	.word	0x000027a0


	//----- nvinfo : EIATTR_COOP_GROUP_MASK_REGIDS
	.align		4
.L_569:
        /*004c*/ 	.byte	0x04, 0x29
        /*004e*/ 	.short	(.L_571 - .L_570)


	//   ....[0]....
.L_570:
        /*0050*/ 	.word	0xffffffff


	//   ....[1]....
        /*0054*/ 	.word	0xffffffff


	//   ....[2]....
        /*0058*/ 	.word	0xffffffff


	//   ....[3]....
        /*005c*/ 	.word	0xffffffff


	//   ....[4]....
        /*0060*/ 	.word	0xffffffff


	//   ....[5]....
        /*0064*/ 	.word	0xffffffff


	//   ....[6]....
        /*0068*/ 	.word	0xffffffff


	//   ....[7]....
        /*006c*/ 	.word	0xffffffff


	//   ....[8]....
        /*0070*/ 	.word	0xffffffff


	//   ....[9]....
        /*0074*/ 	.word	0xffffffff


	//----- nvinfo : EIATTR_COOP_GROUP_INSTR_OFFSETS
	.align		4
.L_571:
        /*0078*/ 	.byte	0x04, 0x28
        /*007a*/ 	.short	(.L_573 - .L_572)


	//   ....[0]....
.L_572:
        /*007c*/ 	.word	0x000010a0


	//   ....[1]....
        /*0080*/ 	.word	0x000010e0


	//   ....[2]....
        /*0084*/ 	.word	0x00001140


	//   ....[3]....
        /*0088*/ 	.word	0x00001160


	//   ....[4]....
        /*008c*/ 	.word	0x00001190


	//   ....[5]....
        /*0090*/ 	.word	0x000011b0


	//   ....[6]....
        /*0094*/ 	.word	0x000011e0


	//   ....[7]....
        /*0098*/ 	.word	0x00001200


	//   ....[8]....
        /*009c*/ 	.word	0x00001250


	//   ....[9]....
        /*00a0*/ 	.word	0x00001260


	//----- nvinfo : EIATTR_VRC_CTA_INIT_COUNT
	.align		4
.L_573:
        /*00a4*/ 	.byte	0x02, 0x4a
	.zero		1
	.zero		1


	//----- nvinfo : EIATTR_EXIT_INSTR_OFFSETS
	.align		4
        /*00a8*/ 	.byte	0x04, 0x1c
        /*00aa*/ 	.short	(.L_575 - .L_574)


	//   ....[0]....
.L_574:
        /*00ac*/ 	.word	0x000036c0


	//   ....[1]....
        /*00b0*/ 	.word	0x000037f0


	//   ....[2]....
        /*00b4*/ 	.word	0x00003d20


	//   ....[3]....
        /*00b8*/ 	.word	0x00004320


	//----- nvinfo : EIATTR_MAX_THREADS
	.align		4
.L_575:
        /*00bc*/ 	.byte	0x04, 0x05
        /*00be*/ 	.short	(.L_577 - .L_576)
.L_576:
        /*00c0*/ 	.word	0x00000200
        /*00c4*/ 	.word	0x00000001
        /*00c8*/ 	.word	0x00000001


	//----- nvinfo : EIATTR_CRS_STACK_SIZE
	.align		4
.L_577:
        /*00cc*/ 	.byte	0x04, 0x1e
        /*00ce*/ 	.short	(.L_579 - .L_578)
.L_578:
        /*00d0*/ 	.word	0x00000000


	//----- nvinfo : EIATTR_CBANK_PARAM_SIZE
	.align		4
.L_579:
        /*00d4*/ 	.byte	0x03, 0x19
        /*00d6*/ 	.short	0x00b8


	//----- nvinfo : EIATTR_PARAM_CBANK
	.align		4
        /*00d8*/ 	.byte	0x04, 0x0a
        /*00da*/ 	.short	(.L_581 - .L_580)
	.align		4
.L_580:
        /*00dc*/ 	.word	index@(.nv.constant0._Z35group_norm_nhwc_bwd_one_pass_kernelI11Bf16IOBf16WLi64ELi32ELi512EEv26Group_norm_nhwc_bwd_params)
        /*00e0*/ 	.short	0x0380
        /*00e2*/ 	.short	0x00b8


	//----- nvinfo : EIATTR_SW_WAR
	.align		4
.L_581:
        /*00e4*/ 	.byte	0x04, 0x36
        /*00e6*/ 	.short	(.L_583 - .L_582)
.L_582:
        /*00e8*/ 	.word	0x00000008
.L_583:


//--------------------- .nv.info._Z35group_norm_nhwc_bwd_one_pass_kernelI11Bf16IOBf16WLi128ELi32ELi512EEv26Group_norm_nhwc_bwd_params --------------------------
	.section	.nv.info._Z35group_norm_nhwc_bwd_one_pass_kernelI11Bf16IOBf16WLi128ELi32ELi512EEv26Group_norm_nhwc_bwd_params,"",@"SHT_CUDA_INFO"
	.sectionflags	@""
	.align	4


	//----- nvinfo : EIATTR_CUDA_API_VERSION
	.align		4
        /*0000*/ 	.byte	0x04, 0x37
        /*0002*/ 	.short	(.L_585 - .L_584)
.L_584:
        /*0004*/ 	.word	0x00000082


	//----- nvinfo : EIATTR_KPARAM_INFO
	.align		4
.L_585:
        /*0008*/ 	.byte	0x04, 0x17
        /*000a*/ 	.short	(.L_587 - .L_586)
.L_586:
        /*000c*/ 	.word	0x00000000
        /*0010*/ 	.short	0x0000
        /*0012*/ 	.short	0x0000
        /*0014*/ 	.byte	0x00, 0xf0, 0xe1, 0x02


	//----- nvinfo : EIATTR_SPARSE_MMA_MASK
	.align		4
.L_587:
        /*0018*/ 	.byte	0x03, 0x50
        /*001a*/ 	.short	0x0000


	//----- nvinfo : EIATTR_MAXREG_COUNT
	.align		4
        /*001c*/ 	.byte	0x03, 0x1b
        /*001e*/ 	.short	0x0080


	//----- nvinfo : EIATTR_NUM_BARRIERS
	.align		4
        /*0020*/ 	.byte	0x02, 0x4c
        /*0022*/ 	.byte	0x01
	.zero		1


	//----- nvinfo : EIATTR_MERCURY_ISA_VERSION
	.align		4
        /*0024*/ 	.byte	0x03, 0x5f
        /*0026*/ 	.short	0x0101


	//----- nvinfo : EIATTR_INT_WARP_WIDE_INSTR_OFFSETS
	.align		4
        /*0028*/ 	.byte	0x04, 0x31
        /*002a*/ 	.short	(.L_589 - .L_588)


	//   ....[0]....
.L_588:
        /*002c*/ 	.word	0x00001b10


	//----- nvinfo : EIATTR_COOP_GROUP_MASK_REGIDS
	.align		4
.L_589:
        /*0030*/ 	.byte	0x04, 0x29
        /*0032*/ 	.short	(.L_591 - .L_590)


	//   ....[0]....
.L_590:
        /*0034*/ 	.word	0xffffffff


	//   ....[1]....
        /*0038*/ 	.word	0xffffffff


	//   ....[2]....
        /*003c*/ 	.word	0xffffffff


	//   ....[3]....
        /*0040*/ 	.word	0xffffffff


	//   ....[4]....
        /*0044*/ 	.word	0xffffffff


	//   ....[5]....
        /*0048*/ 	.word	0xffffffff


	//   ....[6]....
        /*004c*/ 	.word	0xffffffff


	//   ....[7]....
        /*0050*/ 	.word	0xffffffff


	//   ....[8]....
        /*0054*/ 	.word	0xffffffff


	//   ....[9]....
        /*0058*/ 	.word	0xffffffff


	//----- nvinfo : EIATTR_COOP_GROUP_INSTR_OFFSETS
	.align		4
.L_591:
        /*005c*/ 	.byte	0x04, 0x28
        /*005e*/ 	.short	(.L_593 - .L_592)


	//   ....[0]....
.L_592:
        /*0060*/ 	.word	0x000018b0


	//   ....[1]....
        /*0064*/ 	.word	0x000018f0


	//   ....[2]....
        /*0068*/ 	.word	0x00001980


	//   ....[3]....
        /*006c*/ 	.word	0x000019b0


	//   ....[4]....
        /*0070*/ 	.word	0x000019f0


	//   ....[5]....
        /*0074*/ 	.word	0x00001a10


	//   ....[6]....
        /*0078*/ 	.word	0x00001a40


	//   ....[7]....
        /*007c*/ 	.word	0x00001a60


	//   ....[8]....
        /*0080*/ 	.word	0x00001ab0


	//   ....[9]....
        /*0084*/ 	.word	0x00001ac0


	//----- nvinfo : EIATTR_VRC_CTA_INIT_COUNT
	.align		4
.L_593:
        /*0088*/ 	.byte	0x02, 0x4a
	.zero		1
	.zero		1


	//----- nvinfo : EIATTR_EXIT_INSTR_OFFSETS
	.align		4
        /*008c*/ 	.byte	0x04, 0x1c
        /*008e*/ 	.short	(.L_595 - .L_594)


	//   ....[0]....
.L_594:
        /*0090*/ 	.word	0x00004440


	//   ....[1]....
        /*0094*/ 	.word	0x00004570


	//   ....[2]....
        /*0098*/ 	.word	0x00004ab0


	//   ....[3]....
        /*009c*/ 	.word	0x000050b0


	//----- nvinfo : EIATTR_MAX_THREADS
	.align		4
.L_595:
        /*00a0*/ 	.byte	0x04, 0x05
        /*00a2*/ 	.short	(.L_597 - .L_596)
.L_596:
        /*00a4*/ 	.word	0x00000200
        /*00a8*/ 	.word	0x00000001
        /*00ac*/ 	.word	0x00000001


	//----- nvinfo : EIATTR_CRS_STACK_SIZE
	.align		4
.L_597:
        /*00b0*/ 	.byte	0x04, 0x1e
        /*00b2*/ 	.short	(.L_599 - .L_598)
.L_598:
        /*00b4*/ 	.word	0x00000000


	//----- nvinfo : EIATTR_CBANK_PARAM_SIZE
	.align		4
.L_599:
        /*00b8*/ 	.byte	0x03, 0x19
        /*00ba*/ 	.short	0x00b8


	//----- nvinfo : EIATTR_PARAM_CBANK
	.align		4
        /*00bc*/ 	.byte	0x04, 0x0a
        /*00be*/ 	.short	(.L_601 - .L_600)
	.align		4
.L_600:
        /*00c0*/ 	.word	index@(.nv.constant0._Z35group_norm_nhwc_bwd_one_pass_kernelI11Bf16IOBf16WLi128ELi32ELi512EEv26Group_norm_nhwc_bwd_params)
        /*00c4*/ 	.short	0x0380
        /*00c6*/ 	.short	0x00b8


	//----- nvinfo : EIATTR_SW_WAR
	.align		4
.L_601:
        /*00c8*/ 	.byte	0x04, 0x36
        /*00ca*/ 	.short	(.L_603 - .L_602)
.L_602:
        /*00cc*/ 	.word	0x00000008
.L_603:


//--------------------- .nv.info._Z35group_norm_nhwc_bwd_one_pass_kernelI11Bf16IOBf16WLi256ELi32ELi512EEv26Group_norm_nhwc_bwd_params --------------------------
	.section	.nv.info._Z35group_norm_nhwc_bwd_one_pass_kernelI11Bf16IOBf16WLi256ELi32ELi512EEv26Group_norm_nhwc_bwd_params,"",@"SHT_CUDA_INFO"
	.sectionflags	@""
	.align	4


	//----- nvinfo : EIATTR_CUDA_API_VERSION
	.align		4
        /*0000*/ 	.byte	0x04, 0x37
        /*0002*/ 	.short	(.L_605 - .L_604)
.L_604:
        /*0004*/ 	.word	0x00000082


	//----- nvinfo : EIATTR_KPARAM_INFO
	.align		4
.L_605:
        /*0008*/ 	.byte	0x04, 0x17
        /*000a*/ 	.short	(.L_607 - .L_606)
.L_606:
        /*000c*/ 	.word	0x00000000
        /*0010*/ 	.short	0x0000
        /*0012*/ 	.short	0x0000
        /*0014*/ 	.byte	0x00, 0xf0, 0xe1, 0x02


	//----- nvinfo : EIATTR_SPARSE_MMA_MASK
	.align		4
.L_607:
        /*0018*/ 	.byte	0x03, 0x50
        /*001a*/ 	.short	0x0000


	//----- nvinfo : EIATTR_MAXREG_COUNT
	.align		4
        /*001c*/ 	.byte	0x03, 0x1b
        /*001e*/ 	.short	0x0080


	//----- nvinfo : EIATTR_NUM_BARRIERS
	.align		4
        /*0020*/ 	.byte	0x02, 0x4c
        /*0022*/ 	.byte	0x01
	.zero		1


	//----- nvinfo : EIATTR_MERCURY_ISA_VERSION
	.align		4
        /*0024*/ 	.byte	0x03, 0x5f
        /*0026*/ 	.short	0x0101


	//----- nvinfo : EIATTR_INT_WARP_WIDE_INSTR_OFFSETS
	.align		4
        /*0028*/ 	.byte	0x04, 0x31
        /*002a*/ 	.short	(.L_609 - .L_608)


	//   ....[0]....
.L_608:
        /*002c*/ 	.word	0x00003080


	//----- nvinfo : EIATTR_COOP_GROUP_MASK_REGIDS
	.align		4
.L_609:
        /*0030*/ 	.byte	0x04, 0x29
        /*0032*/ 	.short	(.L_611 - .L_610)


	//   ....[0]....
.L_610:
        /*0034*/ 	.word	0xffffffff


	//   ....[1]....
        /*0038*/ 	.word	0xffffffff


	//   ....[2]....
        /*003c*/ 	.word	0xffffffff


	//   ....[3]....
        /*0040*/ 	.word	0xffffffff


	//   ....[4]....
        /*0044*/ 	.word	0xffffffff


	//   ....[5]....
        /*0048*/ 	.word	0xffffffff


	//   ....[6]....
        /*004c*/ 	.word	0xffffffff


	//   ....[7]....
        /*0050*/ 	.word	0xffffffff


	//   ....[8]....
        /*0054*/ 	.word	0xffffffff


	//   ....[9]....
        /*0058*/ 	.word	0xffffffff


	//----- nvinfo : EIATTR_COOP_GROUP_INSTR_OFFSETS
	.align		4
.L_611:
        /*005c*/ 	.byte	0x04, 0x28
        /*005e*/ 	.short	(.L_613 - .L_612)


	//   ....[0]....
.L_612:
        /*0060*/ 	.word	0x00002e30


	//   ....[1]....
        /*0064*/ 	.word	0x00002e70


	//   ....[2]....
        /*0068*/ 	.word	0x00002f00


	//   ....[3]....
        /*006c*/ 	.word	0x00002f10


	//   ....[4]....
        /*0070*/ 	.word	0x00002f40


	//   ....[5]....
        /*0074*/ 	.word	0x00002f60


	//   ....[6]....
        /*0078*/ 	.word	0x00002f90


	//   ....[7]....
        /*007c*/ 	.word	0x00002fb0


	//   ....[8]....
        /*0080*/ 	.word	0x00003020


	//   ....[9]....
        /*0084*/ 	.word	0x00003030


	//----- nvinfo : EIATTR_VRC_CTA_INIT_COUNT
	.align		4
.L_613:
        /*0088*/ 	.byte	0x02, 0x4a
	.zero		1
	.zero		1


	//----- nvinfo : EIATTR_EXIT_INSTR_OFFSETS
	.align		4
        /*008c*/ 	.byte	0x04, 0x1c
        /*008e*/ 	.short	(.L_615 - .L_614)


	//   ....[0]....
.L_614:
        /*0090*/ 	.word	0x00006660


	//   ....[1]....
        /*0094*/ 	.word	0x00006790


	//   ....[2]....
        /*0098*/ 	.word	0x00006cc0


	//   ....[3]....
        /*009c*/ 	.word	0x000072c0


	//----- nvinfo : EIATTR_MAX_THREADS
	.align		4
.L_615:
        /*00a0*/ 	.byte	0x04, 0x05
        /*00a2*/ 	.short	(.L_617 - .L_616)
.L_616:
        /*00a4*/ 	.word	0x00000200
        /*00a8*/ 	.word	0x00000001
        /*00ac*/ 	.word	0x00000001


	//----- nvinfo : EIATTR_CRS_STACK_SIZE
	.align		4
.L_617:
        /*00b0*/ 	.byte	0x04, 0x1e
        /*00b2*/ 	.short	(.L_619 - .L_618)
.L_618:
        /*00b4*/ 	.word	0x00000000


	//----- nvinfo : EIATTR_CBANK_PARAM_SIZE
	.align		4
.L_619:
        /*00b8*/ 	.byte	0x03, 0x19
        /*00ba*/ 	.short	0x00b8


	//----- nvinfo : EIATTR_PARAM_CBANK
	.align		4
        /*00bc*/ 	.byte	0x04, 0x0a
        /*00be*/ 	.short	(.L_621 - .L_620)
	.align		4
.L_620:
        /*00c0*/ 	.word	index@(.nv.constant0._Z35group_norm_nhwc_bwd_one_pass_kernelI11Bf16IOBf16WLi256ELi32ELi512EEv26Group_norm_nhwc_bwd_params)
        /*00c4*/ 	.short	0x0380
        /*00c6*/ 	.short	0x00b8


	//----- nvinfo : EIATTR_SW_WAR
	.align		4
.L_621:
        /*00c8*/ 	.byte	0x04, 0x36
        /*00ca*/ 	.short	(.L_623 - .L_622)
.L_622:
        /*00cc*/ 	.word	0x00000008
.L_623:


//--------------------- .nv.info._Z35group_norm_nhwc_bwd_one_pass_kernelI11Bf16IOBf16WLi512ELi32ELi512EEv26Group_norm_nhwc_bwd_params --------------------------
	.section	.nv.info._Z35group_norm_nhwc_bwd_one_pass_kernelI11Bf16IOBf16WLi512ELi32ELi512EEv26Group_norm_nhwc_bwd_params,"",@"SHT_CUDA_INFO"
	.sectionflags	@""
	.align	4


	//----- nvinfo : EIATTR_CUDA_API_VERSION
	.align		4
        /*0000*/ 	.byte	0x04, 0x37
        /*0002*/ 	.short	(.L_625 - .L_624)
.L_624:
        /*0004*/ 	.word	0x00000082


	//----- nvinfo : EIATTR_KPARAM_INFO
	.align		4
.L_625:
        /*0008*/ 	.byte	0x04, 0x17
        /*000a*/ 	.short	(.L_627 - .L_626)
.L_626:
        /*000c*/ 	.word	0x00000000
        /*0010*/ 	.short	0x0000
        /*0012*/ 	.short	0x0000
        /*0014*/ 	.byte	0x00, 0xf0, 0xe1, 0x02


	//----- nvinfo : EIATTR_SPARSE_MMA_MASK
	.align		4
.L_627:
        /*0018*/ 	.byte	0x03, 0x50
        /*001a*/ 	.short	0x0000


	//----- nvinfo : EIATTR_MAXREG_COUNT
	.align		4
        /*001c*/ 	.byte	0x03, 0x1b
        /*001e*/ 	.short	0x0080


	//----- nvinfo : EIATTR_NUM_BARRIERS
	.align		4
        /*0020*/ 	.byte	0x02, 0x4c
        /*0022*/ 	.byte	0x01
	.zero		1


	//----- nvinfo : EIATTR_MERCURY_ISA_VERSION
	.align		4
        /*0024*/ 	.byte	0x03, 0x5f
        /*0026*/ 	.short	0x0101


	//----- nvinfo : EIATTR_INT_WARP_WIDE_INSTR_OFFSETS
	.align		4
        /*0028*/ 	.byte	0x04, 0x31
        /*002a*/ 	.short	(.L_629 - .L_628)


	//   ....[0]....
.L_628:
        /*002c*/ 	.word	0x00005630


	//----- nvinfo : EIATTR_COOP_GROUP_MASK_REGIDS
	.align		4
.L_629:
        /*0030*/ 	.byte	0x04, 0x29
        /*0032*/ 	.short	(.L_631 - .L_630)


	//   ....[0]....
.L_630:
        /*0034*/ 	.word	0xffffffff


	//   ....[1]....
        /*0038*/ 	.word	0xffffffff


	//   ....[2]....
        /*003c*/ 	.word	0xffffffff


	//   ....[3]....
        /*0040*/ 	.word	0xffffffff


	//   ....[4]....
        /*0044*/ 	.word	0xffffffff


	//   ....[5]....
        /*0048*/ 	.word	0xffffffff


	//   ....[6]....
        /*004c*/ 	.word	0xffffffff


	//   ....[7]....
        /*0050*/ 	.word	0xffffffff


	//   ....[8]....
        /*0054*/ 	.word	0xffffffff


	//   ....[9]....
        /*0058*/ 	.word	0xffffffff


	//----- nvinfo : EIATTR_COOP_GROUP_INSTR_OFFSETS
	.align		4
.L_631:
        /*005c*/ 	.byte	0x04, 0x28
        /*005e*/ 	.short	(.L_633 - .L_632)


	//   ....[0]....
.L_632:
        /*0060*/ 	.word	0x000053c0


	//   ....[1]....
        /*0064*/ 	.word	0x00005400


	//   ....[2]....
        /*0068*/ 	.word	0x000054a0


	//   ....[3]....
        /*006c*/ 	.word	0x000054d0


	//   ....[4]....
        /*0070*/ 	.word	0x00005510


	//   ....[5]....
        /*0074*/ 	.word	0x00005530


	//   ....[6]....
        /*0078*/ 	.word	0x00005560


	//   ....[7]....
        /*007c*/ 	.word	0x00005580


	//   ....[8]....
        /*0080*/ 	.word	0x000055d0


	//   ....[9]....
        /*0084*/ 	.word	0x000055e0


	//----- nvinfo : EIATTR_VRC_CTA_INIT_COUNT
	.align		4
.L_633:
        /*0088*/ 	.byte	0x02, 0x4a
	.zero		1
	.zero		1


	//----- nvinfo : EIATTR_EXIT_INSTR_OFFSETS
	.align		4
        /*008c*/ 	.byte	0x04, 0x1c
        /*008e*/ 	.short	(.L_635 - .L_634)


	//   ....[0]....
.L_634:
        /*0090*/ 	.word	0x0000a6d0


	//   ....[1]....
        /*0094*/ 	.word	0x0000a800


	//   ....[2]....
        /*0098*/ 	.word	0x0000ad40


	//   ....[3]....
        /*009c*/ 	.word	0x0000b340


	//----- nvinfo : EIATTR_MAX_THREADS
	.align		4
.L_635:
        /*00a0*/ 	.byte	0x04, 0x05
        /*00a2*/ 	.short	(.L_637 - .L_636)
.L_636:
        /*00a4*/ 	.word	0x00000200
        /*00a8*/ 	.word	0x00000001
        /*00ac*/ 	.word	0x00000001


	//----- nvinfo : EIATTR_CRS_STACK_SIZE
	.align		4
.L_637:
        /*00b0*/ 	.byte	0x04, 0x1e
        /*00b2*/ 	.short	(.L_639 - .L_638)
.L_638:
        /*00b4*/ 	.word	0x00000000


	//----- nvinfo : EIATTR_CBANK_PARAM_SIZE
	.align		4
.L_639:
        /*00b8*/ 	.byte	0x03, 0x19
        /*00ba*/ 	.short	0x00b8


	//----- nvinfo : EIATTR_PARAM_CBANK
	.align		4
        /*00bc*/ 	.byte	0x04, 0x0a
        /*00be*/ 	.short	(.L_641 - .L_640)
	.align		4
.L_640:
        /*00c0*/ 	.word	index@(.nv.constant0._Z35group_norm_nhwc_bwd_one_pass_kernelI11Bf16IOBf16WLi512ELi32ELi512EEv26Group_norm_nhwc_bwd_params)
        /*00c4*/ 	.short	0x0380
        /*00c6*/ 	.short	0x00b8


	//----- nvinfo : EIATTR_SW_WAR
	.align		4
.L_641:
        /*00c8*/ 	.byte	0x04, 0x36
        /*00ca*/ 	.short	(.L_643 - .L_642)
.L_642:
        /*00cc*/ 	.word	0x00000008
.L_643:


//--------------------- .nv.info._Z35group_norm_nhwc_bwd_one_pass_kernelI11Bf16IOFp16WLi64ELi32ELi512EEv26Group_norm_nhwc_bwd_params --------------------------
	.section	.nv.info._Z35group_norm_nhwc_bwd_one_pass_kernelI11Bf16IOFp16WLi64ELi32ELi512EEv26Group_norm_nhwc_bwd_params,"",@"SHT_CUDA_INFO"
	.sectionflags	@""
	.align	4


	//----- nvinfo : EIATTR_CUDA_API_VERSION
	.align		4
        /*0000*/ 	.byte	0x04, 0x37
        /*0002*/ 	.short	(.L_645 - .L_644)
.L_644:
        /*0004*/ 	.word	0x00000082


	//----- nvinfo : EIATTR_KPARAM_INFO
	.align		4
.L_645:
        /*0008*/ 	.byte	0x04, 0x17
        /*000a*/ 	.short	(.L_647 - .L_646)
.L_646:
        /*000c*/ 	.word	0x00000000
        /*0010*/ 	.short	0x0000
        /*0012*/ 	.short	0x0000
        /*0014*/ 	.byte	0x00, 0xf0, 0xe1, 0x02


	//----- nvinfo : EIATTR_SPARSE_MMA_MASK
	.align		4
.L_647:
        /*0018*/ 	.byte	0x03, 0x50
        /*001a*/ 	.short	0x0000


	//----- nvinfo : EIATTR_MAXREG_COUNT
	.align		4
        /*001c*/ 	.byte	0x03, 0x1b
        /*001e*/ 	.short	0x0080


	//----- nvinfo : EIATTR_NUM_BARRIERS
	.align		4
        /*0020*/ 	.byte	0x02, 0x4c
        /*0022*/ 	.byte	0x01
	.zero		1


	//----- nvinfo : EIATTR_MERCURY_ISA_VERSION
	.align		4
        /*0024*/ 	.byte	0x03, 0x5f
        /*0026*/ 	.short	0x0101


	//----- nvinfo : EIATTR_INT_WARP_WIDE_INSTR_OFFSETS
	.align		4
        /*0028*/ 	.byte	0x04, 0x31
        /*002a*/ 	.short	(.L_649 - .L_648)


	//   ....[0]....
.L_648:
        /*002c*/ 	.word	0x000024d0


	//   ....[1]....
        /*0030*/ 	.word	0x000024f0


	//   ....[2]....
        /*0034*/ 	.word	0x00002520


	//   ....[3]....
        /*0038*/ 	.word	0x00002570


	//   ....[4]....
        /*003c*/ 	.word	0x000026f0


	//   ....[5]....
        /*0040*/ 	.word	0x00002740


	//   ....[6]....
        /*0044*/ 	.word	0x00002750


	//   ....[7]....
        /*0048*/ 	.word	0x000027a0


	//----- nvinfo : EIATTR_COOP_GROUP_MASK_REGIDS
	.align		4
.L_649:
        /*004c*/ 	.byte	0x04, 0x29
        /*004e*/ 	.short	(.L_651 - .L_650)


	//   ....[0]....
.L_650:
        /*0050*/ 	.word	0xffffffff


	//   ....[1]....
        /*0054*/ 	.word	0xffffffff


	//   ....[2]....
        /*0058*/ 	.word	0xffffffff


	//   ....[3]....
        /*005c*/ 	.word	0xffffffff


	//   ....[4]....
        /*0060*/ 	.word	0xffffffff


	//   ....[5]....
        /*0064*/ 	.word	0xffffffff


	//   ....[6]....
        /*0068*/ 	.word	0xffffffff


	//   ....[7]....
        /*006c*/ 	.word	0xffffffff


	//   ....[8]....
        /*0070*/ 	.word	0xffffffff


	//   ....[9]....
        /*0074*/ 	.word	0xffffffff


	//----- nvinfo : EIATTR_COOP_GROUP_INSTR_OFFSETS
	.align		4
.L_651:
        /*0078*/ 	.byte	0x04, 0x28
        /*007a*/ 	.short	(.L_653 - .L_652)


	//   ....[0]....
.L_652:
        /*007c*/ 	.word	0x000010a0


	//   ....[1]....
        /*0080*/ 	.word	0x000010e0


	//   ....[2]....
        /*0084*/ 	.word	0x00001140


	//   ....[3]....
        /*0088*/ 	.word	0x00001160


	//   ....[4]....
        /*008c*/ 	.word	0x00001190


	//   ....[5]....
        /*0090*/ 	.word	0x000011b0


	//   ....[6]....
        /*0094*/ 	.word	0x000011e0


	//   ....[7]....
        /*0098*/ 	.word	0x00001200


	//   ....[8]....
        /*009c*/ 	.word	0x00001250


	//   ....[9]....
        /*00a0*/ 	.word	0x00001260


	//----- nvinfo : EIATTR_VRC_CTA_INIT_COUNT
	.align		4
.L_653:
        /*00a4*/ 	.byte	0x02, 0x4a
	.zero		1
	.zero		1


	//----- nvinfo : EIATTR_EXIT_INSTR_OFFSETS
	.align		4
        /*00a8*/ 	.byte	0x04, 0x1c
        /*00aa*/ 	.short	(.L_655 - .L_654)


	//   ....[0]....
.L_654:
        /*00ac*/ 	.word	0x000036c0


	//   ....[1]....
        /*00b0*/ 	.word	0x000037f0


	//   ....[2]....
        /*00b4*/ 	.word	0x00003d20


	//   ....[3]....
        /*00b8*/ 	.word	0x00004320


	//----- nvinfo : EIATTR_MAX_THREADS
	.align		4
.L_655:
        /*00bc*/ 	.byte	0x04, 0x05
        /*00be*/ 	.short	(.L_657 - .L_656)
.L_656:
        /*00c0*/ 	.word	0x00000200
        /*00c4*/ 	.word	0x00000001
        /*00c8*/ 	.word	0x00000001


	//----- nvinfo : EIATTR_CRS_STACK_SIZE
	.align		4
.L_657:
        /*00cc*/ 	.byte	0x04, 0x1e
        /*00ce*/ 	.short	(.L_659 - .L_658)
.L_658:
        /*00d0*/ 	.word	0x00000000


	//----- nvinfo : EIATTR_CBANK_PARAM_SIZE
	.align		4
.L_659:
        /*00d4*/ 	.byte	0x03, 0x19
        /*00d6*/ 	.short	0x00b8


	//----- nvinfo : EIATTR_PARAM_CBANK
	.align		4
        /*00d8*/ 	.byte	0x04, 0x0a
        /*00da*/ 	.short	(.L_661 - .L_660)
	.align		4
.L_660:
        /*00dc*/ 	.word	index@(.nv.constant0._Z35group_norm_nhwc_bwd_one_pass_kernelI11Bf16IOFp16WLi64ELi32ELi512EEv26Group_norm_nhwc_bwd_params)
        /*00e0*/ 	.short	0x0380
        /*00e2*/ 	.short	0x00b8


	//----- nvinfo : EIATTR_SW_WAR
	.align		4
.L_661:
        /*00e4*/ 	.byte	0x04, 0x36
        /*00e6*/ 	.short	(.L_663 - .L_662)
.L_662:
        /*00e8*/ 	.word	0x00000008
.L_663:


//--------------------- .nv.info._Z35group_norm_nhwc_bwd_one_pass_kernelI11Bf16IOFp16WLi128ELi32ELi512EEv26Group_norm_nhwc_bwd_params --------------------------
	.section	.nv.info._Z35group_norm_nhwc_bwd_one_pass_kernelI11Bf16IOFp16WLi128ELi32ELi512EEv26Group_norm_nhwc_bwd_params,"",@"SHT_CUDA_INFO"
	.sectionflags	@""
	.align	4


	//----- nvinfo : EIATTR_CUDA_API_VERSION
	.align		4
        /*0000*/ 	.byte	0x04, 0x37
        /*0002*/ 	.short	(.L_665 - .L_664)
.L_664:
        /*0004*/ 	.word	0x00000082


	//----- nvinfo : EIATTR_KPARAM_INFO
	.align		4
.L_665:
        /*0008*/ 	.byte	0x04, 0x17
        /*000a*/ 	.short	(.L_667 - .L_666)
.L_666:
        /*000c*/ 	.word	0x00000000
        /*0010*/ 	.short	0x0000
        /*0012*/ 	.short	0x0000
        /*0014*/ 	.byte	0x00, 0xf0, 0xe1, 0x02


	//----- nvinfo : EIATTR_SPARSE_MMA_MASK
	.align		4
.L_667:
        /*0018*/ 	.byte	0x03, 0x50
        /*001a*/ 	.short	0x0000


	//----- nvinfo : EIATTR_MAXREG_COUNT
	.align		4
        /*001c*/ 	.byte	0x03, 0x1b
        /*001e*/ 	.short	0x0080


	//----- nvinfo : EIATTR_NUM_BARRIERS
	.align		4
        /*0020*/ 	.byte	0x02, 0x4c
        /*0022*/ 	.byte	0x01
	.zero		1


	//----- nvinfo : EIATTR_MERCURY_ISA_VERSION
	.align		4
        /*0024*/ 	.byte	0x03, 0x5f
        /*0026*/ 	.short	0x0101


	//----- nvinfo : EIATTR_INT_WARP_WIDE_INSTR_OFFSETS
	.align		4
        /*0028*/ 	.byte	0x04, 0x31
        /*002a*/ 	.short	(.L_669 - .L_668)


	//   ....[0]....
.L_668:
        /*002c*/ 	.word	0x00001b30


	//----- nvinfo : EIATTR_COOP_GROUP_MASK_REGIDS
	.align		4
.L_669:
        /*0030*/ 	.byte	0x04, 0x29
        /*0032*/ 	.short	(.L_671 - .L_670)


	//   ....[0]....
.L_670:
        /*0034*/ 	.word	0xffffffff


	//   ....[1]....
        /*0038*/ 	.word	0xffffffff


	//   ....[2]....
        /*003c*/ 	.word	0xffffffff


	//   ....[3]....
        /*0040*/ 	.word	0xffffffff


	//   ....[4]....
        /*0044*/ 	.word	0xffffffff


	//   ....[5]....
        /*0048*/ 	.word	0xffffffff


	//   ....[6]....
        /*004c*/ 	.word	0xffffffff


	//   ....[7]....
        /*0050*/ 	.word	0xffffffff


	//   ....[8]....
        /*0054*/ 	.word	0xffffffff


	//   ....[9]....
        /*0058*/ 	.word	0xffffffff


	//----- nvinfo : EIATTR_COOP_GROUP_INSTR_OFFSETS
	.align		4
.L_671:
        /*005c*/ 	.byte	0x04, 0x28
        /*005e*/ 	.short	(.L_673 - .L_672)


	//   ....[0]....
.L_672:
        /*0060*/ 	.word	0x000018d0


	//   ....[1]....
        /*0064*/ 	.word	0x00001910


	//   ....[2]....
        /*0068*/ 	.word	0x000019a0


	//   ....[3]....
        /*006c*/ 	.word	0x000019d0


	//   ....[4]....
        /*0070*/ 	.word	0x00001a10


	//   ....[5]....
        /*0074*/ 	.word	0x00001a30


	//   ....[6]....
        /*0078*/ 	.word	0x00001a60


	//   ....[7]....
        /*007c*/ 	.word	0x00001a80


	//   ....[8]....
        /*0080*/ 	.word	0x00001ad0


	//   ....[9]....
        /*0084*/ 	.word	0x00001ae0


	//----- nvinfo : EIATTR_VRC_CTA_INIT_COUNT
	.align		4
.L_673:
        /*0088*/ 	.byte	0x02, 0x4a
	.zero		1
	.zero		1


	//----- nvinfo : EIATTR_EXIT_INSTR_OFFSETS
	.align		4
        /*008c*/ 	.byte	0x04, 0x1c
        /*008e*/ 	.short	(.L_675 - .L_674)


	//   ....[0]....
.L_674:
        /*0090*/ 	.word	0x00004460


	//   ....[1]....
        /*0094*/ 	.word	0x00004590


	//   ....[2]....
        /*0098*/ 	.word	0x00004ad0


	//   ....[3]....
        /*009c*/ 	.word	0x000050d0


	//----- nvinfo : EIATTR_MAX_THREADS
	.align		4
.L_675:
        /*00a0*/ 	.byte	0x04, 0x05
        /*00a2*/ 	.short	(.L_677 - .L_676)
.L_676:
        /*00a4*/ 	.word	0x00000200
        /*00a8*/ 	.word	0x00000001
        /*00ac*/ 	.word	0x00000001


	//----- nvinfo : EIATTR_CRS_STACK_SIZE
	.align		4
.L_677:
        /*00b0*/ 	.byte	0x04, 0x1e
        /*00b2*/ 	.short	(.L_679 - .L_678)
.L_678:
        /*00b4*/ 	.word	0x00000000


	//----- nvinfo : EIATTR_CBANK_PARAM_SIZE
	.align		4
.L_679:
        /*00b8*/ 	.byte	0x03, 0x19
        /*00ba*/ 	.short	0x00b8


	//----- nvinfo : EIATTR_PARAM_CBANK
	.align		4
        /*00bc*/ 	.byte	0x04, 0x0a
        /*00be*/ 	.short	(.L_681 - .L_680)
	.align		4
.L_680:
        /*00c0*/ 	.word	index@(.nv.constant0._Z35group_norm_nhwc_bwd_one_pass_kernelI11Bf16IOFp16WLi128ELi32ELi512EEv26Group_norm_nhwc_bwd_params)
        /*00c4*/ 	.short	0x0380
        /*00c6*/ 	.short	0x00b8


	//----- nvinfo : EIATTR_SW_WAR
	.align		4
.L_681:
        /*00c8*/ 	.byte	0x04, 0x36
        /*00ca*/ 	.short	(.L_683 - .L_682)
.L_682:
        /*00cc*/ 	.word	0x00000008
.L_683:


//--------------------- .nv.info._Z35group_norm_nhwc_bwd_one_pass_kernelI11Bf16IOFp16WLi256ELi32ELi512EEv26Group_norm_nhwc_bwd_params --------------------------
	.section	.nv.info._Z35group_norm_nhwc_bwd_one_pass_kernelI11Bf16IOFp16WLi256ELi32ELi512EEv26Group_norm_nhwc_bwd_params,"",@"SHT_CUDA_INFO"
	.sectionflags	@""
	.align	4


	//----- nvinfo : EIATTR_CUDA_API_VERSION
	.align		4
        /*0000*/ 	.byte	0x04, 0x37
        /*0002*/ 	.short	(.L_685 - .L_684)
.L_684:
        /*0004*/ 	.word	0x00000082


	//----- nvinfo : EIATTR_KPARAM_INFO
	.align		4
.L_685:
        /*0008*/ 	.byte	0x04, 0x17
        /*000a*/ 	.short	(.L_687 - .L_686)
.L_686:
        /*000c*/ 	.word	0x00000000
        /*0010*/ 	.short	0x0000
        /*0012*/ 	.short	0x0000
        /*0014*/ 	.byte	0x00, 0xf0, 0xe1, 0x02


	//----- nvinfo : EIATTR_SPARSE_MMA_MASK
	.align		4
.L_687:
        /*0018*/ 	.byte	0x03, 0x50
        /*001a*/ 	.short	0x0000


	//----- nvinfo : EIATTR_MAXREG_COUNT
	.align		4
        /*001c*/ 	.byte	0x03, 0x1b
        /*001e*/ 	.short	0x0080


	//----- nvinfo : EIATTR_NUM_BARRIERS
	.align		4
        /*0020*/ 	.byte	0x02, 0x4c
        /*0022*/ 	.byte	0x01
	.zero		1


	//----- nvinfo : EIATTR_MERCURY_ISA_VERSION
	.align		4
        /*0024*/ 	.byte	0x03, 0x5f
        /*0026*/ 	.short	0x0101


	//----- nvinfo : EIATTR_INT_WARP_WIDE_INSTR_OFFSETS
	.align		4
        /*0028*/ 	.byte	0x04, 0x31
        /*002a*/ 	.short	(.L_689 - .L_688)


	//   ....[0]....
.L_688:
        /*002c*/ 	.word	0x00003080


	//----- nvinfo : EIATTR_COOP_GROUP_MASK_REGIDS
	.align		4
.L_689:
        /*0030*/ 	.byte	0x04, 0x29
        /*0032*/ 	.short	(.L_691 - .L_690)


	//   ....[0]....
.L_690:
        /*0034*/ 	.word	0xffffffff


	//   ....[1]....
        /*0038*/ 	.word	0xffffffff


	//   ....[2]....
        /*003c*/ 	.word	0xffffffff


	//   ....[3]....
        /*0040*/ 	.word	0xffffffff


	//   ....[4]....
        /*0044*/ 	.word	0xffffffff


	//   ....[5]....
        /*0048*/ 	.word	0xffffffff


	//   ....[6]....
        /*004c*/ 	.word	0xffffffff


	//   ....[7]....
        /*0050*/ 	.word	0xffffffff


	//   ....[8]....
        /*0054*/ 	.word	0xffffffff


	//   ....[9]....
        /*0058*/ 	.word	0xffffffff


	//----- nvinfo : EIATTR_COOP_GROUP_INSTR_OFFSETS
	.align		4
.L_691:
        /*005c*/ 	.byte	0x04, 0x28
        /*005e*/ 	.short	(.L_693 - .L_692)


	//   ....[0]....
.L_692:
        /*0060*/ 	.word	0x00002e30


	//   ....[1]....
        /*0064*/ 	.word	0x00002e70


	//   ....[2]....
        /*0068*/ 	.word	0x00002f00


	//   ....[3]....
        /*006c*/ 	.word	0x00002f10


	//   ....[4]....
        /*0070*/ 	.word	0x00002f40


	//   ....[5]....
        /*0074*/ 	.word	0x00002f60


	//   ....[6]....
        /*0078*/ 	.word	0x00002f90


	//   ....[7]....
        /*007c*/ 	.word	0x00002fb0


	//   ....[8]....
        /*0080*/ 	.word	0x00003020


	//   ....[9]....
        /*0084*/ 	.word	0x00003030


	//----- nvinfo : EIATTR_VRC_CTA_INIT_COUNT
	.align		4
.L_693:
        /*0088*/ 	.byte	0x02, 0x4a
	.zero		1
	.zero		1


	//----- nvinfo : EIATTR_EXIT_INSTR_OFFSETS
	.align		4
        /*008c*/ 	.byte	0x04, 0x1c
        /*008e*/ 	.short	(.L_695 - .L_694)


	//   ....[0]....
.L_694:
        /*0090*/ 	.word	0x00006660


	//   ....[1]....
        /*0094*/ 	.word	0x00006790


	//   ....[2]....
        /*0098*/ 	.word	0x00006cc0


	//   ....[3]....
        /*009c*/ 	.word	0x000072c0


	//----- nvinfo : EIATTR_MAX_THREADS
	.align		4
.L_695:
        /*00a0*/ 	.byte	0x04, 0x05
        /*00a2*/ 	.short	(.L_697 - .L_696)
.L_696:
        /*00a4*/ 	.word	0x00000200
        /*00a8*/ 	.word	0x00000001
        /*00ac*/ 	.word	0x00000001


	//----- nvinfo : EIATTR_CRS_STACK_SIZE
	.align		4
.L_697:
        /*00b0*/ 	.byte	0x04, 0x1e
        /*00b2*/ 	.short	(.L_699 - .L_698)
.L_698:
        /*00b4*/ 	.word	0x00000000


	//----- nvinfo : EIATTR_CBANK_PARAM_SIZE
	.align		4
.L_699:
        /*00b8*/ 	.byte	0x03, 0x19
        /*00ba*/ 	.short	0x00b8


	//----- nvinfo : EIATTR_PARAM_CBANK
	.align		4
        /*00bc*/ 	.byte	0x04, 0x0a
        /*00be*/ 	.short	(.L_701 - .L_700)
	.align		4
.L_700:
        /*00c0*/ 	.word	index@(.nv.constant0._Z35group_norm_nhwc_bwd_one_pass_kernelI11Bf16IOFp16WLi256ELi32ELi512EEv26Group_norm_nhwc_bwd_params)
        /*00c4*/ 	.short	0x0380
        /*00c6*/ 	.short	0x00b8


	//----- nvinfo : EIATTR_SW_WAR
	.align		4
.L_701:
        /*00c8*/ 	.byte	0x04, 0x36
        /*00ca*/ 	.short	(.L_703 - .L_702)
.L_702:
        /*00cc*/ 	.word	0x00000008
.L_703:


//--------------------- .nv.info._Z35group_norm_nhwc_bwd_one_pass_kernelI11Bf16IOFp16WLi512ELi32ELi512EEv26Group_norm_nhwc_bwd_params --------------------------
	.section	.nv.info._Z35group_norm_nhwc_bwd_one_pass_kernelI11Bf16IOFp16WLi512ELi32ELi512EEv26Group_norm_nhwc_bwd_params,"",@"SHT_CUDA_INFO"
	.sectionflags	@""
	.align	4


	//----- nvinfo : EIATTR_CUDA_API_VERSION
	.align		4
        /*0000*/ 	.byte	0x04, 0x37
        /*0002*/ 	.short	(.L_705 - .L_704)
.L_704:
        /*0004*/ 	.word	0x00000082


	//----- nvinfo : EIATTR_KPARAM_INFO
	.align		4
.L_705:
        /*0008*/ 	.byte	0x04, 0x17
        /*000a*/ 	.short	(.L_707 - .L_706)
.L_706:
        /*000c*/ 	.word	0x00000000
        /*0010*/ 	.short	0x0000
        /*0012*/ 	.short	0x0000
        /*0014*/ 	.byte	0x00, 0xf0, 0xe1, 0x02


	//----- nvinfo : EIATTR_SPARSE_MMA_MASK
	.align		4
.L_707:
        /*0018*/ 	.byte	0x03, 0x50
        /*001a*/ 	.short	0x0000


	//----- nvinfo : EIATTR_MAXREG_COUNT
	.align		4
        /*001c*/ 	.byte	0x03, 0x1b
        /*001e*/ 	.short	0x0080


	//----- nvinfo : EIATTR_NUM_BARRIERS
	.align		4
        /*0020*/ 	.byte	0x02, 0x4c
        /*0022*/ 	.byte	0x01
	.zero		1


	//----- nvinfo : EIATTR_MERCURY_ISA_VERSION
	.align		4
        /*0024*/ 	.byte	0x03, 0x5f
        /*0026*/ 	.short	0x0101


	//----- nvinfo : EIATTR_INT_WARP_WIDE_INSTR_OFFSETS
	.align		4
        /*0028*/ 	.byte	0x04, 0x31
        /*002a*/ 	.short	(.L_709 - .L_708)


	//   ....[0]....
.L_708:
        /*002c*/ 	.word	0x00005610


	//----- nvinfo : EIATTR_COOP_GROUP_MASK_REGIDS
	.align		4
.L_709:
        /*0030*/ 	.byte	0x04, 0x29
        /*0032*/ 	.short	(.L_711 - .L_710)


	//   ....[0]....
.L_710:
        /*0034*/ 	.word	0xffffffff


	//   ....[1]....
        /*0038*/ 	.word	0xffffffff


	//   ....[2]....
        /*003c*/ 	.word	0xffffffff


	//   ....[3]....
        /*0040*/ 	.word	0xffffffff


	//   ....[4]....
        /*0044*/ 	.word	0xffffffff


	//   ....[5]....
        /*0048*/ 	.word	0xffffffff


	//   ....[6]....
        /*004c*/ 	.word	0xffffffff


	//   ....[7]....
        /*0050*/ 	.word	0xffffffff


	//   ....[8]....
        /*0054*/ 	.word	0xffffffff


	//   ....[9]....
        /*0058*/ 	.word	0xffffffff


	//----- nvinfo : EIATTR_COOP_GROUP_INSTR_OFFSETS
	.align		4
.L_711:
        /*005c*/ 	.byte	0x04, 0x28
        /*005e*/ 	.short	(.L_713 - .L_712)


	//   ....[0]....
.L_712:
        /*0060*/ 	.word	0x000053a0


	//   ....[1]....
        /*0064*/ 	.word	0x000053e0


	//   ....[2]....
        /*0068*/ 	.word	0x00005480


	//   ....[3]....
        /*006c*/ 	.word	0x000054b0


	//   ....[4]....
        /*0070*/ 	.word	0x000054f0


	//   ....[5]....
        /*0074*/ 	.word	0x00005510


	//   ....[6]....
        /*0078*/ 	.word	0x00005540


	//   ....[7]....
        /*007c*/ 	.word	0x00005560


	//   ....[8]....
        /*0080*/ 	.word	0x000055b0


	//   ....[9]....
        /*0084*/ 	.word	0x000055c0


	//----- nvinfo : EIATTR_VRC_CTA_INIT_COUNT
	.align		4
.L_713:
        /*0088*/ 	.byte	0x02, 0x4a
	.zero		1
	.zero		1


	//----- nvinfo : EIATTR_EXIT_INSTR_OFFSETS
	.align		4
        /*008c*/ 	.byte	0x04, 0x1c
        /*008e*/ 	.short	(.L_715 - .L_714)


	//   ....[0]....
.L_714:
        /*0090*/ 	.word	0x0000a6b0


	//   ....[1]....
        /*0094*/ 	.word	0x0000a7e0


	//   ....[2]....
        /*0098*/ 	.word	0x0000ad20


	//   ....[3]....
        /*009c*/ 	.word	0x0000b320


	//----- nvinfo : EIATTR_MAX_THREADS
	.align		4
.L_715:
        /*00a0*/ 	.byte	0x04, 0x05
        /*00a2*/ 	.short	(.L_717 - .L_716)
.L_716:
        /*00a4*/ 	.word	0x00000200
        /*00a8*/ 	.word	0x00000001
        /*00ac*/ 	.word	0x00000001


	//----- nvinfo : EIATTR_CRS_STACK_SIZE
	.align		4
.L_717:
        /*00b0*/ 	.byte	0x04, 0x1e
        /*00b2*/ 	.short	(.L_719 - .L_718)
.L_718:
        /*00b4*/ 	.word	0x00000000


	//----- nvinfo : EIATTR_CBANK_PARAM_SIZE
	.align		4
.L_719:
        /*00b8*/ 	.byte	0x03, 0x19
        /*00ba*/ 	.short	0x00b8


	//----- nvinfo : EIATTR_PARAM_CBANK
	.align		4
        /*00bc*/ 	.byte	0x04, 0x0a
        /*00be*/ 	.short	(.L_721 - .L_720)
	.align		4
.L_720:
        /*00c0*/ 	.word	index@(.nv.constant0._Z35group_norm_nhwc_bwd_one_pass_kernelI11Bf16IOFp16WLi512ELi32ELi512EEv26Group_norm_nhwc_bwd_params)
        /*00c4*/ 	.short	0x0380
        /*00c6*/ 	.short	0x00b8


	//----- nvinfo : EIATTR_SW_WAR
	.align		4
.L_721:
        /*00c8*/ 	.byte	0x04, 0x36
        /*00ca*/ 	.short	(.L_723 - .L_722)
.L_722:
        /*00cc*/ 	.word	0x00000008
.L_723:


//--------------------- .nv.info._Z35group_norm_nhwc_bwd_one_pass_kernelI11Fp16IOFp32WLi64ELi32ELi512EEv26Group_norm_nhwc_bwd_params --------------------------
	.section	.nv.info._Z35group_norm_nhwc_bwd_one_pass_kernelI11Fp16IOFp32WLi64ELi32ELi512EEv26Group_norm_nhwc_bwd_params,"",@"SHT_CUDA_INFO"
	.sectionflags	@""
	.align	4


	//----- nvinfo : EIATTR_CUDA_API_VERSION
	.align		4
        /*0000*/ 	.byte	0x04, 0x37
        /*0002*/ 	.short	(.L_725 - .L_724)
.L_724:
        /*0004*/ 	.word	0x00000082


	//----- nvinfo : EIATTR_KPARAM_INFO
	.align		4
.L_725:
        /*0008*/ 	.byte	0x04, 0x17
        /*000a*/ 	.short	(.L_727 - .L_726)
.L_726:
        /*000c*/ 	.word	0x00000000
        /*0010*/ 	.short	0x0000
        /*0012*/ 	.short	0x0000
        /*0014*/ 	.byte	0x00, 0xf0, 0xe1, 0x02


	//----- nvinfo : EIATTR_SPARSE_MMA_MASK
	.align		4
.L_727:
        /*0018*/ 	.byte	0x03, 0x50
        /*001a*/ 	.short	0x0000


	//----- nvinfo : EIATTR_MAXREG_COUNT
	.align		4
        /*001c*/ 	.byte	0x03, 0x1b
        /*001e*/ 	.short	0x0080


	//----- nvinfo : EIATTR_NUM_BARRIERS
	.align		4
        /*0020*/ 	.byte	0x02, 0x4c
        /*0022*/ 	.byte	0x01
	.zero		1


	//----- nvinfo : EIATTR_MERCURY_ISA_VERSION
	.align		4
        /*0024*/ 	.byte	0x03, 0x5f
        /*0026*/ 	.short	0x0101


	//----- nvinfo : EIATTR_INT_WARP_WIDE_INSTR_OFFSETS
	.align		4
        /*0028*/ 	.byte	0x04, 0x31
        /*002a*/ 	.short	(.L_729 - .L_728)


	//   ....[0]....
.L_728:
        /*002c*/ 	.word	0x00002430


	//   ....[1]....
        /*0030*/ 	.word	0x00002460


	//   ....[2]....
        /*0034*/ 	.word	0x00002470


	//   ....[3]....
        /*0038*/ 	.word	0x000024c0


	//   ....[4]....
        /*003c*/ 	.word	0x00002650


	//   ....[5]....
        /*0040*/ 	.word	0x000026a0


	//   ....[6]....
        /*0044*/ 	.word	0x000026b0


	//   ....[7]....
        /*0048*/ 	.word	0x00002700


	//----- nvinfo : EIATTR_COOP_GROUP_MASK_REGIDS
	.align		4
.L_729:
        /*004c*/ 	.byte	0x04, 0x29
        /*004e*/ 	.short	(.L_731 - .L_730)


	//   ....[0]....
.L_730:
        /*0050*/ 	.word	0xffffffff


	//   ....[1]....
        /*0054*/ 	.word	0xffffffff


	//   ....[2]....
        /*0058*/ 	.word	0xffffffff


	//   ....[3]....
        /*005c*/ 	.word	0xffffffff


	//   ....[4]....
        /*0060*/ 	.word	0xffffffff


	//   ....[5]....
        /*0064*/ 	.word	0xffffffff


	//   ....[6]....
        /*0068*/ 	.word	0xffffffff


	//   ....[7]....
        /*006c*/ 	.word	0xffffffff


	//   ....[8]....
        /*0070*/ 	.word	0xffffffff


	//   ....[9]....
        /*0074*/ 	.word	0xffffffff


	//----- nvinfo : EIATTR_COOP_GROUP_INSTR_OFFSETS
	.align		4
.L_731:
        /*0078*/ 	.byte	0x04, 0x28
        /*007a*/ 	.short	(.L_733 - .L_732)


	//   ....[0]....
.L_732:
        /*007c*/ 	.word	0x00001000


	//   ....[1]....
        /*0080*/ 	.word	0x00001040


	//   ....[2]....
        /*0084*/ 	.word	0x000010a0


	//   ....[3]....
        /*0088*/ 	.word	0x000010c0


	//   ....[4]....
        /*008c*/ 	.word	0x000010f0


	//   ....[5]....
        /*0090*/ 	.word	0x00001110


	//   ....[6]....
        /*0094*/ 	.word	0x00001140


	//   ....[7]....
        /*0098*/ 	.word	0x00001160


	//   ....[8]....
        /*009c*/ 	.word	0x000011b0


	//   ....[9]....
        /*00a0*/ 	.word	0x000011c0


	//----- nvinfo : EIATTR_VRC_CTA_INIT_COUNT
	.align		4
.L_733:
        /*00a4*/ 	.byte	0x02, 0x4a
	.zero		1
	.zero		1


	//----- nvinfo : EIATTR_EXIT_INSTR_OFFSETS
	.align		4
        /*00a8*/ 	.byte	0x04, 0x1c
        /*00aa*/ 	.short	(.L_735 - .L_734)


	//   ....[0]....
.L_734:
        /*00ac*/ 	.word	0x00003610


	//   ....[1]....
        /*00b0*/ 	.word	0x00003740


	//   ....[2]....
        /*00b4*/ 	.word	0x00003c40


	//   ....[3]....
        /*00b8*/ 	.word	0x000041f0


	//----- nvinfo : EIATTR_MAX_THREADS
	.align		4
.L_735:
        /*00bc*/ 	.byte	0x04, 0x05
        /*00be*/ 	.short	(.L_737 - .L_736)
.L_736:
        /*00c0*/ 	.word	0x00000200
        /*00c4*/ 	.word	0x00000001
        /*00c8*/ 	.word	0x00000001


	//----- nvinfo : EIATTR_CRS_STACK_SIZE
	.align		4
.L_737:
        /*00cc*/ 	.byte	0x04, 0x1e
        /*00ce*/ 	.short	(.L_739 - .L_738)
.L_738:
        /*00d0*/ 	.word	0x00000000


	//----- nvinfo : EIATTR_CBANK_PARAM_SIZE
	.align		4
.L_739:
        /*00d4*/ 	.byte	0x03, 0x19
        /*00d6*/ 	.short	0x00b8


	//----- nvinfo : EIATTR_PARAM_CBANK
	.align		4
        /*00d8*/ 	.byte	0x04, 0x0a
        /*00da*/ 	.short	(.L_741 - .L_740)
	.align		4
.L_740:
        /*00dc*/ 	.word	index@(.nv.constant0._Z35group_norm_nhwc_bwd_one_pass_kernelI11Fp16IOFp32WLi64ELi32ELi512EEv26Group_norm_nhwc_bwd_params)
        /*00e0*/ 	.short	0x0380
        /*00e2*/ 	.short	0x00b8


	//----- nvinfo : EIATTR_SW_WAR
	.align		4
.L_741:
        /*00e4*/ 	.byte	0x04, 0x36
        /*00e6*/ 	.short	(.L_743 - .L_742)
.L_742:
        /*00e8*/ 	.word	0x00000008
.L_743:


//--------------------- .nv.info._Z35group_norm_nhwc_bwd_one_pass_kernelI11Fp16IOFp32WLi128ELi32ELi512EEv26Group_norm_nhwc_bwd_params --------------------------
	.section	.nv.info._Z35group_norm_nhwc_bwd_one_pass_kernelI11Fp16IOFp32WLi128ELi32ELi512EEv26Group_norm_nhwc_bwd_params,"",@"SHT_CUDA_INFO"
	.sectionflags	@""
	.align	4


	//----- nvinfo : EIATTR_CUDA_API_VERSION
	.align		4
        /*0000*/ 	.byte	0x04, 0x37
        /*0002*/ 	.short	(.L_745 - .L_744)
.L_744:
        /*0004*/ 	.word	0x00000082


	//----- nvinfo : EIATTR_KPARAM_INFO
	.align		4
.L_745:
        /*0008*/ 	.byte	0x04, 0x17
        /*000a*/ 	.short	(.L_747 - .L_746)
.L_746:
        /*000c*/ 	.word	0x00000000
        /*0010*/ 	.short	0x0000
        /*0012*/ 	.short	0x0000
        /*0014*/ 	.byte	0x00, 0xf0, 0xe1, 0x02


	//----- nvinfo : EIATTR_SPARSE_MMA_MASK
	.align		4
.L_747:
        /*0018*/ 	.byte	0x03, 0x50
        /*001a*/ 	.short	0x0000


	//----- nvinfo : EIATTR_MAXREG_COUNT
	.align		4
        /*001c*/ 	.byte	0x03, 0x1b
        /*001e*/ 	.short	0x0080


	//----- nvinfo : EIATTR_NUM_BARRIERS
	.align		4
        /*0020*/ 	.byte	0x02, 0x4c
        /*0022*/ 	.byte	0x01
	.zero		1


	//----- nvinfo : EIATTR_MERCURY_ISA_VERSION
	.align		4
        /*0024*/ 	.byte	0x03, 0x5f
        /*0026*/ 	.short	0x0101


	//----- nvinfo : EIATTR_INT_WARP_WIDE_INSTR_OFFSETS
	.align		4
        /*0028*/ 	.byte	0x04, 0x31
        /*002a*/ 	.short	(.L_749 - .L_748)


	//   ....[0]....
.L_748:
        /*002c*/ 	.word	0x00001ac0


	//----- nvinfo : EIATTR_COOP_GROUP_MASK_REGIDS
	.align		4
.L_749:
        /*0030*/ 	.byte	0x04, 0x29
        /*0032*/ 	.short	(.L_751 - .L_750)


	//   ....[0]....
.L_750:
        /*0034*/ 	.word	0xffffffff


	//   ....[1]....
        /*0038*/ 	.word	0xffffffff


	//   ....[2]....
        /*003c*/ 	.word	0xffffffff


	//   ....[3]....
        /*0040*/ 	.word	0xffffffff


	//   ....[4]....
        /*0044*/ 	.word	0xffffffff


	//   ....[5]....
        /*0048*/ 	.word	0xffffffff


	//   ....[6]....
        /*004c*/ 	.word	0xffffffff


	//   ....[7]....
        /*0050*/ 	.word	0xffffffff


	//   ....[8]....
        /*0054*/ 	.word	0xffffffff


	//   ....[9]....
        /*0058*/ 	.word	0xffffffff


	//----- nvinfo : EIATTR_COOP_GROUP_INSTR_OFFSETS
	.align		4
.L_751:
        /*005c*/ 	.byte	0x04, 0x28
        /*005e*/ 	.short	(.L_753 - .L_752)


	//   ....[0]....
.L_752:
        /*0060*/ 	.word	0x00001880


	//   ....[1]....
        /*0064*/ 	.word	0x000018c0


	//   ....[2]....
        /*0068*/ 	.word	0x00001930


	//   ....[3]....
        /*006c*/ 	.word	0x00001950


	//   ....[4]....
        /*0070*/ 	.word	0x00001980


	//   ....[5]....
        /*0074*/ 	.word	0x000019a0


	//   ....[6]....
        /*0078*/ 	.word	0x000019d0


	//   ....[7]....
        /*007c*/ 	.word	0x000019f0


	//   ....[8]....
        /*0080*/ 	.word	0x00001a60


	//   ....[9]....
        /*0084*/ 	.word	0x00001a70


	//----- nvinfo : EIATTR_VRC_CTA_INIT_COUNT
	.align		4
.L_753:
        /*0088*/ 	.byte	0x02, 0x4a
	.zero		1
	.zero		1


	//----- nvinfo : EIATTR_EXIT_INSTR_OFFSETS
	.align		4
        /*008c*/ 	.byte	0x04, 0x1c
        /*008e*/ 	.short	(.L_755 - .L_754)


	//   ....[0]....
.L_754:
        /*0090*/ 	.word	0x00004480


	//   ....[1]....
        /*0094*/ 	.word	0x000045c0


	//   ....[2]....
        /*0098*/ 	.word	0x00004b60


	//   ....[3]....
        /*009c*/ 	.word	0x00005140


	//----- nvinfo : EIATTR_MAX_THREADS
	.align		4
.L_755:
        /*00a0*/ 	.byte	0x04, 0x05
        /*00a2*/ 	.short	(.L_757 - .L_756)
.L_756:
        /*00a4*/ 	.word	0x00000200
        /*00a8*/ 	.word	0x00000001
        /*00ac*/ 	.word	0x00000001


	//----- nvinfo : EIATTR_CRS_STACK_SIZE
	.align		4
.L_757:
        /*00b0*/ 	.byte	0x04, 0x1e
        /*00b2*/ 	.short	(.L_759 - .L_758)
.L_758:
        /*00b4*/ 	.word	0x00000000


	//----- nvinfo : EIATTR_CBANK_PARAM_SIZE
	.align		4
.L_759:
        /*00b8*/ 	.byte	0x03, 0x19
        /*00ba*/ 	.short	0x00b8


	//----- nvinfo : EIATTR_PARAM_CBANK
	.align		4
        /*00bc*/ 	.byte	0x04, 0x0a
        /*00be*/ 	.short	(.L_761 - .L_760)
	.align		4
.L_760:
        /*00c0*/ 	.word	index@(.nv.constant0._Z35group_norm_nhwc_bwd_one_pass_kernelI11Fp16IOFp32WLi128ELi32ELi512EEv26Group_norm_nhwc_bwd_params)
        /*00c4*/ 	.short	0x0380
        /*00c6*/ 	.short	0x00b8


	//----- nvinfo : EIATTR_SW_WAR
	.align		4
.L_761:
        /*00c8*/ 	.byte	0x04, 0x36
        /*00ca*/ 	.short	(.L_763 - .L_762)
.L_762:
        /*00cc*/ 	.word	0x00000008
.L_763:


//--------------------- .nv.info._Z35group_norm_nhwc_bwd_one_pass_kernelI11Fp16IOFp32WLi256ELi32ELi512EEv26Group_norm_nhwc_bwd_params --------------------------
	.section	.nv.info._Z35group_norm_nhwc_bwd_one_pass_kernelI11Fp16IOFp32WLi256ELi32ELi512EEv26Group_norm_nhwc_bwd_params,"",@"SHT_CUDA_INFO"
	.sectionflags	@""
	.align	4


	//----- nvinfo : EIATTR_CUDA_API_VERSION
	.align		4
        /*0000*/ 	.byte	0x04, 0x37
        /*0002*/ 	.short	(.L_765 - .L_764)
.L_764:
        /*0004*/ 	.word	0x00000082


	//----- nvinfo : EIATTR_KPARAM_INFO
	.align		4
.L_765:
        /*0008*/ 	.byte	0x04, 0x17
        /*000a*/ 	.short	(.L_767 - .L_766)
.L_766:
        /*000c*/ 	.word	0x00000000
        /*0010*/ 	.short	0x0000
        /*0012*/ 	.short	0x0000
        /*0014*/ 	.byte	0x00, 0xf0, 0xe1, 0x02


	//----- nvinfo : EIATTR_SPARSE_MMA_MASK
	.align		4
.L_767:
        /*0018*/ 	.byte	0x03, 0x50
        /*001a*/ 	.short	0x0000


	//----- nvinfo : EIATTR_MAXREG_COUNT
	.align		4
        /*001c*/ 	.byte	0x03, 0x1b
        /*001e*/ 	.short	0x0080


	//----- nvinfo : EIATTR_NUM_BARRIERS
	.align		4
        /*0020*/ 	.byte	0x02, 0x4c
        /*0022*/ 	.byte	0x01
	.zero		1


	//----- nvinfo : EIATTR_MERCURY_ISA_VERSION
	.align		4
        /*0024*/ 	.byte	0x03, 0x5f
        /*0026*/ 	.short	0x0101


	//----- nvinfo : EIATTR_INT_WARP_WIDE_INSTR_OFFSETS
	.align		4
        /*0028*/ 	.byte	0x04, 0x31
        /*002a*/ 	.short	(.L_769 - .L_768)


	//   ....[0]....
.L_768:
        /*002c*/ 	.word	0x00002db0


	//----- nvinfo : EIATTR_COOP_GROUP_MASK_REGIDS
	.align		4
.L_769:
        /*0030*/ 	.byte	0x04, 0x29
        /*0032*/ 	.short	(.L_771 - .L_770)


	//   ....[0]....
.L_770:
        /*0034*/ 	.word	0xffffffff


	//   ....[1]....
        /*0038*/ 	.word	0xffffffff


	//   ....[2]....
        /*003c*/ 	.word	0xffffffff


	//   ....[3]....
        /*0040*/ 	.word	0xffffffff


	//   ....[4]....
        /*0044*/ 	.word	0xffffffff


	//   ....[5]....
        /*0048*/ 	.word	0xffffffff


	//   ....[6]....
        /*004c*/ 	.word	0xffffffff


	//   ....[7]....
        /*0050*/ 	.word	0xffffffff


	//   ....[8]....
        /*0054*/ 	.word	0xffffffff


	//   ....[9]....
        /*0058*/ 	.word	0xffffffff


	//----- nvinfo : EIATTR_COOP_GROUP_INSTR_OFFSETS
	.align		4
.L_771:
        /*005c*/ 	.byte	0x04, 0x28
        /*005e*/ 	.short	(.L_773 - .L_772)


	//   ....[0]....
.L_772:
        /*0060*/ 	.word	0x00002b40


	//   ....[1]....
        /*0064*/ 	.word	0x00002b80


	//   ....[2]....
        /*0068*/ 	.word	0x00002c20


	//   ....[3]....
        /*006c*/ 	.word	0x00002c50


	//   ....[4]....
        /*0070*/ 	.word	0x00002c90


	//   ....[5]....
        /*0074*/ 	.word	0x00002cb0


	//   ....[6]....
        /*0078*/ 	.word	0x00002ce0


	//   ....[7]....
        /*007c*/ 	.word	0x00002d00


	//   ....[8]....
        /*0080*/ 	.word	0x00002d50


	//   ....[9]....
        /*0084*/ 	.word	0x00002d60


	//----- nvinfo : EIATTR_VRC_CTA_INIT_COUNT
	.align		4
.L_773:
        /*0088*/ 	.byte	0x02, 0x4a
	.zero		1
	.zero		1


	//----- nvinfo : EIATTR_EXIT_INSTR_OFFSETS
	.align		4
        /*008c*/ 	.byte	0x04, 0x1c
        /*008e*/ 	.short	(.L_775 - .L_774)


	//   ....[0]....
.L_774:
        /*0090*/ 	.word	0x000062a0


	//   ....[1]....
        /*0094*/ 	.word	0x000063d0


	//   ....[2]....
        /*0098*/ 	.word	0x000068e0


	//   ....[3]....
        /*009c*/ 	.word	0x00006e90


	//----- nvinfo : EIATTR_MAX_THREADS
	.align		4
.L_775:
        /*00a0*/ 	.byte	0x04, 0x05
        /*00a2*/ 	.short	(.L_777 - .L_776)
.L_776:
        /*00a4*/ 	.word	0x00000200
        /*00a8*/ 	.word	0x00000001
        /*00ac*/ 	.word	0x00000001


	//----- nvinfo : EIATTR_CRS_STACK_SIZE
	.align		4
.L_777:
        /*00b0*/ 	.byte	0x04, 0x1e
        /*00b2*/ 	.short	(.L_779 - .L_778)
.L_778:
        /*00b4*/ 	.word	0x00000000


	//----- nvinfo : EIATTR_CBANK_PARAM_SIZE
	.align		4
.L_779:
        /*00b8*/ 	.byte	0x03, 0x19
        /*00ba*/ 	.short	0x00b8


	//----- nvinfo : EIATTR_PARAM_CBANK
	.align		4
        /*00bc*/ 	.byte	0x04, 0x0a
        /*00be*/ 	.short	(.L_781 - .L_780)
	.align		4
.L_780:
        /*00c0*/ 	.word	index@(.nv.constant0._Z35group_norm_nhwc_bwd_one_pass_kernelI11Fp16IOFp32WLi256ELi32ELi512EEv26Group_norm_nhwc_bwd_params)
        /*00c4*/ 	.short	0x0380
        /*00c6*/ 	.short	0x00b8


	//----- nvinfo : EIATTR_SW_WAR
	.align		4
.L_781:
        /*00c8*/ 	.byte	0x04, 0x36
        /*00ca*/ 	.short	(.L_783 - .L_782)
.L_782:
        /*00cc*/ 	.word	0x00000008
.L_783:


//--------------------- .nv.info._Z35group_norm_nhwc_bwd_one_pass_kernelI11Fp16IOFp32WLi512ELi32ELi512EEv26Group_norm_nhwc_bwd_params --------------------------
	.section	.nv.info._Z35group_norm_nhwc_bwd_one_pass_kernelI11Fp16IOFp32WLi512ELi32ELi512EEv26Group_norm_nhwc_bwd_params,"",@"SHT_CUDA_INFO"
	.sectionflags	@""
	.align	4


	//----- nvinfo : EIATTR_CUDA_API_VERSION
	.align		4
        /*0000*/ 	.byte	0x04, 0x37
        /*0002*/ 	.short	(.L_785 - .L_784)
.L_784:
        /*0004*/ 	.word	0x00000082


	//----- nvinfo : EIATTR_KPARAM_INFO
	.align		4
.L_785:
        /*0008*/ 	.byte	0x04, 0x17
        /*000a*/ 	.short	(.L_787 - .L_786)
.L_786:
        /*000c*/ 	.word	0x00000000
        /*0010*/ 	.short	0x0000
        /*0012*/ 	.short	0x0000
        /*0014*/ 	.byte	0x00, 0xf0, 0xe1, 0x02


	//----- nvinfo : EIATTR_SPARSE_MMA_MASK
	.align		4
.L_787:
        /*0018*/ 	.byte	0x03, 0x50
        /*001a*/ 	.short	0x0000


	//----- nvinfo : EIATTR_MAXREG_COUNT
	.align		4
        /*001c*/ 	.byte	0x03, 0x1b
        /*001e*/ 	.short	0x0080


	//----- nvinfo : EIATTR_NUM_BARRIERS
	.align		4
        /*0020*/ 	.byte	0x02, 0x4c
        /*0022*/ 	.byte	0x01
	.zero		1


	//----- nvinfo : EIATTR_MERCURY_ISA_VERSION
	.align		4
        /*0024*/ 	.byte	0x03, 0x5f
        /*0026*/ 	.short	0x0101


	//----- nvinfo : EIATTR_INT_WARP_WIDE_INSTR_OFFSETS
	.align		4
        /*0028*/ 	.byte	0x04, 0x31
        /*002a*/ 	.short	(.L_789 - .L_788)


	//   ....[0]....
.L_788:
        /*002c*/ 	.word	0x00005430


	//----- nvinfo : EIATTR_COOP_GROUP_MASK_REGIDS
	.align		4
.L_789:
        /*0030*/ 	.byte	0x04, 0x29
        /*0032*/ 	.short	(.L_791 - .L_790)


	//   ....[0]....
.L_790:
        /*0034*/ 	.word	0xffffffff


	//   ....[1]....
        /*0038*/ 	.word	0xffffffff


	//   ....[2]....
        /*003c*/ 	.word	0xffffffff


	//   ....[3]....
        /*0040*/ 	.word	0xffffffff


	//   ....[4]....
        /*0044*/ 	.word	0xffffffff


	//   ....[5]....
        /*0048*/ 	.word	0xffffffff


	//   ....[6]....
        /*004c*/ 	.word	0xffffffff


	//   ....[7]....
        /*0050*/ 	.word	0xffffffff


	//   ....[8]....
        /*0054*/ 	.word	0xffffffff


	//   ....[9]....
        /*0058*/ 	.word	0xffffffff


	//----- nvinfo : EIATTR_COOP_GROUP_INSTR_OFFSETS
	.align		4
.L_791:
        /*005c*/ 	.byte	0x04, 0x28
        /*005e*/ 	.short	(.L_793 - .L_792)


	//   ....[0]....
.L_792:
        /*0060*/ 	.word	0x000051e0


	//   ....[1]....
        /*0064*/ 	.word	0x00005220


	//   ....[2]....
        /*0068*/ 	.word	0x000052d0


	//   ....[3]....
        /*006c*/ 	.word	0x000052e0


	//   ....[4]....
        /*0070*/ 	.word	0x00005310


	//   ....[5]....
        /*0074*/ 	.word	0x00005330


	//   ....[6]....
        /*0078*/ 	.word	0x00005360


	//   ....[7]....
        /*007c*/ 	.word	0x00005380


	//   ....[8]....
        /*0080*/ 	.word	0x000053d0


	//   ....[9]....
        /*0084*/ 	.word	0x000053e0


	//----- nvinfo : EIATTR_VRC_CTA_INIT_COUNT
	.align		4
.L_793:
        /*0088*/ 	.byte	0x02, 0x4a
	.zero		1
	.zero		1


	//----- nvinfo : EIATTR_EXIT_INSTR_OFFSETS
	.align		4
        /*008c*/ 	.byte	0x04, 0x1c
        /*008e*/ 	.short	(.L_795 - .L_794)


	//   ....[0]....
.L_794:
        /*0090*/ 	.word	0x0000a5c0


	//   ....[1]....
        /*0094*/ 	.word	0x0000a6f0


	//   ....[2]....
        /*0098*/ 	.word	0x0000ac10


	//   ....[3]....
        /*009c*/ 	.word	0x0000b1c0


	//----- nvinfo : EIATTR_MAX_THREADS
	.align		4
.L_795:
        /*00a0*/ 	.byte	0x04, 0x05
        /*00a2*/ 	.short	(.L_797 - .L_796)
.L_796:
        /*00a4*/ 	.word	0x00000200
        /*00a8*/ 	.word	0x00000001
        /*00ac*/ 	.word	0x00000001


	//----- nvinfo : EIATTR_CRS_STACK_SIZE
	.align		4
.L_797:
        /*00b0*/ 	.byte	0x04, 0x1e
        /*00b2*/ 	.short	(.L_799 - .L_798)
.L_798:
        /*00b4*/ 	.word	0x00000000


	//----- nvinfo : EIATTR_CBANK_PARAM_SIZE
	.align		4
.L_799:
        /*00b8*/ 	.byte	0x03, 0x19
        /*00ba*/ 	.short	0x00b8


	//----- nvinfo : EIATTR_PARAM_CBANK
	.align		4
        /*00bc*/ 	.byte	0x04, 0x0a
        /*00be*/ 	.short	(.L_801 - .L_800)
	.align		4
.L_800:
        /*00c0*/ 	.word	index@(.nv.constant0._Z35group_norm_nhwc_bwd_one_pass_kernelI11Fp16IOFp32WLi512ELi32ELi512EEv26Group_norm_nhwc_bwd_params)
        /*00c4*/ 	.short	0x0380
        /*00c6*/ 	.short	0x00b8


	//----- nvinfo : EIATTR_SW_WAR
	.align		4
.L_801:
        /*00c8*/ 	.byte	0x04, 0x36
        /*00ca*/ 	.short	(.L_803 - .L_802)
.L_802:
        /*00cc*/ 	.word	0x00000008
.L_803:


//--------------------- .nv.info._Z35group_norm_nhwc_bwd_one_pass_kernelI11Fp16IOBf16WLi64ELi32ELi512EEv26Group_norm_nhwc_bwd_params --------------------------
	.section	.nv.info._Z35group_norm_nhwc_bwd_one_pass_kernelI11Fp16IOBf16WLi64ELi32ELi512EEv26Group_norm_nhwc_bwd_params,"",@"SHT_CUDA_INFO"
	.sectionflags	@""
	.align	4


	//----- nvinfo : EIATTR_CUDA_API_VERSION
	.align		4
        /*0000*/ 	.byte	0x04, 0x37
        /*0002*/ 	.short	(.L_805 - .L_804)
.L_804:
        /*0004*/ 	.word	0x00000082


	//----- nvinfo : EIATTR_KPARAM_INFO
	.align		4
.L_805:
        /*0008*/ 	.byte	0x04, 0x17
        /*000a*/ 	.short	(.L_807 - .L_806)
.L_806:
        /*000c*/ 	.word	0x00000000
        /*0010*/ 	.short	0x0000
        /*0012*/ 	.short	0x0000
        /*0014*/ 	.byte	0x00, 0xf0, 0xe1, 0x02


	//----- nvinfo : EIATTR_SPARSE_MMA_MASK
	.align		4
.L_807:
        /*0018*/ 	.byte	0x03, 0x50
        /*001a*/ 	.short	0x0000


	//----- nvinfo : EIATTR_MAXREG_COUNT
	.align		4
        /*001c*/ 	.byte	0x03, 0x1b
        /*001e*/ 	.short	0x0080


	//----- nvinfo : EIATTR_NUM_BARRIERS
	.align		4
        /*0020*/ 	.byte	0x02, 0x4c
        /*0022*/ 	.byte	0x01
	.zero		1


	//----- nvinfo : EIATTR_MERCURY_ISA_VERSION
	.align		4
        /*0024*/ 	.byte	0x03, 0x5f
        /*0026*/ 	.short	0x0101


	//----- nvinfo : EIATTR_INT_WARP_WIDE_INSTR_OFFSETS
	.align		4
        /*0028*/ 	.byte	0x04, 0x31
        /*002a*/ 	.short	(.L_809 - .L_808)


	//   ....[0]....
.L_808:
        /*002c*/ 	.word	0x00002490


	//   ....[1]....
        /*0030*/ 	.word	0x000024c0


	//   ....[2]....
        /*0034*/ 	.word	0x000024d0


	//   ....[3]....
        /*0038*/ 	.word	0x00002520


	//   ....[4]....
        /*003c*/ 	.word	0x000026b0


	//   ....[5]....
        /*0040*/ 	.word	0x00002700


	//   ....[6]....
        /*0044*/ 	.word	0x00002710


	//   ....[7]....
        /*0048*/ 	.word	0x00002760


	//----- nvinfo : EIATTR_COOP_GROUP_MASK_REGIDS
	.align		4
.L_809:
        /*004c*/ 	.byte	0x04, 0x29
        /*004e*/ 	.short	(.L_811 - .L_810)


	//   ....[0]....
.L_810:
        /*0050*/ 	.word	0xffffffff


	//   ....[1]....
        /*0054*/ 	.word	0xffffffff


	//   ....[2]....
        /*0058*/ 	.word	0xffffffff


	//   ....[3]....
        /*005c*/ 	.word	0xffffffff


	//   ....[4]....
        /*0060*/ 	.word	0xffffffff


	//   ....[5]....
        /*0064*/ 	.word	0xffffffff


	//   ....[6]....
        /*0068*/ 	.word	0xffffffff


	//   ....[7]....
        /*006c*/ 	.word	0xffffffff


	//   ....[8]....
        /*0070*/ 	.word	0xffffffff


	//   ....[9]....
        /*0074*/ 	.word	0xffffffff


	//----- nvinfo : EIATTR_COOP_GROUP_INSTR_OFFSETS
	.align		4
.L_811:
        /*0078*/ 	.byte	0x04, 0x28
        /*007a*/ 	.short	(.L_813 - .L_812)


	//   ....[0]....
.L_812:
        /*007c*/ 	.word	0x00001060


	//   ....[1]....
        /*0080*/ 	.word	0x000010a0


	//   ....[2]....
        /*0084*/ 	.word	0x00001100


	//   ....[3]....
        /*0088*/ 	.word	0x00001120


	//   ....[4]....
        /*008c*/ 	.word	0x00001150


	//   ....[5]....
        /*0090*/ 	.word	0x00001170


	//   ....[6]....
        /*0094*/ 	.word	0x000011a0


	//   ....[7]....
        /*0098*/ 	.word	0x000011c0


	//   ....[8]....
        /*009c*/ 	.word	0x00001210


	//   ....[9]....
        /*00a0*/ 	.word	0x00001220


	//----- nvinfo : EIATTR_VRC_CTA_INIT_COUNT
	.align		4
.L_813:
        /*00a4*/ 	.byte	0x02, 0x4a
	.zero		1
	.zero		1


	//----- nvinfo : EIATTR_EXIT_INSTR_OFFSETS
	.align		4
        /*00a8*/ 	.byte	0x04, 0x1c
        /*00aa*/ 	.short	(.L_815 - .L_814)


	//   ....[0]....
.L_814:
        /*00ac*/ 	.word	0x00003670


	//   ....[1]....
        /*00b0*/ 	.word	0x000037a0


	//   ....[2]....
        /*00b4*/ 	.word	0x00003cb0


	//   ....[3]....
        /*00b8*/ 	.word	0x000042b0


	//----- nvinfo : EIATTR_MAX_THREADS
	.align		4
.L_815:
        /*00bc*/ 	.byte	0x04, 0x05
        /*00be*/ 	.short	(.L_817 - .L_816)
.L_816:
        /*00c0*/ 	.word	0x00000200
        /*00c4*/ 	.word	0x00000001
        /*00c8*/ 	.word	0x00000001


	//----- nvinfo : EIATTR_CRS_STACK_SIZE
	.align		4
.L_817:
        /*00cc*/ 	.byte	0x04, 0x1e
        /*00ce*/ 	.short	(.L_819 - .L_818)
.L_818:
        /*00d0*/ 	.word	0x00000000


	//----- nvinfo : EIATTR_CBANK_PARAM_SIZE
	.align		4
.L_819:
        /*00d4*/ 	.byte	0x03, 0x19
        /*00d6*/ 	.short	0x00b8


	//----- nvinfo : EIATTR_PARAM_CBANK
	.align		4
        /*00d8*/ 	.byte	0x04, 0x0a
        /*00da*/ 	.short	(.L_821 - .L_820)
	.align		4
.L_820:
        /*00dc*/ 	.word	index@(.nv.constant0._Z35group_norm_nhwc_bwd_one_pass_kernelI11Fp16IOBf16WLi64ELi32ELi512EEv26Group_norm_nhwc_bwd_params)
        /*00e0*/ 	.short	0x0380
        /*00e2*/ 	.short	0x00b8


	//----- nvinfo : EIATTR_SW_WAR
	.align		4
.L_821:
        /*00e4*/ 	.byte	0x04, 0x36
        /*00e6*/ 	.short	(.L_823 - .L_822)
.L_822:
        /*00e8*/ 	.word	0x00000008
.L_823:


//--------------------- .nv.info._Z35group_norm_nhwc_bwd_one_pass_kernelI11Fp16IOBf16WLi128ELi32ELi512EEv26Group_norm_nhwc_bwd_params --------------------------
	.section	.nv.info._Z35group_norm_nhwc_bwd_one_pass_kernelI11Fp16IOBf16WLi128ELi32ELi512EEv26Group_norm_nhwc_bwd_params,"",@"SHT_CUDA_INFO"
	.sectionflags	@""
	.align	4


	//----- nvinfo : EIATTR_CUDA_API_VERSION
	.align		4
        /*0000*/ 	.byte	0x04, 0x37
        /*0002*/ 	.short	(.L_825 - .L_824)
.L_824:
        /*0004*/ 	.word	0x00000082


	//----- nvinfo : EIATTR_KPARAM_INFO
	.align		4
.L_825:
        /*0008*/ 	.byte	0x04, 0x17
        /*000a*/ 	.short	(.L_827 - .L_826)
.L_826:
        /*000c*/ 	.word	0x00000000
        /*0010*/ 	.short	0x0000
        /*0012*/ 	.short	0x0000
        /*0014*/ 	.byte	0x00, 0xf0, 0xe1, 0x02


	//----- nvinfo : EIATTR_SPARSE_MMA_MASK
	.align		4
.L_827:
        /*0018*/ 	.byte	0x03, 0x50
        /*001a*/ 	.short	0x0000


	//----- nvinfo : EIATTR_MAXREG_COUNT
	.align		4
        /*001c*/ 	.byte	0x03, 0x1b
        /*001e*/ 	.short	0x0080


	//----- nvinfo : EIATTR_NUM_BARRIERS
	.align		4
        /*0020*/ 	.byte	0x02, 0x4c
        /*0022*/ 	.byte	0x01
	.zero		1


	//----- nvinfo : EIATTR_MERCURY_ISA_VERSION
	.align		4
        /*0024*/ 	.byte	0x03, 0x5f
        /*0026*/ 	.short	0x0101


	//----- nvinfo : EIATTR_INT_WARP_WIDE_INSTR_OFFSETS
	.align		4
        /*0028*/ 	.byte	0x04, 0x31
        /*002a*/ 	.short	(.L_829 - .L_828)


	//   ....[0]....
.L_828:
        /*002c*/ 	.word	0x00001b10


	//----- nvinfo : EIATTR_COOP_GROUP_MASK_REGIDS
	.align		4
.L_829:
        /*0030*/ 	.byte	0x04, 0x29
        /*0032*/ 	.short	(.L_831 - .L_830)


	//   ....[0]....
.L_830:
        /*0034*/ 	.word	0xffffffff


	//   ....[1]....
        /*0038*/ 	.word	0xffffffff


	//   ....[2]....
        /*003c*/ 	.word	0xffffffff


	//   ....[3]....
        /*0040*/ 	.word	0xffffffff


	//   ....[4]....
        /*0044*/ 	.word	0xffffffff


	//   ....[5]....
        /*0048*/ 	.word	0xffffffff


	//   ....[6]....
        /*004c*/ 	.word	0xffffffff


	//   ....[7]....
        /*0050*/ 	.word	0xffffffff


	//   ....[8]....
        /*0054*/ 	.word	0xffffffff


	//   ....[9]....
        /*0058*/ 	.word	0xffffffff


	//----- nvinfo : EIATTR_COOP_GROUP_INSTR_OFFSETS
	.align		4
.L_831:
        /*005c*/ 	.byte	0x04, 0x28
        /*005e*/ 	.short	(.L_833 - .L_832)


	//   ....[0]....
.L_832:
        /*0060*/ 	.word	0x000018a0


	//   ....[1]....
        /*0064*/ 	.word	0x000018e0


	//   ....[2]....
        /*0068*/ 	.word	0x00001980


	//   ....[3]....
        /*006c*/ 	.word	0x000019b0


	//   ....[4]....
        /*0070*/ 	.word	0x000019f0


	//   ....[5]....
        /*0074*/ 	.word	0x00001a10


	//   ....[6]....
        /*0078*/ 	.word	0x00001a40


	//   ....[7]....
        /*007c*/ 	.word	0x00001a60


	//   ....[8]....
        /*0080*/ 	.word	0x00001ab0


	//   ....[9]....
        /*0084*/ 	.word	0x00001ac0


	//----- nvinfo : EIATTR_VRC_CTA_INIT_COUNT
	.align		4
.L_833:
        /*0088*/ 	.byte	0x02, 0x4a
	.zero		1
	.zero		1


	//----- nvinfo : EIATTR_EXIT_INSTR_OFFSETS
	.align		4
        /*008c*/ 	.byte	0x04, 0x1c
        /*008e*/ 	.short	(.L_835 - .L_834)


	//   ....[0]....
.L_834:
        /*0090*/ 	.word	0x000044e0


	//   ....[1]....
        /*0094*/ 	.word	0x00004620


	//   ....[2]....
        /*0098*/ 	.word	0x00004bd0


	//   ....[3]....
        /*009c*/ 	.word	0x00005200


	//----- nvinfo : EIATTR_MAX_THREADS
	.align		4
.L_835:
        /*00a0*/ 	.byte	0x04, 0x05
        /*00a2*/ 	.short	(.L_837 - .L_836)
.L_836:
        /*00a4*/ 	.word	0x00000200
        /*00a8*/ 	.word	0x00000001
        /*00ac*/ 	.word	0x00000001


	//----- nvinfo : EIATTR_CRS_STACK_SIZE
	.align		4
.L_837:
        /*00b0*/ 	.byte	0x04, 0x1e
        /*00b2*/ 	.short	(.L_839 - .L_838)
.L_838:
        /*00b4*/ 	.word	0x00000000


	//----- nvinfo : EIATTR_CBANK_PARAM_SIZE
	.align		4
.L_839:
        /*00b8*/ 	.byte	0x03, 0x19
        /*00ba*/ 	.short	0x00b8


	//----- nvinfo : EIATTR_PARAM_CBANK
	.align		4
        /*00bc*/ 	.byte	0x04, 0x0a
        /*00be*/ 	.short	(.L_841 - .L_840)
	.align		4
.L_840:
        /*00c0*/ 	.word	index@(.nv.constant0._Z35group_norm_nhwc_bwd_one_pass_kernelI11Fp16IOBf16WLi128ELi32ELi512EEv26Group_norm_nhwc_bwd_params)
        /*00c4*/ 	.short	0x0380
        /*00c6*/ 	.short	0x00b8


	//----- nvinfo : EIATTR_SW_WAR
	.align		4
.L_841:
        /*00c8*/ 	.byte	0x04, 0x36
        /*00ca*/ 	.short	(.L_843 - .L_842)
.L_842:
        /*00cc*/ 	.word	0x00000008
.L_843:


//--------------------- .nv.info._Z35group_norm_nhwc_bwd_one_pass_kernelI11Fp16IOBf16WLi256ELi32ELi512EEv26Group_norm_nhwc_bwd_params --------------------------
	.section	.nv.info._Z35group_norm_nhwc_bwd_one_pass_kernelI11Fp16IOBf16WLi256ELi32ELi512EEv26Group_norm_nhwc_bwd_params,"",@"SHT_CUDA_INFO"
	.sectionflags	@""
	.align	4


	//----- nvinfo : EIATTR_CUDA_API_VERSION
	.align		4
        /*0000*/ 	.byte	0x04, 0x37
        /*0002*/ 	.short	(.L_845 - .L_844)
.L_844:
        /*0004*/ 	.word	0x00000082


	//----- nvinfo : EIATTR_KPARAM_INFO
	.align		4
.L_845:
        /*0008*/ 	.byte	0x04, 0x17
        /*000a*/ 	.short	(.L_847 - .L_846)
.L_846:
        /*000c*/ 	.word	0x00000000
        /*0010*/ 	.short	0x0000
        /*0012*/ 	.short	0x0000
        /*0014*/ 	.byte	0x00, 0xf0, 0xe1, 0x02


	//----- nvinfo : EIATTR_SPARSE_MMA_MASK
	.align		4
.L_847:
        /*0018*/ 	.byte	0x03, 0x50
        /*001a*/ 	.short	0x0000


	//----- nvinfo : EIATTR_MAXREG_COUNT
	.align		4
        /*001c*/ 	.byte	0x03, 0x1b
        /*001e*/ 	.short	0x0080


	//----- nvinfo : EIATTR_NUM_BARRIERS
	.align		4
        /*0020*/ 	.byte	0x02, 0x4c
        /*0022*/ 	.byte	0x01
	.zero		1


	//----- nvinfo : EIATTR_MERCURY_ISA_VERSION
	.align		4
        /*0024*/ 	.byte	0x03, 0x5f
        /*0026*/ 	.short	0x0101


	//----- nvinfo : EIATTR_INT_WARP_WIDE_INSTR_OFFSETS
	.align		4
        /*0028*/ 	.byte	0x04, 0x31
        /*002a*/ 	.short	(.L_849 - .L_848)


	//   ....[0]....
.L_848:
        /*002c*/ 	.word	0x00002e50


	//----- nvinfo : EIATTR_COOP_GROUP_MASK_REGIDS
	.align		4
.L_849:
        /*0030*/ 	.byte	0x04, 0x29
        /*0032*/ 	.short	(.L_851 - .L_850)


	//   ....[0]....
.L_850:
        /*0034*/ 	.word	0xffffffff


	//   ....[1]....
        /*0038*/ 	.word	0xffffffff


	//   ....[2]....
        /*003c*/ 	.word	0xffffffff


	//   ....[3]....
        /*0040*/ 	.word	0xffffffff


	//   ....[4]....
        /*0044*/ 	.word	0xffffffff


	//   ....[5]....
        /*0048*/ 	.word	0xffffffff


	//   ....[6]....
        /*004c*/ 	.word	0xffffffff


	//   ....[7]....
        /*0050*/ 	.word	0xffffffff


	//   ....[8]....
        /*0054*/ 	.word	0xffffffff


	//   ....[9]....
        /*0058*/ 	.word	0xffffffff


	//----- nvinfo : EIATTR_COOP_GROUP_INSTR_OFFSETS
	.align		4
.L_851:
        /*005c*/ 	.byte	0x04, 0x28
        /*005e*/ 	.short	(.L_853 - .L_852)


	//   ....[0]....
.L_852:
        /*0060*/ 	.word	0x00002be0


	//   ....[1]....
        /*0064*/ 	.word	0x00002c20


	//   ....[2]....
        /*0068*/ 	.word	0x00002cc0


	//   ....[3]....
        /*006c*/ 	.word	0x00002cf0


	//   ....[4]....
        /*0070*/ 	.word	0x00002d30


	//   ....[5]....
        /*0074*/ 	.word	0x00002d50


	//   ....[6]....
        /*0078*/ 	.word	0x00002d80


	//   ....[7]....
        /*007c*/ 	.word	0x00002da0


	//   ....[8]....
        /*0080*/ 	.word	0x00002df0


	//   ....[9]....
        /*0084*/ 	.word	0x00002e00


	//----- nvinfo : EIATTR_VRC_CTA_INIT_COUNT
	.align		4
.L_853:
        /*0088*/ 	.byte	0x02, 0x4a
	.zero		1
	.zero		1


	//----- nvinfo : EIATTR_EXIT_INSTR_OFFSETS
	.align		4
        /*008c*/ 	.byte	0x04, 0x1c
        /*008e*/ 	.short	(.L_855 - .L_854)


	//   ....[0]....
.L_854:
        /*0090*/ 	.word	0x00006340


	//   ....[1]....
        /*0094*/ 	.word	0x00006470


	//   ....[2]....
        /*0098*/ 	.word	0x000069a0


	//   ....[3]....
        /*009c*/ 	.word	0x00006fa0


	//----- nvinfo : EIATTR_MAX_THREADS
	.align		4
.L_855:
        /*00a0*/ 	.byte	0x04, 0x05
        /*00a2*/ 	.short	(.L_857 - .L_856)
.L_856:
        /*00a4*/ 	.word	0x00000200
        /*00a8*/ 	.word	0x00000001
        /*00ac*/ 	.word	0x00000001


	//----- nvinfo : EIATTR_CRS_STACK_SIZE
	.align		4
.L_857:
        /*00b0*/ 	.byte	0x04, 0x1e
        /*00b2*/ 	.short	(.L_859 - .L_858)
.L_858:
        /*00b4*/ 	.word	0x00000000


	//----- nvinfo : EIATTR_CBANK_PARAM_SIZE
	.align		4
.L_859:
        /*00b8*/ 	.byte	0x03, 0x19
        /*00ba*/ 	.short	0x00b8


	//----- nvinfo : EIATTR_PARAM_CBANK
	.align		4
        /*00bc*/ 	.byte	0x04, 0x0a
        /*00be*/ 	.short	(.L_861 - .L_860)
	.align		4
.L_860:
        /*00c0*/ 	.word	index@(.nv.constant0._Z35group_norm_nhwc_bwd_one_pass_kernelI11Fp16IOBf16WLi256ELi32ELi512EEv26Group_norm_nhwc_bwd_params)
        /*00c4*/ 	.short	0x0380
        /*00c6*/ 	.short	0x00b8


	//----- nvinfo : EIATTR_SW_WAR
	.align		4
.L_861:
        /*00c8*/ 	.byte	0x04, 0x36
        /*00ca*/ 	.short	(.L_863 - .L_862)
.L_862:
        /*00cc*/ 	.word	0x00000008
.L_863:


//--------------------- .nv.info._Z35group_norm_nhwc_bwd_one_pass_kernelI11Fp16IOBf16WLi512ELi32ELi512EEv26Group_norm_nhwc_bwd_params --------------------------
	.section	.nv.info._Z35group_norm_nhwc_bwd_one_pass_kernelI11Fp16IOBf16WLi512ELi32ELi512EEv26Group_norm_nhwc_bwd_params,"",@"SHT_CUDA_INFO"
	.sectionflags	@""
	.align	4


	//----- nvinfo : EIATTR_CUDA_API_VERSION
	.align		4
        /*0000*/ 	.byte	0x04, 0x37
        /*0002*/ 	.short	(.L_865 - .L_864)
.L_864:
        /*0004*/ 	.word	0x00000082


	//----- nvinfo : EIATTR_KPARAM_INFO
	.align		4
.L_865:
        /*0008*/ 	.byte	0x04, 0x17
        /*000a*/ 	.short	(.L_867 - .L_866)
.L_866:
        /*000c*/ 	.word	0x00000000
        /*0010*/ 	.short	0x0000
        /*0012*/ 	.short	0x0000
        /*0014*/ 	.byte	0x00, 0xf0, 0xe1, 0x02


	//----- nvinfo : EIATTR_SPARSE_MMA_MASK
	.align		4
.L_867:
        /*0018*/ 	.byte	0x03, 0x50
        /*001a*/ 	.short	0x0000


	//----- nvinfo : EIATTR_MAXREG_COUNT
	.align		4
        /*001c*/ 	.byte	0x03, 0x1b
        /*001e*/ 	.short	0x0080


	//----- nvinfo : EIATTR_NUM_BARRIERS
	.align		4
        /*0020*/ 	.byte	0x02, 0x4c
        /*0022*/ 	.byte	0x01
	.zero		1


	//----- nvinfo : EIATTR_MERCURY_ISA_VERSION
	.align		4
        /*0024*/ 	.byte	0x03, 0x5f
        /*0026*/ 	.short	0x0101


	//----- nvinfo : EIATTR_INT_WARP_WIDE_INSTR_OFFSETS
	.align		4
        /*0028*/ 	.byte	0x04, 0x31
        /*002a*/ 	.short	(.L_869 - .L_868)


	//   ....[0]....
.L_868:
        /*002c*/ 	.word	0x00005470


	//----- nvinfo : EIATTR_COOP_GROUP_MASK_REGIDS
	.align		4
.L_869:
        /*0030*/ 	.byte	0x04, 0x29
        /*0032*/ 	.short	(.L_871 - .L_870)


	//   ....[0]....
.L_870:
        /*0034*/ 	.word	0xffffffff


	//   ....[1]....
        /*0038*/ 	.word	0xffffffff


	//   ....[2]....
        /*003c*/ 	.word	0xffffffff


	//   ....[3]....
        /*0040*/ 	.word	0xffffffff


	//   ....[4]....
        /*0044*/ 	.word	0xffffffff


	//   ....[5]....
        /*0048*/ 	.word	0xffffffff


	//   ....[6]....
        /*004c*/ 	.word	0xffffffff


	//   ....[7]....
        /*0050*/ 	.word	0xffffffff


	//   ....[8]....
        /*0054*/ 	.word	0xffffffff


	//   ....[9]....
        /*0058*/ 	.word	0xffffffff


	//----- nvinfo : EIATTR_COOP_GROUP_INSTR_OFFSETS
	.align		4
.L_871:
        /*005c*/ 	.byte	0x04, 0x28
        /*005e*/ 	.short	(.L_873 - .L_872)


	//   ....[0]....
.L_872:
        /*0060*/ 	.word	0x00005220


	//   ....[1]....
        /*0064*/ 	.word	0x00005260


	//   ....[2]....
        /*0068*/ 	.word	0x00005310


	//   ....[3]....
        /*006c*/ 	.word	0x00005320


	//   ....[4]....
        /*0070*/ 	.word	0x00005350


	//   ....[5]....
        /*0074*/ 	.word	0x00005370


	//   ....[6]....
        /*0078*/ 	.word	0x000053a0


	//   ....[7]....
        /*007c*/ 	.word	0x000053c0


	//   ....[8]....
        /*0080*/ 	.word	0x00005410


	//   ....[9]....
        /*0084*/ 	.word	0x00005420


	//----- nvinfo : EIATTR_VRC_CTA_INIT_COUNT
	.align		4
.L_873:
        /*0088*/ 	.byte	0x02, 0x4a
	.zero		1
	.zero		1


	//----- nvinfo : EIATTR_EXIT_INSTR_OFFSETS
	.align		4
        /*008c*/ 	.byte	0x04, 0x1c
        /*008e*/ 	.short	(.L_875 - .L_874)


	//   ....[0]....
.L_874:
        /*0090*/ 	.word	0x0000a600


	//   ....[1]....
        /*0094*/ 	.word	0x0000a730


	//   ....[2]....
        /*0098*/ 	.word	0x0000ac70


	//   ....[3]....
        /*009c*/ 	.word	0x0000b270


	//----- nvinfo : EIATTR_MAX_THREADS
	.align		4
.L_875:
        /*00a0*/ 	.byte	0x04, 0x05
        /*00a2*/ 	.short	(.L_877 - .L_876)
.L_876:
        /*00a4*/ 	.word	0x00000200
        /*00a8*/ 	.word	0x00000001
        /*00ac*/ 	.word	0x00000001


	//----- nvinfo : EIATTR_CRS_STACK_SIZE
	.align		4
.L_877:
        /*00b0*/ 	.byte	0x04, 0x1e
        /*00b2*/ 	.short	(.L_879 - .L_878)
.L_878:
        /*00b4*/ 	.word	0x00000000


	//----- nvinfo : EIATTR_CBANK_PARAM_SIZE
	.align		4
.L_879:
        /*00b8*/ 	.byte	0x03, 0x19
        /*00ba*/ 	.short	0x00b8


	//----- nvinfo : EIATTR_PARAM_CBANK
	.align		4
        /*00bc*/ 	.byte	0x04, 0x0a
        /*00be*/ 	.short	(.L_881 - .L_880)
	.align		4
.L_880:
        /*00c0*/ 	.word	index@(.nv.constant0._Z35group_norm_nhwc_bwd_one_pass_kernelI11Fp16IOBf16WLi512ELi32ELi512EEv26Group_norm_nhwc_bwd_params)
        /*00c4*/ 	.short	0x0380
        /*00c6*/ 	.short	0x00b8


	//----- nvinfo : EIATTR_SW_WAR
	.align		4
.L_881:
        /*00c8*/ 	.byte	0x04, 0x36
        /*00ca*/ 	.short	(.L_883 - .L_882)
.L_882:
        /*00cc*/ 	.word	0x00000008
.L_883:


//--------------------- .nv.info._Z35group_norm_nhwc_bwd_one_pass_kernelI11Fp16IOFp16WLi64ELi32ELi512EEv26Group_norm_nhwc_bwd_params --------------------------
	.section	.nv.info._Z35group_norm_nhwc_bwd_one_pass_kernelI11Fp16IOFp16WLi64ELi32ELi512EEv26Group_norm_nhwc_bwd_params,"",@"SHT_CUDA_INFO"
	.sectionflags	@""
	.align	4


	//----- nvinfo : EIATTR_CUDA_API_VERSION
	.align		4
        /*0000*/ 	.byte	0x04, 0x37
        /*0002*/ 	.short	(.L_885 - .L_884)
.L_884:
        /*0004*/ 	.word	0x00000082


	//----- nvinfo : EIATTR_KPARAM_INFO
	.align		4
.L_885:
        /*0008*/ 	.byte	0x04, 0x17
        /*000a*/ 	.short	(.L_887 - .L_886)
.L_886:
        /*000c*/ 	.word	0x00000000
        /*0010*/ 	.short	0x0000
        /*0012*/ 	.short	0x0000
        /*0014*/ 	.byte	0x00, 0xf0, 0xe1, 0x02


	//----- nvinfo : EIATTR_SPARSE_MMA_MASK
	.align		4
.L_887:
        /*0018*/ 	.byte	0x03, 0x50
        /*001a*/ 	.short	0x0000


	//----- nvinfo : EIATTR_MAXREG_COUNT
	.align		4
        /*001c*/ 	.byte	0x03, 0x1b
        /*001e*/ 	.short	0x0080


	//----- nvinfo : EIATTR_NUM_BARRIERS
	.align		4
        /*0020*/ 	.byte	0x02, 0x4c
        /*0022*/ 	.byte	0x01
	.zero		1


	//----- nvinfo : EIATTR_MERCURY_ISA_VERSION
	.align		4
        /*0024*/ 	.byte	0x03, 0x5f
        /*0026*/ 	.short	0x0101


	//----- nvinfo : EIATTR_INT_WARP_WIDE_INSTR_OFFSETS
	.align		4
        /*0028*/ 	.byte	0x04, 0x31
        /*002a*/ 	.short	(.L_889 - .L_888)


	//   ....[0]....
.L_888:
        /*002c*/ 	.word	0x00002490


	//   ....[1]....
        /*0030*/ 	.word	0x000024c0


	//   ....[2]....
        /*0034*/ 	.word	0x000024d0


	//   ....[3]....
        /*0038*/ 	.word	0x00002520


	//   ....[4]....
        /*003c*/ 	.word	0x000026b0


	//   ....[5]....
        /*0040*/ 	.word	0x00002700


	//   ....[6]....
        /*0044*/ 	.word	0x00002710


	//   ....[7]....
        /*0048*/ 	.word	0x00002760


	//----- nvinfo : EIATTR_COOP_GROUP_MASK_REGIDS
	.align		4
.L_889:
        /*004c*/ 	.byte	0x04, 0x29
        /*004e*/ 	.short	(.L_891 - .L_890)


	//   ....[0]....
.L_890:
        /*0050*/ 	.word	0xffffffff


	//   ....[1]....
        /*0054*/ 	.word	0xffffffff


	//   ....[2]....
        /*0058*/ 	.word	0xffffffff


	//   ....[3]....
        /*005c*/ 	.word	0xffffffff


	//   ....[4]....
        /*0060*/ 	.word	0xffffffff


	//   ....[5]....
        /*0064*/ 	.word	0xffffffff


	//   ....[6]....
        /*0068*/ 	.word	0xffffffff


	//   ....[7]....
        /*006c*/ 	.word	0xffffffff


	//   ....[8]....
        /*0070*/ 	.word	0xffffffff


	//   ....[9]....
        /*0074*/ 	.word	0xffffffff


	//----- nvinfo : EIATTR_COOP_GROUP_INSTR_OFFSETS
	.align		4
.L_891:
        /*0078*/ 	.byte	0x04, 0x28
        /*007a*/ 	.short	(.L_893 - .L_892)


	//   ....[0]....
.L_892:
        /*007c*/ 	.word	0x00001060


	//   ....[1]....
        /*0080*/ 	.word	0x000010a0


	//   ....[2]....
        /*0084*/ 	.word	0x00001100


	//   ....[3]....
        /*0088*/ 	.word	0x00001120


	//   ....[4]....
        /*008c*/ 	.word	0x00001150


	//   ....[5]....
        /*0090*/ 	.word	0x00001170


	//   ....[6]....
        /*0094*/ 	.word	0x000011a0


	//   ....[7]....
        /*0098*/ 	.word	0x000011c0


	//   ....[8]....
        /*009c*/ 	.word	0x00001210


	//   ....[9]....
        /*00a0*/ 	.word	0x00001220


	//----- nvinfo : EIATTR_VRC_CTA_INIT_COUNT
	.align		4
.L_893:
        /*00a4*/ 	.byte	0x02, 0x4a
	.zero		1
	.zero		1


	//----- nvinfo : EIATTR_EXIT_INSTR_OFFSETS
	.align		4
        /*00a8*/ 	.byte	0x04, 0x1c
        /*00aa*/ 	.short	(.L_895 - .L_894)


	//   ....[0]....
.L_894:
        /*00ac*/ 	.word	0x00003670


	//   ....[1]....
        /*00b0*/ 	.word	0x000037a0


	//   ....[2]....
        /*00b4*/ 	.word	0x00003cb0


	//   ....[3]....
        /*00b8*/ 	.word	0x000042b0


	//----- nvinfo : EIATTR_MAX_THREADS
	.align		4
.L_895:
        /*00bc*/ 	.byte	0x04, 0x05
        /*00be*/ 	.short	(.L_897 - .L_896)
.L_896:
        /*00c0*/ 	.word	0x00000200
        /*00c4*/ 	.word	0x00000001
        /*00c8*/ 	.word	0x00000001


	//----- nvinfo : EIATTR_CRS_STACK_SIZE
	.align		4
.L_897:
        /*00cc*/ 	.byte	0x04, 0x1e
        /*00ce*/ 	.short	(.L_899 - .L_898)
.L_898:
        /*00d0*/ 	.word	0x00000000


	//----- nvinfo : EIATTR_CBANK_PARAM_SIZE
	.align		4
.L_899:
        /*00d4*/ 	.byte	0x03, 0x19
        /*00d6*/ 	.short	0x00b8


	//----- nvinfo : EIATTR_PARAM_CBANK
	.align		4
        /*00d8*/ 	.byte	0x04, 0x0a
        /*00da*/ 	.short	(.L_901 - .L_900)
	.align		4
.L_900:
        /*00dc*/ 	.word	index@(.nv.constant0._Z35group_norm_nhwc_bwd_one_pass_kernelI11Fp16IOFp16WLi64ELi32ELi512EEv26Group_norm_nhwc_bwd_params)
        /*00e0*/ 	.short	0x0380
        /*00e2*/ 	.short	0x00b8


	//----- nvinfo : EIATTR_SW_WAR
	.align		4
.L_901:
        /*00e4*/ 	.byte	0x04, 0x36
        /*00e6*/ 	.short	(.L_903 - .L_902)
.L_902:
        /*00e8*/ 	.word	0x00000008
.L_903:


//--------------------- .nv.info._Z35group_norm_nhwc_bwd_one_pass_kernelI11Fp16IOFp16WLi128ELi32ELi512EEv26Group_norm_nhwc_bwd_params --------------------------
	.section	.nv.info._Z35group_norm_nhwc_bwd_one_pass_kernelI11Fp16IOFp16WLi128ELi32ELi512EEv26Group_norm_nhwc_bwd_params,"",@"SHT_CUDA_INFO"
	.sectionflags	@""
	.align	4


	//----- nvinfo : EIATTR_CUDA_API_VERSION
	.align		4
        /*0000*/ 	.byte	0x04, 0x37
        /*0002*/ 	.short	(.L_905 - .L_904)
.L_904:
        /*0004*/ 	.word	0x00000082


	//----- nvinfo : EIATTR_KPARAM_INFO
	.align		4
.L_905:
        /*0008*/ 	.byte	0x04, 0x17
        /*000a*/ 	.short	(.L_907 - .L_906)
.L_906:
        /*000c*/ 	.word	0x00000000
        /*0010*/ 	.short	0x0000
        /*0012*/ 	.short	0x0000
        /*0014*/ 	.byte	0x00, 0xf0, 0xe1, 0x02


	//----- nvinfo : EIATTR_SPARSE_MMA_MASK
	.align		4
.L_907:
        /*0018*/ 	.byte	0x03, 0x50
        /*001a*/ 	.short	0x0000


	//----- nvinfo : EIATTR_MAXREG_COUNT
	.align		4
        /*001c*/ 	.byte	0x03, 0x1b
        /*001e*/ 	.short	0x0080


	//----- nvinfo : EIATTR_NUM_BARRIERS
	.align		4
        /*0020*/ 	.byte	0x02, 0x4c
        /*0022*/ 	.byte	0x01
	.zero		1


	//----- nvinfo : EIATTR_MERCURY_ISA_VERSION
	.align		4
        /*0024*/ 	.byte	0x03, 0x5f
        /*0026*/ 	.short	0x0101


	//----- nvinfo : EIATTR_INT_WARP_WIDE_INSTR_OFFSETS
	.align		4
        /*0028*/ 	.byte	0x04, 0x31
        /*002a*/ 	.short	(.L_909 - .L_908)


	//   ....[0]....
.L_908:
        /*002c*/ 	.word	0x00001b10


	//----- nvinfo : EIATTR_COOP_GROUP_MASK_REGIDS
	.align		4
.L_909:
        /*0030*/ 	.byte	0x04, 0x29
        /*0032*/ 	.short	(.L_911 - .L_910)


	//   ....[0]....
.L_910:
        /*0034*/ 	.word	0xffffffff


	//   ....[1]....
        /*0038*/ 	.word	0xffffffff


	//   ....[2]....
        /*003c*/ 	.word	0xffffffff


	//   ....[3]....
        /*0040*/ 	.word	0xffffffff


	//   ....[4]....
        /*0044*/ 	.word	0xffffffff


	//   ....[5]....
        /*0048*/ 	.word	0xffffffff


	//   ....[6]....
        /*004c*/ 	.word	0xffffffff


	//   ....[7]....
        /*0050*/ 	.word	0xffffffff


	//   ....[8]....
        /*0054*/ 	.word	0xffffffff


	//   ....[9]....
        /*0058*/ 	.word	0xffffffff


	//----- nvinfo : EIATTR_COOP_GROUP_INSTR_OFFSETS
	.align		4
.L_911:
        /*005c*/ 	.byte	0x04, 0x28
        /*005e*/ 	.short	(.L_913 - .L_912)


	//   ....[0]....
.L_912:
        /*0060*/ 	.word	0x000018a0


	//   ....[1]....
        /*0064*/ 	.word	0x000018e0


	//   ....[2]....
        /*0068*/ 	.word	0x00001980


	//   ....[3]....
        /*006c*/ 	.word	0x000019b0


	//   ....[4]....
        /*0070*/ 	.word	0x000019f0


	//   ....[5]....
        /*0074*/ 	.word	0x00001a10


	//   ....[6]....
        /*0078*/ 	.word	0x00001a40


	//   ....[7]....
        /*007c*/ 	.word	0x00001a60


	//   ....[8]....
        /*0080*/ 	.word	0x00001ab0


	//   ....[9]....
        /*0084*/ 	.word	0x00001ac0


	//----- nvinfo : EIATTR_VRC_CTA_INIT_COUNT
	.align		4
.L_913:
        /*0088*/ 	.byte	0x02, 0x4a
	.zero		1
	.zero		1


	//----- nvinfo : EIATTR_EXIT_INSTR_OFFSETS
	.align		4
        /*008c*/ 	.byte	0x04, 0x1c
        /*008e*/ 	.short	(.L_915 - .L_914)


	//   ....[0]....
.L_914:
        /*0090*/ 	.word	0x000044e0


	//   ....[1]....
        /*0094*/ 	.word	0x00004620


	//   ....[2]....
        /*0098*/ 	.word	0x00004bd0


	//   ....[3]....
        /*009c*/ 	.word	0x00005200


	//----- nvinfo : EIATTR_MAX_THREADS
	.align		4
.L_915:
        /*00a0*/ 	.byte	0x04, 0x05
        /*00a2*/ 	.short	(.L_917 - .L_916)
.L_916:
        /*00a4*/ 	.word	0x00000200
        /*00a8*/ 	.word	0x00000001
        /*00ac*/ 	.word	0x00000001


	//----- nvinfo : EIATTR_CRS_STACK_SIZE
	.align		4
.L_917:
        /*00b0*/ 	.byte	0x04, 0x1e
        /*00b2*/ 	.short	(.L_919 - .L_918)
.L_918:
        /*00b4*/ 	.word	0x00000000


	//----- nvinfo : EIATTR_CBANK_PARAM_SIZE
	.align		4
.L_919:
        /*00b8*/ 	.byte	0x03, 0x19
        /*00ba*/ 	.short	0x00b8


	//----- nvinfo : EIATTR_PARAM_CBANK
	.align		4
        /*00bc*/ 	.byte	0x04, 0x0a
        /*00be*/ 	.short	(.L_921 - .L_920)
	.align		4
.L_920:
        /*00c0*/ 	.word	index@(.nv.constant0._Z35group_norm_nhwc_bwd_one_pass_kernelI11Fp16IOFp16WLi128ELi32ELi512EEv26Group_norm_nhwc_bwd_params)
        /*00c4*/ 	.short	0x0380
        /*00c6*/ 	.short	0x00b8


	//----- nvinfo : EIATTR_SW_WAR
	.align		4
.L_921:
        /*00c8*/ 	.byte	0x04, 0x36
        /*00ca*/ 	.short	(.L_923 - .L_922)
.L_922:
        /*00cc*/ 	.word	0x00000008
.L_923:


//--------------------- .nv.info._Z35group_norm_nhwc_bwd_one_pass_kernelI11Fp16IOFp16WLi256ELi32ELi512EEv26Group_norm_nhwc_bwd_params --------------------------
	.section	.nv.info._Z35group_norm_nhwc_bwd_one_pass_kernelI11Fp16IOFp16WLi256ELi32ELi512EEv26Group_norm_nhwc_bwd_params,"",@"SHT_CUDA_INFO"
	.sectionflags	@""
	.align	4


	//----- nvinfo : EIATTR_CUDA_API_VERSION
	.align		4
        /*0000*/ 	.byte	0x04, 0x37
        /*0002*/ 	.short	(.L_925 - .L_924)
.L_924:
        /*0004*/ 	.word	0x00000082


	//----- nvinfo : EIATTR_KPARAM_INFO
	.align		4
.L_925:
        /*0008*/ 	.byte	0x04, 0x17
        /*000a*/ 	.short	(.L_927 - .L_926)
.L_926:
        /*000c*/ 	.word	0x00000000
        /*0010*/ 	.short	0x0000
        /*0012*/ 	.short	0x0000
        /*0014*/ 	.byte	0x00, 0xf0, 0xe1, 0x02


	//----- nvinfo : EIATTR_SPARSE_MMA_MASK
	.align		4
.L_927:
        /*0018*/ 	.byte	0x03, 0x50
        /*001a*/ 	.short	0x0000


	//----- nvinfo : EIATTR_MAXREG_COUNT
	.align		4
        /*001c*/ 	.byte	0x03, 0x1b
        /*001e*/ 	.short	0x0080


	//----- nvinfo : EIATTR_NUM_BARRIERS
	.align		4
        /*0020*/ 	.byte	0x02, 0x4c
        /*0022*/ 	.byte	0x01
	.zero		1


	//----- nvinfo : EIATTR_MERCURY_ISA_VERSION
	.align		4
        /*0024*/ 	.byte	0x03, 0x5f
        /*0026*/ 	.short	0x0101


	//----- nvinfo : EIATTR_INT_WARP_WIDE_INSTR_OFFSETS
	.align		4
        /*0028*/ 	.byte	0x04, 0x31
        /*002a*/ 	.short	(.L_929 - .L_928)


	//   ....[0]....
.L_928:
        /*002c*/ 	.word	0x00002e50


	//----- nvinfo : EIATTR_COOP_GROUP_MASK_REGIDS
	.align		4
.L_929:
        /*0030*/ 	.byte	0x04, 0x29
        /*0032*/ 	.short	(.L_931 - .L_930)


	//   ....[0]....
.L_930:
        /*0034*/ 	.word	0xffffffff


	//   ....[1]....
        /*0038*/ 	.word	0xffffffff


	//   ....[2]....
        /*003c*/ 	.word	0xffffffff


	//   ....[3]....
        /*0040*/ 	.word	0xffffffff


	//   ....[4]....
        /*0044*/ 	.word	0xffffffff


	//   ....[5]....
        /*0048*/ 	.word	0xffffffff


	//   ....[6]....
        /*004c*/ 	.word	0xffffffff


	//   ....[7]....
        /*0050*/ 	.word	0xffffffff


	//   ....[8]....
        /*0054*/ 	.word	0xffffffff


	//   ....[9]....
        /*0058*/ 	.word	0xffffffff


	//----- nvinfo : EIATTR_COOP_GROUP_INSTR_OFFSETS
	.align		4
.L_931:
        /*005c*/ 	.byte	0x04, 0x28
        /*005e*/ 	.short	(.L_933 - .L_932)


	//   ....[0]....
.L_932:
        /*0060*/ 	.word	0x00002be0


	//   ....[1]....
        /*0064*/ 	.word	0x00002c20


	//   ....[2]....
        /*0068*/ 	.word	0x00002cc0


	//   ....[3]....
        /*006c*/ 	.word	0x00002cf0


	//   ....[4]....
        /*0070*/ 	.word	0x00002d30


	//   ....[5]....
        /*0074*/ 	.word	0x00002d50


	//   ....[6]....
        /*0078*/ 	.word	0x00002d80


	//   ....[7]....
        /*007c*/ 	.word	0x00002da0


	//   ....[8]....
        /*0080*/ 	.word	0x00002df0


	//   ....[9]....
        /*0084*/ 	.word	0x00002e00


	//----- nvinfo : EIATTR_VRC_CTA_INIT_COUNT
	.align		4
.L_933:
        /*0088*/ 	.byte	0x02, 0x4a
	.zero		1
	.zero		1


	//----- nvinfo : EIATTR_EXIT_INSTR_OFFSETS
	.align		4
        /*008c*/ 	.byte	0x04, 0x1c
        /*008e*/ 	.short	(.L_935 - .L_934)


	//   ....[0]....
.L_934:
        /*0090*/ 	.word	0x00006340


	//   ....[1]....
        /*0094*/ 	.word	0x00006470


	//   ....[2]....
        /*0098*/ 	.word	0x000069a0


	//   ....[3]....
        /*009c*/ 	.word	0x00006fa0


	//----- nvinfo : EIATTR_MAX_THREADS
	.align		4
.L_935:
        /*00a0*/ 	.byte	0x04, 0x05
        /*00a2*/ 	.short	(.L_937 - .L_936)
.L_936:
        /*00a4*/ 	.word	0x00000200
        /*00a8*/ 	.word	0x00000001
        /*00ac*/ 	.word	0x00000001


	//----- nvinfo : EIATTR_CRS_STACK_SIZE
	.align		4
.L_937:
        /*00b0*/ 	.byte	0x04, 0x1e
        /*00b2*/ 	.short	(.L_939 - .L_938)
.L_938:
        /*00b4*/ 	.word	0x00000000


	//----- nvinfo : EIATTR_CBANK_PARAM_SIZE
	.align		4
.L_939:
        /*00b8*/ 	.byte	0x03, 0x19
        /*00ba*/ 	.short	0x00b8


	//----- nvinfo : EIATTR_PARAM_CBANK
	.align		4
        /*00bc*/ 	.byte	0x04, 0x0a
        /*00be*/ 	.short	(.L_941 - .L_940)
	.align		4
.L_940:
        /*00c0*/ 	.word	index@(.nv.constant0._Z35group_norm_nhwc_bwd_one_pass_kernelI11Fp16IOFp16WLi256ELi32ELi512EEv26Group_norm_nhwc_bwd_params)
        /*00c4*/ 	.short	0x0380
        /*00c6*/ 	.short	0x00b8


	//----- nvinfo : EIATTR_SW_WAR
	.align		4
.L_941:
        /*00c8*/ 	.byte	0x04, 0x36
        /*00ca*/ 	.short	(.L_943 - .L_942)
.L_942:
        /*00cc*/ 	.word	0x00000008
.L_943:


//--------------------- .nv.info._Z35group_norm_nhwc_bwd_one_pass_kernelI11Fp16IOFp16WLi512ELi32ELi512EEv26Group_norm_nhwc_bwd_params --------------------------
	.section	.nv.info._Z35group_norm_nhwc_bwd_one_pass_kernelI11Fp16IOFp16WLi512ELi32ELi512EEv26Group_norm_nhwc_bwd_params,"",@"SHT_CUDA_INFO"
	.sectionflags	@""
	.align	4


	//----- nvinfo : EIATTR_CUDA_API_VERSION
	.align		4
        /*0000*/ 	.byte	0x04, 0x37
        /*0002*/ 	.short	(.L_945 - .L_944)
.L_944:
        /*0004*/ 	.word	0x00000082


	//----- nvinfo : EIATTR_KPARAM_INFO
	.align		4
.L_945:
        /*0008*/ 	.byte	0x04, 0x17
        /*000a*/ 	.short	(.L_947 - .L_946)
.L_946:
        /*000c*/ 	.word	0x00000000
        /*0010*/ 	.short	0x0000
        /*0012*/ 	.short	0x0000
        /*0014*/ 	.byte	0x00, 0xf0, 0xe1, 0x02


	//----- nvinfo : EIATTR_SPARSE_MMA_MASK
	.align		4
.L_947:
        /*0018*/ 	.byte	0x03, 0x50
        /*001a*/ 	.short	0x0000


	//----- nvinfo : EIATTR_MAXREG_COUNT
	.align		4
        /*001c*/ 	.byte	0x03, 0x1b
        /*001e*/ 	.short	0x0080


	//----- nvinfo : EIATTR_NUM_BARRIERS
	.align		4
        /*0020*/ 	.byte	0x02, 0x4c
        /*0022*/ 	.byte	0x01
	.zero		1


	//----- nvinfo : EIATTR_MERCURY_ISA_VERSION
	.align		4
        /*0024*/ 	.byte	0x03, 0x5f
        /*0026*/ 	.short	0x0101


	//----- nvinfo : EIATTR_INT_WARP_WIDE_INSTR_OFFSETS
	.align		4
        /*0028*/ 	.byte	0x04, 0x31
        /*002a*/ 	.short	(.L_949 - .L_948)


	//   ....[0]....
.L_948:
        /*002c*/ 	.word	0x00005470


	//----- nvinfo : EIATTR_COOP_GROUP_MASK_REGIDS
	.align		4
.L_949:
        /*0030*/ 	.byte	0x04, 0x29
        /*0032*/ 	.short	(.L_951 - .L_950)


	//   ....[0]....
.L_950:
        /*0034*/ 	.word	0xffffffff


	//   ....[1]....
        /*0038*/ 	.word	0xffffffff


	//   ....[2]....
        /*003c*/ 	.word	0xffffffff


	//   ....[3]....
        /*0040*/ 	.word	0xffffffff


	//   ....[4]....
        /*0044*/ 	.word	0xffffffff


	//   ....[5]....
        /*0048*/ 	.word	0xffffffff


	//   ....[6]....
        /*004c*/ 	.word	0xffffffff


	//   ....[7]....
        /*0050*/ 	.word	0xffffffff


	//   ....[8]....
        /*0054*/ 	.word	0xffffffff


	//   ....[9]....
        /*0058*/ 	.word	0xffffffff


	//----- nvinfo : EIATTR_COOP_GROUP_INSTR_OFFSETS
	.align		4
.L_951:
        /*005c*/ 	.byte	0x04, 0x28
        /*005e*/ 	.short	(.L_953 - .L_952)


	//   ....[0]....
.L_952:
        /*0060*/ 	.word	0x00005220


	//   ....[1]....
        /*0064*/ 	.word	0x00005260


	//   ....[2]....
        /*0068*/ 	.word	0x00005310


	//   ....[3]....
        /*006c*/ 	.word	0x00005320


	//   ....[4]....
        /*0070*/ 	.word	0x00005350


	//   ....[5]....
        /*0074*/ 	.word	0x00005370


	//   ....[6]....
        /*0078*/ 	.word	0x000053a0


	//   ....[7]....
        /*007c*/ 	.word	0x000053c0


	//   ....[8]....
        /*0080*/ 	.word	0x00005410


	//   ....[9]....
        /*0084*/ 	.word	0x00005420


	//----- nvinfo : EIATTR_VRC_CTA_INIT_COUNT
	.align		4
.L_953:
        /*0088*/ 	.byte	0x02, 0x4a
	.zero		1
	.zero		1


	//----- nvinfo : EIATTR_EXIT_INSTR_OFFSETS
	.align		4
        /*008c*/ 	.byte	0x04, 0x1c
        /*008e*/ 	.short	(.L_955 - .L_954)


	//   ....[0]....
.L_954:
        /*0090*/ 	.word	0x0000a600


	//   ....[1]....
        /*0094*/ 	.word	0x0000a730


	//   ....[2]....
        /*0098*/ 	.word	0x0000ac70


	//   ....[3]....
        /*009c*/ 	.word	0x0000b270


	//----- nvinfo : EIATTR_MAX_THREADS
	.align		4
.L_955:
        /*00a0*/ 	.byte	0x04, 0x05
        /*00a2*/ 	.short	(.L_957 - .L_956)
.L_956:
        /*00a4*/ 	.word	0x00000200
        /*00a8*/ 	.word	0x00000001
        /*00ac*/ 	.word	0x00000001


	//----- nvinfo : EIATTR_CRS_STACK_SIZE
	.align		4
.L_957:
        /*00b0*/ 	.byte	0x04, 0x1e
        /*00b2*/ 	.short	(.L_959 - .L_958)
.L_958:
        /*00b4*/ 	.word	0x00000000


	//----- nvinfo : EIATTR_CBANK_PARAM_SIZE
	.align		4
.L_959:
        /*00b8*/ 	.byte	0x03, 0x19
        /*00ba*/ 	.short	0x00b8


	//----- nvinfo : EIATTR_PARAM_CBANK
	.align		4
        /*00bc*/ 	.byte	0x04, 0x0a
        /*00be*/ 	.short	(.L_961 - .L_960)
	.align		4
.L_960:
        /*00c0*/ 	.word	index@(.nv.constant0._Z35group_norm_nhwc_bwd_one_pass_kernelI11Fp16IOFp16WLi512ELi32ELi512EEv26Group_norm_nhwc_bwd_params)
        /*00c4*/ 	.short	0x0380
        /*00c6*/ 	.short	0x00b8


	//----- nvinfo : EIATTR_SW_WAR
	.align		4
.L_961:
        /*00c8*/ 	.byte	0x04, 0x36
        /*00ca*/ 	.short	(.L_963 - .L_962)
.L_962:
        /*00cc*/ 	.word	0x00000008
.L_963:


//--------------------- .nv.info._Z35group_norm_nhwc_bwd_one_pass_kernelI11Fp32IOFp32WLi64ELi32ELi512EEv26Group_norm_nhwc_bwd_params --------------------------
	.section	.nv.info._Z35group_norm_nhwc_bwd_one_pass_kernelI11Fp32IOFp32WLi64ELi32ELi512EEv26Group_norm_nhwc_bwd_params,"",@"SHT_CUDA_INFO"
	.sectionflags	@""
	.align	4


	//----- nvinfo : EIATTR_CUDA_API_VERSION
	.align		4
        /*0000*/ 	.byte	0x04, 0x37
        /*0002*/ 	.short	(.L_965 - .L_964)
.L_964:
        /*0004*/ 	.word	0x00000082


	//----- nvinfo : EIATTR_KPARAM_INFO
	.align		4
.L_965:
        /*0008*/ 	.byte	0x04, 0x17
        /*000a*/ 	.short	(.L_967 - .L_966)
.L_966:
        /*000c*/ 	.word	0x00000000
        /*0010*/ 	.short	0x0000
        /*0012*/ 	.short	0x0000
        /*0014*/ 	.byte	0x00, 0xf0, 0xe1, 0x02


	//----- nvinfo : EIATTR_SPARSE_MMA_MASK
	.align		4
.L_967:
        /*0018*/ 	.byte	0x03, 0x50
        /*001a*/ 	.short	0x0000


	//----- nvinfo : EIATTR_MAXREG_COUNT
	.align		4
        /*001c*/ 	.byte	0x03, 0x1b
        /*001e*/ 	.short	0x0080


	//----- nvinfo : EIATTR_NUM_BARRIERS
	.align		4
        /*0020*/ 	.byte	0x02, 0x4c
        /*0022*/ 	.byte	0x01
	.zero		1


	//----- nvinfo : EIATTR_MERCURY_ISA_VERSION
	.align		4
        /*0024*/ 	.byte	0x03, 0x5f
        /*0026*/ 	.short	0x0101


	//----- nvinfo : EIATTR_INT_WARP_WIDE_INSTR_OFFSETS
	.align		4
        /*0028*/ 	.byte	0x04, 0x31
        /*002a*/ 	.short	(.L_969 - .L_968)


	//   ....[0]....
.L_968:
        /*002c*/ 	.word	0x00002380


	//   ....[1]....
        /*0030*/ 	.word	0x000023a0


	//   ....[2]....
        /*0034*/ 	.word	0x000023d0


	//   ....[3]....
        /*0038*/ 	.word	0x00002420


	//   ....[4]....
        /*003c*/ 	.word	0x000025a0


	//   ....[5]....
        /*0040*/ 	.word	0x000025f0


	//   ....[6]....
        /*0044*/ 	.word	0x00002600


	//   ....[7]....
        /*0048*/ 	.word	0x00002650


	//----- nvinfo : EIATTR_COOP_GROUP_MASK_REGIDS
	.align		4
.L_969:
        /*004c*/ 	.byte	0x04, 0x29
        /*004e*/ 	.short	(.L_971 - .L_970)


	//   ....[0]....
.L_970:
        /*0050*/ 	.word	0xffffffff


	//   ....[1]....
        /*0054*/ 	.word	0xffffffff


	//   ....[2]....
        /*0058*/ 	.word	0xffffffff


	//   ....[3]....
        /*005c*/ 	.word	0xffffffff


	//   ....[4]....
        /*0060*/ 	.word	0xffffffff


	//   ....[5]....
        /*0064*/ 	.word	0xffffffff


	//   ....[6]....
        /*0068*/ 	.word	0xffffffff


	//   ....[7]....
        /*006c*/ 	.word	0xffffffff


	//   ....[8]....
        /*0070*/ 	.word	0xffffffff


	//   ....[9]....
        /*0074*/ 	.word	0xffffffff


	//----- nvinfo : EIATTR_COOP_GROUP_INSTR_OFFSETS
	.align		4
.L_971:
        /*0078*/ 	.byte	0x04, 0x28
        /*007a*/ 	.short	(.L_973 - .L_972)


	//   ....[0]....
.L_972:
        /*007c*/ 	.word	0x00000f50


	//   ....[1]....
        /*0080*/ 	.word	0x00000f90


	//   ....[2]....
        /*0084*/ 	.word	0x00000ff0


	//   ....[3]....
        /*0088*/ 	.word	0x00001010


	//   ....[4]....
        /*008c*/ 	.word	0x00001040


	//   ....[5]....
        /*0090*/ 	.word	0x00001060


	//   ....[6]....
        /*0094*/ 	.word	0x00001090


	//   ....[7]....
        /*0098*/ 	.word	0x000010b0


	//   ....[8]....
        /*009c*/ 	.word	0x00001100


	//   ....[9]....
        /*00a0*/ 	.word	0x00001110


	//----- nvinfo : EIATTR_VRC_CTA_INIT_COUNT
	.align		4
.L_973:
        /*00a4*/ 	.byte	0x02, 0x4a
	.zero		1
	.zero		1


	//----- nvinfo : EIATTR_EXIT_INSTR_OFFSETS
	.align		4
        /*00a8*/ 	.byte	0x04, 0x1c
        /*00aa*/ 	.short	(.L_975 - .L_974)


	//   ....[0]....
.L_974:
        /*00ac*/ 	.word	0x000034c0


	//   ....[1]....
        /*00b0*/ 	.word	0x000035f0


	//   ....[2]....
        /*00b4*/ 	.word	0x00003b00


	//   ....[3]....
        /*00b8*/ 	.word	0x000040b0


	//----- nvinfo : EIATTR_MAX_THREADS
	.align		4
.L_975:
        /*00bc*/ 	.byte	0x04, 0x05
        /*00be*/ 	.short	(.L_977 - .L_976)
.L_976:
        /*00c0*/ 	.word	0x00000200
        /*00c4*/ 	.word	0x00000001
        /*00c8*/ 	.word	0x00000001


	//----- nvinfo : EIATTR_CRS_STACK_SIZE
	.align		4
.L_977:
        /*00cc*/ 	.byte	0x04, 0x1e
        /*00ce*/ 	.short	(.L_979 - .L_978)
.L_978:
        /*00d0*/ 	.word	0x00000000


	//----- nvinfo : EIATTR_CBANK_PARAM_SIZE
	.align		4
.L_979:
        /*00d4*/ 	.byte	0x03, 0x19
        /*00d6*/ 	.short	0x00b8


	//----- nvinfo : EIATTR_PARAM_CBANK
	.align		4
        /*00d8*/ 	.byte	0x04, 0x0a
        /*00da*/ 	.short	(.L_981 - .L_980)
	.align		4
.L_980:
        /*00dc*/ 	.word	index@(.nv.constant0._Z35group_norm_nhwc_bwd_one_pass_kernelI11Fp32IOFp32WLi64ELi32ELi512EEv26Group_norm_nhwc_bwd_params)
        /*00e0*/ 	.short	0x0380
        /*00e2*/ 	.short	0x00b8


	//----- nvinfo : EIATTR_SW_WAR
	.align		4
.L_981:
        /*00e4*/ 	.byte	0x04, 0x36
        /*00e6*/ 	.short	(.L_983 - .L_982)
.L_982:
        /*00e8*/ 	.word	0x00000008
.L_983:


//--------------------- .nv.info._Z35group_norm_nhwc_bwd_one_pass_kernelI11Fp32IOFp32WLi128ELi32ELi512EEv26Group_norm_nhwc_bwd_params --------------------------
	.section	.nv.info._Z35group_norm_nhwc_bwd_one_pass_kernelI11Fp32IOFp32WLi128ELi32ELi512EEv26Group_norm_nhwc_bwd_params,"",@"SHT_CUDA_INFO"
	.sectionflags	@""
	.align	4


	//----- nvinfo : EIATTR_CUDA_API_VERSION
	.align		4
        /*0000*/ 	.byte	0x04, 0x37
        /*0002*/ 	.short	(.L_985 - .L_984)
.L_984:
        /*0004*/ 	.word	0x00000082


	//----- nvinfo : EIATTR_KPARAM_INFO
	.align		4
.L_985:
        /*0008*/ 	.byte	0x04, 0x17
        /*000a*/ 	.short	(.L_987 - .L_986)
.L_986:
        /*000c*/ 	.word	0x00000000
        /*0010*/ 	.short	0x0000
        /*0012*/ 	.short	0x0000
        /*0014*/ 	.byte	0x00, 0xf0, 0xe1, 0x02


	//----- nvinfo : EIATTR_SPARSE_MMA_MASK
	.align		4
.L_987:
        /*0018*/ 	.byte	0x03, 0x50
        /*001a*/ 	.short	0x0000


	//----- nvinfo : EIATTR_MAXREG_COUNT
	.align		4
        /*001c*/ 	.byte	0x03, 0x1b
        /*001e*/ 	.short	0x0080


	//----- nvinfo : EIATTR_NUM_BARRIERS
	.align		4
        /*0020*/ 	.byte	0x02, 0x4c
        /*0022*/ 	.byte	0x01
	.zero		1


	//----- nvinfo : EIATTR_MERCURY_ISA_VERSION
	.align		4
        /*0024*/ 	.byte	0x03, 0x5f
        /*0026*/ 	.short	0x0101


	//----- nvinfo : EIATTR_COOP_GROUP_MASK_REGIDS
	.align		4
        /*0028*/ 	.byte	0x04, 0x29
        /*002a*/ 	.short	(.L_989 - .L_988)


	//   ....[0]....
.L_988:
        /*002c*/ 	.word	0xffffffff


	//   ....[1]....
        /*0030*/ 	.word	0xffffffff


	//   ....[2]....
        /*0034*/ 	.word	0xffffffff


	//   ....[3]....
        /*0038*/ 	.word	0xffffffff


	//   ....[4]....
        /*003c*/ 	.word	0xffffffff


	//   ....[5]....
        /*0040*/ 	.word	0xffffffff


	//   ....[6]....
        /*0044*/ 	.word	0xffffffff


	//   ....[7]....
        /*0048*/ 	.word	0xffffffff


	//   ....[8]....
        /*004c*/ 	.word	0xffffffff


	//   ....[9]....
        /*0050*/ 	.word	0xffffffff


	//----- nvinfo : EIATTR_COOP_GROUP_INSTR_OFFSETS
	.align		4
.L_989:
        /*0054*/ 	.byte	0x04, 0x28
        /*0056*/ 	.short	(.L_991 - .L_990)


	//   ....[0]....
.L_990:
        /*0058*/ 	.word	0x000016f0


	//   ....[1]....
        /*005c*/ 	.word	0x00001720


	//   ....[2]....
        /*0060*/ 	.word	0x00001770


	//   ....[3]....
        /*0064*/ 	.word	0x00001790


	//   ....[4]....
        /*0068*/ 	.word	0x000017c0


	//   ....[5]....
        /*006c*/ 	.word	0x000017e0


	//   ....[6]....
        /*0070*/ 	.word	0x00001810


	//   ....[7]....
        /*0074*/ 	.word	0x00001830


	//   ....[8]....
        /*0078*/ 	.word	0x00001880


	//   ....[9]....
        /*007c*/ 	.word	0x00001890


	//----- nvinfo : EIATTR_VRC_CTA_INIT_COUNT
	.align		4
.L_991:
        /*0080*/ 	.byte	0x02, 0x4a
	.zero		1
	.zero		1


	//----- nvinfo : EIATTR_EXIT_INSTR_OFFSETS
	.align		4
        /*0084*/ 	.byte	0x04, 0x1c
        /*0086*/ 	.short	(.L_993 - .L_992)


	//   ....[0]....
.L_992:
        /*0088*/ 	.word	0x00003fc0


	//   ....[1]....
        /*008c*/ 	.word	0x000040f0


	//   ....[2]....
        /*0090*/ 	.word	0x00004600


	//   ....[3]....
        /*0094*/ 	.word	0x00004bb0


	//----- nvinfo : EIATTR_MAX_THREADS
	.align		4
.L_993:
        /*0098*/ 	.byte	0x04, 0x05
        /*009a*/ 	.short	(.L_995 - .L_994)
.L_994:
        /*009c*/ 	.word	0x00000200
        /*00a0*/ 	.word	0x00000001
        /*00a4*/ 	.word	0x00000001


	//----- nvinfo : EIATTR_CRS_STACK_SIZE
	.align		4
.L_995:
        /*00a8*/ 	.byte	0x04, 0x1e
        /*00aa*/ 	.short	(.L_997 - .L_996)
.L_996:
        /*00ac*/ 	.word	0x00000000


	//----- nvinfo : EIATTR_CBANK_PARAM_SIZE
	.align		4
.L_997:
        /*00b0*/ 	.byte	0x03, 0x19
        /*00b2*/ 	.short	0x00b8


	//----- nvinfo : EIATTR_PARAM_CBANK
	.align		4
        /*00b4*/ 	.byte	0x04, 0x0a
        /*00b6*/ 	.short	(.L_999 - .L_998)
	.align		4
.L_998:
        /*00b8*/ 	.word	index@(.nv.constant0._Z35group_norm_nhwc_bwd_one_pass_kernelI11Fp32IOFp32WLi128ELi32ELi512EEv26Group_norm_nhwc_bwd_params)
        /*00bc*/ 	.short	0x0380
        /*00be*/ 	.short	0x00b8


	//----- nvinfo : EIATTR_SW_WAR
	.align		4
.L_999:
        /*00c0*/ 	.byte	0x04, 0x36
        /*00c2*/ 	.short	(.L_1001 - .L_1000)
.L_1000:
        /*00c4*/ 	.word	0x00000008
.L_1001:


//--------------------- .nv.info._Z35group_norm_nhwc_bwd_one_pass_kernelI11Fp32IOFp32WLi256ELi32ELi512EEv26Group_norm_nhwc_bwd_params --------------------------
	.section	.nv.info._Z35group_norm_nhwc_bwd_one_pass_kernelI11Fp32IOFp32WLi256ELi32ELi512EEv26Group_norm_nhwc_bwd_params,"",@"SHT_CUDA_INFO"
	.sectionflags	@""
	.align	4


	//----- nvinfo : EIATTR_CUDA_API_VERSION
	.align		4
        /*0000*/ 	.byte	0x04, 0x37
        /*0002*/ 	.short	(.L_1003 - .L_1002)
.L_1002:
        /*0004*/ 	.word	0x00000082


	//----- nvinfo : EIATTR_KPARAM_INFO
	.align		4
.L_1003:
        /*0008*/ 	.byte	0x04, 0x17
        /*000a*/ 	.short	(.L_1005 - .L_1004)
.L_1004:
        /*000c*/ 	.word	0x00000000
        /*0010*/ 	.short	0x0000
        /*0012*/ 	.short	0x0000
        /*0014*/ 	.byte	0x00, 0xf0, 0xe1, 0x02


	//----- nvinfo : EIATTR_SPARSE_MMA_MASK
	.align		4
.L_1005:
        /*0018*/ 	.byte	0x03, 0x50
        /*001a*/ 	.short	0x0000


	//----- nvinfo : EIATTR_MAXREG_COUNT
	.align		4
        /*001c*/ 	.byte	0x03, 0x1b
        /*001e*/ 	.short	0x0080


	//----- nvinfo : EIATTR_NUM_BARRIERS
	.align		4
        /*0020*/ 	.byte	0x02, 0x4c
        /*0022*/ 	.byte	0x01
	.zero		1


	//----- nvinfo : EIATTR_MERCURY_ISA_VERSION
	.align		4
        /*0024*/ 	.byte	0x03, 0x5f
        /*0026*/ 	.short	0x0101


	//----- nvinfo : EIATTR_INT_WARP_WIDE_INSTR_OFFSETS
	.align		4
        /*0028*/ 	.byte	0x04, 0x31
        /*002a*/ 	.short	(.L_1007 - .L_1006)


	//   ....[0]....
.L_1006:
        /*002c*/ 	.word	0x00002a50


	//----- nvinfo : EIATTR_COOP_GROUP_MASK_REGIDS
	.align		4
.L_1007:
        /*0030*/ 	.byte	0x04, 0x29
        /*0032*/ 	.short	(.L_1009 - .L_1008)


	//   ....[0]....
.L_1008:
        /*0034*/ 	.word	0xffffffff


	//   ....[1]....
        /*0038*/ 	.word	0xffffffff


	//   ....[2]....
        /*003c*/ 	.word	0xffffffff


	//   ....[3]....
        /*0040*/ 	.word	0xffffffff


	//   ....[4]....
        /*0044*/ 	.word	0xffffffff


	//   ....[5]....
        /*0048*/ 	.word	0xffffffff


	//   ....[6]....
        /*004c*/ 	.word	0xffffffff


	//   ....[7]....
        /*0050*/ 	.word	0xffffffff


	//   ....[8]....
        /*0054*/ 	.word	0xffffffff


	//   ....[9]....
        /*0058*/ 	.word	0xffffffff


	//----- nvinfo : EIATTR_COOP_GROUP_INSTR_OFFSETS
	.align		4
.L_1009:
        /*005c*/ 	.byte	0x04, 0x28
        /*005e*/ 	.short	(.L_1011 - .L_1010)


	//   ....[0]....
.L_1010:
        /*0060*/ 	.word	0x00002800


	//   ....[1]....
        /*0064*/ 	.word	0x00002840


	//   ....[2]....
        /*0068*/ 	.word	0x000028e0


	//   ....[3]....
        /*006c*/ 	.word	0x000028f0


	//   ....[4]....
        /*0070*/ 	.word	0x00002920


	//   ....[5]....
        /*0074*/ 	.word	0x00002940


	//   ....[6]....
        /*0078*/ 	.word	0x00002970


	//   ....[7]....
        /*007c*/ 	.word	0x00002990


	//   ....[8]....
        /*0080*/ 	.word	0x000029f0


	//   ....[9]....
        /*0084*/ 	.word	0x00002a00


	//----- nvinfo : EIATTR_VRC_CTA_INIT_COUNT
	.align		4
.L_1011:
        /*0088*/ 	.byte	0x02, 0x4a
	.zero		1
	.zero		1


	//----- nvinfo : EIATTR_EXIT_INSTR_OFFSETS
	.align		4
        /*008c*/ 	.byte	0x04, 0x1c
        /*008e*/ 	.short	(.L_1013 - .L_1012)


	//   ....[0]....
.L_1012:
        /*0090*/ 	.word	0x00005f30


	//   ....[1]....
        /*0094*/ 	.word	0x00006060


	//   ....[2]....
        /*0098*/ 	.word	0x00006580


	//   ....[3]....
        /*009c*/ 	.word	0x00006b30


	//----- nvinfo : EIATTR_MAX_THREADS
	.align		4
.L_1013:
        /*00a0*/ 	.byte	0x04, 0x05
        /*00a2*/ 	.short	(.L_1015 - .L_1014)
.L_1014:
        /*00a4*/ 	.word	0x00000200
        /*00a8*/ 	.word	0x00000001
        /*00ac*/ 	.word	0x00000001


	//----- nvinfo : EIATTR_CRS_STACK_SIZE
	.align		4
.L_1015:
        /*00b0*/ 	.byte	0x04, 0x1e
        /*00b2*/ 	.short	(.L_1017 - .L_1016)
.L_1016:
        /*00b4*/ 	.word	0x00000000


	//----- nvinfo : EIATTR_CBANK_PARAM_SIZE
	.align		4
.L_1017:
        /*00b8*/ 	.byte	0x03, 0x19
        /*00ba*/ 	.short	0x00b8


	//----- nvinfo : EIATTR_PARAM_CBANK
	.align		4
        /*00bc*/ 	.byte	0x04, 0x0a
        /*00be*/ 	.short	(.L_1019 - .L_1018)
	.align		4
.L_1018:
        /*00c0*/ 	.word	index@(.nv.constant0._Z35group_norm_nhwc_bwd_one_pass_kernelI11Fp32IOFp32WLi256ELi32ELi512EEv26Group_norm_nhwc_bwd_params)
        /*00c4*/ 	.short	0x0380
        /*00c6*/ 	.short	0x00b8


	//----- nvinfo : EIATTR_SW_WAR
	.align		4
.L_1019:
        /*00c8*/ 	.byte	0x04, 0x36
        /*00ca*/ 	.short	(.L_1021 - .L_1020)
.L_1020:
        /*00cc*/ 	.word	0x00000008
.L_1021:


//--------------------- .nv.info._Z35group_norm_nhwc_bwd_one_pass_kernelI11Fp32IOFp32WLi512ELi32ELi512EEv26Group_norm_nhwc_bwd_params --------------------------
	.section	.nv.info._Z35group_norm_nhwc_bwd_one_pass_kernelI11Fp32IOFp32WLi512ELi32ELi512EEv26Group_norm_nhwc_bwd_params,"",@"SHT_CUDA_INFO"
	.sectionflags	@""
	.align	4


	//----- nvinfo : EIATTR_CUDA_API_VERSION
	.align		4
        /*0000*/ 	.byte	0x04, 0x37
        /*0002*/ 	.short	(.L_1023 - .L_1022)
.L_1022:
        /*0004*/ 	.word	0x00000082


	//----- nvinfo : EIATTR_KPARAM_INFO
	.align		4
.L_1023:
        /*0008*/ 	.byte	0x04, 0x17
        /*000a*/ 	.short	(.L_1025 - .L_1024)
.L_1024:
        /*000c*/ 	.word	0x00000000
        /*0010*/ 	.short	0x0000
        /*0012*/ 	.short	0x0000
        /*0014*/ 	.byte	0x00, 0xf0, 0xe1, 0x02


	//----- nvinfo : EIATTR_SPARSE_MMA_MASK
	.align		4
.L_1025:
        /*0018*/ 	.byte	0x03, 0x50
        /*001a*/ 	.short	0x0000


	//----- nvinfo : EIATTR_MAXREG_COUNT
	.align		4
        /*001c*/ 	.byte	0x03, 0x1b
        /*001e*/ 	.short	0x0080


	//----- nvinfo : EIATTR_NUM_BARRIERS
	.align		4
        /*0020*/ 	.byte	0x02, 0x4c
        /*0022*/ 	.byte	0x01
	.zero		1


	//----- nvinfo : EIATTR_MERCURY_ISA_VERSION
	.align		4
        /*0024*/ 	.byte	0x03, 0x5f
        /*0026*/ 	.short	0x0101


	//----- nvinfo : EIATTR_INT_WARP_WIDE_INSTR_OFFSETS
	.align		4
        /*0028*/ 	.byte	0x04, 0x31
        /*002a*/ 	.short	(.L_1027 - .L_1026)


	//   ....[0]....
.L_1026:
        /*002c*/ 	.word	0x00004d00


	//----- nvinfo : EIATTR_COOP_GROUP_MASK_REGIDS
	.align		4
.L_1027:
        /*0030*/ 	.byte	0x04, 0x29
        /*0032*/ 	.short	(.L_1029 - .L_1028)


	//   ....[0]....
.L_1028:
        /*0034*/ 	.word	0xffffffff


	//   ....[1]....
        /*0038*/ 	.word	0xffffffff


	//   ....[2]....
        /*003c*/ 	.word	0xffffffff


	//   ....[3]....
        /*0040*/ 	.word	0xffffffff


	//   ....[4]....
        /*0044*/ 	.word	0xffffffff


	//   ....[5]....
        /*0048*/ 	.word	0xffffffff


	//   ....[6]....
        /*004c*/ 	.word	0xffffffff


	//   ....[7]....
        /*0050*/ 	.word	0xffffffff


	//   ....[8]....
        /*0054*/ 	.word	0xffffffff


	//   ....[9]....
        /*0058*/ 	.word	0xffffffff


	//----- nvinfo : EIATTR_COOP_GROUP_INSTR_OFFSETS
	.align		4
.L_1029:
        /*005c*/ 	.byte	0x04, 0x28
        /*005e*/ 	.short	(.L_1031 - .L_1030)


	//   ....[0]....
.L_1030:
        /*0060*/ 	.word	0x00004ab0


	//   ....[1]....
        /*0064*/ 	.word	0x00004af0


	//   ....[2]....
        /*0068*/ 	.word	0x00004b70


	//   ....[3]....
        /*006c*/ 	.word	0x00004ba0


	//   ....[4]....
        /*0070*/ 	.word	0x00004be0


	//   ....[5]....
        /*0074*/ 	.word	0x00004c00


	//   ....[6]....
        /*0078*/ 	.word	0x00004c30


	//   ....[7]....
        /*007c*/ 	.word	0x00004c50


	//   ....[8]....
        /*0080*/ 	.word	0x00004ca0


	//   ....[9]....
        /*0084*/ 	.word	0x00004cb0


	//----- nvinfo : EIATTR_VRC_CTA_INIT_COUNT
	.align		4
.L_1031:
        /*0088*/ 	.byte	0x02, 0x4a
	.zero		1
	.zero		1


	//----- nvinfo : EIATTR_EXIT_INSTR_OFFSETS
	.align		4
        /*008c*/ 	.byte	0x04, 0x1c
        /*008e*/ 	.short	(.L_1033 - .L_1032)


	//   ....[0]....
.L_1032:
        /*0090*/ 	.word	0x000096a0


	//   ....[1]....
        /*0094*/ 	.word	0x000097d0


	//   ....[2]....
        /*0098*/ 	.word	0x00009ce0


	//   ....[3]....
        /*009c*/ 	.word	0x0000a290


	//----- nvinfo : EIATTR_MAX_THREADS
	.align		4
.L_1033:
        /*00a0*/ 	.byte	0x04, 0x05
        /*00a2*/ 	.short	(.L_1035 - .L_1034)
.L_1034:
        /*00a4*/ 	.word	0x00000200
        /*00a8*/ 	.word	0x00000001
        /*00ac*/ 	.word	0x00000001


	//----- nvinfo : EIATTR_CRS_STACK_SIZE
	.align		4
.L_1035:
        /*00b0*/ 	.byte	0x04, 0x1e
        /*00b2*/ 	.short	(.L_1037 - .L_1036)
.L_1036:
        /*00b4*/ 	.word	0x00000000


	//----- nvinfo : EIATTR_CBANK_PARAM_SIZE
	.align		4
.L_1037:
        /*00b8*/ 	.byte	0x03, 0x19
        /*00ba*/ 	.short	0x00b8


	//----- nvinfo : EIATTR_PARAM_CBANK
	.align		4
        /*00bc*/ 	.byte	0x04, 0x0a
        /*00be*/ 	.short	(.L_1039 - .L_1038)
	.align		4
.L_1038:
        /*00c0*/ 	.word	index@(.nv.constant0._Z35group_norm_nhwc_bwd_one_pass_kernelI11Fp32IOFp32WLi512ELi32ELi512EEv26Group_norm_nhwc_bwd_params)
        /*00c4*/ 	.short	0x0380
        /*00c6*/ 	.short	0x00b8


	//----- nvinfo : EIATTR_SW_WAR
	.align		4
.L_1039:
        /*00c8*/ 	.byte	0x04, 0x36
        /*00ca*/ 	.short	(.L_1041 - .L_1040)
.L_1040:
        /*00cc*/ 	.word	0x00000008
.L_1041:


//--------------------- .nv.info._Z35group_norm_nhwc_bwd_one_pass_kernelI11Fp32IOBf16WLi64ELi32ELi512EEv26Group_norm_nhwc_bwd_params --------------------------
	.section	.nv.info._Z35group_norm_nhwc_bwd_one_pass_kernelI11Fp32IOBf16WLi64ELi32ELi512EEv26Group_norm_nhwc_bwd_params,"",@"SHT_CUDA_INFO"
	.sectionflags	@""
	.align	4


	//----- nvinfo : EIATTR_CUDA_API_VERSION
	.align		4
        /*0000*/ 	.byte	0x04, 0x37
        /*0002*/ 	.short	(.L_1043 - .L_1042)
.L_1042:
        /*0004*/ 	.word	0x00000082


	//----- nvinfo : EIATTR_KPARAM_INFO
	.align		4
.L_1043:
        /*0008*/ 	.byte	0x04, 0x17
        /*000a*/ 	.short	(.L_1045 - .L_1044)
.L_1044:
        /*000c*/ 	.word	0x00000000
        /*0010*/ 	.short	0x0000
        /*0012*/ 	.short	0x0000
        /*0014*/ 	.byte	0x00, 0xf0, 0xe1, 0x02


	//----- nvinfo : EIATTR_SPARSE_MMA_MASK
	.align		4
.L_1045:
        /*0018*/ 	.byte	0x03, 0x50
        /*001a*/ 	.short	0x0000


	//----- nvinfo : EIATTR_MAXREG_COUNT
	.align		4
        /*001c*/ 	.byte	0x03, 0x1b
        /*001e*/ 	.short	0x0080


	//----- nvinfo : EIATTR_NUM_BARRIERS
	.align		4
        /*0020*/ 	.byte	0x02, 0x4c
        /*0022*/ 	.byte	0x01
	.zero		1


	//----- nvinfo : EIATTR_MERCURY_ISA_VERSION
	.align		4
        /*0024*/ 	.byte	0x03, 0x5f
        /*0026*/ 	.short	0x0101


	//----- nvinfo : EIATTR_COOP_GROUP_MASK_REGIDS
	.align		4
        /*0028*/ 	.byte	0x04, 0x29
        /*002a*/ 	.short	(.L_1047 - .L_1046)


	//   ....[0]....
.L_1046:
        /*002c*/ 	.word	0xffffffff


	//   ....[1]....
        /*0030*/ 	.word	0xffffffff


	//   ....[2]....
        /*0034*/ 	.word	0xffffffff


	//   ....[3]....
        /*0038*/ 	.word	0xffffffff


	//   ....[4]....
        /*003c*/ 	.word	0xffffffff


	//   ....[5]....
        /*0040*/ 	.word	0xffffffff


	//   ....[6]....
        /*0044*/ 	.word	0xffffffff


	//   ....[7]....
        /*0048*/ 	.word	0xffffffff


	//   ....[8]....
        /*004c*/ 	.word	0xffffffff


	//   ....[9]....
        /*0050*/ 	.word	0xffffffff


	//----- nvinfo : EIATTR_COOP_GROUP_INSTR_OFFSETS
	.align		4
.L_1047:
        /*0054*/ 	.byte	0x04, 0x28
        /*0056*/ 	.short	(.L_1049 - .L_1048)


	//   ....[0]....
.L_1048:
        /*0058*/ 	.word	0x00000f90


	//   ....[1]....
        /*005c*/ 	.word	0x00000fc0


	//   ....[2]....
        /*0060*/ 	.word	0x00001010


	//   ....[3]....
        /*0064*/ 	.word	0x00001030


	//   ....[4]....
        /*0068*/ 	.word	0x00001060


	//   ....[5]....
        /*006c*/ 	.word	0x00001080


	//   ....[6]....
        /*0070*/ 	.word	0x000010b0


	//   ....[7]....
        /*0074*/ 	.word	0x000010d0


	//   ....[8]....
        /*0078*/ 	.word	0x00001120


	//   ....[9]....
        /*007c*/ 	.word	0x00001130


	//----- nvinfo : EIATTR_VRC_CTA_INIT_COUNT
	.align		4
.L_1049:
        /*0080*/ 	.byte	0x02, 0x4a
	.zero		1
	.zero		1


	//----- nvinfo : EIATTR_EXIT_INSTR_OFFSETS
	.align		4
        /*0084*/ 	.byte	0x04, 0x1c
        /*0086*/ 	.short	(.L_1051 - .L_1050)


	//   ....[0]....
.L_1050:
        /*0088*/ 	.word	0x00003230


	//   ....[1]....
        /*008c*/ 	.word	0x00003360


	//   ....[2]....
        /*0090*/ 	.word	0x00003890


	//   ....[3]....
        /*0094*/ 	.word	0x00003e90


	//----- nvinfo : EIATTR_MAX_THREADS
	.align		4
.L_1051:
        /*0098*/ 	.byte	0x04, 0x05
        /*009a*/ 	.short	(.L_1053 - .L_1052)
.L_1052:
        /*009c*/ 	.word	0x00000200
        /*00a0*/ 	.word	0x00000001
        /*00a4*/ 	.word	0x00000001


	//----- nvinfo : EIATTR_CRS_STACK_SIZE
	.align		4
.L_1053:
        /*00a8*/ 	.byte	0x04, 0x1e
        /*00aa*/ 	.short	(.L_1055 - .L_1054)
.L_1054:
        /*00ac*/ 	.word	0x00000000


	//----- nvinfo : EIATTR_CBANK_PARAM_SIZE
	.align		4
.L_1055:
        /*00b0*/ 	.byte	0x03, 0x19
        /*00b2*/ 	.short	0x00b8


	//----- nvinfo : EIATTR_PARAM_CBANK
	.align		4
        /*00b4*/ 	.byte	0x04, 0x0a
        /*00b6*/ 	.short	(.L_1057 - .L_1056)
	.align		4
.L_1056:
        /*00b8*/ 	.word	index@(.nv.constant0._Z35group_norm_nhwc_bwd_one_pass_kernelI11Fp32IOBf16WLi64ELi32ELi512EEv26Group_norm_nhwc_bwd_params)
        /*00bc*/ 	.short	0x0380
        /*00be*/ 	.short	0x00b8


	//----- nvinfo : EIATTR_SW_WAR
	.align		4
.L_1057:
        /*00c0*/ 	.byte	0x04, 0x36
        /*00c2*/ 	.short	(.L_1059 - .L_1058)
.L_1058:
        /*00c4*/ 	.word	0x00000008
.L_1059:


//--------------------- .nv.info._Z35group_norm_nhwc_bwd_one_pass_kernelI11Fp32IOBf16WLi128ELi32ELi512EEv26Group_norm_nhwc_bwd_params --------------------------
	.section	.nv.info._Z35group_norm_nhwc_bwd_one_pass_kernelI11Fp32IOBf16WLi128ELi32ELi512EEv26Group_norm_nhwc_bwd_params,"",@"SHT_CUDA_INFO"
	.sectionflags	@""
	.align	4


	//----- nvinfo : EIATTR_CUDA_API_VERSION
	.align		4
        /*0000*/ 	.byte	0x04, 0x37
        /*0002*/ 	.short	(.L_1061 - .L_1060)
.L_1060:
        /*0004*/ 	.word	0x00000082


	//----- nvinfo : EIATTR_KPARAM_INFO
	.align		4
.L_1061:
        /*0008*/ 	.byte	0x04, 0x17
        /*000a*/ 	.short	(.L_1063 - .L_1062)
.L_1062:
        /*000c*/ 	.word	0x00000000
        /*0010*/ 	.short	0x0000
        /*0012*/ 	.short	0x0000
        /*0014*/ 	.byte	0x00, 0xf0, 0xe1, 0x02


	//----- nvinfo : EIATTR_SPARSE_MMA_MASK
	.align		4
.L_1063:
        /*0018*/ 	.byte	0x03, 0x50
        /*001a*/ 	.short	0x0000


	//----- nvinfo : EIATTR_MAXREG_COUNT
	.align		4
        /*001c*/ 	.byte	0x03, 0x1b
        /*001e*/ 	.short	0x0080


	//----- nvinfo : EIATTR_NUM_BARRIERS
	.align		4
        /*0020*/ 	.byte	0x02, 0x4c
        /*0022*/ 	.byte	0x01
	.zero		1


	//----- nvinfo : EIATTR_MERCURY_ISA_VERSION
	.align		4
        /*0024*/ 	.byte	0x03, 0x5f
        /*0026*/ 	.short	0x0101


	//----- nvinfo : EIATTR_COOP_GROUP_MASK_REGIDS
	.align		4
        /*0028*/ 	.byte	0x04, 0x29
        /*002a*/ 	.short	(.L_1065 - .L_1064)


	//   ....[0]....
.L_1064:
        /*002c*/ 	.word	0xffffffff


	//   ....[1]....
        /*0030*/ 	.word	0xffffffff


	//   ....[2]....
        /*0034*/ 	.word	0xffffffff


	//   ....[3]....
        /*0038*/ 	.word	0xffffffff


	//   ....[4]....
        /*003c*/ 	.word	0xffffffff


	//   ....[5]....
        /*0040*/ 	.word	0xffffffff


	//   ....[6]....
        /*0044*/ 	.word	0xffffffff


	//   ....[7]....
        /*0048*/ 	.word	0xffffffff


	//   ....[8]....
        /*004c*/ 	.word	0xffffffff


	//   ....[9]....
        /*0050*/ 	.word	0xffffffff


	//----- nvinfo : EIATTR_COOP_GROUP_INSTR_OFFSETS
	.align		4
.L_1065:
        /*0054*/ 	.byte	0x04, 0x28
        /*0056*/ 	.short	(.L_1067 - .L_1066)


	//   ....[0]....
.L_1066:
        /*0058*/ 	.word	0x00001750


	//   ....[1]....
        /*005c*/ 	.word	0x00001780


	//   ....[2]....
        /*0060*/ 	.word	0x000017d0


	//   ....[3]....
        /*0064*/ 	.word	0x000017f0


	//   ....[4]....
        /*0068*/ 	.word	0x00001820


	//   ....[5]....
        /*006c*/ 	.word	0x00001840


	//   ....[6]....
        /*0070*/ 	.word	0x00001870


	//   ....[7]....
        /*0074*/ 	.word	0x00001890


	//   ....[8]....
        /*0078*/ 	.word	0x000018e0


	//   ....[9]....
        /*007c*/ 	.word	0x000018f0


	//----- nvinfo : EIATTR_VRC_CTA_INIT_COUNT
	.align		4
.L_1067:
        /*0080*/ 	.byte	0x02, 0x4a
	.zero		1
	.zero		1


	//----- nvinfo : EIATTR_EXIT_INSTR_OFFSETS
	.align		4
        /*0084*/ 	.byte	0x04, 0x1c
        /*0086*/ 	.short	(.L_1069 - .L_1068)


	//   ....[0]....
.L_1068:
        /*0088*/ 	.word	0x00004020


	//   ....[1]....
        /*008c*/ 	.word	0x00004150


	//   ....[2]....
        /*0090*/ 	.word	0x00004680


	//   ....[3]....
        /*0094*/ 	.word	0x00004c80


	//----- nvinfo : EIATTR_MAX_THREADS
	.align		4
.L_1069:
        /*0098*/ 	.byte	0x04, 0x05
        /*009a*/ 	.short	(.L_1071 - .L_1070)
.L_1070:
        /*009c*/ 	.word	0x00000200
        /*00a0*/ 	.word	0x00000001
        /*00a4*/ 	.word	0x00000001


	//----- nvinfo : EIATTR_CRS_STACK_SIZE
	.align		4
.L_1071:
        /*00a8*/ 	.byte	0x04, 0x1e
        /*00aa*/ 	.short	(.L_1073 - .L_1072)
.L_1072:
        /*00ac*/ 	.word	0x00000000


	//----- nvinfo : EIATTR_CBANK_PARAM_SIZE
	.align		4
.L_1073:
        /*00b0*/ 	.byte	0x03, 0x19
        /*00b2*/ 	.short	0x00b8


	//----- nvinfo : EIATTR_PARAM_CBANK
	.align		4
        /*00b4*/ 	.byte	0x04, 0x0a
        /*00b6*/ 	.short	(.L_1075 - .L_1074)
	.align		4
.L_1074:
        /*00b8*/ 	.word	index@(.nv.constant0._Z35group_norm_nhwc_bwd_one_pass_kernelI11Fp32IOBf16WLi128ELi32ELi512EEv26Group_norm_nhwc_bwd_params)
        /*00bc*/ 	.short	0x0380
        /*00be*/ 	.short	0x00b8


	//----- nvinfo : EIATTR_SW_WAR
	.align		4
.L_1075:
        /*00c0*/ 	.byte	0x04, 0x36
        /*00c2*/ 	.short	(.L_1077 - .L_1076)
.L_1076:
        /*00c4*/ 	.word	0x00000008
.L_1077:


//--------------------- .nv.info._Z35group_norm_nhwc_bwd_one_pass_kernelI11Fp32IOBf16WLi256ELi32ELi512EEv26Group_norm_nhwc_bwd_params --------------------------
	.section	.nv.info._Z35group_norm_nhwc_bwd_one_pass_kernelI11Fp32IOBf16WLi256ELi32ELi512EEv26Group_norm_nhwc_bwd_params,"",@"SHT_CUDA_INFO"
	.sectionflags	@""
	.align	4


	//----- nvinfo : EIATTR_CUDA_API_VERSION
	.align		4
        /*0000*/ 	.byte	0x04, 0x37
        /*0002*/ 	.short	(.L_1079 - .L_1078)
.L_1078:
        /*0004*/ 	.word	0x00000082


	//----- nvinfo : EIATTR_KPARAM_INFO
	.align		4
.L_1079:
        /*0008*/ 	.byte	0x04, 0x17
        /*000a*/ 	.short	(.L_1081 - .L_1080)
.L_1080:
        /*000c*/ 	.word	0x00000000
        /*0010*/ 	.short	0x0000
        /*0012*/ 	.short	0x0000
        /*0014*/ 	.byte	0x00, 0xf0, 0xe1, 0x02


	//----- nvinfo : EIATTR_SPARSE_MMA_MASK
	.align		4
.L_1081:
        /*0018*/ 	.byte	0x03, 0x50
        /*001a*/ 	.short	0x0000


	//----- nvinfo : EIATTR_MAXREG_COUNT
	.align		4
        /*001c*/ 	.byte	0x03, 0x1b
        /*001e*/ 	.short	0x0080


	//----- nvinfo : EIATTR_NUM_BARRIERS
	.align		4
        /*0020*/ 	.byte	0x02, 0x4c
        /*0022*/ 	.byte	0x01
	.zero		1


	//----- nvinfo : EIATTR_MERCURY_ISA_VERSION
	.align		4
        /*0024*/ 	.byte	0x03, 0x5f
        /*0026*/ 	.short	0x0101


	//----- nvinfo : EIATTR_INT_WARP_WIDE_INSTR_OFFSETS
	.align		4
        /*0028*/ 	.byte	0x04, 0x31
        /*002a*/ 	.short	(.L_1083 - .L_1082)


	//   ....[0]....
.L_1082:
        /*002c*/ 	.word	0x00002ae0


	//----- nvinfo : EIATTR_COOP_GROUP_MASK_REGIDS
	.align		4
.L_1083:
        /*0030*/ 	.byte	0x04, 0x29
        /*0032*/ 	.short	(.L_1085 - .L_1084)


	//   ....[0]....
.L_1084:
        /*0034*/ 	.word	0xffffffff


	//   ....[1]....
        /*0038*/ 	.word	0xffffffff


	//   ....[2]....
        /*003c*/ 	.word	0xffffffff


	//   ....[3]....
        /*0040*/ 	.word	0xffffffff


	//   ....[4]....
        /*0044*/ 	.word	0xffffffff


	//   ....[5]....
        /*0048*/ 	.word	0xffffffff


	//   ....[6]....
        /*004c*/ 	.word	0xffffffff


	//   ....[7]....
        /*0050*/ 	.word	0xffffffff


	//   ....[8]....
        /*0054*/ 	.word	0xffffffff


	//   ....[9]....
        /*0058*/ 	.word	0xffffffff


	//----- nvinfo : EIATTR_COOP_GROUP_INSTR_OFFSETS
	.align		4
.L_1085:
        /*005c*/ 	.byte	0x04, 0x28
        /*005e*/ 	.short	(.L_1087 - .L_1086)


	//   ....[0]....
.L_1086:
        /*0060*/ 	.word	0x00002880


	//   ....[1]....
        /*0064*/ 	.word	0x000028c0


	//   ....[2]....
        /*0068*/ 	.word	0x00002970


	//   ....[3]....
        /*006c*/ 	.word	0x00002980


	//   ....[4]....
        /*0070*/ 	.word	0x000029b0


	//   ....[5]....
        /*0074*/ 	.word	0x000029d0


	//   ....[6]....
        /*0078*/ 	.word	0x00002a00


	//   ....[7]....
        /*007c*/ 	.word	0x00002a20


	//   ....[8]....
        /*0080*/ 	.word	0x00002a80


	//   ....[9]....
        /*0084*/ 	.word	0x00002a90


	//----- nvinfo : EIATTR_VRC_CTA_INIT_COUNT
	.align		4
.L_1087:
        /*0088*/ 	.byte	0x02, 0x4a
	.zero		1
	.zero		1


	//----- nvinfo : EIATTR_EXIT_INSTR_OFFSETS
	.align		4
        /*008c*/ 	.byte	0x04, 0x1c
        /*008e*/ 	.short	(.L_1089 - .L_1088)


	//   ....[0]....
.L_1088:
        /*0090*/ 	.word	0x00005fc0


	//   ....[1]....
        /*0094*/ 	.word	0x000060f0


	//   ....[2]....
        /*0098*/ 	.word	0x00006630


	//   ....[3]....
        /*009c*/ 	.word	0x00006c30


	//----- nvinfo : EIATTR_MAX_THREADS
	.align		4
.L_1089:
        /*00a0*/ 	.byte	0x04, 0x05
        /*00a2*/ 	.short	(.L_1091 - .L_1090)
.L_1090:
        /*00a4*/ 	.word	0x00000200
        /*00a8*/ 	.word	0x00000001
        /*00ac*/ 	.word	0x00000001


	//----- nvinfo : EIATTR_CRS_STACK_SIZE
	.align		4
.L_1091:
        /*00b0*/ 	.byte	0x04, 0x1e
        /*00b2*/ 	.short	(.L_1093 - .L_1092)
.L_1092:
        /*00b4*/ 	.word	0x00000000


	//----- nvinfo : EIATTR_CBANK_PARAM_SIZE
	.align		4
.L_1093:
        /*00b8*/ 	.byte	0x03, 0x19
        /*00ba*/ 	.short	0x00b8


	//----- nvinfo : EIATTR_PARAM_CBANK
	.align		4
        /*00bc*/ 	.byte	0x04, 0x0a
        /*00be*/ 	.short	(.L_1095 - .L_1094)
	.align		4
.L_1094:
        /*00c0*/ 	.word	index@(.nv.constant0._Z35group_norm_nhwc_bwd_one_pass_kernelI11Fp32IOBf16WLi256ELi32ELi512EEv26Group_norm_nhwc_bwd_params)
        /*00c4*/ 	.short	0x0380
        /*00c6*/ 	.short	0x00b8


	//----- nvinfo : EIATTR_SW_WAR
	.align		4
.L_1095:
        /*00c8*/ 	.byte	0x04, 0x36
        /*00ca*/ 	.short	(.L_1097 - .L_1096)
.L_1096:
        /*00cc*/ 	.word	0x00000008
.L_1097:


//--------------------- .nv.info._Z35group_norm_nhwc_bwd_one_pass_kernelI11Fp32IOBf16WLi512ELi32ELi512EEv26Group_norm_nhwc_bwd_params --------------------------
	.section	.nv.info._Z35group_norm_nhwc_bwd_one_pass_kernelI11Fp32IOBf16WLi512ELi32ELi512EEv26Group_norm_nhwc_bwd_params,"",@"SHT_CUDA_INFO"
	.sectionflags	@""
	.align	4


	//----- nvinfo : EIATTR_CUDA_API_VERSION
	.align		4
        /*0000*/ 	.byte	0x04, 0x37
        /*0002*/ 	.short	(.L_1099 - .L_1098)
.L_1098:
        /*0004*/ 	.word	0x00000082


	//----- nvinfo : EIATTR_KPARAM_INFO
	.align		4
.L_1099:
        /*0008*/ 	.byte	0x04, 0x17
        /*000a*/ 	.short	(.L_1101 - .L_1100)
.L_1100:
        /*000c*/ 	.word	0x00000000
        /*0010*/ 	.short	0x0000
        /*0012*/ 	.short	0x0000
        /*0014*/ 	.byte	0x00, 0xf0, 0xe1, 0x02


	//----- nvinfo : EIATTR_SPARSE_MMA_MASK
	.align		4
.L_1101:
        /*0018*/ 	.byte	0x03, 0x50
        /*001a*/ 	.short	0x0000


	//----- nvinfo : EIATTR_MAXREG_COUNT
	.align		4
        /*001c*/ 	.byte	0x03, 0x1b
        /*001e*/ 	.short	0x0080


	//----- nvinfo : EIATTR_NUM_BARRIERS
	.align		4
        /*0020*/ 	.byte	0x02, 0x4c
        /*0022*/ 	.byte	0x01
	.zero		1


	//----- nvinfo : EIATTR_MERCURY_ISA_VERSION
	.align		4
        /*0024*/ 	.byte	0x03, 0x5f
        /*0026*/ 	.short	0x0101


	//----- nvinfo : EIATTR_INT_WARP_WIDE_INSTR_OFFSETS
	.align		4
        /*0028*/ 	.byte	0x04, 0x31
        /*002a*/ 	.short	(.L_1103 - .L_1102)


	//   ....[0]....
.L_1102:
        /*002c*/ 	.word	0x00004d80


	//----- nvinfo : EIATTR_COOP_GROUP_MASK_REGIDS
	.align		4
.L_1103:
        /*0030*/ 	.byte	0x04, 0x29
        /*0032*/ 	.short	(.L_1105 - .L_1104)


	//   ....[0]....
.L_1104:
        /*0034*/ 	.word	0xffffffff


	//   ....[1]....
        /*0038*/ 	.word	0xffffffff


	//   ....[2]....
        /*003c*/ 	.word	0xffffffff


	//   ....[3]....
        /*0040*/ 	.word	0xffffffff


	//   ....[4]....
        /*0044*/ 	.word	0xffffffff


	//   ....[5]....
        /*0048*/ 	.word	0xffffffff


	//   ....[6]....
        /*004c*/ 	.word	0xffffffff


	//   ....[7]....
        /*0050*/ 	.word	0xffffffff


	//   ....[8]....
        /*0054*/ 	.word	0xffffffff


	//   ....[9]....
        /*0058*/ 	.word	0xffffffff


	//----- nvinfo : EIATTR_COOP_GROUP_INSTR_OFFSETS
	.align		4
.L_1105:
        /*005c*/ 	.byte	0x04, 0x28
        /*005e*/ 	.short	(.L_1107 - .L_1106)


	//   ....[0]....
.L_1106:
        /*0060*/ 	.word	0x00004b30


	//   ....[1]....
        /*0064*/ 	.word	0x00004b70


	//   ....[2]....
        /*0068*/ 	.word	0x00004bf0


	//   ....[3]....
        /*006c*/ 	.word	0x00004c20


	//   ....[4]....
        /*0070*/ 	.word	0x00004c60


	//   ....[5]....
        /*0074*/ 	.word	0x00004c80


	//   ....[6]....
        /*0078*/ 	.word	0x00004cb0


	//   ....[7]....
        /*007c*/ 	.word	0x00004cd0


	//   ....[8]....
        /*0080*/ 	.word	0x00004d20


	//   ....[9]....
        /*0084*/ 	.word	0x00004d30


	//----- nvinfo : EIATTR_VRC_CTA_INIT_COUNT
	.align		4
.L_1107:
        /*0088*/ 	.byte	0x02, 0x4a
	.zero		1
	.zero		1


	//----- nvinfo : EIATTR_EXIT_INSTR_OFFSETS
	.align		4
        /*008c*/ 	.byte	0x04, 0x1c
        /*008e*/ 	.short	(.L_1109 - .L_1108)


	//   ....[0]....
.L_1108:
        /*0090*/ 	.word	0x00009720


	//   ....[1]....
        /*0094*/ 	.word	0x00009850


	//   ....[2]....
        /*0098*/ 	.word	0x00009d80


	//   ....[3]....
        /*009c*/ 	.word	0x0000a380


	//----- nvinfo : EIATTR_MAX_THREADS
	.align		4
.L_1109:
        /*00a0*/ 	.byte	0x04, 0x05
        /*00a2*/ 	.short	(.L_1111 - .L_1110)
.L_1110:
        /*00a4*/ 	.word	0x00000200
        /*00a8*/ 	.word	0x00000001
        /*00ac*/ 	.word	0x00000001


	//----- nvinfo : EIATTR_CRS_STACK_SIZE
	.align		4
.L_1111:
        /*00b0*/ 	.byte	0x04, 0x1e
        /*00b2*/ 	.short	(.L_1113 - .L_1112)
.L_1112:
        /*00b4*/ 	.word	0x00000000


	//----- nvinfo : EIATTR_CBANK_PARAM_SIZE
	.align		4
.L_1113:
        /*00b8*/ 	.byte	0x03, 0x19
        /*00ba*/ 	.short	0x00b8


	//----- nvinfo : EIATTR_PARAM_CBANK
	.align		4
        /*00bc*/ 	.byte	0x04, 0x0a
        /*00be*/ 	.short	(.L_1115 - .L_1114)
	.align		4
.L_1114:
        /*00c0*/ 	.word	index@(.nv.constant0._Z35group_norm_nhwc_bwd_one_pass_kernelI11Fp32IOBf16WLi512ELi32ELi512EEv26Group_norm_nhwc_bwd_params)
        /*00c4*/ 	.short	0x0380
        /*00c6*/ 	.short	0x00b8


	//----- nvinfo : EIATTR_SW_WAR
	.align		4
.L_1115:
        /*00c8*/ 	.byte	0x04, 0x36
        /*00ca*/ 	.short	(.L_1117 - .L_1116)
.L_1116:
        /*00cc*/ 	.word	0x00000008
.L_1117:


//--------------------- .nv.info._Z35group_norm_nhwc_bwd_one_pass_kernelI11Fp32IOFp16WLi64ELi32ELi512EEv26Group_norm_nhwc_bwd_params --------------------------
	.section	.nv.info._Z35group_norm_nhwc_bwd_one_pass_kernelI11Fp32IOFp16WLi64ELi32ELi512EEv26Group_norm_nhwc_bwd_params,"",@"SHT_CUDA_INFO"
	.sectionflags	@""
	.align	4


	//----- nvinfo : EIATTR_CUDA_API_VERSION
	.align		4
        /*0000*/ 	.byte	0x04, 0x37
        /*0002*/ 	.short	(.L_1119 - .L_1118)
.L_1118:
        /*0004*/ 	.word	0x00000082


	//----- nvinfo : EIATTR_KPARAM_INFO
	.align		4
.L_1119:
        /*0008*/ 	.byte	0x04, 0x17
        /*000a*/ 	.short	(.L_1121 - .L_1120)
.L_1120:
        /*000c*/ 	.word	0x00000000
        /*0010*/ 	.short	0x0000
        /*0012*/ 	.short	0x0000
        /*0014*/ 	.byte	0x00, 0xf0, 0xe1, 0x02


	//----- nvinfo : EIATTR_SPARSE_MMA_MASK
	.align		4
.L_1121:
        /*0018*/ 	.byte	0x03, 0x50
        /*001a*/ 	.short	0x0000


	//----- nvinfo : EIATTR_MAXREG_COUNT
	.align		4
        /*001c*/ 	.byte	0x03, 0x1b
        /*001e*/ 	.short	0x0080


	//----- nvinfo : EIATTR_NUM_BARRIERS
	.align		4
        /*0020*/ 	.byte	0x02, 0x4c
        /*0022*/ 	.byte	0x01
	.zero		1


	//----- nvinfo : EIATTR_MERCURY_ISA_VERSION
	.align		4
        /*0024*/ 	.byte	0x03, 0x5f
        /*0026*/ 	.short	0x0101


	//----- nvinfo : EIATTR_COOP_GROUP_MASK_REGIDS
	.align		4
        /*0028*/ 	.byte	0x04, 0x29
        /*002a*/ 	.short	(.L_1123 - .L_1122)


	//   ....[0]....
.L_1122:
        /*002c*/ 	.word	0xffffffff


	//   ....[1]....
        /*0030*/ 	.word	0xffffffff


	//   ....[2]....
        /*0034*/ 	.word	0xffffffff


	//   ....[3]....
        /*0038*/ 	.word	0xffffffff


	//   ....[4]....
        /*003c*/ 	.word	0xffffffff


	//   ....[5]....
        /*0040*/ 	.word	0xffffffff


	//   ....[6]....
        /*0044*/ 	.word	0xffffffff


	//   ....[7]....
        /*0048*/ 	.word	0xffffffff


	//   ....[8]....
        /*004c*/ 	.word	0xffffffff


	//   ....[9]....
        /*0050*/ 	.word	0xffffffff


	//----- nvinfo : EIATTR_COOP_GROUP_INSTR_OFFSETS
	.align		4
.L_1123:
        /*0054*/ 	.byte	0x04, 0x28
        /*0056*/ 	.short	(.L_1125 - .L_1124)


	//   ....[0]....
.L_1124:
        /*0058*/ 	.word	0x00000f90


	//   ....[1]....
        /*005c*/ 	.word	0x00000fc0


	//   ....[2]....
        /*0060*/ 	.word	0x00001010


	//   ....[3]....
        /*0064*/ 	.word	0x00001030


	//   ....[4]....
        /*0068*/ 	.word	0x00001060


	//   ....[5]....
        /*006c*/ 	.word	0x00001080


	//   ....[6]....
        /*0070*/ 	.word	0x000010b0


	//   ....[7]....
        /*0074*/ 	.word	0x000010d0


	//   ....[8]....
        /*0078*/ 	.word	0x00001120


	//   ....[9]....
        /*007c*/ 	.word	0x00001130


	//----- nvinfo : EIATTR_VRC_CTA_INIT_COUNT
	.align		4
.L_1125:
        /*0080*/ 	.byte	0x02, 0x4a
	.zero		1
	.zero		1


	//----- nvinfo : EIATTR_EXIT_INSTR_OFFSETS
	.align		4
        /*0084*/ 	.byte	0x04, 0x1c
        /*0086*/ 	.short	(.L_1127 - .L_1126)


	//   ....[0]....
.L_1126:
        /*0088*/ 	.word	0x00003230


	//   ....[1]....
        /*008c*/ 	.word	0x00003360


	//   ....[2]....
        /*0090*/ 	.word	0x00003890


	//   ....[3]....
        /*0094*/ 	.word	0x00003e90


	//----- nvinfo : EIATTR_MAX_THREADS
	.align		4
.L_1127:
        /*0098*/ 	.byte	0x04, 0x05
        /*009a*/ 	.short	(.L_1129 - .L_1128)
.L_1128:
        /*009c*/ 	.word	0x00000200
        /*00a0*/ 	.word	0x00000001
        /*00a4*/ 	.word	0x00000001


	//----- nvinfo : EIATTR_CRS_STACK_SIZE
	.align		4
.L_1129:
        /*00a8*/ 	.byte	0x04, 0x1e
        /*00aa*/ 	.short	(.L_1131 - .L_1130)
.L_1130:
        /*00ac*/ 	.word	0x00000000


	//----- nvinfo : EIATTR_CBANK_PARAM_SIZE
	.align		4
.L_1131:
        /*00b0*/ 	.byte	0x03, 0x19
        /*00b2*/ 	.short	0x00b8


	//----- nvinfo : EIATTR_PARAM_CBANK
	.align		4
        /*00b4*/ 	.byte	0x04, 0x0a
        /*00b6*/ 	.short	(.L_1133 - .L_1132)
	.align		4
.L_1132:
        /*00b8*/ 	.word	index@(.nv.constant0._Z35group_norm_nhwc_bwd_one_pass_kernelI11Fp32IOFp16WLi64ELi32ELi512EEv26Group_norm_nhwc_bwd_params)
        /*00bc*/ 	.short	0x0380
        /*00be*/ 	.short	0x00b8


	//----- nvinfo : EIATTR_SW_WAR
	.align		4
.L_1133:
        /*00c0*/ 	.byte	0x04, 0x36
        /*00c2*/ 	.short	(.L_1135 - .L_1134)
.L_1134:
        /*00c4*/ 	.word	0x00000008
.L_1135:


//--------------------- .nv.info._Z35group_norm_nhwc_bwd_one_pass_kernelI11Fp32IOFp16WLi128ELi32ELi512EEv26Group_norm_nhwc_bwd_params --------------------------
	.section	.nv.info._Z35group_norm_nhwc_bwd_one_pass_kernelI11Fp32IOFp16WLi128ELi32ELi512EEv26Group_norm_nhwc_bwd_params,"",@"SHT_CUDA_INFO"
	.sectionflags	@""
	.align	4


	//----- nvinfo : EIATTR_CUDA_API_VERSION
	.align		4
        /*0000*/ 	.byte	0x04, 0x37
        /*0002*/ 	.short	(.L_1137 - .L_1136)
.L_1136:
        /*0004*/ 	.word	0x00000082


	//----- nvinfo : EIATTR_KPARAM_INFO
	.align		4
.L_1137:
        /*0008*/ 	.byte	0x04, 0x17
        /*000a*/ 	.short	(.L_1139 - .L_1138)
.L_1138:
        /*000c*/ 	.word	0x00000000
        /*0010*/ 	.short	0x0000
        /*0012*/ 	.short	0x0000
        /*0014*/ 	.byte	0x00, 0xf0, 0xe1, 0x02


	//----- nvinfo : EIATTR_SPARSE_MMA_MASK
	.align		4
.L_1139:
        /*0018*/ 	.byte	0x03, 0x50
        /*001a*/ 	.short	0x0000


	//----- nvinfo : EIATTR_MAXREG_COUNT
	.align		4
        /*001c*/ 	.byte	0x03, 0x1b
        /*001e*/ 	.short	0x0080


	//----- nvinfo : EIATTR_NUM_BARRIERS
	.align		4
        /*0020*/ 	.byte	0x02, 0x4c
        /*0022*/ 	.byte	0x01
	.zero		1


	//----- nvinfo : EIATTR_MERCURY_ISA_VERSION
	.align		4
        /*0024*/ 	.byte	0x03, 0x5f
        /*0026*/ 	.short	0x0101


	//----- nvinfo : EIATTR_COOP_GROUP_MASK_REGIDS
	.align		4
        /*0028*/ 	.byte	0x04, 0x29
        /*002a*/ 	.short	(.L_1141 - .L_1140)


	//   ....[0]....
.L_1140:
        /*002c*/ 	.word	0xffffffff


	//   ....[1]....
        /*0030*/ 	.word	0xffffffff


	//   ....[2]....
        /*0034*/ 	.word	0xffffffff


	//   ....[3]....
        /*0038*/ 	.word	0xffffffff


	//   ....[4]....
        /*003c*/ 	.word	0xffffffff


	//   ....[5]....
        /*0040*/ 	.word	0xffffffff


	//   ....[6]....
        /*0044*/ 	.word	0xffffffff


	//   ....[7]....
        /*0048*/ 	.word	0xffffffff


	//   ....[8]....
        /*004c*/ 	.word	0xffffffff


	//   ....[9]....
        /*0050*/ 	.word	0xffffffff


	//----- nvinfo : EIATTR_COOP_GROUP_INSTR_OFFSETS
	.align		4
.L_1141:
        /*0054*/ 	.byte	0x04, 0x28
        /*0056*/ 	.short	(.L_1143 - .L_1142)


	//   ....[0]....
.L_1142:
        /*0058*/ 	.word	0x00001750


	//   ....[1]....
        /*005c*/ 	.word	0x00001780


	//   ....[2]....
        /*0060*/ 	.word	0x000017d0


	//   ....[3]....
        /*0064*/ 	.word	0x000017f0


	//   ....[4]....
        /*0068*/ 	.word	0x00001820


	//   ....[5]....
        /*006c*/ 	.word	0x00001840


	//   ....[6]....
        /*0070*/ 	.word	0x00001870


	//   ....[7]....
        /*0074*/ 	.word	0x00001890


	//   ....[8]....
        /*0078*/ 	.word	0x000018e0


	//   ....[9]....
        /*007c*/ 	.word	0x000018f0


	//----- nvinfo : EIATTR_VRC_CTA_INIT_COUNT
	.align		4
.L_1143:
        /*0080*/ 	.byte	0x02, 0x4a
	.zero		1
	.zero		1


	//----- nvinfo : EIATTR_EXIT_INSTR_OFFSETS
	.align		4
        /*0084*/ 	.byte	0x04, 0x1c
        /*0086*/ 	.short	(.L_1145 - .L_1144)


	//   ....[0]....
.L_1144:
        /*0088*/ 	.word	0x00004020


	//   ....[1]....
        /*008c*/ 	.word	0x00004150


	//   ....[2]....
        /*0090*/ 	.word	0x00004680


	//   ....[3]....
        /*0094*/ 	.word	0x00004c80


	//----- nvinfo : EIATTR_MAX_THREADS
	.align		4
.L_1145:
        /*0098*/ 	.byte	0x04, 0x05
        /*009a*/ 	.short	(.L_1147 - .L_1146)
.L_1146:
        /*009c*/ 	.word	0x00000200
        /*00a0*/ 	.word	0x00000001
        /*00a4*/ 	.word	0x00000001


	//----- nvinfo : EIATTR_CRS_STACK_SIZE
	.align		4
.L_1147:
        /*00a8*/ 	.byte	0x04, 0x1e
        /*00aa*/ 	.short	(.L_1149 - .L_1148)
.L_1148:
        /*00ac*/ 	.word	0x00000000


	//----- nvinfo : EIATTR_CBANK_PARAM_SIZE
	.align		4
.L_1149:
        /*00b0*/ 	.byte	0x03, 0x19
        /*00b2*/ 	.short	0x00b8


	//----- nvinfo : EIATTR_PARAM_CBANK
	.align		4
        /*00b4*/ 	.byte	0x04, 0x0a
        /*00b6*/ 	.short	(.L_1151 - .L_1150)
	.align		4
.L_1150:
        /*00b8*/ 	.word	index@(.nv.constant0._Z35group_norm_nhwc_bwd_one_pass_kernelI11Fp32IOFp16WLi128ELi32ELi512EEv26Group_norm_nhwc_bwd_params)
        /*00bc*/ 	.short	0x0380
        /*00be*/ 	.short	0x00b8


	//----- nvinfo : EIATTR_SW_WAR
	.align		4
.L_1151:
        /*00c0*/ 	.byte	0x04, 0x36
        /*00c2*/ 	.short	(.L_1153 - .L_1152)
.L_1152:
        /*00c4*/ 	.word	0x00000008
.L_1153:


//--------------------- .nv.info._Z35group_norm_nhwc_bwd_one_pass_kernelI11Fp32IOFp16WLi256ELi32ELi512EEv26Group_norm_nhwc_bwd_params --------------------------
	.section	.nv.info._Z35group_norm_nhwc_bwd_one_pass_kernelI11Fp32IOFp16WLi256ELi32ELi512EEv26Group_norm_nhwc_bwd_params,"",@"SHT_CUDA_INFO"
	.sectionflags	@""
	.align	4


	//----- nvinfo : EIATTR_CUDA_API_VERSION
	.align		4
        /*0000*/ 	.byte	0x04, 0x37
        /*0002*/ 	.short	(.L_1155 - .L_1154)
.L_1154:
        /*0004*/ 	.word	0x00000082


	//----- nvinfo : EIATTR_KPARAM_INFO
	.align		4
.L_1155:
        /*0008*/ 	.byte	0x04, 0x17
        /*000a*/ 	.short	(.L_1157 - .L_1156)
.L_1156:
        /*000c*/ 	.word	0x00000000
        /*0010*/ 	.short	0x0000
        /*0012*/ 	.short	0x0000
        /*0014*/ 	.byte	0x00, 0xf0, 0xe1, 0x02


	//----- nvinfo : EIATTR_SPARSE_MMA_MASK
	.align		4
.L_1157:
        /*0018*/ 	.byte	0x03, 0x50
        /*001a*/ 	.short	0x0000


	//----- nvinfo : EIATTR_MAXREG_COUNT
	.align		4
        /*001c*/ 	.byte	0x03, 0x1b
        /*001e*/ 	.short	0x0080


	//----- nvinfo : EIATTR_NUM_BARRIERS
	.align		4
        /*0020*/ 	.byte	0x02, 0x4c
        /*0022*/ 	.byte	0x01
	.zero		1


	//----- nvinfo : EIATTR_MERCURY_ISA_VERSION
	.align		4
        /*0024*/ 	.byte	0x03, 0x5f
        /*0026*/ 	.short	0x0101


	//----- nvinfo : EIATTR_INT_WARP_WIDE_INSTR_OFFSETS
	.align		4
        /*0028*/ 	.byte	0x04, 0x31
        /*002a*/ 	.short	(.L_1159 - .L_1158)


	//   ....[0]....
.L_1158:
        /*002c*/ 	.word	0x00002ae0


	//----- nvinfo : EIATTR_COOP_GROUP_MASK_REGIDS
	.align		4
.L_1159:
        /*0030*/ 	.byte	0x04, 0x29
        /*0032*/ 	.short	(.L_1161 - .L_1160)


	//   ....[0]....
.L_1160:
        /*0034*/ 	.word	0xffffffff


	//   ....[1]....
        /*0038*/ 	.word	0xffffffff


	//   ....[2]....
        /*003c*/ 	.word	0xffffffff


	//   ....[3]....
        /*0040*/ 	.word	0xffffffff


	//   ....[4]....
        /*0044*/ 	.word	0xffffffff


	//   ....[5]....
        /*0048*/ 	.word	0xffffffff


	//   ....[6]....
        /*004c*/ 	.word	0xffffffff


	//   ....[7]....
        /*0050*/ 	.word	0xffffffff


	//   ....[8]....
        /*0054*/ 	.word	0xffffffff


	//   ....[9]....
        /*0058*/ 	.word	0xffffffff


	//----- nvinfo : EIATTR_COOP_GROUP_INSTR_OFFSETS
	.align		4
.L_1161:
        /*005c*/ 	.byte	0x04, 0x28
        /*005e*/ 	.short	(.L_1163 - .L_1162)


	//   ....[0]....
.L_1162:
        /*0060*/ 	.word	0x00002880


	//   ....[1]....
        /*0064*/ 	.word	0x000028c0


	//   ....[2]....
        /*0068*/ 	.word	0x00002970


	//   ....[3]....
        /*006c*/ 	.word	0x00002980


	//   ....[4]....
        /*0070*/ 	.word	0x000029b0


	//   ....[5]....
        /*0074*/ 	.word	0x000029d0


	//   ....[6]....
        /*0078*/ 	.word	0x00002a00


	//   ....[7]....
        /*007c*/ 	.word	0x00002a20


	//   ....[8]....
        /*0080*/ 	.word	0x00002a80


	//   ....[9]....
        /*0084*/ 	.word	0x00002a90


	//----- nvinfo : EIATTR_VRC_CTA_INIT_COUNT
	.align		4
.L_1163:
        /*0088*/ 	.byte	0x02, 0x4a
	.zero		1
	.zero		1


	//----- nvinfo : EIATTR_EXIT_INSTR_OFFSETS
	.align		4
        /*008c*/ 	.byte	0x04, 0x1c
        /*008e*/ 	.short	(.L_1165 - .L_1164)


	//   ....[0]....
.L_1164:
        /*0090*/ 	.word	0x00005fc0


	//   ....[1]....
        /*0094*/ 	.word	0x000060f0


	//   ....[2]....
        /*0098*/ 	.word	0x00006630


	//   ....[3]....
        /*009c*/ 	.word	0x00006c30


	//----- nvinfo : EIATTR_MAX_THREADS
	.align		4
.L_1165:
        /*00a0*/ 	.byte	0x04, 0x05
        /*00a2*/ 	.short	(.L_1167 - .L_1166)
.L_1166:
        /*00a4*/ 	.word	0x00000200
        /*00a8*/ 	.word	0x00000001
        /*00ac*/ 	.word	0x00000001


	//----- nvinfo : EIATTR_CRS_STACK_SIZE
	.align		4
.L_1167:
        /*00b0*/ 	.byte	0x04, 0x1e
        /*00b2*/ 	.short	(.L_1169 - .L_1168)
.L_1168:
        /*00b4*/ 	.word	0x00000000


	//----- nvinfo : EIATTR_CBANK_PARAM_SIZE
	.align		4
.L_1169:
        /*00b8*/ 	.byte	0x03, 0x19
        /*00ba*/ 	.short	0x00b8


	//----- nvinfo : EIATTR_PARAM_CBANK
	.align		4
        /*00bc*/ 	.byte	0x04, 0x0a
        /*00be*/ 	.short	(.L_1171 - .L_1170)
	.align		4
.L_1170:
        /*00c0*/ 	.word	index@(.nv.constant0._Z35group_norm_nhwc_bwd_one_pass_kernelI11Fp32IOFp16WLi256ELi32ELi512EEv26Group_norm_nhwc_bwd_params)
        /*00c4*/ 	.short	0x0380
        /*00c6*/ 	.short	0x00b8


	//----- nvinfo : EIATTR_SW_WAR
	.align		4
.L_1171:
        /*00c8*/ 	.byte	0x04, 0x36
        /*00ca*/ 	.short	(.L_1173 - .L_1172)
.L_1172:
        /*00cc*/ 	.word	0x00000008
.L_1173:


//--------------------- .nv.info._Z35group_norm_nhwc_bwd_one_pass_kernelI11Fp32IOFp16WLi512ELi32ELi512EEv26Group_norm_nhwc_bwd_params --------------------------
	.section	.nv.info._Z35group_norm_nhwc_bwd_one_pass_kernelI11Fp32IOFp16WLi512ELi32ELi512EEv26Group_norm_nhwc_bwd_params,"",@"SHT_CUDA_INFO"
	.sectionflags	@""
	.align	4


	//----- nvinfo : EIATTR_CUDA_API_VERSION
	.align		4
        /*0000*/ 	.byte	0x04, 0x37
        /*0002*/ 	.short	(.L_1175 - .L_1174)
.L_1174:
        /*0004*/ 	.word	0x00000082


	//----- nvinfo : EIATTR_KPARAM_INFO
	.align		4
.L_1175:
        /*0008*/ 	.byte	0x04, 0x17
        /*000a*/ 	.short	(.L_1177 - .L_1176)
.L_1176:
        /*000c*/ 	.word	0x00000000
        /*0010*/ 	.short	0x0000
        /*0012*/ 	.short	0x0000
        /*0014*/ 	.byte	0x00, 0xf0, 0xe1, 0x02


	//----- nvinfo : EIATTR_SPARSE_MMA_MASK
	.align		4
.L_1177:
        /*0018*/ 	.byte	0x03, 0x50
        /*001a*/ 	.short	0x0000


	//----- nvinfo : EIATTR_MAXREG_COUNT
	.align		4
        /*001c*/ 	.byte	0x03, 0x1b
        /*001e*/ 	.short	0x0080


	//----- nvinfo : EIATTR_NUM_BARRIERS
	.align		4
        /*0020*/ 	.byte	0x02, 0x4c
        /*0022*/ 	.byte	0x01
	.zero		1


	//----- nvinfo : EIATTR_MERCURY_ISA_VERSION
	.align		4
        /*0024*/ 	.byte	0x03, 0x5f
        /*0026*/ 	.short	0x0101


	//----- nvinfo : EIATTR_INT_WARP_WIDE_INSTR_OFFSETS
	.align		4
        /*0028*/ 	.byte	0x04, 0x31
        /*002a*/ 	.short	(.L_1179 - .L_1178)


	//   ....[0]....
.L_1178:
        /*002c*/ 	.word	0x00004d80


	//----- nvinfo : EIATTR_COOP_GROUP_MASK_REGIDS
	.align		4
.L_1179:
        /*0030*/ 	.byte	0x04, 0x29
        /*0032*/ 	.short	(.L_1181 - .L_1180)


	//   ....[0]....
.L_1180:
        /*0034*/ 	.word	0xffffffff


	//   ....[1]....
        /*0038*/ 	.word	0xffffffff


	//   ....[2]....
        /*003c*/ 	.word	0xffffffff


	//   ....[3]....
        /*0040*/ 	.word	0xffffffff


	//   ....[4]....
        /*0044*/ 	.word	0xffffffff


	//   ....[5]....
        /*0048*/ 	.word	0xffffffff


	//   ....[6]....
        /*004c*/ 	.word	0xffffffff


	//   ....[7]....
        /*0050*/ 	.word	0xffffffff


	//   ....[8]....
        /*0054*/ 	.word	0xffffffff


	//   ....[9]....
        /*0058*/ 	.word	0xffffffff


	//----- nvinfo : EIATTR_COOP_GROUP_INSTR_OFFSETS
	.align		4
.L_1181:
        /*005c*/ 	.byte	0x04, 0x28
        /*005e*/ 	.short	(.L_1183 - .L_1182)


	//   ....[0]....
.L_1182:
        /*0060*/ 	.word	0x00004b30


	//   ....[1]....
        /*0064*/ 	.word	0x00004b70


	//   ....[2]....
        /*0068*/ 	.word	0x00004bf0


	//   ....[3]....
        /*006c*/ 	.word	0x00004c20


	//   ....[4]....
        /*0070*/ 	.word	0x00004c60


	//   ....[5]....
        /*0074*/ 	.word	0x00004c80


	//   ....[6]....
        /*0078*/ 	.word	0x00004cb0


	//   ....[7]....
        /*007c*/ 	.word	0x00004cd0


	//   ....[8]....
        /*0080*/ 	.word	0x00004d20


	//   ....[9]....
        /*0084*/ 	.word	0x00004d30


	//----- nvinfo : EIATTR_VRC_CTA_INIT_COUNT
	.align		4
.L_1183:
        /*0088*/ 	.byte	0x02, 0x4a
	.zero		1
	.zero		1


	//----- nvinfo : EIATTR_EXIT_INSTR_OFFSETS
	.align		4
        /*008c*/ 	.byte	0x04, 0x1c
        /*008e*/ 	.short	(.L_1185 - .L_1184)


	//   ....[0]....
.L_1184:
        /*0090*/ 	.word	0x00009720


	//   ....[1]....
        /*0094*/ 	.word	0x00009850


	//   ....[2]....
        /*0098*/ 	.word	0x00009d80


	//   ....[3]....
        /*009c*/ 	.word	0x0000a380


	//----- nvinfo : EIATTR_MAX_THREADS
	.align		4
.L_1185:
        /*00a0*/ 	.byte	0x04, 0x05
        /*00a2*/ 	.short	(.L_1187 - .L_1186)
.L_1186:
        /*00a4*/ 	.word	0x00000200
        /*00a8*/ 	.word	0x00000001
        /*00ac*/ 	.word	0x00000001


	//----- nvinfo : EIATTR_CRS_STACK_SIZE
	.align		4
.L_1187:
        /*00b0*/ 	.byte	0x04, 0x1e
        /*00b2*/ 	.short	(.L_1189 - .L_1188)
.L_1188:
        /*00b4*/ 	.word	0x00000000


	//----- nvinfo : EIATTR_CBANK_PARAM_SIZE
	.align		4
.L_1189:
        /*00b8*/ 	.byte	0x03, 0x19
        /*00ba*/ 	.short	0x00b8


	//----- nvinfo : EIATTR_PARAM_CBANK
	.align		4
        /*00bc*/ 	.byte	0x04, 0x0a
        /*00be*/ 	.short	(.L_1191 - .L_1190)
	.align		4
.L_1190:
        /*00c0*/ 	.word	index@(.nv.constant0._Z35group_norm_nhwc_bwd_one_pass_kernelI11Fp32IOFp16WLi512ELi32ELi512EEv26Group_norm_nhwc_bwd_params)
        /*00c4*/ 	.short	0x0380
        /*00c6*/ 	.short	0x00b8


	//----- nvinfo : EIATTR_SW_WAR
	.align		4
.L_1191:
        /*00c8*/ 	.byte	0x04, 0x36
        /*00ca*/ 	.short	(.L_1193 - .L_1192)
.L_1192:
        /*00cc*/ 	.word	0x00000008
.L_1193:


//--------------------- .nv.info._Z35group_norm_nhwc_fwd_one_pass_kernelI11Bf16IOFp32WLi64ELi32ELi512EEv26Group_norm_nhwc_fwd_params --------------------------
	.section	.nv.info._Z35group_norm_nhwc_fwd_one_pass_kernelI11Bf16IOFp32WLi64ELi32ELi512EEv26Group_norm_nhwc_fwd_params,"",@"SHT_CUDA_INFO"
	.sectionflags	@""
	.align	4


	//----- nvinfo : EIATTR_CUDA_API_VERSION
	.align		4
        /*0000*/ 	.byte	0x04, 0x37
        /*0002*/ 	.short	(.L_1195 - .L_1194)
.L_1194:
        /*0004*/ 	.word	0x00000082


	//----- nvinfo : EIATTR_KPARAM_INFO
	.align		4
.L_1195:
        /*0008*/ 	.byte	0x04, 0x17
        /*000a*/ 	.short	(.L_1197 - .L_1196)
.L_1196:
        /*000c*/ 	.word	0x00000000
        /*0010*/ 	.short	0x0000
        /*0012*/ 	.short	0x0000
        /*0014*/ 	.byte	0x00, 0xf0, 0x81, 0x02


	//----- nvinfo : EIATTR_SPARSE_MMA_MASK
	.align		4
.L_1197:
        /*0018*/ 	.byte	0x03, 0x50
        /*001a*/ 	.short	0x0000


	//----- nvinfo : EIATTR_MAXREG_COUNT
	.align		4
        /*001c*/ 	.byte	0x03, 0x1b
        /*001e*/ 	.short	0x0080


	//----- nvinfo : EIATTR_NUM_BARRIERS
	.align		4
        /*0020*/ 	.byte	0x02, 0x4c
        /*0022*/ 	.byte	0x01
	.zero		1


	//----- nvinfo : EIATTR_MERCURY_ISA_VERSION
	.align		4
        /*0024*/ 	.byte	0x03, 0x5f
        /*0026*/ 	.short	0x0101


	//----- nvinfo : EIATTR_INT_WARP_WIDE_INSTR_OFFSETS
	.align		4
        /*0028*/ 	.byte	0x04, 0x31
        /*002a*/ 	.short	(.L_1199 - .L_1198)


	//   ....[0]....
.L_1198:
        /*002c*/ 	.word	0x00000fe0


	//   ....[1]....
        /*0030*/ 	.word	0x00001010


	//   ....[2]....
        /*0034*/ 	.word	0x00001020


	//   ....[3]....
        /*0038*/ 	.word	0x00001070


	//   ....[4]....
        /*003c*/ 	.word	0x00001230


	//   ....[5]....
        /*0040*/ 	.word	0x00001290


	//   ....[6]....
        /*0044*/ 	.word	0x000012c0


	//   ....[7]....
        /*0048*/ 	.word	0x000012e0


	//   ....[8]....
        /*004c*/ 	.word	0x00001580


	//   ....[9]....
        /*0050*/ 	.word	0x00001660


	//   ....[10]....
        /*0054*/ 	.word	0x00001670


	//   ....[11]....
        /*0058*/ 	.word	0x00001750


	//   ....[12]....
        /*005c*/ 	.word	0x000018b0


	//   ....[13]....
        /*0060*/ 	.word	0x000018d0


	//----- nvinfo : EIATTR_COOP_GROUP_MASK_REGIDS
	.align		4
.L_1199:
        /*0064*/ 	.byte	0x04, 0x29
        /*0066*/ 	.short	(.L_1201 - .L_1200)


	//   ....[0]....
.L_1200:
        /*0068*/ 	.word	0xffffffff


	//   ....[1]....
        /*006c*/ 	.word	0xffffffff


	//   ....[2]....
        /*0070*/ 	.word	0xffffffff


	//   ....[3]....
        /*0074*/ 	.word	0xffffffff


	//   ....[4]....
        /*0078*/ 	.word	0xffffffff


	//   ....[5]....
        /*007c*/ 	.word	0xffffffff


	//   ....[6]....
        /*0080*/ 	.word	0xffffffff


	//   ....[7]....
        /*0084*/ 	.word	0xffffffff


	//   ....[8]....
        /*0088*/ 	.word	0xffffffff


	//   ....[9]....
        /*008c*/ 	.word	0xffffffff


	//----- nvinfo : EIATTR_COOP_GROUP_INSTR_OFFSETS
	.align		4
.L_1201:
        /*0090*/ 	.byte	0x04, 0x28
        /*0092*/ 	.short	(.L_1203 - .L_1202)


	//   ....[0]....
.L_1202:
        /*0094*/ 	.word	0x00000700


	//   ....[1]....
        /*0098*/ 	.word	0x00000710


	//   ....[2]....
        /*009c*/ 	.word	0x00000740


	//   ....[3]....
        /*00a0*/ 	.word	0x00000750


	//   ....[4]....
        /*00a4*/ 	.word	0x00000790


	//   ....[5]....
        /*00a8*/ 	.word	0x000007a0


	//   ....[6]....
        /*00ac*/ 	.word	0x000007e0


	//   ....[7]....
        /*00b0*/ 	.word	0x000007f0


	//   ....[8]....
        /*00b4*/ 	.word	0x00000850


	//   ....[9]....
        /*00b8*/ 	.word	0x00000860


	//----- nvinfo : EIATTR_VRC_CTA_INIT_COUNT
	.align		4
.L_1203:
        /*00bc*/ 	.byte	0x02, 0x4a
	.zero		1
	.zero		1


	//----- nvinfo : EIATTR_EXIT_INSTR_OFFSETS
	.align		4
        /*00c0*/ 	.byte	0x04, 0x1c
        /*00c2*/ 	.short	(.L_1205 - .L_1204)


	//   ....[0]....
.L_1204:
        /*00c4*/ 	.word	0x00000070


	//   ....[1]....
        /*00c8*/ 	.word	0x00002440


	//----- nvinfo : EIATTR_MAX_THREADS
	.align		4
.L_1205:
        /*00cc*/ 	.byte	0x04, 0x05
        /*00ce*/ 	.short	(.L_1207 - .L_1206)
.L_1206:
        /*00d0*/ 	.word	0x00000200
        /*00d4*/ 	.word	0x00000001
        /*00d8*/ 	.word	0x00000001


	//----- nvinfo : EIATTR_CRS_STACK_SIZE
	.align		4
.L_1207:
        /*00dc*/ 	.byte	0x04, 0x1e
        /*00de*/ 	.short	(.L_1209 - .L_1208)
.L_1208:
        /*00e0*/ 	.word	0x00000000


	//----- nvinfo : EIATTR_CBANK_PARAM_SIZE
	.align		4
.L_1209:
        /*00e4*/ 	.byte	0x03, 0x19
        /*00e6*/ 	.short	0x00a0


	//----- nvinfo : EIATTR_PARAM_CBANK
	.align		4
        /*00e8*/ 	.byte	0x04, 0x0a
        /*00ea*/ 	.short	(.L_1211 - .L_1210)
	.align		4
.L_1210:
        /*00ec*/ 	.word	index@(.nv.constant0._Z35group_norm_nhwc_fwd_one_pass_kernelI11Bf16IOFp32WLi64ELi32ELi512EEv26Group_norm_nhwc_fwd_params)
        /*00f0*/ 	.short	0x0380
        /*00f2*/ 	.short	0x00a0


	//----- nvinfo : EIATTR_SW_WAR
	.align		4
.L_1211:
        /*00f4*/ 	.byte	0x04, 0x36
        /*00f6*/ 	.short	(.L_1213 - .L_1212)
.L_1212:
        /*00f8*/ 	.word	0x00000008
.L_1213:


//--------------------- .nv.info._Z35group_norm_nhwc_fwd_one_pass_kernelI11Bf16IOFp32WLi128ELi32ELi512EEv26Group_norm_nhwc_fwd_params --------------------------
	.section	.nv.info._Z35group_norm_nhwc_fwd_one_pass_kernelI11Bf16IOFp32WLi128ELi32ELi512EEv26Group_norm_nhwc_fwd_params,"",@"SHT_CUDA_INFO"
	.sectionflags	@""
	.align	4


	//----- nvinfo : EIATTR_CUDA_API_VERSION
	.align		4
        /*0000*/ 	.byte	0x04, 0x37
        /*0002*/ 	.short	(.L_1215 - .L_1214)
.L_1214:
        /*0004*/ 	.word	0x00000082


	//----- nvinfo : EIATTR_KPARAM_INFO
	.align		4
.L_1215:
        /*0008*/ 	.byte	0x04, 0x17
        /*000a*/ 	.short	(.L_1217 - .L_1216)
.L_1216:
        /*000c*/ 	.word	0x00000000
        /*0010*/ 	.short	0x0000
        /*0012*/ 	.short	0x0000
        /*0014*/ 	.byte	0x00, 0xf0, 0x81, 0x02


	//----- nvinfo : EIATTR_SPARSE_MMA_MASK
	.align		4
.L_1217:
        /*0018*/ 	.byte	0x03, 0x50
        /*001a*/ 	.short	0x0000


	//----- nvinfo : EIATTR_MAXREG_COUNT
	.align		4
        /*001c*/ 	.byte	0x03, 0x1b
        /*001e*/ 	.short	0x0080


	//----- nvinfo : EIATTR_NUM_BARRIERS
	.align		4
        /*0020*/ 	.byte	0x02, 0x4c
        /*0022*/ 	.byte	0x01
	.zero		1


	//----- nvinfo : EIATTR_MERCURY_ISA_VERSION
	.align		4
        /*0024*/ 	.byte	0x03, 0x5f
        /*0026*/ 	.short	0x0101


	//----- nvinfo : EIATTR_INT_WARP_WIDE_INSTR_OFFSETS
	.align		4
        /*0028*/ 	.byte	0x04, 0x31
        /*002a*/ 	.short	(.L_1219 - .L_1218)


	//   ....[0]....
.L_1218:
        /*002c*/ 	.word	0x000012c0


	//   ....[1]....
        /*0030*/ 	.word	0x00001330


	//   ....[2]....
        /*0034*/ 	.word	0x00001340


	//   ....[3]....
        /*0038*/ 	.word	0x00001370


	//   ....[4]....
        /*003c*/ 	.word	0x00001530


	//   ....[5]....
        /*0040*/ 	.word	0x00001590


	//   ....[6]....
        /*0044*/ 	.word	0x000015c0


	//   ....[7]....
        /*0048*/ 	.word	0x000015e0


	//   ....[8]....
        /*004c*/ 	.word	0x00001910


	//   ....[9]....
        /*0050*/ 	.word	0x00001930


	//   ....[10]....
        /*0054*/ 	.word	0x00001940


	//   ....[11]....
        /*0058*/ 	.word	0x00001970


	//   ....[12]....
        /*005c*/ 	.word	0x00001bd0


	//   ....[13]....
        /*0060*/ 	.word	0x00001bf0


	//----- nvinfo : EIATTR_COOP_GROUP_MASK_REGIDS
	.align		4
.L_1219:
        /*0064*/ 	.byte	0x04, 0x29
        /*0066*/ 	.short	(.L_1221 - .L_1220)


	//   ....[0]....
.L_1220:
        /*0068*/ 	.word	0xffffffff


	//   ....[1]....
        /*006c*/ 	.word	0xffffffff


	//   ....[2]....
        /*0070*/ 	.word	0xffffffff


	//   ....[3]....
        /*0074*/ 	.word	0xffffffff


	//   ....[4]....
        /*0078*/ 	.word	0xffffffff


	//   ....[5]....
        /*007c*/ 	.word	0xffffffff


	//   ....[6]....
        /*0080*/ 	.word	0xffffffff


	//   ....[7]....
        /*0084*/ 	.word	0xffffffff


	//   ....[8]....
        /*0088*/ 	.word	0xffffffff


	//   ....[9]....
        /*008c*/ 	.word	0xffffffff


	//----- nvinfo : EIATTR_COOP_GROUP_INSTR_OFFSETS
	.align		4
.L_1221:
        /*0090*/ 	.byte	0x04, 0x28
        /*0092*/ 	.short	(.L_1223 - .L_1222)


	//   ....[0]....
.L_1222:
        /*0094*/ 	.word	0x00000a00


	//   ....[1]....
        /*0098*/ 	.word	0x00000a10


	//   ....[2]....
        /*009c*/ 	.word	0x00000a40


	//   ....[3]....
        /*00a0*/ 	.word	0x00000a50


	//   ....[4]....
        /*00a4*/ 	.word	0x00000a90


	//   ....[5]....
        /*00a8*/ 	.word	0x00000aa0


	//   ....[6]....
        /*00ac*/ 	.word	0x00000ae0


	//   ....[7]....
        /*00b0*/ 	.word	0x00000af0


	//   ....[8]....
        /*00b4*/ 	.word	0x00000b50


	//   ....[9]....
        /*00b8*/ 	.word	0x00000b60


	//----- nvinfo : EIATTR_VRC_CTA_INIT_COUNT
	.align		4
.L_1223:
        /*00bc*/ 	.byte	0x02, 0x4a
	.zero		1
	.zero		1


	//----- nvinfo : EIATTR_EXIT_INSTR_OFFSETS
	.align		4
        /*00c0*/ 	.byte	0x04, 0x1c
        /*00c2*/ 	.short	(.L_1225 - .L_1224)


	//   ....[0]....
.L_1224:
        /*00c4*/ 	.word	0x00000070


	//   ....[1]....
        /*00c8*/ 	.word	0x00002f20


	//----- nvinfo : EIATTR_MAX_THREADS
	.align		4
.L_1225:
        /*00cc*/ 	.byte	0x04, 0x05
        /*00ce*/ 	.short	(.L_1227 - .L_1226)
.L_1226:
        /*00d0*/ 	.word	0x00000200
        /*00d4*/ 	.word	0x00000001
        /*00d8*/ 	.word	0x00000001


	//----- nvinfo : EIATTR_CRS_STACK_SIZE
	.align		4
.L_1227:
        /*00dc*/ 	.byte	0x04, 0x1e
        /*00de*/ 	.short	(.L_1229 - .L_1228)
.L_1228:
        /*00e0*/ 	.word	0x00000000


	//----- nvinfo : EIATTR_CBANK_PARAM_SIZE
	.align		4
.L_1229:
        /*00e4*/ 	.byte	0x03, 0x19
        /*00e6*/ 	.short	0x00a0


	//----- nvinfo : EIATTR_PARAM_CBANK
	.align		4
        /*00e8*/ 	.byte	0x04, 0x0a
        /*00ea*/ 	.short	(.L_1231 - .L_1230)
	.align		4
.L_1230:
        /*00ec*/ 	.word	index@(.nv.constant0._Z35group_norm_nhwc_fwd_one_pass_kernelI11Bf16IOFp32WLi128ELi32ELi512EEv26Group_norm_nhwc_fwd_params)
        /*00f0*/ 	.short	0x0380
        /*00f2*/ 	.short	0x00a0


	//----- nvinfo : EIATTR_SW_WAR
	.align		4
.L_1231:
        /*00f4*/ 	.byte	0x04, 0x36
        /*00f6*/ 	.short	(.L_1233 - .L_1232)
.L_1232:
        /*00f8*/ 	.word	0x00000008
.L_1233:


//--------------------- .nv.info._Z35group_norm_nhwc_fwd_one_pass_kernelI11Bf16IOFp32WLi256ELi32ELi512EEv26Group_norm_nhwc_fwd_params --------------------------
	.section	.nv.info._Z35group_norm_nhwc_fwd_one_pass_kernelI11Bf16IOFp32WLi256ELi32ELi512EEv26Group_norm_nhwc_fwd_params,"",@"SHT_CUDA_INFO"
	.sectionflags	@""
	.align	4


	//----- nvinfo : EIATTR_CUDA_API_VERSION
	.align		4
        /*0000*/ 	.byte	0x04, 0x37
        /*0002*/ 	.short	(.L_1235 - .L_1234)
.L_1234:
        /*0004*/ 	.word	0x00000082


	//----- nvinfo : EIATTR_KPARAM_INFO
	.align		4
.L_1235:
        /*0008*/ 	.byte	0x04, 0x17
        /*000a*/ 	.short	(.L_1237 - .L_1236)
.L_1236:
        /*000c*/ 	.word	0x00000000
        /*0010*/ 	.short	0x0000
        /*0012*/ 	.short	0x0000
        /*0014*/ 	.byte	0x00, 0xf0, 0x81, 0x02


	//----- nvinfo : EIATTR_SPARSE_MMA_MASK
	.align		4
.L_1237:
        /*0018*/ 	.byte	0x03, 0x50
        /*001a*/ 	.short	0x0000


	//----- nvinfo : EIATTR_MAXREG_COUNT
	.align		4
        /*001c*/ 	.byte	0x03, 0x1b
        /*001e*/ 	.short	0x0080


	//----- nvinfo : EIATTR_NUM_BARRIERS
	.align		4
        /*0020*/ 	.byte	0x02, 0x4c
        /*0022*/ 	.byte	0x01
	.zero		1


	//----- nvinfo : EIATTR_MERCURY_ISA_VERSION
	.align		4
        /*0024*/ 	.byte	0x03, 0x5f
        /*0026*/ 	.short	0x0101


	//----- nvinfo : EIATTR_COOP_GROUP_MASK_REGIDS
	.align		4
        /*0028*/ 	.byte	0x04, 0x29
        /*002a*/ 	.short	(.L_1239 - .L_1238)


	//   ....[0]....
.L_1238:
        /*002c*/ 	.word	0xffffffff


	//   ....[1]....
        /*0030*/ 	.word	0xffffffff


	//   ....[2]....
        /*0034*/ 	.word	0xffffffff


	//   ....[3]....
        /*0038*/ 	.word	0xffffffff


	//   ....[4]....
        /*003c*/ 	.word	0xffffffff


	//   ....[5]....
        /*0040*/ 	.word	0xffffffff


	//   ....[6]....
        /*0044*/ 	.word	0xffffffff


	//   ....[7]....
        /*0048*/ 	.word	0xffffffff


	//   ....[8]....
        /*004c*/ 	.word	0xffffffff


	//   ....[9]....
        /*0050*/ 	.word	0xffffffff


	//----- nvinfo : EIATTR_COOP_GROUP_INSTR_OFFSETS
	.align		4
.L_1239:
        /*0054*/ 	.byte	0x04, 0x28
        /*0056*/ 	.short	(.L_1241 - .L_1240)


	//   ....[0]....
.L_1240:
        /*0058*/ 	.word	0x00001040


	//   ....[1]....
        /*005c*/ 	.word	0x00001050


	//   ....[2]....
        /*0060*/ 	.word	0x00001080


	//   ....[3]....
        /*0064*/ 	.word	0x00001090


	//   ....[4]....
        /*0068*/ 	.word	0x000010d0


	//   ....[5]....
        /*006c*/ 	.word	0x000010e0


	//   ....[6]....
        /*0070*/ 	.word	0x00001120


	//   ....[7]....
        /*0074*/ 	.word	0x00001130


	//   ....[8]....
        /*0078*/ 	.word	0x000011a0


	//   ....[9]....
        /*007c*/ 	.word	0x000011b0


	//----- nvinfo : EIATTR_VRC_CTA_INIT_COUNT
	.align		4
.L_1241:
        /*0080*/ 	.byte	0x02, 0x4a
	.zero		1
	.zero		1


	//----- nvinfo : EIATTR_EXIT_INSTR_OFFSETS
	.align		4
        /*0084*/ 	.byte	0x04, 0x1c
        /*0086*/ 	.short	(.L_1243 - .L_1242)


	//   ....[0]....
.L_1242:
        /*0088*/ 	.word	0x00000060


	//   ....[1]....
        /*008c*/ 	.word	0x00003e30


	//----- nvinfo : EIATTR_MAX_THREADS
	.align		4
.L_1243:
        /*0090*/ 	.byte	0x04, 0x05
        /*0092*/ 	.short	(.L_1245 - .L_1244)
.L_1244:
        /*0094*/ 	.word	0x00000200
        /*0098*/ 	.word	0x00000001
        /*009c*/ 	.word	0x00000001


	//----- nvinfo : EIATTR_CRS_STACK_SIZE
	.align		4
.L_1245:
        /*00a0*/ 	.byte	0x04, 0x1e
        /*00a2*/ 	.short	(.L_1247 - .L_1246)
.L_1246:
        /*00a4*/ 	.word	0x00000000


	//----- nvinfo : EIATTR_CBANK_PARAM_SIZE
	.align		4
.L_1247:
        /*00a8*/ 	.byte	0x03, 0x19
        /*00aa*/ 	.short	0x00a0


	//----- nvinfo : EIATTR_PARAM_CBANK
	.align		4
        /*00ac*/ 	.byte	0x04, 0x0a
        /*00ae*/ 	.short	(.L_1249 - .L_1248)
	.align		4
.L_1248:
        /*00b0*/ 	.word	index@(.nv.constant0._Z35group_norm_nhwc_fwd_one_pass_kernelI11Bf16IOFp32WLi256ELi32ELi512EEv26Group_norm_nhwc_fwd_params)
        /*00b4*/ 	.short	0x0380
        /*00b6*/ 	.short	0x00a0


	//----- nvinfo : EIATTR_SW_WAR
	.align		4
.L_1249:
        /*00b8*/ 	.byte	0x04, 0x36
        /*00ba*/ 	.short	(.L_1251 - .L_1250)
.L_1250:
        /*00bc*/ 	.word	0x00000008
.L_1251:


//--------------------- .nv.info._Z35group_norm_nhwc_fwd_one_pass_kernelI11Bf16IOFp32WLi512ELi32ELi512EEv26Group_norm_nhwc_fwd_params --------------------------
	.section	.nv.info._Z35group_norm_nhwc_fwd_one_pass_kernelI11Bf16IOFp32WLi512ELi32ELi512EEv26Group_norm_nhwc_fwd_params,"",@"SHT_CUDA_INFO"
	.sectionflags	@""
	.align	4


	//----- nvinfo : EIATTR_CUDA_API_VERSION
	.align		4
        /*0000*/ 	.byte	0x04, 0x37
        /*0002*/ 	.short	(.L_1253 - .L_1252)
.L_1252:
        /*0004*/ 	.word	0x00000082


	//----- nvinfo : EIATTR_KPARAM_INFO
	.align		4
.L_1253:
        /*0008*/ 	.byte	0x04, 0x17
        /*000a*/ 	.short	(.L_1255 - .L_1254)
.L_1254:
        /*000c*/ 	.word	0x00000000
        /*0010*/ 	.short	0x0000
        /*0012*/ 	.short	0x0000
        /*0014*/ 	.byte	0x00, 0xf0, 0x81, 0x02


	//----- nvinfo : EIATTR_SPARSE_MMA_MASK
	.align		4
.L_1255:
        /*0018*/ 	.byte	0x03, 0x50
        /*001a*/ 	.short	0x0000


	//----- nvinfo : EIATTR_MAXREG_COUNT
	.align		4
        /*001c*/ 	.byte	0x03, 0x1b
        /*001e*/ 	.short	0x0080


	//----- nvinfo : EIATTR_NUM_BARRIERS
	.align		4
        /*0020*/ 	.byte	0x02, 0x4c
        /*0022*/ 	.byte	0x01
	.zero		1


	//----- nvinfo : EIATTR_MERCURY_ISA_VERSION
	.align		4
        /*0024*/ 	.byte	0x03, 0x5f
        /*0026*/ 	.short	0x0101


	//----- nvinfo : EIATTR_COOP_GROUP_MASK_REGIDS
	.align		4
        /*0028*/ 	.byte	0x04, 0x29
        /*002a*/ 	.short	(.L_1257 - .L_1256)


	//   ....[0]....
.L_1256:
        /*002c*/ 	.word	0xffffffff


	//   ....[1]....
        /*0030*/ 	.word	0xffffffff


	//   ....[2]....
        /*0034*/ 	.word	0xffffffff


	//   ....[3]....
        /*0038*/ 	.word	0xffffffff


	//   ....[4]....
        /*003c*/ 	.word	0xffffffff


	//   ....[5]....
        /*0040*/ 	.word	0xffffffff


	//   ....[6]....
        /*0044*/ 	.word	0xffffffff


	//   ....[7]....
        /*0048*/ 	.word	0xffffffff


	//   ....[8]....
        /*004c*/ 	.word	0xffffffff


	//   ....[9]....
        /*0050*/ 	.word	0xffffffff


	//----- nvinfo : EIATTR_COOP_GROUP_INSTR_OFFSETS
	.align		4
.L_1257:
        /*0054*/ 	.byte	0x04, 0x28
        /*0056*/ 	.short	(.L_1259 - .L_1258)


	//   ....[0]....
.L_1258:
        /*0058*/ 	.word	0x00001b90


	//   ....[1]....
        /*005c*/ 	.word	0x00001ba0


	//   ....[2]....
        /*0060*/ 	.word	0x00001be0


	//   ....[3]....
        /*0064*/ 	.word	0x00001bf0


	//   ....[4]....
        /*0068*/ 	.word	0x00001c30


	//   ....[5]....
        /*006c*/ 	.word	0x00001c40


	//   ....[6]....
        /*0070*/ 	.word	0x00001c80


	//   ....[7]....
        /*0074*/ 	.word	0x00001c90


	//   ....[8]....
        /*0078*/ 	.word	0x00001d10


	//   ....[9]....
        /*007c*/ 	.word	0x00001d20


	//----- nvinfo : EIATTR_VRC_CTA_INIT_COUNT
	.align		4
.L_1259:
        /*0080*/ 	.byte	0x02, 0x4a
	.zero		1
	.zero		1


	//----- nvinfo : EIATTR_EXIT_INSTR_OFFSETS
	.align		4
        /*0084*/ 	.byte	0x04, 0x1c
        /*0086*/ 	.short	(.L_1261 - .L_1260)


	//   ....[0]....
.L_1260:
        /*0088*/ 	.word	0x00000060


	//   ....[1]....
        /*008c*/ 	.word	0x00006590


	//----- nvinfo : EIATTR_MAX_THREADS
	.align		4
.L_1261:
        /*0090*/ 	.byte	0x04, 0x05
        /*0092*/ 	.short	(.L_1263 - .L_1262)
.L_1262:
        /*0094*/ 	.word	0x00000200
        /*0098*/ 	.word	0x00000001
        /*009c*/ 	.word	0x00000001


	//----- nvinfo : EIATTR_CRS_STACK_SIZE
	.align		4
.L_1263:
        /*00a0*/ 	.byte	0x04, 0x1e
        /*00a2*/ 	.short	(.L_1265 - .L_1264)
.L_1264:
        /*00a4*/ 	.word	0x00000000


	//----- nvinfo : EIATTR_CBANK_PARAM_SIZE
	.align		4
.L_1265:
        /*00a8*/ 	.byte	0x03, 0x19
        /*00aa*/ 	.short	0x00a0


	//----- nvinfo : EIATTR_PARAM_CBANK
	.align		4
        /*00ac*/ 	.byte	0x04, 0x0a
        /*00ae*/ 	.short	(.L_1267 - .L_1266)
	.align		4
.L_1266:
        /*00b0*/ 	.word	index@(.nv.constant0._Z35group_norm_nhwc_fwd_one_pass_kernelI11Bf16IOFp32WLi512ELi32ELi512EEv26Group_norm_nhwc_fwd_params)
        /*00b4*/ 	.short	0x0380
        /*00b6*/ 	.short	0x00a0


	//----- nvinfo : EIATTR_SW_WAR
	.align		4
.L_1267:
        /*00b8*/ 	.byte	0x04, 0x36
        /*00ba*/ 	.short	(.L_1269 - .L_1268)
.L_1268:
        /*00bc*/ 	.word	0x00000008
.L_1269:


//--------------------- .nv.info._Z35group_norm_nhwc_fwd_one_pass_kernelI11Bf16IOBf16WLi64ELi32ELi512EEv26Group_norm_nhwc_fwd_params --------------------------
	.section	.nv.info._Z35group_norm_nhwc_fwd_one_pass_kernelI11Bf16IOBf16WLi64ELi32ELi512EEv26Group_norm_nhwc_fwd_params,"",@"SHT_CUDA_INFO"
	.sectionflags	@""
	.align	4


	//----- nvinfo : EIATTR_CUDA_API_VERSION
	.align		4
        /*0000*/ 	.byte	0x04, 0x37
        /*0002*/ 	.short	(.L_1271 - .L_1270)
.L_1270:
        /*0004*/ 	.word	0x00000082


	//----- nvinfo : EIATTR_KPARAM_INFO
	.align		4
.L_1271:
        /*0008*/ 	.byte	0x04, 0x17
        /*000a*/ 	.short	(.L_1273 - .L_1272)
.L_1272:
        /*000c*/ 	.word	0x00000000
        /*0010*/ 	.short	0x0000
        /*0012*/ 	.short	0x0000
        /*0014*/ 	.byte	0x00, 0xf0, 0x81, 0x02


	//----- nvinfo : EIATTR_SPARSE_MMA_MASK
	.align		4
.L_1273:
        /*0018*/ 	.byte	0x03, 0x50
        /*001a*/ 	.short	0x0000


	//----- nvinfo : EIATTR_MAXREG_COUNT
	.align		4
        /*001c*/ 	.byte	0x03, 0x1b
        /*001e*/ 	.short	0x0080


	//----- nvinfo : EIATTR_NUM_BARRIERS
	.align		4
        /*0020*/ 	.byte	0x02, 0x4c
        /*0022*/ 	.byte	0x01
	.zero		1


	//----- nvinfo : EIATTR_MERCURY_ISA_VERSION
	.align		4
        /*0024*/ 	.byte	0x03, 0x5f
        /*0026*/ 	.short	0x0101


	//----- nvinfo : EIATTR_INT_WARP_WIDE_INSTR_OFFSETS
	.align		4
        /*0028*/ 	.byte	0x04, 0x31
        /*002a*/ 	.short	(.L_1275 - .L_1274)


	//   ....[0]....
.L_1274:
        /*002c*/ 	.word	0x00000fe0


	//   ....[1]....
        /*0030*/ 	.word	0x00001010


	//   ....[2]....
        /*0034*/ 	.word	0x00001020


	//   ....[3]....
        /*0038*/ 	.word	0x00001070


	//   ....[4]....
        /*003c*/ 	.word	0x00001230


	//   ....[5]....
        /*0040*/ 	.word	0x00001290


	//   ....[6]....
        /*0044*/ 	.word	0x000012d0


	//   ....[7]....
        /*0048*/ 	.word	0x000012e0


	//   ....[8]....
        /*004c*/ 	.word	0x00001580


	//   ....[9]....
        /*0050*/ 	.word	0x00001660


	//   ....[10]....
        /*0054*/ 	.word	0x00001670


	//   ....[11]....
        /*0058*/ 	.word	0x00001750


	//   ....[12]....
        /*005c*/ 	.word	0x000018b0


	//   ....[13]....
        /*0060*/ 	.word	0x000018d0


	//----- nvinfo : EIATTR_COOP_GROUP_MASK_REGIDS
	.align		4
.L_1275:
        /*0064*/ 	.byte	0x04, 0x29
        /*0066*/ 	.short	(.L_1277 - .L_1276)


	//   ....[0]....
.L_1276:
        /*0068*/ 	.word	0xffffffff


	//   ....[1]....
        /*006c*/ 	.word	0xffffffff


	//   ....[2]....
        /*0070*/ 	.word	0xffffffff


	//   ....[3]....
        /*0074*/ 	.word	0xffffffff


	//   ....[4]....
        /*0078*/ 	.word	0xffffffff


	//   ....[5]....
        /*007c*/ 	.word	0xffffffff


	//   ....[6]....
        /*0080*/ 	.word	0xffffffff


	//   ....[7]....
        /*0084*/ 	.word	0xffffffff


	//   ....[8]....
        /*0088*/ 	.word	0xffffffff


	//   ....[9]....
        /*008c*/ 	.word	0xffffffff


	//----- nvinfo : EIATTR_COOP_GROUP_INSTR_OFFSETS
	.align		4
.L_1277:
        /*0090*/ 	.byte	0x04, 0x28
        /*0092*/ 	.short	(.L_1279 - .L_1278)


	//   ....[0]....
.L_1278:
        /*0094*/ 	.word	0x00000700


	//   ....[1]....
        /*0098*/ 	.word	0x00000710


	//   ....[2]....
        /*009c*/ 	.word	0x00000740


	//   ....[3]....
        /*00a0*/ 	.word	0x00000760


	//   ....[4]....
        /*00a4*/ 	.word	0x00000790


	//   ....[5]....
        /*00a8*/ 	.word	0x000007b0


	//   ....[6]....
        /*00ac*/ 	.word	0x000007e0


	//   ....[7]....
        /*00b0*/ 	.word	0x00000800


	//   ....[8]....
        /*00b4*/ 	.word	0x00000850


	//   ....[9]....
        /*00b8*/ 	.word	0x00000860


	//----- nvinfo : EIATTR_VRC_CTA_INIT_COUNT
	.align		4
.L_1279:
        /*00bc*/ 	.byte	0x02, 0x4a
	.zero		1
	.zero		1


	//----- nvinfo : EIATTR_EXIT_INSTR_OFFSETS
	.align		4
        /*00c0*/ 	.byte	0x04, 0x1c
        /*00c2*/ 	.short	(.L_1281 - .L_1280)


	//   ....[0]....
.L_1280:
        /*00c4*/ 	.word	0x00000070


	//   ....[1]....
        /*00c8*/ 	.word	0x000024a0


	//----- nvinfo : EIATTR_MAX_THREADS
	.align		4
.L_1281:
        /*00cc*/ 	.byte	0x04, 0x05
        /*00ce*/ 	.short	(.L_1283 - .L_1282)
.L_1282:
        /*00d0*/ 	.word	0x00000200
        /*00d4*/ 	.word	0x00000001
        /*00d8*/ 	.word	0x00000001


	//----- nvinfo : EIATTR_CRS_STACK_SIZE
	.align		4
.L_1283:
        /*00dc*/ 	.byte	0x04, 0x1e
        /*00de*/ 	.short	(.L_1285 - .L_1284)
.L_1284:
        /*00e0*/ 	.word	0x00000000


	//----- nvinfo : EIATTR_CBANK_PARAM_SIZE
	.align		4
.L_1285:
        /*00e4*/ 	.byte	0x03, 0x19
        /*00e6*/ 	.short	0x00a0


	//----- nvinfo : EIATTR_PARAM_CBANK
	.align		4
        /*00e8*/ 	.byte	0x04, 0x0a
        /*00ea*/ 	.short	(.L_1287 - .L_1286)
	.align		4
.L_1286:
        /*00ec*/ 	.word	index@(.nv.constant0._Z35group_norm_nhwc_fwd_one_pass_kernelI11Bf16IOBf16WLi64ELi32ELi512EEv26Group_norm_nhwc_fwd_params)
        /*00f0*/ 	.short	0x0380
        /*00f2*/ 	.short	0x00a0


	//----- nvinfo : EIATTR_SW_WAR
	.align		4
.L_1287:
        /*00f4*/ 	.byte	0x04, 0x36
        /*00f6*/ 	.short	(.L_1289 - .L_1288)
.L_1288:
        /*00f8*/ 	.word	0x00000008
.L_1289:


//--------------------- .nv.info._Z35group_norm_nhwc_fwd_one_pass_kernelI11Bf16IOBf16WLi128ELi32ELi512EEv26Group_norm_nhwc_fwd_params --------------------------
	.section	.nv.info._Z35group_norm_nhwc_fwd_one_pass_kernelI11Bf16IOBf16WLi128ELi32ELi512EEv26Group_norm_nhwc_fwd_params,"",@"SHT_CUDA_INFO"
	.sectionflags	@""
	.align	4


	//----- nvinfo : EIATTR_CUDA_API_VERSION
	.align		4
        /*0000*/ 	.byte	0x04, 0x37
        /*0002*/ 	.short	(.L_1291 - .L_1290)
.L_1290:
        /*0004*/ 	.word	0x00000082


	//----- nvinfo : EIATTR_KPARAM_INFO
	.align		4
.L_1291:
        /*0008*/ 	.byte	0x04, 0x17
        /*000a*/ 	.short	(.L_1293 - .L_1292)
.L_1292:
        /*000c*/ 	.word	0x00000000
        /*0010*/ 	.short	0x0000
        /*0012*/ 	.short	0x0000
        /*0014*/ 	.byte	0x00, 0xf0, 0x81, 0x02


	//----- nvinfo : EIATTR_SPARSE_MMA_MASK
	.align		4
.L_1293:
        /*0018*/ 	.byte	0x03, 0x50
        /*001a*/ 	.short	0x0000


	//----- nvinfo : EIATTR_MAXREG_COUNT
	.align		4
        /*001c*/ 	.byte	0x03, 0x1b
        /*001e*/ 	.short	0x0080


	//----- nvinfo : EIATTR_NUM_BARRIERS
	.align		4
        /*0020*/ 	.byte	0x02, 0x4c
        /*0022*/ 	.byte	0x01
	.zero		1


	//----- nvinfo : EIATTR_MERCURY_ISA_VERSION
	.align		4
        /*0024*/ 	.byte	0x03, 0x5f
        /*0026*/ 	.short	0x0101


	//----- nvinfo : EIATTR_INT_WARP_WIDE_INSTR_OFFSETS
	.align		4
        /*0028*/ 	.byte	0x04, 0x31
        /*002a*/ 	.short	(.L_1295 - .L_1294)


	//   ....[0]....
.L_1294:
        /*002c*/ 	.word	0x000012c0


	//   ....[1]....
        /*0030*/ 	.word	0x00001330


	//   ....[2]....
        /*0034*/ 	.word	0x00001340


	//   ....[3]....
        /*0038*/ 	.word	0x00001370


	//   ....[4]....
        /*003c*/ 	.word	0x00001530


	//   ....[5]....
        /*0040*/ 	.word	0x00001590


	//   ....[6]....
        /*0044*/ 	.word	0x000015b0


	//   ....[7]....
        /*0048*/ 	.word	0x000015e0


	//   ....[8]....
        /*004c*/ 	.word	0x00001910


	//   ....[9]....
        /*0050*/ 	.word	0x00001930


	//   ....[10]....
        /*0054*/ 	.word	0x00001950


	//   ....[11]....
        /*0058*/ 	.word	0x00001970


	//   ....[12]....
        /*005c*/ 	.word	0x00001bd0


	//   ....[13]....
        /*0060*/ 	.word	0x00001bf0


	//----- nvinfo : EIATTR_COOP_GROUP_MASK_REGIDS
	.align		4
.L_1295:
        /*0064*/ 	.byte	0x04, 0x29
        /*0066*/ 	.short	(.L_1297 - .L_1296)


	//   ....[0]....
.L_1296:
        /*0068*/ 	.word	0xffffffff


	//   ....[1]....
        /*006c*/ 	.word	0xffffffff


	//   ....[2]....
        /*0070*/ 	.word	0xffffffff


	//   ....[3]....
        /*0074*/ 	.word	0xffffffff


	//   ....[4]....
        /*0078*/ 	.word	0xffffffff


	//   ....[5]....
        /*007c*/ 	.word	0xffffffff


	//   ....[6]....
        /*0080*/ 	.word	0xffffffff


	//   ....[7]....
        /*0084*/ 	.word	0xffffffff


	//   ....[8]....
        /*0088*/ 	.word	0xffffffff


	//   ....[9]....
        /*008c*/ 	.word	0xffffffff


	//----- nvinfo : EIATTR_COOP_GROUP_INSTR_OFFSETS
	.align		4
.L_1297:
        /*0090*/ 	.byte	0x04, 0x28
        /*0092*/ 	.short	(.L_1299 - .L_1298)


	//   ....[0]....
.L_1298:
        /*0094*/ 	.word	0x00000a00


	//   ....[1]....
        /*0098*/ 	.word	0x00000a10


	//   ....[2]....
        /*009c*/ 	.word	0x00000a40


	//   ....[3]....
        /*00a0*/ 	.word	0x00000a50


	//   ....[4]....
        /*00a4*/ 	.word	0x00000a90


	//   ....[5]....
        /*00a8*/ 	.word	0x00000aa0


	//   ....[6]....
        /*00ac*/ 	.word	0x00000ae0


	//   ....[7]....
        /*00b0*/ 	.word	0x00000af0


	//   ....[8]....
        /*00b4*/ 	.word	0x00000b50


	//   ....[9]....
        /*00b8*/ 	.word	0x00000b60


	//----- nvinfo : EIATTR_VRC_CTA_INIT_COUNT
	.align		4
.L_1299:
        /*00bc*/ 	.byte	0x02, 0x4a
	.zero		1
	.zero		1


	//----- nvinfo : EIATTR_EXIT_INSTR_OFFSETS
	.align		4
        /*00c0*/ 	.byte	0x04, 0x1c
        /*00c2*/ 	.short	(.L_1301 - .L_1300)


	//   ....[0]....
.L_1300:
        /*00c4*/ 	.word	0x00000070


	//   ....[1]....
        /*00c8*/ 	.word	0x00002f80


	//----- nvinfo : EIATTR_MAX_THREADS
	.align		4
.L_1301:
        /*00cc*/ 	.byte	0x04, 0x05
        /*00ce*/ 	.short	(.L_1303 - .L_1302)
.L_1302:
        /*00d0*/ 	.word	0x00000200
        /*00d4*/ 	.word	0x00000001
        /*00d8*/ 	.word	0x00000001


	//----- nvinfo : EIATTR_CRS_STACK_SIZE
	.align		4
.L_1303:
        /*00dc*/ 	.byte	0x04, 0x1e
        /*00de*/ 	.short	(.L_1305 - .L_1304)
.L_1304:
        /*00e0*/ 	.word	0x00000000


	//----- nvinfo : EIATTR_CBANK_PARAM_SIZE
	.align		4
.L_1305:
        /*00e4*/ 	.byte	0x03, 0x19
        /*00e6*/ 	.short	0x00a0


	//----- nvinfo : EIATTR_PARAM_CBANK
	.align		4
        /*00e8*/ 	.byte	0x04, 0x0a
        /*00ea*/ 	.short	(.L_1307 - .L_1306)
	.align		4
.L_1306:
        /*00ec*/ 	.word	index@(.nv.constant0._Z35group_norm_nhwc_fwd_one_pass_kernelI11Bf16IOBf16WLi128ELi32ELi512EEv26Group_norm_nhwc_fwd_params)
        /*00f0*/ 	.short	0x0380
        /*00f2*/ 	.short	0x00a0


	//----- nvinfo : EIATTR_SW_WAR
	.align		4
.L_1307:
        /*00f4*/ 	.byte	0x04, 0x36
        /*00f6*/ 	.short	(.L_1309 - .L_1308)
.L_1308:
        /*00f8*/ 	.word	0x00000008
.L_1309:


//--------------------- .nv.info._Z35group_norm_nhwc_fwd_one_pass_kernelI11Bf16IOBf16WLi256ELi32ELi512EEv26Group_norm_nhwc_fwd_params --------------------------
	.section	.nv.info._Z35group_norm_nhwc_fwd_one_pass_kernelI11Bf16IOBf16WLi256ELi32ELi512EEv26Group_norm_nhwc_fwd_params,"",@"SHT_CUDA_INFO"
	.sectionflags	@""
	.align	4


	//----- nvinfo : EIATTR_CUDA_API_VERSION
	.align		4
        /*0000*/ 	.byte	0x04, 0x37
        /*0002*/ 	.short	(.L_1311 - .L_1310)
.L_1310:
        /*0004*/ 	.word	0x00000082


	//----- nvinfo : EIATTR_KPARAM_INFO
	.align		4
.L_1311:
        /*0008*/ 	.byte	0x04, 0x17
        /*000a*/ 	.short	(.L_1313 - .L_1312)
.L_1312:
        /*000c*/ 	.word	0x00000000
        /*0010*/ 	.short	0x0000
        /*0012*/ 	.short	0x0000
        /*0014*/ 	.byte	0x00, 0xf0, 0x81, 0x02


	//----- nvinfo : EIATTR_SPARSE_MMA_MASK
	.align		4
.L_1313:
        /*0018*/ 	.byte	0x03, 0x50
        /*001a*/ 	.short	0x0000


	//----- nvinfo : EIATTR_MAXREG_COUNT
	.align		4
        /*001c*/ 	.byte	0x03, 0x1b
        /*001e*/ 	.short	0x0080


	//----- nvinfo : EIATTR_NUM_BARRIERS
	.align		4
        /*0020*/ 	.byte	0x02, 0x4c
        /*0022*/ 	.byte	0x01
	.zero		1


	//----- nvinfo : EIATTR_MERCURY_ISA_VERSION
	.align		4
        /*0024*/ 	.byte	0x03, 0x5f
        /*0026*/ 	.short	0x0101


	//----- nvinfo : EIATTR_COOP_GROUP_MASK_REGIDS
	.align		4
        /*0028*/ 	.byte	0x04, 0x29
        /*002a*/ 	.short	(.L_1315 - .L_1314)


	//   ....[0]....
.L_1314:
        /*002c*/ 	.word	0xffffffff


	//   ....[1]....
        /*0030*/ 	.word	0xffffffff


	//   ....[2]....
        /*0034*/ 	.word	0xffffffff


	//   ....[3]....
        /*0038*/ 	.word	0xffffffff


	//   ....[4]....
        /*003c*/ 	.word	0xffffffff


	//   ....[5]....
        /*0040*/ 	.word	0xffffffff


	//   ....[6]....
        /*0044*/ 	.word	0xffffffff


	//   ....[7]....
        /*0048*/ 	.word	0xffffffff


	//   ....[8]....
        /*004c*/ 	.word	0xffffffff


	//   ....[9]....
        /*0050*/ 	.word	0xffffffff


	//----- nvinfo : EIATTR_COOP_GROUP_INSTR_OFFSETS
	.align		4
.L_1315:
        /*0054*/ 	.byte	0x04, 0x28
        /*0056*/ 	.short	(.L_1317 - .L_1316)


	//   ....[0]....
.L_1316:
        /*0058*/ 	.word	0x00001040


	//   ....[1]....
        /*005c*/ 	.word	0x00001050


	//   ....[2]....
        /*0060*/ 	.word	0x00001080


	//   ....[3]....
        /*0064*/ 	.word	0x00001090


	//   ....[4]....
        /*0068*/ 	.word	0x000010d0


	//   ....[5]....
        /*006c*/ 	.word	0x000010e0


	//   ....[6]....
        /*0070*/ 	.word	0x00001120


	//   ....[7]....
        /*0074*/ 	.word	0x00001130


	//   ....[8]....
        /*0078*/ 	.word	0x000011a0


	//   ....[9]....
        /*007c*/ 	.word	0x000011b0


	//----- nvinfo : EIATTR_VRC_CTA_INIT_COUNT
	.align		4
.L_1317:
        /*0080*/ 	.byte	0x02, 0x4a
	.zero		1
	.zero		1


	//----- nvinfo : EIATTR_EXIT_INSTR_OFFSETS
	.align		4
        /*0084*/ 	.byte	0x04, 0x1c
        /*0086*/ 	.short	(.L_1319 - .L_1318)


	//   ....[0]....
.L_1318:
        /*0088*/ 	.word	0x00000060


	//   ....[1]....
        /*008c*/ 	.word	0x00003e80


	//----- nvinfo : EIATTR_MAX_THREADS
	.align		4
.L_1319:
        /*0090*/ 	.byte	0x04, 0x05
        /*0092*/ 	.short	(.L_1321 - .L_1320)
.L_1320:
        /*0094*/ 	.word	0x00000200
        /*0098*/ 	.word	0x00000001
        /*009c*/ 	.word	0x00000001


	//----- nvinfo : EIATTR_CRS_STACK_SIZE
	.align		4
.L_1321:
        /*00a0*/ 	.byte	0x04, 0x1e
        /*00a2*/ 	.short	(.L_1323 - .L_1322)
.L_1322:
        /*00a4*/ 	.word	0x00000000


	//----- nvinfo : EIATTR_CBANK_PARAM_SIZE
	.align		4
.L_1323:
        /*00a8*/ 	.byte	0x03, 0x19
        /*00aa*/ 	.short	0x00a0


	//----- nvinfo : EIATTR_PARAM_CBANK
	.align		4
        /*00ac*/ 	.byte	0x04, 0x0a
        /*00ae*/ 	.short	(.L_1325 - .L_1324)
	.align		4
.L_1324:
        /*00b0*/ 	.word	index@(.nv.constant0._Z35group_norm_nhwc_fwd_one_pass_kernelI11Bf16IOBf16WLi256ELi32ELi512EEv26Group_norm_nhwc_fwd_params)
        /*00b4*/ 	.short	0x0380
        /*00b6*/ 	.short	0x00a0


	//----- nvinfo : EIATTR_SW_WAR
	.align		4
.L_1325:
        /*00b8*/ 	.byte	0x04, 0x36
        /*00ba*/ 	.short	(.L_1327 - .L_1326)
.L_1326:
        /*00bc*/ 	.word	0x00000008
.L_1327:


//--------------------- .nv.info._Z35group_norm_nhwc_fwd_one_pass_kernelI11Bf16IOBf16WLi512ELi32ELi512EEv26Group_norm_nhwc_fwd_params --------------------------
	.section	.nv.info._Z35group_norm_nhwc_fwd_one_pass_kernelI11Bf16IOBf16WLi512ELi32ELi512EEv26Group_norm_nhwc_fwd_params,"",@"SHT_CUDA_INFO"
	.sectionflags	@""
	.align	4


	//----- nvinfo : EIATTR_CUDA_API_VERSION
	.align		4
        /*0000*/ 	.byte	0x04, 0x37
        /*0002*/ 	.short	(.L_1329 - .L_1328)
.L_1328:
        /*0004*/ 	.word	0x00000082


	//----- nvinfo : EIATTR_KPARAM_INFO
	.align		4
.L_1329:
        /*0008*/ 	.byte	0x04, 0x17
        /*000a*/ 	.short	(.L_1331 - .L_1330)
.L_1330:
        /*000c*/ 	.word	0x00000000
        /*0010*/ 	.short	0x0000
        /*0012*/ 	.short	0x0000
        /*0014*/ 	.byte	0x00, 0xf0, 0x81, 0x02


	//----- nvinfo : EIATTR_SPARSE_MMA_MASK
	.align		4
.L_1331:
        /*0018*/ 	.byte	0x03, 0x50
        /*001a*/ 	.short	0x0000


	//----- nvinfo : EIATTR_MAXREG_COUNT
	.align		4
        /*001c*/ 	.byte	0x03, 0x1b
        /*001e*/ 	.short	0x0080


	//----- nvinfo : EIATTR_NUM_BARRIERS
	.align		4
        /*0020*/ 	.byte	0x02, 0x4c
        /*0022*/ 	.byte	0x01
	.zero		1


	//----- nvinfo : EIATTR_MERCURY_ISA_VERSION
	.align		4
        /*0024*/ 	.byte	0x03, 0x5f
        /*0026*/ 	.short	0x0101


	//----- nvinfo : EIATTR_COOP_GROUP_MASK_REGIDS
	.align		4
        /*0028*/ 	.byte	0x04, 0x29
        /*002a*/ 	.short	(.L_1333 - .L_1332)


	//   ....[0]....
.L_1332:
        /*002c*/ 	.word	0xffffffff


	//   ....[1]....
        /*0030*/ 	.word	0xffffffff


	//   ....[2]....
        /*0034*/ 	.word	0xffffffff


	//   ....[3]....
        /*0038*/ 	.word	0xffffffff


	//   ....[4]....
        /*003c*/ 	.word	0xffffffff


	//   ....[5]....
        /*0040*/ 	.word	0xffffffff


	//   ....[6]....
        /*0044*/ 	.word	0xffffffff


	//   ....[7]....
        /*0048*/ 	.word	0xffffffff


	//   ....[8]....
        /*004c*/ 	.word	0xffffffff


	//   ....[9]....
        /*0050*/ 	.word	0xffffffff


	//----- nvinfo : EIATTR_COOP_GROUP_INSTR_OFFSETS
	.align		4
.L_1333:
        /*0054*/ 	.byte	0x04, 0x28
        /*0056*/ 	.short	(.L_1335 - .L_1334)


	//   ....[0]....
.L_1334:
        /*0058*/ 	.word	0x00001b90


	//   ....[1]....
        /*005c*/ 	.word	0x00001ba0


	//   ....[2]....
        /*0060*/ 	.word	0x00001be0


	//   ....[3]....
        /*0064*/ 	.word	0x00001bf0


	//   ....[4]....
        /*0068*/ 	.word	0x00001c30


	//   ....[5]....
        /*006c*/ 	.word	0x00001c40


	//   ....[6]....
        /*0070*/ 	.word	0x00001c80


	//   ....[7]....
        /*0074*/ 	.word	0x00001c90


	//   ....[8]....
        /*0078*/ 	.word	0x00001d10


	//   ....[9]....
        /*007c*/ 	.word	0x00001d20


	//----- nvinfo : EIATTR_VRC_CTA_INIT_COUNT
	.align		4
.L_1335:
        /*0080*/ 	.byte	0x02, 0x4a
	.zero		1
	.zero		1


	//----- nvinfo : EIATTR_EXIT_INSTR_OFFSETS
	.align		4
        /*0084*/ 	.byte	0x04, 0x1c
        /*0086*/ 	.short	(.L_1337 - .L_1336)


	//   ....[0]....
.L_1336:
        /*0088*/ 	.word	0x00000060


	//   ....[1]....
        /*008c*/ 	.word	0x000065f0


	//----- nvinfo : EIATTR_MAX_THREADS
	.align		4
.L_1337:
        /*0090*/ 	.byte	0x04, 0x05
        /*0092*/ 	.short	(.L_1339 - .L_1338)
.L_1338:
        /*0094*/ 	.word	0x00000200
        /*0098*/ 	.word	0x00000001
        /*009c*/ 	.word	0x00000001


	//----- nvinfo : EIATTR_CRS_STACK_SIZE
	.align		4
.L_1339:
        /*00a0*/ 	.byte	0x04, 0x1e
        /*00a2*/ 	.short	(.L_1341 - .L_1340)
.L_1340:
        /*00a4*/ 	.word	0x00000000


	//----- nvinfo : EIATTR_CBANK_PARAM_SIZE
	.align		4
.L_1341:
        /*00a8*/ 	.byte	0x03, 0x19
        /*00aa*/ 	.short	0x00a0


	//----- nvinfo : EIATTR_PARAM_CBANK
	.align		4
        /*00ac*/ 	.byte	0x04, 0x0a
        /*00ae*/ 	.short	(.L_1343 - .L_1342)
	.align		4
.L_1342:
        /*00b0*/ 	.word	index@(.nv.constant0._Z35group_norm_nhwc_fwd_one_pass_kernelI11Bf16IOBf16WLi512ELi32ELi512EEv26Group_norm_nhwc_fwd_params)
        /*00b4*/ 	.short	0x0380
        /*00b6*/ 	.short	0x00a0


	//----- nvinfo : EIATTR_SW_WAR
	.align		4
.L_1343:
        /*00b8*/ 	.byte	0x04, 0x36
        /*00ba*/ 	.short	(.L_1345 - .L_1344)
.L_1344:
        /*00bc*/ 	.word	0x00000008
.L_1345:


//--------------------- .nv.info._Z35group_norm_nhwc_fwd_one_pass_kernelI11Bf16IOFp16WLi64ELi32ELi512EEv26Group_norm_nhwc_fwd_params --------------------------
	.section	.nv.info._Z35group_norm_nhwc_fwd_one_pass_kernelI11Bf16IOFp16WLi64ELi32ELi512EEv26Group_norm_nhwc_fwd_params,"",@"SHT_CUDA_INFO"
	.sectionflags	@""
	.align	4


	//----- nvinfo : EIATTR_CUDA_API_VERSION
	.align		4
        /*0000*/ 	.byte	0x04, 0x37
        /*0002*/ 	.short	(.L_1347 - .L_1346)
.L_1346:
        /*0004*/ 	.word	0x00000082


	//----- nvinfo : EIATTR_KPARAM_INFO
	.align		4
.L_1347:
        /*0008*/ 	.byte	0x04, 0x17
        /*000a*/ 	.short	(.L_1349 - .L_1348)
.L_1348:
        /*000c*/ 	.word	0x00000000
        /*0010*/ 	.short	0x0000
        /*0012*/ 	.short	0x0000
        /*0014*/ 	.byte	0x00, 0xf0, 0x81, 0x02


	//----- nvinfo : EIATTR_SPARSE_MMA_MASK
	.align		4
.L_1349:
        /*0018*/ 	.byte	0x03, 0x50
        /*001a*/ 	.short	0x0000


	//----- nvinfo : EIATTR_MAXREG_COUNT
	.align		4
        /*001c*/ 	.byte	0x03, 0x1b
        /*001e*/ 	.short	0x0080


	//----- nvinfo : EIATTR_NUM_BARRIERS
	.align		4
        /*0020*/ 	.byte	0x02, 0x4c
        /*0022*/ 	.byte	0x01
	.zero		1


	//----- nvinfo : EIATTR_MERCURY_ISA_VERSION
	.align		4
        /*0024*/ 	.byte	0x03, 0x5f
        /*0026*/ 	.short	0x0101


	//----- nvinfo : EIATTR_INT_WARP_WIDE_INSTR_OFFSETS
	.align		4
        /*0028*/ 	.byte	0x04, 0x31
        /*002a*/ 	.short	(.L_1351 - .L_1350)


	//   ....[0]....
.L_1350:
        /*002c*/ 	.word	0x00000fe0


	//   ....[1]....
        /*0030*/ 	.word	0x00001010


	//   ....[2]....
        /*0034*/ 	.word	0x00001030


	//   ....[3]....
        /*0038*/ 	.word	0x00001060


	//   ....[4]....
        /*003c*/ 	.word	0x00001230


	//   ....[5]....
        /*0040*/ 	.word	0x00001290


	//   ....[6]....
        /*0044*/ 	.word	0x000012d0


	//   ....[7]....
        /*0048*/ 	.word	0x000012e0


	//   ....[8]....
        /*004c*/ 	.word	0x00001580


	//   ....[9]....
        /*0050*/ 	.word	0x00001660


	//   ....[10]....
        /*0054*/ 	.word	0x00001670


	//   ....[11]....
        /*0058*/ 	.word	0x00001750


	//   ....[12]....
        /*005c*/ 	.word	0x000018b0


	//   ....[13]....
        /*0060*/ 	.word	0x000018d0


	//----- nvinfo : EIATTR_COOP_GROUP_MASK_REGIDS
	.align		4
.L_1351:
        /*0064*/ 	.byte	0x04, 0x29
        /*0066*/ 	.short	(.L_1353 - .L_1352)


	//   ....[0]....
.L_1352:
        /*0068*/ 	.word	0xffffffff


	//   ....[1]....
        /*006c*/ 	.word	0xffffffff


	//   ....[2]....
        /*0070*/ 	.word	0xffffffff


	//   ....[3]....
        /*0074*/ 	.word	0xffffffff


	//   ....[4]....
        /*0078*/ 	.word	0xffffffff


	//   ....[5]....
        /*007c*/ 	.word	0xffffffff


	//   ....[6]....
        /*0080*/ 	.word	0xffffffff


	//   ....[7]....
        /*0084*/ 	.word	0xffffffff


	//   ....[8]....
        /*0088*/ 	.word	0xffffffff


	//   ....[9]....
        /*008c*/ 	.word	0xffffffff


	//----- nvinfo : EIATTR_COOP_GROUP_INSTR_OFFSETS
	.align		4
.L_1353:
        /*0090*/ 	.byte	0x04, 0x28
        /*0092*/ 	.short	(.L_1355 - .L_1354)


	//   ....[0]....
.L_1354:
        /*0094*/ 	.word	0x00000700


	//   ....[1]....
        /*0098*/ 	.word	0x00000710


	//   ....[2]....
        /*009c*/ 	.word	0x00000740


	//   ....[3]....
        /*00a0*/ 	.word	0x00000760


	//   ....[4]....
        /*00a4*/ 	.word	0x00000790


	//   ....[5]....
        /*00a8*/ 	.word	0x000007b0


	//   ....[6]....
        /*00ac*/ 	.word	0x000007e0


	//   ....[7]....
        /*00b0*/ 	.word	0x00000800


	//   ....[8]....
        /*00b4*/ 	.word	0x00000850


	//   ....[9]....
        /*00b8*/ 	.word	0x00000860


	//----- nvinfo : EIATTR_VRC_CTA_INIT_COUNT
	.align		4
.L_1355:
        /*00bc*/ 	.byte	0x02, 0x4a
	.zero		1
	.zero		1


	//----- nvinfo : EIATTR_EXIT_INSTR_OFFSETS
	.align		4
        /*00c0*/ 	.byte	0x04, 0x1c
        /*00c2*/ 	.short	(.L_1357 - .L_1356)


	//   ....[0]....
.L_1356:
        /*00c4*/ 	.word	0x00000070


	//   ....[1]....
        /*00c8*/ 	.word	0x000024a0


	//----- nvinfo : EIATTR_MAX_THREADS
	.align		4
.L_1357:
        /*00cc*/ 	.byte	0x04, 0x05
        /*00ce*/ 	.short	(.L_1359 - .L_1358)
.L_1358:
        /*00d0*/ 	.word	0x00000200
        /*00d4*/ 	.word	0x00000001
        /*00d8*/ 	.word	0x00000001


	//----- nvinfo : EIATTR_CRS_STACK_SIZE
	.align		4
.L_1359:
        /*00dc*/ 	.byte	0x04, 0x1e
        /*00de*/ 	.short	(.L_1361 - .L_1360)
.L_1360:
        /*00e0*/ 	.word	0x00000000


	//----- nvinfo : EIATTR_CBANK_PARAM_SIZE
	.align		4
.L_1361:
        /*00e4*/ 	.byte	0x03, 0x19
        /*00e6*/ 	.short	0x00a0


	//----- nvinfo : EIATTR_PARAM_CBANK
	.align		4
        /*00e8*/ 	.byte	0x04, 0x0a
        /*00ea*/ 	.short	(.L_1363 - .L_1362)
	.align		4
.L_1362:
        /*00ec*/ 	.word	index@(.nv.constant0._Z35group_norm_nhwc_fwd_one_pass_kernelI11Bf16IOFp16WLi64ELi32ELi512EEv26Group_norm_nhwc_fwd_params)
        /*00f0*/ 	.short	0x0380
        /*00f2*/ 	.short	0x00a0


	//----- nvinfo : EIATTR_SW_WAR
	.align		4
.L_1363:
        /*00f4*/ 	.byte	0x04, 0x36
        /*00f6*/ 	.short	(.L_1365 - .L_1364)
.L_1364:
        /*00f8*/ 	.word	0x00000008
.L_1365:


//--------------------- .nv.info._Z35group_norm_nhwc_fwd_one_pass_kernelI11Bf16IOFp16WLi128ELi32ELi512EEv26Group_norm_nhwc_fwd_params --------------------------
	.section	.nv.info._Z35group_norm_nhwc_fwd_one_pass_kernelI11Bf16IOFp16WLi128ELi32ELi512EEv26Group_norm_nhwc_fwd_params,"",@"SHT_CUDA_INFO"
	.sectionflags	@""
	.align	4


	//----- nvinfo : EIATTR_CUDA_API_VERSION
	.align		4
        /*0000*/ 	.byte	0x04, 0x37
        /*0002*/ 	.short	(.L_1367 - .L_1366)
.L_1366:
        /*0004*/ 	.word	0x00000082


	//----- nvinfo : EIATTR_KPARAM_INFO
	.align		4
.L_1367:
        /*0008*/ 	.byte	0x04, 0x17
        /*000a*/ 	.short	(.L_1369 - .L_1368)
.L_1368:
        /*000c*/ 	.word	0x00000000
        /*0010*/ 	.short	0x0000
        /*0012*/ 	.short	0x0000
        /*0014*/ 	.byte	0x00, 0xf0, 0x81, 0x02


	//----- nvinfo : EIATTR_SPARSE_MMA_MASK
	.align		4
.L_1369:
        /*0018*/ 	.byte	0x03, 0x50
        /*001a*/ 	.short	0x0000


	//----- nvinfo : EIATTR_MAXREG_COUNT
	.align		4
        /*001c*/ 	.byte	0x03, 0x1b
        /*001e*/ 	.short	0x0080


	//----- nvinfo : EIATTR_NUM_BARRIERS
	.align		4
        /*0020*/ 	.byte	0x02, 0x4c
        /*0022*/ 	.byte	0x01
	.zero		1


	//----- nvinfo : EIATTR_MERCURY_ISA_VERSION
	.align		4
        /*0024*/ 	.byte	0x03, 0x5f
        /*0026*/ 	.short	0x0101


	//----- nvinfo : EIATTR_INT_WARP_WIDE_INSTR_OFFSETS
	.align		4
        /*0028*/ 	.byte	0x04, 0x31
        /*002a*/ 	.short	(.L_1371 - .L_1370)


	//   ....[0]....
.L_1370:
        /*002c*/ 	.word	0x000012c0


	//   ....[1]....
        /*0030*/ 	.word	0x00001320


	//   ....[2]....
        /*0034*/ 	.word	0x00001340


	//   ....[3]....
        /*0038*/ 	.word	0x00001370


	//   ....[4]....
        /*003c*/ 	.word	0x00001530


	//   ....[5]....
        /*0040*/ 	.word	0x00001590


	//   ....[6]....
        /*0044*/ 	.word	0x000015b0


	//   ....[7]....
        /*0048*/ 	.word	0x000015e0


	//   ....[8]....
        /*004c*/ 	.word	0x00001910


	//   ....[9]....
        /*0050*/ 	.word	0x00001930


	//   ....[10]....
        /*0054*/ 	.word	0x00001950


	//   ....[11]....
        /*0058*/ 	.word	0x00001970


	//   ....[12]....
        /*005c*/ 	.word	0x00001bd0


	//   ....[13]....
        /*0060*/ 	.word	0x00001bf0


	//----- nvinfo : EIATTR_COOP_GROUP_MASK_REGIDS
	.align		4
.L_1371:
        /*0064*/ 	.byte	0x04, 0x29
        /*0066*/ 	.short	(.L_1373 - .L_1372)


	//   ....[0]....
.L_1372:
        /*0068*/ 	.word	0xffffffff


	//   ....[1]....
        /*006c*/ 	.word	0xffffffff


	//   ....[2]....
        /*0070*/ 	.word	0xffffffff


	//   ....[3]....
        /*0074*/ 	.word	0xffffffff


	//   ....[4]....
        /*0078*/ 	.word	0xffffffff


	//   ....[5]....
        /*007c*/ 	.word	0xffffffff


	//   ....[6]....
        /*0080*/ 	.word	0xffffffff


	//   ....[7]....
        /*0084*/ 	.word	0xffffffff


	//   ....[8]....
        /*0088*/ 	.word	0xffffffff


	//   ....[9]....
        /*008c*/ 	.word	0xffffffff


	//----- nvinfo : EIATTR_COOP_GROUP_INSTR_OFFSETS
	.align		4
.L_1373:
        /*0090*/ 	.byte	0x04, 0x28
        /*0092*/ 	.short	(.L_1375 - .L_1374)


	//   ....[0]....
.L_1374:
        /*0094*/ 	.word	0x00000a00


	//   ....[1]....
        /*0098*/ 	.word	0x00000a10


	//   ....[2]....
        /*009c*/ 	.word	0x00000a40


	//   ....[3]....
        /*00a0*/ 	.word	0x00000a50


	//   ....[4]....
        /*00a4*/ 	.word	0x00000a90


	//   ....[5]....
        /*00a8*/ 	.word	0x00000aa0


	//   ....[6]....
        /*00ac*/ 	.word	0x00000ae0


	//   ....[7]....
        /*00b0*/ 	.word	0x00000af0


	//   ....[8]....
        /*00b4*/ 	.word	0x00000b50


	//   ....[9]....
        /*00b8*/ 	.word	0x00000b60


	//----- nvinfo : EIATTR_VRC_CTA_INIT_COUNT
	.align		4
.L_1375:
        /*00bc*/ 	.byte	0x02, 0x4a
	.zero		1
	.zero		1


	//----- nvinfo : EIATTR_EXIT_INSTR_OFFSETS
	.align		4
        /*00c0*/ 	.byte	0x04, 0x1c
        /*00c2*/ 	.short	(.L_1377 - .L_1376)


	//   ....[0]....
.L_1376:
        /*00c4*/ 	.word	0x00000070


	//   ....[1]....
        /*00c8*/ 	.word	0x00002f80


	//----- nvinfo : EIATTR_MAX_THREADS
	.align		4
.L_1377:
        /*00cc*/ 	.byte	0x04, 0x05
        /*00ce*/ 	.short	(.L_1379 - .L_1378)
.L_1378:
        /*00d0*/ 	.word	0x00000200
        /*00d4*/ 	.word	0x00000001
        /*00d8*/ 	.word	0x00000001


	//----- nvinfo : EIATTR_CRS_STACK_SIZE
	.align		4
.L_1379:
        /*00dc*/ 	.byte	0x04, 0x1e
        /*00de*/ 	.short	(.L_1381 - .L_1380)
.L_1380:
        /*00e0*/ 	.word	0x00000000


	//----- nvinfo : EIATTR_CBANK_PARAM_SIZE
	.align		4
.L_1381:
        /*00e4*/ 	.byte	0x03, 0x19
        /*00e6*/ 	.short	0x00a0


	//----- nvinfo : EIATTR_PARAM_CBANK
	.align		4
        /*00e8*/ 	.byte	0x04, 0x0a
        /*00ea*/ 	.short	(.L_1383 - .L_1382)
	.align		4
.L_1382:
        /*00ec*/ 	.word	index@(.nv.constant0._Z35group_norm_nhwc_fwd_one_pass_kernelI11Bf16IOFp16WLi128ELi32ELi512EEv26Group_norm_nhwc_fwd_params)
        /*00f0*/ 	.short	0x0380
        /*00f2*/ 	.short	0x00a0


	//----- nvinfo : EIATTR_SW_WAR
	.align		4
.L_1383:
        /*00f4*/ 	.byte	0x04, 0x36
        /*00f6*/ 	.short	(.L_1385 - .L_1384)
.L_1384:
        /*00f8*/ 	.word	0x00000008
.L_1385:


//--------------------- .nv.info._Z35group_norm_nhwc_fwd_one_pass_kernelI11Bf16IOFp16WLi256ELi32ELi512EEv26Group_norm_nhwc_fwd_params --------------------------
	.section	.nv.info._Z35group_norm_nhwc_fwd_one_pass_kernelI11Bf16IOFp16WLi256ELi32ELi512EEv26Group_norm_nhwc_fwd_params,"",@"SHT_CUDA_INFO"
	.sectionflags	@""
	.align	4


	//----- nvinfo : EIATTR_CUDA_API_VERSION
	.align		4
        /*0000*/ 	.byte	0x04, 0x37
        /*0002*/ 	.short	(.L_1387 - .L_1386)
.L_1386:
        /*0004*/ 	.word	0x00000082


	//----- nvinfo : EIATTR_KPARAM_INFO
	.align		4
.L_1387:
        /*0008*/ 	.byte	0x04, 0x17
        /*000a*/ 	.short	(.L_1389 - .L_1388)
.L_1388:
        /*000c*/ 	.word	0x00000000
        /*0010*/ 	.short	0x0000
        /*0012*/ 	.short	0x0000
        /*0014*/ 	.byte	0x00, 0xf0, 0x81, 0x02


	//----- nvinfo : EIATTR_SPARSE_MMA_MASK
	.align		4
.L_1389:
        /*0018*/ 	.byte	0x03, 0x50
        /*001a*/ 	.short	0x0000


	//----- nvinfo : EIATTR_MAXREG_COUNT
	.align		4
        /*001c*/ 	.byte	0x03, 0x1b
        /*001e*/ 	.short	0x0080


	//----- nvinfo : EIATTR_NUM_BARRIERS
	.align		4
        /*0020*/ 	.byte	0x02, 0x4c
        /*0022*/ 	.byte	0x01
	.zero		1


	//----- nvinfo : EIATTR_MERCURY_ISA_VERSION
	.align		4
        /*0024*/ 	.byte	0x03, 0x5f
        /*0026*/ 	.short	0x0101


	//----- nvinfo : EIATTR_COOP_GROUP_MASK_REGIDS
	.align		4
        /*0028*/ 	.byte	0x04, 0x29
        /*002a*/ 	.short	(.L_1391 - .L_1390)


	//   ....[0]....
.L_1390:
        /*002c*/ 	.word	0xffffffff


	//   ....[1]....
        /*0030*/ 	.word	0xffffffff


	//   ....[2]....
        /*0034*/ 	.word	0xffffffff


	//   ....[3]....
        /*0038*/ 	.word	0xffffffff


	//   ....[4]....
        /*003c*/ 	.word	0xffffffff


	//   ....[5]....
        /*0040*/ 	.word	0xffffffff


	//   ....[6]....
        /*0044*/ 	.word	0xffffffff


	//   ....[7]....
        /*0048*/ 	.word	0xffffffff


	//   ....[8]....
        /*004c*/ 	.word	0xffffffff


	//   ....[9]....
        /*0050*/ 	.word	0xffffffff


	//----- nvinfo : EIATTR_COOP_GROUP_INSTR_OFFSETS
	.align		4
.L_1391:
        /*0054*/ 	.byte	0x04, 0x28
        /*0056*/ 	.short	(.L_1393 - .L_1392)


	//   ....[0]....
.L_1392:
        /*0058*/ 	.word	0x00001040


	//   ....[1]....
        /*005c*/ 	.word	0x00001050


	//   ....[2]....
        /*0060*/ 	.word	0x00001080


	//   ....[3]....
        /*0064*/ 	.word	0x00001090


	//   ....[4]....
        /*0068*/ 	.word	0x000010d0


	//   ....[5]....
        /*006c*/ 	.word	0x000010e0


	//   ....[6]....
        /*0070*/ 	.word	0x00001120


	//   ....[7]....
        /*0074*/ 	.word	0x00001130


	//   ....[8]....
        /*0078*/ 	.word	0x000011a0


	//   ....[9]....
        /*007c*/ 	.word	0x000011b0


	//----- nvinfo : EIATTR_VRC_CTA_INIT_COUNT
	.align		4
.L_1393:
        /*0080*/ 	.byte	0x02, 0x4a
	.zero		1
	.zero		1


	//----- nvinfo : EIATTR_EXIT_INSTR_OFFSETS
	.align		4
        /*0084*/ 	.byte	0x04, 0x1c
        /*0086*/ 	.short	(.L_1395 - .L_1394)


	//   ....[0]....
.L_1394:
        /*0088*/ 	.word	0x00000060


	//   ....[1]....
        /*008c*/ 	.word	0x00003e80


	//----- nvinfo : EIATTR_MAX_THREADS
	.align		4
.L_1395:
        /*0090*/ 	.byte	0x04, 0x05
        /*0092*/ 	.short	(.L_1397 - .L_1396)
.L_1396:
        /*0094*/ 	.word	0x00000200
        /*0098*/ 	.word	0x00000001
        /*009c*/ 	.word	0x00000001


	//----- nvinfo : EIATTR_CRS_STACK_SIZE
	.align		4
.L_1397:
        /*00a0*/ 	.byte	0x04, 0x1e
        /*00a2*/ 	.short	(.L_1399 - .L_1398)
.L_1398:
        /*00a4*/ 	.word	0x00000000


	//----- nvinfo : EIATTR_CBANK_PARAM_SIZE
	.align		4
.L_1399:
        /*00a8*/ 	.byte	0x03, 0x19
        /*00aa*/ 	.short	0x00a0


	//----- nvinfo : EIATTR_PARAM_CBANK
	.align		4
        /*00ac*/ 	.byte	0x04, 0x0a
        /*00ae*/ 	.short	(.L_1401 - .L_1400)
	.align		4
.L_1400:
        /*00b0*/ 	.word	index@(.nv.constant0._Z35group_norm_nhwc_fwd_one_pass_kernelI11Bf16IOFp16WLi256ELi32ELi512EEv26Group_norm_nhwc_fwd_params)
        /*00b4*/ 	.short	0x0380
        /*00b6*/ 	.short	0x00a0


	//----- nvinfo : EIATTR_SW_WAR
	.align		4
.L_1401:
        /*00b8*/ 	.byte	0x04, 0x36
        /*00ba*/ 	.short	(.L_1403 - .L_1402)
.L_1402:
        /*00bc*/ 	.word	0x00000008
.L_1403:


//--------------------- .nv.info._Z35group_norm_nhwc_fwd_one_pass_kernelI11Bf16IOFp16WLi512ELi32ELi512EEv26Group_norm_nhwc_fwd_params --------------------------
	.section	.nv.info._Z35group_norm_nhwc_fwd_one_pass_kernelI11Bf16IOFp16WLi512ELi32ELi512EEv26Group_norm_nhwc_fwd_params,"",@"SHT_CUDA_INFO"
	.sectionflags	@""
	.align	4


	//----- nvinfo : EIATTR_CUDA_API_VERSION
	.align		4
        /*0000*/ 	.byte	0x04, 0x37
        /*0002*/ 	.short	(.L_1405 - .L_1404)
.L_1404:
        /*0004*/ 	.word	0x00000082


	//----- nvinfo : EIATTR_KPARAM_INFO
	.align		4
.L_1405:
        /*0008*/ 	.byte	0x04, 0x17
        /*000a*/ 	.short	(.L_1407 - .L_1406)
.L_1406:
        /*000c*/ 	.word	0x00000000
        /*0010*/ 	.short	0x0000
        /*0012*/ 	.short	0x0000
        /*0014*/ 	.byte	0x00, 0xf0, 0x81, 0x02


	//----- nvinfo : EIATTR_SPARSE_MMA_MASK
	.align		4
.L_1407:
        /*0018*/ 	.byte	0x03, 0x50
        /*001a*/ 	.short	0x0000


	//----- nvinfo : EIATTR_MAXREG_COUNT
	.align		4
        /*001c*/ 	.byte	0x03, 0x1b
        /*001e*/ 	.short	0x0080


	//----- nvinfo : EIATTR_NUM_BARRIERS
	.align		4
        /*0020*/ 	.byte	0x02, 0x4c
        /*0022*/ 	.byte	0x01
	.zero		1


	//----- nvinfo : EIATTR_MERCURY_ISA_VERSION
	.align		4
        /*0024*/ 	.byte	0x03, 0x5f
        /*0026*/ 	.short	0x0101


	//----- nvinfo : EIATTR_COOP_GROUP_MASK_REGIDS
	.align		4
        /*0028*/ 	.byte	0x04, 0x29
        /*002a*/ 	.short	(.L_1409 - .L_1408)


	//   ....[0]....
.L_1408:
        /*002c*/ 	.word	0xffffffff


	//   ....[1]....
        /*0030*/ 	.word	0xffffffff


	//   ....[2]....
        /*0034*/ 	.word	0xffffffff


	//   ....[3]....
        /*0038*/ 	.word	0xffffffff


	//   ....[4]....
        /*003c*/ 	.word	0xffffffff


	//   ....[5]....
        /*0040*/ 	.word	0xffffffff


	//   ....[6]....
        /*0044*/ 	.word	0xffffffff


	//   ....[7]....
        /*0048*/ 	.word	0xffffffff


	//   ....[8]....
        /*004c*/ 	.word	0xffffffff


	//   ....[9]....
        /*0050*/ 	.word	0xffffffff


	//----- nvinfo : EIATTR_COOP_GROUP_INSTR_OFFSETS
	.align		4
.L_1409:
        /*0054*/ 	.byte	0x04, 0x28
        /*0056*/ 	.short	(.L_1411 - .L_1410)


	//   ....[0]....
.L_1410:
        /*0058*/ 	.word	0x00001b90


	//   ....[1]....
        /*005c*/ 	.word	0x00001ba0


	//   ....[2]....
        /*0060*/ 	.word	0x00001be0


	//   ....[3]....
        /*0064*/ 	.word	0x00001bf0


	//   ....[4]....
        /*0068*/ 	.word	0x00001c30


	//   ....[5]....
        /*006c*/ 	.word	0x00001c40


	//   ....[6]....
        /*0070*/ 	.word	0x00001c80


	//   ....[7]....
        /*0074*/ 	.word	0x00001c90


	//   ....[8]....
        /*0078*/ 	.word	0x00001d10


	//   ....[9]....
        /*007c*/ 	.word	0x00001d20


	//----- nvinfo : EIATTR_VRC_CTA_INIT_COUNT
	.align		4
.L_1411:
        /*0080*/ 	.byte	0x02, 0x4a
	.zero		1
	.zero		1


	//----- nvinfo : EIATTR_EXIT_INSTR_OFFSETS
	.align		4
        /*0084*/ 	.byte	0x04, 0x1c
        /*0086*/ 	.short	(.L_1413 - .L_1412)


	//   ....[0]....
.L_1412:
        /*0088*/ 	.word	0x00000060


	//   ....[1]....
        /*008c*/ 	.word	0x000065f0


	//----- nvinfo : EIATTR_MAX_THREADS
	.align		4
.L_1413:
        /*0090*/ 	.byte	0x04, 0x05
        /*0092*/ 	.short	(.L_1415 - .L_1414)
.L_1414:
        /*0094*/ 	.word	0x00000200
        /*0098*/ 	.word	0x00000001
        /*009c*/ 	.word	0x00000001


	//----- nvinfo : EIATTR_CRS_STACK_SIZE
	.align		4
.L_1415:
        /*00a0*/ 	.byte	0x04, 0x1e
        /*00a2*/ 	.short	(.L_1417 - .L_1416)
.L_1416:
        /*00a4*/ 	.word	0x00000000


	//----- nvinfo : EIATTR_CBANK_PARAM_SIZE
	.align		4
.L_1417:
        /*00a8*/ 	.byte	0x03, 0x19
        /*00aa*/ 	.short	0x00a0


	//----- nvinfo : EIATTR_PARAM_CBANK
	.align		4
        /*00ac*/ 	.byte	0x04, 0x0a
        /*00ae*/ 	.short	(.L_1419 - .L_1418)
	.align		4
.L_1418:
        /*00b0*/ 	.word	index@(.nv.constant0._Z35group_norm_nhwc_fwd_one_pass_kernelI11Bf16IOFp16WLi512ELi32ELi512EEv26Group_norm_nhwc_fwd_params)
        /*00b4*/ 	.short	0x0380
        /*00b6*/ 	.short	0x00a0


	//----- nvinfo : EIATTR_SW_WAR
	.align		4
.L_1419:
        /*00b8*/ 	.byte	0x04, 0x36
        /*00ba*/ 	.short	(.L_1421 - .L_1420)
.L_1420:
        /*00bc*/ 	.word	0x00000008
.L_1421:


//--------------------- .nv.info._Z35group_norm_nhwc_fwd_one_pass_kernelI11Fp16IOFp32WLi64ELi32ELi512EEv26Group_norm_nhwc_fwd_params --------------------------
	.section	.nv.info._Z35group_norm_nhwc_fwd_one_pass_kernelI11Fp16IOFp32WLi64ELi32ELi512EEv26Group_norm_nhwc_fwd_params,"",@"SHT_CUDA_INFO"
	.sectionflags	@""
	.align	4


	//----- nvinfo : EIATTR_CUDA_API_VERSION
	.align		4
        /*0000*/ 	.byte	0x04, 0x37
        /*0002*/ 	.short	(.L_1423 - .L_1422)
.L_1422:
        /*0004*/ 	.word	0x00000082


	//----- nvinfo : EIATTR_KPARAM_INFO
	.align		4
.L_1423:
        /*0008*/ 	.byte	0x04, 0x17
        /*000a*/ 	.short	(.L_1425 - .L_1424)
.L_1424:
        /*000c*/ 	.word	0x00000000
        /*0010*/ 	.short	0x0000
        /*0012*/ 	.short	0x0000
        /*0014*/ 	.byte	0x00, 0xf0, 0x81, 0x02


	//----- nvinfo : EIATTR_SPARSE_MMA_MASK
	.align		4
.L_1425:
        /*0018*/ 	.byte	0x03, 0x50
        /*001a*/ 	.short	0x0000


	//----- nvinfo : EIATTR_MAXREG_COUNT
	.align		4
        /*001c*/ 	.byte	0x03, 0x1b
        /*001e*/ 	.short	0x0080


	//----- nvinfo : EIATTR_NUM_BARRIERS
	.align		4
        /*0020*/ 	.byte	0x02, 0x4c
        /*0022*/ 	.byte	0x01
	.zero		1


	//----- nvinfo : EIATTR_MERCURY_ISA_VERSION
	.align		4
        /*0024*/ 	.byte	0x03, 0x5f
        /*0026*/ 	.short	0x0101


	//----- nvinfo : EIATTR_INT_WARP_WIDE_INSTR_OFFSETS
	.align		4
        /*0028*/ 	.byte	0x04, 0x31
        /*002a*/ 	.short	(.L_1427 - .L_1426)


	//   ....[0]....
.L_1426:
        /*002c*/ 	.word	0x00000fb0


	//   ....[1]....
        /*0030*/ 	.word	0x00000ff0


	//   ....[2]....
        /*0034*/ 	.word	0x00001010


	//   ....[3]....
        /*0038*/ 	.word	0x00001040


	//   ....[4]....
        /*003c*/ 	.word	0x00001210


	//   ....[5]....
        /*0040*/ 	.word	0x00001270


	//   ....[6]....
        /*0044*/ 	.word	0x000012a0


	//   ....[7]....
        /*0048*/ 	.word	0x000012c0


	//   ....[8]....
        /*004c*/ 	.word	0x00001560


	//   ....[9]....
        /*0050*/ 	.word	0x00001640


	//   ....[10]....
        /*0054*/ 	.word	0x00001650


	//   ....[11]....
        /*0058*/ 	.word	0x00001730


	//   ....[12]....
        /*005c*/ 	.word	0x00001890


	//   ....[13]....
        /*0060*/ 	.word	0x000018b0


	//----- nvinfo : EIATTR_COOP_GROUP_MASK_REGIDS
	.align		4
.L_1427:
        /*0064*/ 	.byte	0x04, 0x29
        /*0066*/ 	.short	(.L_1429 - .L_1428)


	//   ....[0]....
.L_1428:
        /*0068*/ 	.word	0xffffffff


	//   ....[1]....
        /*006c*/ 	.word	0xffffffff


	//   ....[2]....
        /*0070*/ 	.word	0xffffffff


	//   ....[3]....
        /*0074*/ 	.word	0xffffffff


	//   ....[4]....
        /*0078*/ 	.word	0xffffffff


	//   ....[5]....
        /*007c*/ 	.word	0xffffffff


	//   ....[6]....
        /*0080*/ 	.word	0xffffffff


	//   ....[7]....
        /*0084*/ 	.word	0xffffffff


	//   ....[8]....
        /*0088*/ 	.word	0xffffffff


	//   ....[9]....
        /*008c*/ 	.word	0xffffffff


	//----- nvinfo : EIATTR_COOP_GROUP_INSTR_OFFSETS
	.align		4
.L_1429:
        /*0090*/ 	.byte	0x04, 0x28
        /*0092*/ 	.short	(.L_1431 - .L_1430)


	//   ....[0]....
.L_1430:
        /*0094*/ 	.word	0x000006e0


	//   ....[1]....
        /*0098*/ 	.word	0x000006f0


	//   ....[2]....
        /*009c*/ 	.word	0x00000720


	//   ....[3]....
        /*00a0*/ 	.word	0x00000740


	//   ....[4]....
        /*00a4*/ 	.word	0x00000770


	//   ....[5]....
        /*00a8*/ 	.word	0x00000790


	//   ....[6]....
        /*00ac*/ 	.word	0x000007c0


	//   ....[7]....
        /*00b0*/ 	.word	0x000007e0


	//   ....[8]....
        /*00b4*/ 	.word	0x00000830


	//   ....[9]....
        /*00b8*/ 	.word	0x00000840


	//----- nvinfo : EIATTR_VRC_CTA_INIT_COUNT
	.align		4
.L_1431:
        /*00bc*/ 	.byte	0x02, 0x4a
	.zero		1
	.zero		1


	//----- nvinfo : EIATTR_EXIT_INSTR_OFFSETS
	.align		4
        /*00c0*/ 	.byte	0x04, 0x1c
        /*00c2*/ 	.short	(.L_1433 - .L_1432)


	//   ....[0]....
.L_1432:
        /*00c4*/ 	.word	0x00000070


	//   ....[1]....
        /*00c8*/ 	.word	0x00002420


	//----- nvinfo : EIATTR_MAX_THREADS
	.align		4
.L_1433:
        /*00cc*/ 	.byte	0x04, 0x05
        /*00ce*/ 	.short	(.L_1435 - .L_1434)
.L_1434:
        /*00d0*/ 	.word	0x00000200
        /*00d4*/ 	.word	0x00000001
        /*00d8*/ 	.word	0x00000001


	//----- nvinfo : EIATTR_CRS_STACK_SIZE
	.align		4
.L_1435:
        /*00dc*/ 	.byte	0x04, 0x1e
        /*00de*/ 	.short	(.L_1437 - .L_1436)
.L_1436:
        /*00e0*/ 	.word	0x00000000


	//----- nvinfo : EIATTR_CBANK_PARAM_SIZE
	.align		4
.L_1437:
        /*00e4*/ 	.byte	0x03, 0x19
        /*00e6*/ 	.short	0x00a0


	//----- nvinfo : EIATTR_PARAM_CBANK
	.align		4
        /*00e8*/ 	.byte	0x04, 0x0a
        /*00ea*/ 	.short	(.L_1439 - .L_1438)
	.align		4
.L_1438:
        /*00ec*/ 	.word	index@(.nv.constant0._Z35group_norm_nhwc_fwd_one_pass_kernelI11Fp16IOFp32WLi64ELi32ELi512EEv26Group_norm_nhwc_fwd_params)
        /*00f0*/ 	.short	0x0380
        /*00f2*/ 	.short	0x00a0


	//----- nvinfo : EIATTR_SW_WAR
	.align		4
.L_1439:
        /*00f4*/ 	.byte	0x04, 0x36
        /*00f6*/ 	.short	(.L_1441 - .L_1440)
.L_1440:
        /*00f8*/ 	.word	0x00000008
.L_1441:


//--------------------- .nv.info._Z35group_norm_nhwc_fwd_one_pass_kernelI11Fp16IOFp32WLi128ELi32ELi512EEv26Group_norm_nhwc_fwd_params --------------------------
	.section	.nv.info._Z35group_norm_nhwc_fwd_one_pass_kernelI11Fp16IOFp32WLi128ELi32ELi512EEv26Group_norm_nhwc_fwd_params,"",@"SHT_CUDA_INFO"
	.sectionflags	@""
	.align	4


	//----- nvinfo : EIATTR_CUDA_API_VERSION
	.align		4
        /*0000*/ 	.byte	0x04, 0x37
        /*0002*/ 	.short	(.L_1443 - .L_1442)
.L_1442:
        /*0004*/ 	.word	0x00000082


	//----- nvinfo : EIATTR_KPARAM_INFO
	.align		4
.L_1443:
        /*0008*/ 	.byte	0x04, 0x17
        /*000a*/ 	.short	(.L_1445 - .L_1444)
.L_1444:
        /*000c*/ 	.word	0x00000000
        /*0010*/ 	.short	0x0000
        /*0012*/ 	.short	0x0000
        /*0014*/ 	.byte	0x00, 0xf0, 0x81, 0x02


	//----- nvinfo : EIATTR_SPARSE_MMA_MASK
	.align		4
.L_1445:
        /*0018*/ 	.byte	0x03, 0x50
        /*001a*/ 	.short	0x0000


	//----- nvinfo : EIATTR_MAXREG_COUNT
	.align		4
        /*001c*/ 	.byte	0x03, 0x1b
        /*001e*/ 	.short	0x0080


	//----- nvinfo : EIATTR_NUM_BARRIERS
	.align		4
        /*0020*/ 	.byte	0x02, 0x4c
        /*0022*/ 	.byte	0x01
	.zero		1


	//----- nvinfo : EIATTR_MERCURY_ISA_VERSION
	.align		4
        /*0024*/ 	.byte	0x03, 0x5f
        /*0026*/ 	.short	0x0101


	//----- nvinfo : EIATTR_INT_WARP_WIDE_INSTR_OFFSETS
	.align		4
        /*0028*/ 	.byte	0x04, 0x31
        /*002a*/ 	.short	(.L_1447 - .L_1446)


	//   ....[0]....
.L_1446:
        /*002c*/ 	.word	0x00001280


	//   ....[1]....
        /*0030*/ 	.word	0x000012e0


	//   ....[2]....
        /*0034*/ 	.word	0x00001300


	//   ....[3]....
        /*0038*/ 	.word	0x00001330


	//   ....[4]....
        /*003c*/ 	.word	0x000014f0


	//   ....[5]....
        /*0040*/ 	.word	0x00001550


	//   ....[6]....
        /*0044*/ 	.word	0x00001570


	//   ....[7]....
        /*0048*/ 	.word	0x000015a0


	//   ....[8]....
        /*004c*/ 	.word	0x000018d0


	//   ....[9]....
        /*0050*/ 	.word	0x000018f0


	//   ....[10]....
        /*0054*/ 	.word	0x00001910


	//   ....[11]....
        /*0058*/ 	.word	0x00001930


	//   ....[12]....
        /*005c*/ 	.word	0x00001b90


	//   ....[13]....
        /*0060*/ 	.word	0x00001bb0


	//----- nvinfo : EIATTR_COOP_GROUP_MASK_REGIDS
	.align		4
.L_1447:
        /*0064*/ 	.byte	0x04, 0x29
        /*0066*/ 	.short	(.L_1449 - .L_1448)


	//   ....[0]....
.L_1448:
        /*0068*/ 	.word	0xffffffff


	//   ....[1]....
        /*006c*/ 	.word	0xffffffff


	//   ....[2]....
        /*0070*/ 	.word	0xffffffff


	//   ....[3]....
        /*0074*/ 	.word	0xffffffff


	//   ....[4]....
        /*0078*/ 	.word	0xffffffff


	//   ....[5]....
        /*007c*/ 	.word	0xffffffff


	//   ....[6]....
        /*0080*/ 	.word	0xffffffff


	//   ....[7]....
        /*0084*/ 	.word	0xffffffff


	//   ....[8]....
        /*0088*/ 	.word	0xffffffff


	//   ....[9]....
        /*008c*/ 	.word	0xffffffff


	//----- nvinfo : EIATTR_COOP_GROUP_INSTR_OFFSETS
	.align		4
.L_1449:
        /*0090*/ 	.byte	0x04, 0x28
        /*0092*/ 	.short	(.L_1451 - .L_1450)


	//   ....[0]....
.L_1450:
        /*0094*/ 	.word	0x000009c0


	//   ....[1]....
        /*0098*/ 	.word	0x000009d0


	//   ....[2]....
        /*009c*/ 	.word	0x00000a00


	//   ....[3]....
        /*00a0*/ 	.word	0x00000a20


	//   ....[4]....
        /*00a4*/ 	.word	0x00000a50


	//   ....[5]....
        /*00a8*/ 	.word	0x00000a70


	//   ....[6]....
        /*00ac*/ 	.word	0x00000aa0


	//   ....[7]....
        /*00b0*/ 	.word	0x00000ac0


	//   ....[8]....
        /*00b4*/ 	.word	0x00000b10


	//   ....[9]....
        /*00b8*/ 	.word	0x00000b20


	//----- nvinfo : EIATTR_VRC_CTA_INIT_COUNT
	.align		4
.L_1451:
        /*00bc*/ 	.byte	0x02, 0x4a
	.zero		1
	.zero		1


	//----- nvinfo : EIATTR_EXIT_INSTR_OFFSETS
	.align		4
        /*00c0*/ 	.byte	0x04, 0x1c
        /*00c2*/ 	.short	(.L_1453 - .L_1452)


	//   ....[0]....
.L_1452:
        /*00c4*/ 	.word	0x00000070


	//   ....[1]....
        /*00c8*/ 	.word	0x00002ee0


	//----- nvinfo : EIATTR_MAX_THREADS
	.align		4
.L_1453:
        /*00cc*/ 	.byte	0x04, 0x05
        /*00ce*/ 	.short	(.L_1455 - .L_1454)
.L_1454:
        /*00d0*/ 	.word	0x00000200
        /*00d4*/ 	.word	0x00000001
        /*00d8*/ 	.word	0x00000001


	//----- nvinfo : EIATTR_CRS_STACK_SIZE
	.align		4
.L_1455:
        /*00dc*/ 	.byte	0x04, 0x1e
        /*00de*/ 	.short	(.L_1457 - .L_1456)
.L_1456:
        /*00e0*/ 	.word	0x00000000


	//----- nvinfo : EIATTR_CBANK_PARAM_SIZE
	.align		4
.L_1457:
        /*00e4*/ 	.byte	0x03, 0x19
        /*00e6*/ 	.short	0x00a0


	//----- nvinfo : EIATTR_PARAM_CBANK
	.align		4
        /*00e8*/ 	.byte	0x04, 0x0a
        /*00ea*/ 	.short	(.L_1459 - .L_1458)
	.align		4
.L_1458:
        /*00ec*/ 	.word	index@(.nv.constant0._Z35group_norm_nhwc_fwd_one_pass_kernelI11Fp16IOFp32WLi128ELi32ELi512EEv26Group_norm_nhwc_fwd_params)
        /*00f0*/ 	.short	0x0380
        /*00f2*/ 	.short	0x00a0


	//----- nvinfo : EIATTR_SW_WAR
	.align		4
.L_1459:
        /*00f4*/ 	.byte	0x04, 0x36
        /*00f6*/ 	.short	(.L_1461 - .L_1460)
.L_1460:
        /*00f8*/ 	.word	0x00000008
.L_1461:


//--------------------- .nv.info._Z35group_norm_nhwc_fwd_one_pass_kernelI11Fp16IOFp32WLi256ELi32ELi512EEv26Group_norm_nhwc_fwd_params --------------------------
	.section	.nv.info._Z35group_norm_nhwc_fwd_one_pass_kernelI11Fp16IOFp32WLi256ELi32ELi512EEv26Group_norm_nhwc_fwd_params,"",@"SHT_CUDA_INFO"
	.sectionflags	@""
	.align	4


	//----- nvinfo : EIATTR_CUDA_API_VERSION
	.align		4
        /*0000*/ 	.byte	0x04, 0x37
        /*0002*/ 	.short	(.L_1463 - .L_1462)
.L_1462:
        /*0004*/ 	.word	0x00000082


	//----- nvinfo : EIATTR_KPARAM_INFO
	.align		4
.L_1463:
        /*0008*/ 	.byte	0x04, 0x17
        /*000a*/ 	.short	(.L_1465 - .L_1464)
.L_1464:
        /*000c*/ 	.word	0x00000000
        /*0010*/ 	.short	0x0000
        /*0012*/ 	.short	0x0000
        /*0014*/ 	.byte	0x00, 0xf0, 0x81, 0x02


	//----- nvinfo : EIATTR_SPARSE_MMA_MASK
	.align		4
.L_1465:
        /*0018*/ 	.byte	0x03, 0x50
        /*001a*/ 	.short	0x0000


	//----- nvinfo : EIATTR_MAXREG_COUNT
	.align		4
        /*001c*/ 	.byte	0x03, 0x1b
        /*001e*/ 	.short	0x0080


	//----- nvinfo : EIATTR_NUM_BARRIERS
	.align		4
        /*0020*/ 	.byte	0x02, 0x4c
        /*0022*/ 	.byte	0x01
	.zero		1


	//----- nvinfo : EIATTR_MERCURY_ISA_VERSION
	.align		4
        /*0024*/ 	.byte	0x03, 0x5f
        /*0026*/ 	.short	0x0101


	//----- nvinfo : EIATTR_COOP_GROUP_MASK_REGIDS
	.align		4
        /*0028*/ 	.byte	0x04, 0x29
        /*002a*/ 	.short	(.L_1467 - .L_1466)


	//   ....[0]....
.L_1466:
        /*002c*/ 	.word	0xffffffff


	//   ....[1]....
        /*0030*/ 	.word	0xffffffff


	//   ....[2]....
        /*0034*/ 	.word	0xffffffff


	//   ....[3]....
        /*0038*/ 	.word	0xffffffff


	//   ....[4]....
        /*003c*/ 	.word	0xffffffff


	//   ....[5]....
        /*0040*/ 	.word	0xffffffff


	//   ....[6]....
        /*0044*/ 	.word	0xffffffff


	//   ....[7]....
        /*0048*/ 	.word	0xffffffff


	//   ....[8]....
        /*004c*/ 	.word	0xffffffff


	//   ....[9]....
        /*0050*/ 	.word	0xffffffff


	//----- nvinfo : EIATTR_COOP_GROUP_INSTR_OFFSETS
	.align		4
.L_1467:
        /*0054*/ 	.byte	0x04, 0x28
        /*0056*/ 	.short	(.L_1469 - .L_1468)


	//   ....[0]....
.L_1468:
        /*0058*/ 	.word	0x00000fe0


	//   ....[1]....
        /*005c*/ 	.word	0x00000ff0


	//   ....[2]....
        /*0060*/ 	.word	0x00001020


	//   ....[3]....
        /*0064*/ 	.word	0x00001030


	//   ....[4]....
        /*0068*/ 	.word	0x00001070


	//   ....[5]....
        /*006c*/ 	.word	0x00001080


	//   ....[6]....
        /*0070*/ 	.word	0x000010c0


	//   ....[7]....
        /*0074*/ 	.word	0x000010d0


	//   ....[8]....
        /*0078*/ 	.word	0x00001130


	//   ....[9]....
        /*007c*/ 	.word	0x00001140


	//----- nvinfo : EIATTR_VRC_CTA_INIT_COUNT
	.align		4
.L_1469:
        /*0080*/ 	.byte	0x02, 0x4a
	.zero		1
	.zero		1


	//----- nvinfo : EIATTR_EXIT_INSTR_OFFSETS
	.align		4
        /*0084*/ 	.byte	0x04, 0x1c
        /*0086*/ 	.short	(.L_1471 - .L_1470)


	//   ....[0]....
.L_1470:
        /*0088*/ 	.word	0x00000060


	//   ....[1]....
        /*008c*/ 	.word	0x00003dc0


	//----- nvinfo : EIATTR_MAX_THREADS
	.align		4
.L_1471:
        /*0090*/ 	.byte	0x04, 0x05
        /*0092*/ 	.short	(.L_1473 - .L_1472)
.L_1472:
        /*0094*/ 	.word	0x00000200
        /*0098*/ 	.word	0x00000001
        /*009c*/ 	.word	0x00000001


	//----- nvinfo : EIATTR_CRS_STACK_SIZE
	.align		4
.L_1473:
        /*00a0*/ 	.byte	0x04, 0x1e
        /*00a2*/ 	.short	(.L_1475 - .L_1474)
.L_1474:
        /*00a4*/ 	.word	0x00000000


	//----- nvinfo : EIATTR_CBANK_PARAM_SIZE
	.align		4
.L_1475:
        /*00a8*/ 	.byte	0x03, 0x19
        /*00aa*/ 	.short	0x00a0


	//----- nvinfo : EIATTR_PARAM_CBANK
	.align		4
        /*00ac*/ 	.byte	0x04, 0x0a
        /*00ae*/ 	.short	(.L_1477 - .L_1476)
	.align		4
.L_1476:
        /*00b0*/ 	.word	index@(.nv.constant0._Z35group_norm_nhwc_fwd_one_pass_kernelI11Fp16IOFp32WLi256ELi32ELi512EEv26Group_norm_nhwc_fwd_params)
        /*00b4*/ 	.short	0x0380
        /*00b6*/ 	.short	0x00a0


	//----- nvinfo : EIATTR_SW_WAR
	.align		4
.L_1477:
        /*00b8*/ 	.byte	0x04, 0x36
        /*00ba*/ 	.short	(.L_1479 - .L_1478)
.L_1478:
        /*00bc*/ 	.word	0x00000008
.L_1479:


//--------------------- .nv.info._Z35group_norm_nhwc_fwd_one_pass_kernelI11Fp16IOFp32WLi512ELi32ELi512EEv26Group_norm_nhwc_fwd_params --------------------------
	.section	.nv.info._Z35group_norm_nhwc_fwd_one_pass_kernelI11Fp16IOFp32WLi512ELi32ELi512EEv26Group_norm_nhwc_fwd_params,"",@"SHT_CUDA_INFO"
	.sectionflags	@""
	.align	4


	//----- nvinfo : EIATTR_CUDA_API_VERSION
	.align		4
        /*0000*/ 	.byte	0x04, 0x37
        /*0002*/ 	.short	(.L_1481 - .L_1480)
.L_1480:
        /*0004*/ 	.word	0x00000082


	//----- nvinfo : EIATTR_KPARAM_INFO
	.align		4
.L_1481:
        /*0008*/ 	.byte	0x04, 0x17
        /*000a*/ 	.short	(.L_1483 - .L_1482)
.L_1482:
        /*000c*/ 	.word	0x00000000
        /*0010*/ 	.short	0x0000
        /*0012*/ 	.short	0x0000
        /*0014*/ 	.byte	0x00, 0xf0, 0x81, 0x02


	//----- nvinfo : EIATTR_SPARSE_MMA_MASK
	.align		4
.L_1483:
        /*0018*/ 	.byte	0x03, 0x50
        /*001a*/ 	.short	0x0000


	//----- nvinfo : EIATTR_MAXREG_COUNT
	.align		4
        /*001c*/ 	.byte	0x03, 0x1b
        /*001e*/ 	.short	0x0080


	//----- nvinfo : EIATTR_NUM_BARRIERS
	.align		4
        /*0020*/ 	.byte	0x02, 0x4c
        /*0022*/ 	.byte	0x01
	.zero		1


	//----- nvinfo : EIATTR_MERCURY_ISA_VERSION
	.align		4
        /*0024*/ 	.byte	0x03, 0x5f
        /*0026*/ 	.short	0x0101


	//----- nvinfo : EIATTR_COOP_GROUP_MASK_REGIDS
	.align		4
        /*0028*/ 	.byte	0x04, 0x29
        /*002a*/ 	.short	(.L_1485 - .L_1484)


	//   ....[0]....
.L_1484:
        /*002c*/ 	.word	0xffffffff


	//   ....[1]....
        /*0030*/ 	.word	0xffffffff


	//   ....[2]....
        /*0034*/ 	.word	0xffffffff


	//   ....[3]....
        /*0038*/ 	.word	0xffffffff


	//   ....[4]....
        /*003c*/ 	.word	0xffffffff


	//   ....[5]....
        /*0040*/ 	.word	0xffffffff


	//   ....[6]....
        /*0044*/ 	.word	0xffffffff


	//   ....[7]....
        /*0048*/ 	.word	0xffffffff


	//   ....[8]....
        /*004c*/ 	.word	0xffffffff


	//   ....[9]....
        /*0050*/ 	.word	0xffffffff


	//----- nvinfo : EIATTR_COOP_GROUP_INSTR_OFFSETS
	.align		4
.L_1485:
        /*0054*/ 	.byte	0x04, 0x28
        /*0056*/ 	.short	(.L_1487 - .L_1486)


	//   ....[0]....
.L_1486:
        /*0058*/ 	.word	0x00001ab0


	//   ....[1]....
        /*005c*/ 	.word	0x00001ac0


	//   ....[2]....
        /*0060*/ 	.word	0x00001af0


	//   ....[3]....
        /*0064*/ 	.word	0x00001b00


	//   ....[4]....
        /*0068*/ 	.word	0x00001b40


	//   ....[5]....
        /*006c*/ 	.word	0x00001b50


	//   ....[6]....
        /*0070*/ 	.word	0x00001b90


	//   ....[7]....
        /*0074*/ 	.word	0x00001ba0


	//   ....[8]....
        /*0078*/ 	.word	0x00001c20


	//   ....[9]....
        /*007c*/ 	.word	0x00001c30


	//----- nvinfo : EIATTR_VRC_CTA_INIT_COUNT
	.align		4
.L_1487:
        /*0080*/ 	.byte	0x02, 0x4a
	.zero		1
	.zero		1


	//----- nvinfo : EIATTR_EXIT_INSTR_OFFSETS
	.align		4
        /*0084*/ 	.byte	0x04, 0x1c
        /*0086*/ 	.short	(.L_1489 - .L_1488)


	//   ....[0]....
.L_1488:
        /*0088*/ 	.word	0x00000060


	//   ....[1]....
        /*008c*/ 	.word	0x000064a0


	//----- nvinfo : EIATTR_MAX_THREADS
	.align		4
.L_1489:
        /*0090*/ 	.byte	0x04, 0x05
        /*0092*/ 	.short	(.L_1491 - .L_1490)
.L_1490:
        /*0094*/ 	.word	0x00000200
        /*0098*/ 	.word	0x00000001
        /*009c*/ 	.word	0x00000001


	//----- nvinfo : EIATTR_CRS_STACK_SIZE
	.align		4
.L_1491:
        /*00a0*/ 	.byte	0x04, 0x1e
        /*00a2*/ 	.short	(.L_1493 - .L_1492)
.L_1492:
        /*00a4*/ 	.word	0x00000000


	//----- nvinfo : EIATTR_CBANK_PARAM_SIZE
	.align		4
.L_1493:
        /*00a8*/ 	.byte	0x03, 0x19
        /*00aa*/ 	.short	0x00a0


	//----- nvinfo : EIATTR_PARAM_CBANK
	.align		4
        /*00ac*/ 	.byte	0x04, 0x0a
        /*00ae*/ 	.short	(.L_1495 - .L_1494)
	.align		4
.L_1494:
        /*00b0*/ 	.word	index@(.nv.constant0._Z35group_norm_nhwc_fwd_one_pass_kernelI11Fp16IOFp32WLi512ELi32ELi512EEv26Group_norm_nhwc_fwd_params)
        /*00b4*/ 	.short	0x0380
        /*00b6*/ 	.short	0x00a0


	//----- nvinfo : EIATTR_SW_WAR
	.align		4
.L_1495:
        /*00b8*/ 	.byte	0x04, 0x36
        /*00ba*/ 	.short	(.L_1497 - .L_1496)
.L_1496:
        /*00bc*/ 	.word	0x00000008
.L_1497:


//--------------------- .nv.info._Z35group_norm_nhwc_fwd_one_pass_kernelI11Fp16IOBf16WLi64ELi32ELi512EEv26Group_norm_nhwc_fwd_params --------------------------
	.section	.nv.info._Z35group_norm_nhwc_fwd_one_pass_kernelI11Fp16IOBf16WLi64ELi32ELi512EEv26Group_norm_nhwc_fwd_params,"",@"SHT_CUDA_INFO"
	.sectionflags	@""
	.align	4


	//----- nvinfo : EIATTR_CUDA_API_VERSION
	.align		4
        /*0000*/ 	.byte	0x04, 0x37
        /*0002*/ 	.short	(.L_1499 - .L_1498)
.L_1498:
        /*0004*/ 	.word	0x00000082


	//----- nvinfo : EIATTR_KPARAM_INFO
	.align		4
.L_1499:
        /*0008*/ 	.byte	0x04, 0x17
        /*000a*/ 	.short	(.L_1501 - .L_1500)
.L_1500:
        /*000c*/ 	.word	0x00000000
        /*0010*/ 	.short	0x0000
        /*0012*/ 	.short	0x0000
        /*0014*/ 	.byte	0x00, 0xf0, 0x81, 0x02


	//----- nvinfo : EIATTR_SPARSE_MMA_MASK
	.align		4
.L_1501:
        /*0018*/ 	.byte	0x03, 0x50
        /*001a*/ 	.short	0x0000


	//----- nvinfo : EIATTR_MAXREG_COUNT
	.align		4
        /*001c*/ 	.byte	0x03, 0x1b
        /*001e*/ 	.short	0x0080


	//----- nvinfo : EIATTR_NUM_BARRIERS
	.align		4
        /*0020*/ 	.byte	0x02, 0x4c
        /*0022*/ 	.byte	0x01
	.zero		1


	//----- nvinfo : EIATTR_MERCURY_ISA_VERSION
	.align		4
        /*0024*/ 	.byte	0x03, 0x5f
        /*0026*/ 	.short	0x0101


	//----- nvinfo : EIATTR_INT_WARP_WIDE_INSTR_OFFSETS
	.align		4
        /*0028*/ 	.byte	0x04, 0x31
        /*002a*/ 	.short	(.L_1503 - .L_1502)


	//   ....[0]....
.L_1502:
        /*002c*/ 	.word	0x00000fb0


	//   ....[1]....
        /*0030*/ 	.word	0x00000ff0


	//   ....[2]....
        /*0034*/ 	.word	0x00001010


	//   ....[3]....
        /*0038*/ 	.word	0x00001040


	//   ....[4]....
        /*003c*/ 	.word	0x00001210


	//   ....[5]....
        /*0040*/ 	.word	0x00001270


	//   ....[6]....
        /*0044*/ 	.word	0x000012a0


	//   ....[7]....
        /*0048*/ 	.word	0x000012c0


	//   ....[8]....
        /*004c*/ 	.word	0x00001560


	//   ....[9]....
        /*0050*/ 	.word	0x00001640


	//   ....[10]....
        /*0054*/ 	.word	0x00001650


	//   ....[11]....
        /*0058*/ 	.word	0x00001730


	//   ....[12]....
        /*005c*/ 	.word	0x00001890


	//   ....[13]....
        /*0060*/ 	.word	0x000018b0


	//----- nvinfo : EIATTR_COOP_GROUP_MASK_REGIDS
	.align		4
.L_1503:
        /*0064*/ 	.byte	0x04, 0x29
        /*0066*/ 	.short	(.L_1505 - .L_1504)


	//   ....[0]....
.L_1504:
        /*0068*/ 	.word	0xffffffff


	//   ....[1]....
        /*006c*/ 	.word	0xffffffff


	//   ....[2]....
        /*0070*/ 	.word	0xffffffff


	//   ....[3]....
        /*0074*/ 	.word	0xffffffff


	//   ....[4]....
        /*0078*/ 	.word	0xffffffff


	//   ....[5]....
        /*007c*/ 	.word	0xffffffff


	//   ....[6]....
        /*0080*/ 	.word	0xffffffff


	//   ....[7]....
        /*0084*/ 	.word	0xffffffff


	//   ....[8]....
        /*0088*/ 	.word	0xffffffff


	//   ....[9]....
        /*008c*/ 	.word	0xffffffff


	//----- nvinfo : EIATTR_COOP_GROUP_INSTR_OFFSETS
	.align		4
.L_1505:
        /*0090*/ 	.byte	0x04, 0x28
        /*0092*/ 	.short	(.L_1507 - .L_1506)


	//   ....[0]....
.L_1506:
        /*0094*/ 	.word	0x000006e0


	//   ....[1]....
        /*0098*/ 	.word	0x000006f0


	//   ....[2]....
        /*009c*/ 	.word	0x00000720


	//   ....[3]....
        /*00a0*/ 	.word	0x00000740


	//   ....[4]....
        /*00a4*/ 	.word	0x00000770


	//   ....[5]....
        /*00a8*/ 	.word	0x00000790


	//   ....[6]....
        /*00ac*/ 	.word	0x000007c0


	//   ....[7]....
        /*00b0*/ 	.word	0x000007e0


	//   ....[8]....
        /*00b4*/ 	.word	0x00000830


	//   ....[9]....
        /*00b8*/ 	.word	0x00000840


	//----- nvinfo : EIATTR_VRC_CTA_INIT_COUNT
	.align		4
.L_1507:
        /*00bc*/ 	.byte	0x02, 0x4a
	.zero		1
	.zero		1


	//----- nvinfo : EIATTR_EXIT_INSTR_OFFSETS
	.align		4
        /*00c0*/ 	.byte	0x04, 0x1c
        /*00c2*/ 	.short	(.L_1509 - .L_1508)


	//   ....[0]....
.L_1508:
        /*00c4*/ 	.word	0x00000070


	//   ....[1]....
        /*00c8*/ 	.word	0x00002480


	//----- nvinfo : EIATTR_MAX_THREADS
	.align		4
.L_1509:
        /*00cc*/ 	.byte	0x04, 0x05
        /*00ce*/ 	.short	(.L_1511 - .L_1510)
.L_1510:
        /*00d0*/ 	.word	0x00000200
        /*00d4*/ 	.word	0x00000001
        /*00d8*/ 	.word	0x00000001


	//----- nvinfo : EIATTR_CRS_STACK_SIZE
	.align		4
.L_1511:
        /*00dc*/ 	.byte	0x04, 0x1e
        /*00de*/ 	.short	(.L_1513 - .L_1512)
.L_1512:
        /*00e0*/ 	.word	0x00000000


	//----- nvinfo : EIATTR_CBANK_PARAM_SIZE
	.align		4
.L_1513:
        /*00e4*/ 	.byte	0x03, 0x19
        /*00e6*/ 	.short	0x00a0


	//----- nvinfo : EIATTR_PARAM_CBANK
	.align		4
        /*00e8*/ 	.byte	0x04, 0x0a
        /*00ea*/ 	.short	(.L_1515 - .L_1514)
	.align		4
.L_1514:
        /*00ec*/ 	.word	index@(.nv.constant0._Z35group_norm_nhwc_fwd_one_pass_kernelI11Fp16IOBf16WLi64ELi32ELi512EEv26Group_norm_nhwc_fwd_params)
        /*00f0*/ 	.short	0x0380
        /*00f2*/ 	.short	0x00a0


	//----- nvinfo : EIATTR_SW_WAR
	.align		4
.L_1515:
        /*00f4*/ 	.byte	0x04, 0x36
        /*00f6*/ 	.short	(.L_1517 - .L_1516)
.L_1516:
        /*00f8*/ 	.word	0x00000008
.L_1517:


//--------------------- .nv.info._Z35group_norm_nhwc_fwd_one_pass_kernelI11Fp16IOBf16WLi128ELi32ELi512EEv26Group_norm_nhwc_fwd_params --------------------------
	.section	.nv.info._Z35group_norm_nhwc_fwd_one_pass_kernelI11Fp16IOBf16WLi128ELi32ELi512EEv26Group_norm_nhwc_fwd_params,"",@"SHT_CUDA_INFO"
	.sectionflags	@""
	.align	4


	//----- nvinfo : EIATTR_CUDA_API_VERSION
	.align		4
        /*0000*/ 	.byte	0x04, 0x37
        /*0002*/ 	.short	(.L_1519 - .L_1518)
.L_1518:
        /*0004*/ 	.word	0x00000082


	//----- nvinfo : EIATTR_KPARAM_INFO
	.align		4
.L_1519:
        /*0008*/ 	.byte	0x04, 0x17
        /*000a*/ 	.short	(.L_1521 - .L_1520)
.L_1520:
        /*000c*/ 	.word	0x00000000
        /*0010*/ 	.short	0x0000
        /*0012*/ 	.short	0x0000
        /*0014*/ 	.byte	0x00, 0xf0, 0x81, 0x02


	//----- nvinfo : EIATTR_SPARSE_MMA_MASK
	.align		4
.L_1521:
        /*0018*/ 	.byte	0x03, 0x50
        /*001a*/ 	.short	0x0000


	//----- nvinfo : EIATTR_MAXREG_COUNT
	.align		4
        /*001c*/ 	.byte	0x03, 0x1b
        /*001e*/ 	.short	0x0080


	//----- nvinfo : EIATTR_NUM_BARRIERS
	.align		4
        /*0020*/ 	.byte	0x02, 0x4c
        /*0022*/ 	.byte	0x01
	.zero		1


	//----- nvinfo : EIATTR_MERCURY_ISA_VERSION
	.align		4
        /*0024*/ 	.byte	0x03, 0x5f
        /*0026*/ 	.short	0x0101


	//----- nvinfo : EIATTR_INT_WARP_WIDE_INSTR_OFFSETS
	.align		4
        /*0028*/ 	.byte	0x04, 0x31
        /*002a*/ 	.short	(.L_1523 - .L_1522)


	//   ....[0]....
.L_1522:
        /*002c*/ 	.word	0x00001280


	//   ....[1]....
        /*0030*/ 	.word	0x000012f0


	//   ....[2]....
        /*0034*/ 	.word	0x00001300


	//   ....[3]....
        /*0038*/ 	.word	0x00001330


	//   ....[4]....
        /*003c*/ 	.word	0x000014f0


	//   ....[5]....
        /*0040*/ 	.word	0x00001550


	//   ....[6]....
        /*0044*/ 	.word	0x00001570


	//   ....[7]....
        /*0048*/ 	.word	0x000015a0


	//   ....[8]....
        /*004c*/ 	.word	0x000018d0


	//   ....[9]....
        /*0050*/ 	.word	0x000018f0


	//   ....[10]....
        /*0054*/ 	.word	0x00001910


	//   ....[11]....
        /*0058*/ 	.word	0x00001930


	//   ....[12]....
        /*005c*/ 	.word	0x00001b90


	//   ....[13]....
        /*0060*/ 	.word	0x00001bb0


	//----- nvinfo : EIATTR_COOP_GROUP_MASK_REGIDS
	.align		4
.L_1523:
        /*0064*/ 	.byte	0x04, 0x29
        /*0066*/ 	.short	(.L_1525 - .L_1524)


	//   ....[0]....
.L_1524:
        /*0068*/ 	.word	0xffffffff


	//   ....[1]....
        /*006c*/ 	.word	0xffffffff


	//   ....[2]....
        /*0070*/ 	.word	0xffffffff


	//   ....[3]....
        /*0074*/ 	.word	0xffffffff


	//   ....[4]....
        /*0078*/ 	.word	0xffffffff


	//   ....[5]....
        /*007c*/ 	.word	0xffffffff


	//   ....[6]....
        /*0080*/ 	.word	0xffffffff


	//   ....[7]....
        /*0084*/ 	.word	0xffffffff


	//   ....[8]....
        /*0088*/ 	.word	0xffffffff


	//   ....[9]....
        /*008c*/ 	.word	0xffffffff


	//----- nvinfo : EIATTR_COOP_GROUP_INSTR_OFFSETS
	.align		4
.L_1525:
        /*0090*/ 	.byte	0x04, 0x28
        /*0092*/ 	.short	(.L_1527 - .L_1526)


	//   ....[0]....
.L_1526:
        /*0094*/ 	.word	0x000009c0


	//   ....[1]....
        /*0098*/ 	.word	0x000009d0


	//   ....[2]....
        /*009c*/ 	.word	0x00000a00


	//   ....[3]....
        /*00a0*/ 	.word	0x00000a10


	//   ....[4]....
        /*00a4*/ 	.word	0x00000a50


	//   ....[5]....
        /*00a8*/ 	.word	0x00000a60


	//   ....[6]....
        /*00ac*/ 	.word	0x00000aa0


	//   ....[7]....
        /*00b0*/ 	.word	0x00000ab0


	//   ....[8]....
        /*00b4*/ 	.word	0x00000b10


	//   ....[9]....
        /*00b8*/ 	.word	0x00000b20


	//----- nvinfo : EIATTR_VRC_CTA_INIT_COUNT
	.align		4
.L_1527:
        /*00bc*/ 	.byte	0x02, 0x4a
	.zero		1
	.zero		1


	//----- nvinfo : EIATTR_EXIT_INSTR_OFFSETS
	.align		4
        /*00c0*/ 	.byte	0x04, 0x1c
        /*00c2*/ 	.short	(.L_1529 - .L_1528)


	//   ....[0]....
.L_1528:
        /*00c4*/ 	.word	0x00000070


	//   ....[1]....
        /*00c8*/ 	.word	0x00002f40


	//----- nvinfo : EIATTR_MAX_THREADS
	.align		4
.L_1529:
        /*00cc*/ 	.byte	0x04, 0x05
        /*00ce*/ 	.short	(.L_1531 - .L_1530)
.L_1530:
        /*00d0*/ 	.word	0x00000200
        /*00d4*/ 	.word	0x00000001
        /*00d8*/ 	.word	0x00000001


	//----- nvinfo : EIATTR_CRS_STACK_SIZE
	.align		4
.L_1531:
        /*00dc*/ 	.byte	0x04, 0x1e
        /*00de*/ 	.short	(.L_1533 - .L_1532)
.L_1532:
        /*00e0*/ 	.word	0x00000000


	//----- nvinfo : EIATTR_CBANK_PARAM_SIZE
	.align		4
.L_1533:
        /*00e4*/ 	.byte	0x03, 0x19
        /*00e6*/ 	.short	0x00a0


	//----- nvinfo : EIATTR_PARAM_CBANK
	.align		4
        /*00e8*/ 	.byte	0x04, 0x0a
        /*00ea*/ 	.short	(.L_1535 - .L_1534)
	.align		4
.L_1534:
        /*00ec*/ 	.word	index@(.nv.constant0._Z35group_norm_nhwc_fwd_one_pass_kernelI11Fp16IOBf16WLi128ELi32ELi512EEv26Group_norm_nhwc_fwd_params)
        /*00f0*/ 	.short	0x0380
        /*00f2*/ 	.short	0x00a0


	//----- nvinfo : EIATTR_SW_WAR
	.align		4
.L_1535:
        /*00f4*/ 	.byte	0x04, 0x36
        /*00f6*/ 	.short	(.L_1537 - .L_1536)
.L_1536:
        /*00f8*/ 	.word	0x00000008
.L_1537:


//--------------------- .nv.info._Z35group_norm_nhwc_fwd_one_pass_kernelI11Fp16IOBf16WLi256ELi32ELi512EEv26Group_norm_nhwc_fwd_params --------------------------
	.section	.nv.info._Z35group_norm_nhwc_fwd_one_pass_kernelI11Fp16IOBf16WLi256ELi32ELi512EEv26Group_norm_nhwc_fwd_params,"",@"SHT_CUDA_INFO"
	.sectionflags	@""
	.align	4


	//----- nvinfo : EIATTR_CUDA_API_VERSION
	.align		4
        /*0000*/ 	.byte	0x04, 0x37
        /*0002*/ 	.short	(.L_1539 - .L_1538)
.L_1538:
        /*0004*/ 	.word	0x00000082


	//----- nvinfo : EIATTR_KPARAM_INFO
	.align		4
.L_1539:
        /*0008*/ 	.byte	0x04, 0x17
        /*000a*/ 	.short	(.L_1541 - .L_1540)
.L_1540:
        /*000c*/ 	.word	0x00000000
        /*0010*/ 	.short	0x0000
        /*0012*/ 	.short	0x0000
        /*0014*/ 	.byte	0x00, 0xf0, 0x81, 0x02


	//----- nvinfo : EIATTR_SPARSE_MMA_MASK
	.align		4
.L_1541:
        /*0018*/ 	.byte	0x03, 0x50
        /*001a*/ 	.short	0x0000


	//----- nvinfo : EIATTR_MAXREG_COUNT
	.align		4
        /*001c*/ 	.byte	0x03, 0x1b
        /*001e*/ 	.short	0x0080


	//----- nvinfo : EIATTR_NUM_BARRIERS
	.align		4
        /*0020*/ 	.byte	0x02, 0x4c
        /*0022*/ 	.byte	0x01
	.zero		1


	//----- nvinfo : EIATTR_MERCURY_ISA_VERSION
	.align		4
        /*0024*/ 	.byte	0x03, 0x5f
        /*0026*/ 	.short	0x0101


	//----- nvinfo : EIATTR_COOP_GROUP_MASK_REGIDS
	.align		4
        /*0028*/ 	.byte	0x04, 0x29
        /*002a*/ 	.short	(.L_1543 - .L_1542)


	//   ....[0]....
.L_1542:
        /*002c*/ 	.word	0xffffffff


	//   ....[1]....
        /*0030*/ 	.word	0xffffffff


	//   ....[2]....
        /*0034*/ 	.word	0xffffffff


	//   ....[3]....
        /*0038*/ 	.word	0xffffffff


	//   ....[4]....
        /*003c*/ 	.word	0xffffffff


	//   ....[5]....
        /*0040*/ 	.word	0xffffffff


	//   ....[6]....
        /*0044*/ 	.word	0xffffffff


	//   ....[7]....
        /*0048*/ 	.word	0xffffffff


	//   ....[8]....
        /*004c*/ 	.word	0xffffffff


	//   ....[9]....
        /*0050*/ 	.word	0xffffffff


	//----- nvinfo : EIATTR_COOP_GROUP_INSTR_OFFSETS
	.align		4
.L_1543:
        /*0054*/ 	.byte	0x04, 0x28
        /*0056*/ 	.short	(.L_1545 - .L_1544)


	//   ....[0]....
.L_1544:
        /*0058*/ 	.word	0x00000fe0


	//   ....[1]....
        /*005c*/ 	.word	0x00000ff0


	//   ....[2]....
        /*0060*/ 	.word	0x00001020


	//   ....[3]....
        /*0064*/ 	.word	0x00001030


	//   ....[4]....
        /*0068*/ 	.word	0x00001070


	//   ....[5]....
        /*006c*/ 	.word	0x00001080


	//   ....[6]....
        /*0070*/ 	.word	0x000010c0


	//   ....[7]....
        /*0074*/ 	.word	0x000010d0


	//   ....[8]....
        /*0078*/ 	.word	0x00001130


	//   ....[9]....
        /*007c*/ 	.word	0x00001140


	//----- nvinfo : EIATTR_VRC_CTA_INIT_COUNT
	.align		4
.L_1545:
        /*0080*/ 	.byte	0x02, 0x4a
	.zero		1
	.zero		1


	//----- nvinfo : EIATTR_EXIT_INSTR_OFFSETS
	.align		4
        /*0084*/ 	.byte	0x04, 0x1c
        /*0086*/ 	.short	(.L_1547 - .L_1546)


	//   ....[0]....
.L_1546:
        /*0088*/ 	.word	0x00000060


	//   ....[1]....
        /*008c*/ 	.word	0x00003e10


	//----- nvinfo : EIATTR_MAX_THREADS
	.align		4
.L_1547:
        /*0090*/ 	.byte	0x04, 0x05
        /*0092*/ 	.short	(.L_1549 - .L_1548)
.L_1548:
        /*0094*/ 	.word	0x00000200
        /*0098*/ 	.word	0x00000001
        /*009c*/ 	.word	0x00000001


	//----- nvinfo : EIATTR_CRS_STACK_SIZE
	.align		4
.L_1549:
        /*00a0*/ 	.byte	0x04, 0x1e
        /*00a2*/ 	.short	(.L_1551 - .L_1550)
.L_1550:
        /*00a4*/ 	.word	0x00000000


	//----- nvinfo : EIATTR_CBANK_PARAM_SIZE
	.align		4
.L_1551:
        /*00a8*/ 	.byte	0x03, 0x19
        /*00aa*/ 	.short	0x00a0


	//----- nvinfo : EIATTR_PARAM_CBANK
	.align		4
        /*00ac*/ 	.byte	0x04, 0x0a
        /*00ae*/ 	.short	(.L_1553 - .L_1552)
	.align		4
.L_1552:
        /*00b0*/ 	.word	index@(.nv.constant0._Z35group_norm_nhwc_fwd_one_pass_kernelI11Fp16IOBf16WLi256ELi32ELi512EEv26Group_norm_nhwc_fwd_params)
        /*00b4*/ 	.short	0x0380
        /*00b6*/ 	.short	0x00a0


	//----- nvinfo : EIATTR_SW_WAR
	.align		4
.L_1553:
        /*00b8*/ 	.byte	0x04, 0x36
        /*00ba*/ 	.short	(.L_1555 - .L_1554)
.L_1554:
        /*00bc*/ 	.word	0x00000008
.L_1555:


//--------------------- .nv.info._Z35group_norm_nhwc_fwd_one_pass_kernelI11Fp16IOBf16WLi512ELi32ELi512EEv26Group_norm_nhwc_fwd_params --------------------------
	.section	.nv.info._Z35group_norm_nhwc_fwd_one_pass_kernelI11Fp16IOBf16WLi512ELi32ELi512EEv26Group_norm_nhwc_fwd_params,"",@"SHT_CUDA_INFO"
	.sectionflags	@""
	.align	4


	//----- nvinfo : EIATTR_CUDA_API_VERSION
	.align		4
        /*0000*/ 	.byte	0x04, 0x37
        /*0002*/ 	.short	(.L_1557 - .L_1556)
.L_1556:
        /*0004*/ 	.word	0x00000082


	//----- nvinfo : EIATTR_KPARAM_INFO
	.align		4
.L_1557:
        /*0008*/ 	.byte	0x04, 0x17
        /*000a*/ 	.short	(.L_1559 - .L_1558)
.L_1558:
        /*000c*/ 	.word	0x00000000
        /*0010*/ 	.short	0x0000
        /*0012*/ 	.short	0x0000
        /*0014*/ 	.byte	0x00, 0xf0, 0x81, 0x02


	//----- nvinfo : EIATTR_SPARSE_MMA_MASK
	.align		4
.L_1559:
        /*0018*/ 	.byte	0x03, 0x50
        /*001a*/ 	.short	0x0000


	//----- nvinfo : EIATTR_MAXREG_COUNT
	.align		4
        /*001c*/ 	.byte	0x03, 0x1b
        /*001e*/ 	.short	0x0080


	//----- nvinfo : EIATTR_NUM_BARRIERS
	.align		4
        /*0020*/ 	.byte	0x02, 0x4c
        /*0022*/ 	.byte	0x01
	.zero		1


	//----- nvinfo : EIATTR_MERCURY_ISA_VERSION
	.align		4
        /*0024*/ 	.byte	0x03, 0x5f
        /*0026*/ 	.short	0x0101


	//----- nvinfo : EIATTR_COOP_GROUP_MASK_REGIDS
	.align		4
        /*0028*/ 	.byte	0x04, 0x29
        /*002a*/ 	.short	(.L_1561 - .L_1560)


	//   ....[0]....
.L_1560:
        /*002c*/ 	.word	0xffffffff


	//   ....[1]....
        /*0030*/ 	.word	0xffffffff


	//   ....[2]....
        /*0034*/ 	.word	0xffffffff


	//   ....[3]....
        /*0038*/ 	.word	0xffffffff


	//   ....[4]....
        /*003c*/ 	.word	0xffffffff


	//   ....[5]....
        /*0040*/ 	.word	0xffffffff


	//   ....[6]....
        /*0044*/ 	.word	0xffffffff


	//   ....[7]....
        /*0048*/ 	.word	0xffffffff


	//   ....[8]....
        /*004c*/ 	.word	0xffffffff


	//   ....[9]....
        /*0050*/ 	.word	0xffffffff


	//----- nvinfo : EIATTR_COOP_GROUP_INSTR_OFFSETS
	.align		4
.L_1561:
        /*0054*/ 	.byte	0x04, 0x28
        /*0056*/ 	.short	(.L_1563 - .L_1562)


	//   ....[0]....
.L_1562:
        /*0058*/ 	.word	0x00001ab0


	//   ....[1]....
        /*005c*/ 	.word	0x00001ac0


	//   ....[2]....
        /*0060*/ 	.word	0x00001af0


	//   ....[3]....
        /*0064*/ 	.word	0x00001b00


	//   ....[4]....
        /*0068*/ 	.word	0x00001b40


	//   ....[5]....
        /*006c*/ 	.word	0x00001b50


	//   ....[6]....
        /*0070*/ 	.word	0x00001b90


	//   ....[7]....
        /*0074*/ 	.word	0x00001ba0


	//   ....[8]....
        /*0078*/ 	.word	0x00001c20


	//   ....[9]....
        /*007c*/ 	.word	0x00001c30


	//----- nvinfo : EIATTR_VRC_CTA_INIT_COUNT
	.align		4
.L_1563:
        /*0080*/ 	.byte	0x02, 0x4a
	.zero		1
	.zero		1


	//----- nvinfo : EIATTR_EXIT_INSTR_OFFSETS
	.align		4
        /*0084*/ 	.byte	0x04, 0x1c
        /*0086*/ 	.short	(.L_1565 - .L_1564)


	//   ....[0]....
.L_1564:
        /*0088*/ 	.word	0x00000060


	//   ....[1]....
        /*008c*/ 	.word	0x00006500


	//----- nvinfo : EIATTR_MAX_THREADS
	.align		4
.L_1565:
        /*0090*/ 	.byte	0x04, 0x05
        /*0092*/ 	.short	(.L_1567 - .L_1566)
.L_1566:
        /*0094*/ 	.word	0x00000200
        /*0098*/ 	.word	0x00000001
        /*009c*/ 	.word	0x00000001


	//----- nvinfo : EIATTR_CRS_STACK_SIZE
	.align		4
.L_1567:
        /*00a0*/ 	.byte	0x04, 0x1e
        /*00a2*/ 	.short	(.L_1569 - .L_1568)
.L_1568:
        /*00a4*/ 	.word	0x00000000


	//----- nvinfo : EIATTR_CBANK_PARAM_SIZE
	.align		4
.L_1569:
        /*00a8*/ 	.byte	0x03, 0x19
        /*00aa*/ 	.short	0x00a0


	//----- nvinfo : EIATTR_PARAM_CBANK
	.align		4
        /*00ac*/ 	.byte	0x04, 0x0a
        /*00ae*/ 	.short	(.L_1571 - .L_1570)
	.align		4
.L_1570:
        /*00b0*/ 	.word	index@(.nv.constant0._Z35group_norm_nhwc_fwd_one_pass_kernelI11Fp16IOBf16WLi512ELi32ELi512EEv26Group_norm_nhwc_fwd_params)
        /*00b4*/ 	.short	0x0380
        /*00b6*/ 	.short	0x00a0


	//----- nvinfo : EIATTR_SW_WAR
	.align		4
.L_1571:
        /*00b8*/ 	.byte	0x04, 0x36
        /*00ba*/ 	.short	(.L_1573 - .L_1572)
.L_1572:
        /*00bc*/ 	.word	0x00000008
.L_1573:


//--------------------- .nv.info._Z35group_norm_nhwc_fwd_one_pass_kernelI11Fp16IOFp16WLi64ELi32ELi512EEv26Group_norm_nhwc_fwd_params --------------------------
	.section	.nv.info._Z35group_norm_nhwc_fwd_one_pass_kernelI11Fp16IOFp16WLi64ELi32ELi512EEv26Group_norm_nhwc_fwd_params,"",@"SHT_CUDA_INFO"
	.sectionflags	@""
	.align	4


	//----- nvinfo : EIATTR_CUDA_API_VERSION
	.align		4
        /*0000*/ 	.byte	0x04, 0x37
        /*0002*/ 	.short	(.L_1575 - .L_1574)
.L_1574:
        /*0004*/ 	.word	0x00000082


	//----- nvinfo : EIATTR_KPARAM_INFO
	.align		4
.L_1575:
        /*0008*/ 	.byte	0x04, 0x17
        /*000a*/ 	.short	(.L_1577 - .L_1576)
.L_1576:
        /*000c*/ 	.word	0x00000000
        /*0010*/ 	.short	0x0000
        /*0012*/ 	.short	0x0000
        /*0014*/ 	.byte	0x00, 0xf0, 0x81, 0x02


	//----- nvinfo : EIATTR_SPARSE_MMA_MASK
	.align		4
.L_1577:
        /*0018*/ 	.byte	0x03, 0x50
        /*001a*/ 	.short	0x0000


	//----- nvinfo : EIATTR_MAXREG_COUNT
	.align		4
        /*001c*/ 	.byte	0x03, 0x1b
        /*001e*/ 	.short	0x0080


	//----- nvinfo : EIATTR_NUM_BARRIERS
	.align		4
        /*0020*/ 	.byte	0x02, 0x4c
        /*0022*/ 	.byte	0x01
	.zero		1


	//----- nvinfo : EIATTR_MERCURY_ISA_VERSION
	.align		4
        /*0024*/ 	.byte	0x03, 0x5f
        /*0026*/ 	.short	0x0101


	//----- nvinfo : EIATTR_INT_WARP_WIDE_INSTR_OFFSETS
	.align		4
        /*0028*/ 	.byte	0x04, 0x31
        /*002a*/ 	.short	(.L_1579 - .L_1578)


	//   ....[0]....
.L_1578:
        /*002c*/ 	.word	0x00000fc0


	//   ....[1]....
        /*0030*/ 	.word	0x00000ff0


	//   ....[2]....
        /*0034*/ 	.word	0x00001000


	//   ....[3]....
        /*0038*/ 	.word	0x00001040


	//   ....[4]....
        /*003c*/ 	.word	0x00001210


	//   ....[5]....
        /*0040*/ 	.word	0x00001270


	//   ....[6]....
        /*0044*/ 	.word	0x000012a0


	//   ....[7]....
        /*0048*/ 	.word	0x000012c0


	//   ....[8]....
        /*004c*/ 	.word	0x00001560


	//   ....[9]....
        /*0050*/ 	.word	0x00001640


	//   ....[10]....
        /*0054*/ 	.word	0x00001650


	//   ....[11]....
        /*0058*/ 	.word	0x00001730


	//   ....[12]....
        /*005c*/ 	.word	0x00001890


	//   ....[13]....
        /*0060*/ 	.word	0x000018b0


	//----- nvinfo : EIATTR_COOP_GROUP_MASK_REGIDS
	.align		4
.L_1579:
        /*0064*/ 	.byte	0x04, 0x29
        /*0066*/ 	.short	(.L_1581 - .L_1580)


	//   ....[0]....
.L_1580:
        /*0068*/ 	.word	0xffffffff


	//   ....[1]....
        /*006c*/ 	.word	0xffffffff


	//   ....[2]....
        /*0070*/ 	.word	0xffffffff


	//   ....[3]....
        /*0074*/ 	.word	0xffffffff


	//   ....[4]....
        /*0078*/ 	.word	0xffffffff


	//   ....[5]....
        /*007c*/ 	.word	0xffffffff


	//   ....[6]....
        /*0080*/ 	.word	0xffffffff


	//   ....[7]....
        /*0084*/ 	.word	0xffffffff


	//   ....[8]....
        /*0088*/ 	.word	0xffffffff


	//   ....[9]....
        /*008c*/ 	.word	0xffffffff


	//----- nvinfo : EIATTR_COOP_GROUP_INSTR_OFFSETS
	.align		4
.L_1581:
        /*0090*/ 	.byte	0x04, 0x28
        /*0092*/ 	.short	(.L_1583 - .L_1582)


	//   ....[0]....
.L_1582:
        /*0094*/ 	.word	0x000006e0


	//   ....[1]....
        /*0098*/ 	.word	0x000006f0


	//   ....[2]....
        /*009c*/ 	.word	0x00000720


	//   ....[3]....
        /*00a0*/ 	.word	0x00000730


	//   ....[4]....
        /*00a4*/ 	.word	0x00000770


	//   ....[5]....
        /*00a8*/ 	.word	0x00000780


	//   ....[6]....
        /*00ac*/ 	.word	0x000007c0


	//   ....[7]....
        /*00b0*/ 	.word	0x000007d0


	//   ....[8]....
        /*00b4*/ 	.word	0x00000830


	//   ....[9]....
        /*00b8*/ 	.word	0x00000840


	//----- nvinfo : EIATTR_VRC_CTA_INIT_COUNT
	.align		4
.L_1583:
        /*00bc*/ 	.byte	0x02, 0x4a
	.zero		1
	.zero		1


	//----- nvinfo : EIATTR_EXIT_INSTR_OFFSETS
	.align		4
        /*00c0*/ 	.byte	0x04, 0x1c
        /*00c2*/ 	.short	(.L_1585 - .L_1584)


	//   ....[0]....
.L_1584:
        /*00c4*/ 	.word	0x00000070


	//   ....[1]....
        /*00c8*/ 	.word	0x00002480


	//----- nvinfo : EIATTR_MAX_THREADS
	.align		4
.L_1585:
        /*00cc*/ 	.byte	0x04, 0x05
        /*00ce*/ 	.short	(.L_1587 - .L_1586)
.L_1586:
        /*00d0*/ 	.word	0x00000200
        /*00d4*/ 	.word	0x00000001
        /*00d8*/ 	.word	0x00000001


	//----- nvinfo : EIATTR_CRS_STACK_SIZE
	.align		4
.L_1587:
        /*00dc*/ 	.byte	0x04, 0x1e
        /*00de*/ 	.short	(.L_1589 - .L_1588)
.L_1588:
        /*00e0*/ 	.word	0x00000000


	//----- nvinfo : EIATTR_CBANK_PARAM_SIZE
	.align		4
.L_1589:
        /*00e4*/ 	.byte	0x03, 0x19
        /*00e6*/ 	.short	0x00a0


	//----- nvinfo : EIATTR_PARAM_CBANK
	.align		4
        /*00e8*/ 	.byte	0x04, 0x0a
        /*00ea*/ 	.short	(.L_1591 - .L_1590)
	.align		4
.L_1590:
        /*00ec*/ 	.word	index@(.nv.constant0._Z35group_norm_nhwc_fwd_one_pass_kernelI11Fp16IOFp16WLi64ELi32ELi512EEv26Group_norm_nhwc_fwd_params)
        /*00f0*/ 	.short	0x0380
        /*00f2*/ 	.short	0x00a0


	//----- nvinfo : EIATTR_SW_WAR
	.align		4
.L_1591:
        /*00f4*/ 	.byte	0x04, 0x36
        /*00f6*/ 	.short	(.L_1593 - .L_1592)
.L_1592:
        /*00f8*/ 	.word	0x00000008
.L_1593:


//--------------------- .nv.info._Z35group_norm_nhwc_fwd_one_pass_kernelI11Fp16IOFp16WLi128ELi32ELi512EEv26Group_norm_nhwc_fwd_params --------------------------
	.section	.nv.info._Z35group_norm_nhwc_fwd_one_pass_kernelI11Fp16IOFp16WLi128ELi32ELi512EEv26Group_norm_nhwc_fwd_params,"",@"SHT_CUDA_INFO"
	.sectionflags	@""
	.align	4


	//----- nvinfo : EIATTR_CUDA_API_VERSION
	.align		4
        /*0000*/ 	.byte	0x04, 0x37
        /*0002*/ 	.short	(.L_1595 - .L_1594)
.L_1594:
        /*0004*/ 	.word	0x00000082


	//----- nvinfo : EIATTR_KPARAM_INFO
	.align		4
.L_1595:
        /*0008*/ 	.byte	0x04, 0x17
        /*000a*/ 	.short	(.L_1597 - .L_1596)
.L_1596:
        /*000c*/ 	.word	0x00000000
        /*0010*/ 	.short	0x0000
        /*0012*/ 	.short	0x0000
        /*0014*/ 	.byte	0x00, 0xf0, 0x81, 0x02


	//----- nvinfo : EIATTR_SPARSE_MMA_MASK
	.align		4
.L_1597:
        /*0018*/ 	.byte	0x03, 0x50
        /*001a*/ 	.short	0x0000


	//----- nvinfo : EIATTR_MAXREG_COUNT
	.align		4
        /*001c*/ 	.byte	0x03, 0x1b
        /*001e*/ 	.short	0x0080


	//----- nvinfo : EIATTR_NUM_BARRIERS
	.align		4
        /*0020*/ 	.byte	0x02, 0x4c
        /*0022*/ 	.byte	0x01
	.zero		1


	//----- nvinfo : EIATTR_MERCURY_ISA_VERSION
	.align		4
        /*0024*/ 	.byte	0x03, 0x5f
        /*0026*/ 	.short	0x0101


	//----- nvinfo : EIATTR_INT_WARP_WIDE_INSTR_OFFSETS
	.align		4
        /*0028*/ 	.byte	0x04, 0x31
        /*002a*/ 	.short	(.L_1599 - .L_1598)


	//   ....[0]....
.L_1598:
        /*002c*/ 	.word	0x00001280


	//   ....[1]....
        /*0030*/ 	.word	0x000012e0


	//   ....[2]....
        /*0034*/ 	.word	0x00001300


	//   ....[3]....
        /*0038*/ 	.word	0x00001330


	//   ....[4]....
        /*003c*/ 	.word	0x000014f0


	//   ....[5]....
        /*0040*/ 	.word	0x00001550


	//   ....[6]....
        /*0044*/ 	.word	0x00001570


	//   ....[7]....
        /*0048*/ 	.word	0x000015a0


	//   ....[8]....
        /*004c*/ 	.word	0x000018d0


	//   ....[9]....
        /*0050*/ 	.word	0x000018f0


	//   ....[10]....
        /*0054*/ 	.word	0x00001910


	//   ....[11]....
        /*0058*/ 	.word	0x00001930


	//   ....[12]....
        /*005c*/ 	.word	0x00001b90


	//   ....[13]....
        /*0060*/ 	.word	0x00001bb0


	//----- nvinfo : EIATTR_COOP_GROUP_MASK_REGIDS
	.align		4
.L_1599:
        /*0064*/ 	.byte	0x04, 0x29
        /*0066*/ 	.short	(.L_1601 - .L_1600)


	//   ....[0]....
.L_1600:
        /*0068*/ 	.word	0xffffffff


	//   ....[1]....
        /*006c*/ 	.word	0xffffffff


	//   ....[2]....
        /*0070*/ 	.word	0xffffffff


	//   ....[3]....
        /*0074*/ 	.word	0xffffffff


	//   ....[4]....
        /*0078*/ 	.word	0xffffffff


	//   ....[5]....
        /*007c*/ 	.word	0xffffffff


	//   ....[6]....
        /*0080*/ 	.word	0xffffffff


	//   ....[7]....
        /*0084*/ 	.word	0xffffffff


	//   ....[8]....
        /*0088*/ 	.word	0xffffffff


	//   ....[9]....
        /*008c*/ 	.word	0xffffffff


	//----- nvinfo : EIATTR_COOP_GROUP_INSTR_OFFSETS
	.align		4
.L_1601:
        /*0090*/ 	.byte	0x04, 0x28
        /*0092*/ 	.short	(.L_1603 - .L_1602)


	//   ....[0]....
.L_1602:
        /*0094*/ 	.word	0x000009c0


	//   ....[1]....
        /*0098*/ 	.word	0x000009d0


	//   ....[2]....
        /*009c*/ 	.word	0x00000a00


	//   ....[3]....
        /*00a0*/ 	.word	0x00000a20


	//   ....[4]....
        /*00a4*/ 	.word	0x00000a50


	//   ....[5]....
        /*00a8*/ 	.word	0x00000a70


	//   ....[6]....
        /*00ac*/ 	.word	0x00000aa0


	//   ....[7]....
        /*00b0*/ 	.word	0x00000ac0


	//   ....[8]....
        /*00b4*/ 	.word	0x00000b10


	//   ....[9]....
        /*00b8*/ 	.word	0x00000b20


	//----- nvinfo : EIATTR_VRC_CTA_INIT_COUNT
	.align		4
.L_1603:
        /*00bc*/ 	.byte	0x02, 0x4a
	.zero		1
	.zero		1


	//----- nvinfo : EIATTR_EXIT_INSTR_OFFSETS
	.align		4
        /*00c0*/ 	.byte	0x04, 0x1c
        /*00c2*/ 	.short	(.L_1605 - .L_1604)


	//   ....[0]....
.L_1604:
        /*00c4*/ 	.word	0x00000070


	//   ....[1]....
        /*00c8*/ 	.word	0x00002f40


	//----- nvinfo : EIATTR_MAX_THREADS
	.align		4
.L_1605:
        /*00cc*/ 	.byte	0x04, 0x05
        /*00ce*/ 	.short	(.L_1607 - .L_1606)
.L_1606:
        /*00d0*/ 	.word	0x00000200
        /*00d4*/ 	.word	0x00000001
        /*00d8*/ 	.word	0x00000001


	//----- nvinfo : EIATTR_CRS_STACK_SIZE
	.align		4
.L_1607:
        /*00dc*/ 	.byte	0x04, 0x1e
        /*00de*/ 	.short	(.L_1609 - .L_1608)
.L_1608:
        /*00e0*/ 	.word	0x00000000


	//----- nvinfo : EIATTR_CBANK_PARAM_SIZE
	.align		4
.L_1609:
        /*00e4*/ 	.byte	0x03, 0x19
        /*00e6*/ 	.short	0x00a0


	//----- nvinfo : EIATTR_PARAM_CBANK
	.align		4
        /*00e8*/ 	.byte	0x04, 0x0a
        /*00ea*/ 	.short	(.L_1611 - .L_1610)
	.align		4
.L_1610:
        /*00ec*/ 	.word	index@(.nv.constant0._Z35group_norm_nhwc_fwd_one_pass_kernelI11Fp16IOFp16WLi128ELi32ELi512EEv26Group_norm_nhwc_fwd_params)
        /*00f0*/ 	.short	0x0380
        /*00f2*/ 	.short	0x00a0


	//----- nvinfo : EIATTR_SW_WAR
	.align		4
.L_1611:
        /*00f4*/ 	.byte	0x04, 0x36
        /*00f6*/ 	.short	(.L_1613 - .L_1612)
.L_1612:
        /*00f8*/ 	.word	0x00000008
.L_1613:


//--------------------- .nv.info._Z35group_norm_nhwc_fwd_one_pass_kernelI11Fp16IOFp16WLi256ELi32ELi512EEv26Group_norm_nhwc_fwd_params --------------------------
	.section	.nv.info._Z35group_norm_nhwc_fwd_one_pass_kernelI11Fp16IOFp16WLi256ELi32ELi512EEv26Group_norm_nhwc_fwd_params,"",@"SHT_CUDA_INFO"
	.sectionflags	@""
	.align	4


	//----- nvinfo : EIATTR_CUDA_API_VERSION
	.align		4
        /*0000*/ 	.byte	0x04, 0x37
        /*0002*/ 	.short	(.L_1615 - .L_1614)
.L_1614:
        /*0004*/ 	.word	0x00000082


	//----- nvinfo : EIATTR_KPARAM_INFO
	.align		4
.L_1615:
        /*0008*/ 	.byte	0x04, 0x17
        /*000a*/ 	.short	(.L_1617 - .L_1616)
.L_1616:
        /*000c*/ 	.word	0x00000000
        /*0010*/ 	.short	0x0000
        /*0012*/ 	.short	0x0000
        /*0014*/ 	.byte	0x00, 0xf0, 0x81, 0x02


	//----- nvinfo : EIATTR_SPARSE_MMA_MASK
	.align		4
.L_1617:
        /*0018*/ 	.byte	0x03, 0x50
        /*001a*/ 	.short	0x0000


	//----- nvinfo : EIATTR_MAXREG_COUNT
	.align		4
        /*001c*/ 	.byte	0x03, 0x1b
        /*001e*/ 	.short	0x0080


	//----- nvinfo : EIATTR_NUM_BARRIERS
	.align		4
        /*0020*/ 	.byte	0x02, 0x4c
        /*0022*/ 	.byte	0x01
	.zero		1


	//----- nvinfo : EIATTR_MERCURY_ISA_VERSION
	.align		4
        /*0024*/ 	.byte	0x03, 0x5f
        /*0026*/ 	.short	0x0101


	//----- nvinfo : EIATTR_COOP_GROUP_MASK_REGIDS
	.align		4
        /*0028*/ 	.byte	0x04, 0x29
        /*002a*/ 	.short	(.L_1619 - .L_1618)


	//   ....[0]....
.L_1618:
        /*002c*/ 	.word	0xffffffff


	//   ....[1]....
        /*0030*/ 	.word	0xffffffff


	//   ....[2]....
        /*0034*/ 	.word	0xffffffff


	//   ....[3]....
        /*0038*/ 	.word	0xffffffff


	//   ....[4]....
        /*003c*/ 	.word	0xffffffff


	//   ....[5]....
        /*0040*/ 	.word	0xffffffff


	//   ....[6]....
        /*0044*/ 	.word	0xffffffff


	//   ....[7]....
        /*0048*/ 	.word	0xffffffff


	//   ....[8]....
        /*004c*/ 	.word	0xffffffff


	//   ....[9]....
        /*0050*/ 	.word	0xffffffff


	//----- nvinfo : EIATTR_COOP_GROUP_INSTR_OFFSETS
	.align		4
.L_1619:
        /*0054*/ 	.byte	0x04, 0x28
        /*0056*/ 	.short	(.L_1621 - .L_1620)


	//   ....[0]....
.L_1620:
        /*0058*/ 	.word	0x00000fe0


	//   ....[1]....
        /*005c*/ 	.word	0x00000ff0


	//   ....[2]....
        /*0060*/ 	.word	0x00001020


	//   ....[3]....
        /*0064*/ 	.word	0x00001030


	//   ....[4]....
        /*0068*/ 	.word	0x00001070


	//   ....[5]....
        /*006c*/ 	.word	0x00001080


	//   ....[6]....
        /*0070*/ 	.word	0x000010c0


	//   ....[7]....
        /*0074*/ 	.word	0x000010d0


	//   ....[8]....
        /*0078*/ 	.word	0x00001130


	//   ....[9]....
        /*007c*/ 	.word	0x00001140


	//----- nvinfo : EIATTR_VRC_CTA_INIT_COUNT
	.align		4
.L_1621:
        /*0080*/ 	.byte	0x02, 0x4a
	.zero		1
	.zero		1


	//----- nvinfo : EIATTR_EXIT_INSTR_OFFSETS
	.align		4
        /*0084*/ 	.byte	0x04, 0x1c
        /*0086*/ 	.short	(.L_1623 - .L_1622)


	//   ....[0]....
.L_1622:
        /*0088*/ 	.word	0x00000060


	//   ....[1]....
        /*008c*/ 	.word	0x00003e10


	//----- nvinfo : EIATTR_MAX_THREADS
	.align		4
.L_1623:
        /*0090*/ 	.byte	0x04, 0x05
        /*0092*/ 	.short	(.L_1625 - .L_1624)
.L_1624:
        /*0094*/ 	.word	0x00000200
        /*0098*/ 	.word	0x00000001
        /*009c*/ 	.word	0x00000001


	//----- nvinfo : EIATTR_CRS_STACK_SIZE
	.align		4
.L_1625:
        /*00a0*/ 	.byte	0x04, 0x1e
        /*00a2*/ 	.short	(.L_1627 - .L_1626)
.L_1626:
        /*00a4*/ 	.word	0x00000000


	//----- nvinfo : EIATTR_CBANK_PARAM_SIZE
	.align		4
.L_1627:
        /*00a8*/ 	.byte	0x03, 0x19
        /*00aa*/ 	.short	0x00a0


	//----- nvinfo : EIATTR_PARAM_CBANK
	.align		4
        /*00ac*/ 	.byte	0x04, 0x0a
        /*00ae*/ 	.short	(.L_1629 - .L_1628)
	.align		4
.L_1628:
        /*00b0*/ 	.word	index@(.nv.constant0._Z35group_norm_nhwc_fwd_one_pass_kernelI11Fp16IOFp16WLi256ELi32ELi512EEv26Group_norm_nhwc_fwd_params)
        /*00b4*/ 	.short	0x0380
        /*00b6*/ 	.short	0x00a0


	//----- nvinfo : EIATTR_SW_WAR
	.align		4
.L_1629:
        /*00b8*/ 	.byte	0x04, 0x36
        /*00ba*/ 	.short	(.L_1631 - .L_1630)
.L_1630:
        /*00bc*/ 	.word	0x00000008
.L_1631:


//--------------------- .nv.info._Z35group_norm_nhwc_fwd_one_pass_kernelI11Fp16IOFp16WLi512ELi32ELi512EEv26Group_norm_nhwc_fwd_params --------------------------
	.section	.nv.info._Z35group_norm_nhwc_fwd_one_pass_kernelI11Fp16IOFp16WLi512ELi32ELi512EEv26Group_norm_nhwc_fwd_params,"",@"SHT_CUDA_INFO"
	.sectionflags	@""
	.align	4


	//----- nvinfo : EIATTR_CUDA_API_VERSION
	.align		4
        /*0000*/ 	.byte	0x04, 0x37
        /*0002*/ 	.short	(.L_1633 - .L_1632)
.L_1632:
        /*0004*/ 	.word	0x00000082


	//----- nvinfo : EIATTR_KPARAM_INFO
	.align		4
.L_1633:
        /*0008*/ 	.byte	0x04, 0x17
        /*000a*/ 	.short	(.L_1635 - .L_1634)
.L_1634:
        /*000c*/ 	.word	0x00000000
        /*0010*/ 	.short	0x0000
        /*0012*/ 	.short	0x0000
        /*0014*/ 	.byte	0x00, 0xf0, 0x81, 0x02


	//----- nvinfo : EIATTR_SPARSE_MMA_MASK
	.align		4
.L_1635:
        /*0018*/ 	.byte	0x03, 0x50
        /*001a*/ 	.short	0x0000


	//----- nvinfo : EIATTR_MAXREG_COUNT
	.align		4
        /*001c*/ 	.byte	0x03, 0x1b
        /*001e*/ 	.short	0x0080


	//----- nvinfo : EIATTR_NUM_BARRIERS
	.align		4
        /*0020*/ 	.byte	0x02, 0x4c
        /*0022*/ 	.byte	0x01
	.zero		1


	//----- nvinfo : EIATTR_MERCURY_ISA_VERSION
	.align		4
        /*0024*/ 	.byte	0x03, 0x5f
        /*0026*/ 	.short	0x0101


	//----- nvinfo : EIATTR_COOP_GROUP_MASK_REGIDS
	.align		4
        /*0028*/ 	.byte	0x04, 0x29
        /*002a*/ 	.short	(.L_1637 - .L_1636)


	//   ....[0]....
.L_1636:
        /*002c*/ 	.word	0xffffffff


	//   ....[1]....
        /*0030*/ 	.word	0xffffffff


	//   ....[2]....
        /*0034*/ 	.word	0xffffffff


	//   ....[3]....
        /*0038*/ 	.word	0xffffffff


	//   ....[4]....
        /*003c*/ 	.word	0xffffffff


	//   ....[5]....
        /*0040*/ 	.word	0xffffffff


	//   ....[6]....
        /*0044*/ 	.word	0xffffffff


	//   ....[7]....
        /*0048*/ 	.word	0xffffffff


	//   ....[8]....
        /*004c*/ 	.word	0xffffffff


	//   ....[9]....
        /*0050*/ 	.word	0xffffffff


	//----- nvinfo : EIATTR_COOP_GROUP_INSTR_OFFSETS
	.align		4
.L_1637:
        /*0054*/ 	.byte	0x04, 0x28
        /*0056*/ 	.short	(.L_1639 - .L_1638)


	//   ....[0]....
.L_1638:
        /*0058*/ 	.word	0x00001ab0


	//   ....[1]....
        /*005c*/ 	.word	0x00001ac0


	//   ....[2]....
        /*0060*/ 	.word	0x00001af0


	//   ....[3]....
        /*0064*/ 	.word	0x00001b00


	//   ....[4]....
        /*0068*/ 	.word	0x00001b40


	//   ....[5]....
        /*006c*/ 	.word	0x00001b50


	//   ....[6]....
        /*0070*/ 	.word	0x00001b90


	//   ....[7]....
        /*0074*/ 	.word	0x00001ba0


	//   ....[8]....
        /*0078*/ 	.word	0x00001c20


	//   ....[9]....
        /*007c*/ 	.word	0x00001c30


	//----- nvinfo : EIATTR_VRC_CTA_INIT_COUNT
	.align		4
.L_1639:
        /*0080*/ 	.byte	0x02, 0x4a
	.zero		1
	.zero		1


	//----- nvinfo : EIATTR_EXIT_INSTR_OFFSETS
	.align		4
        /*0084*/ 	.byte	0x04, 0x1c
        /*0086*/ 	.short	(.L_1641 - .L_1640)


	//   ....[0]....
.L_1640:
        /*0088*/ 	.word	0x00000060


	//   ....[1]....
        /*008c*/ 	.word	0x00006500


	//----- nvinfo : EIATTR_MAX_THREADS
	.align		4
.L_1641:
        /*0090*/ 	.byte	0x04, 0x05
        /*0092*/ 	.short	(.L_1643 - .L_1642)
.L_1642:
        /*0094*/ 	.word	0x00000200
        /*0098*/ 	.word	0x00000001
        /*009c*/ 	.word	0x00000001


	//----- nvinfo : EIATTR_CRS_STACK_SIZE
	.align		4
.L_1643:
        /*00a0*/ 	.byte	0x04, 0x1e
        /*00a2*/ 	.short	(.L_1645 - .L_1644)
.L_1644:
        /*00a4*/ 	.word	0x00000000


	//----- nvinfo : EIATTR_CBANK_PARAM_SIZE
	.align		4
.L_1645:
        /*00a8*/ 	.byte	0x03, 0x19
        /*00aa*/ 	.short	0x00a0


	//----- nvinfo : EIATTR_PARAM_CBANK
	.align		4
        /*00ac*/ 	.byte	0x04, 0x0a
        /*00ae*/ 	.short	(.L_1647 - .L_1646)
	.align		4
.L_1646:
        /*00b0*/ 	.word	index@(.nv.constant0._Z35group_norm_nhwc_fwd_one_pass_kernelI11Fp16IOFp16WLi512ELi32ELi512EEv26Group_norm_nhwc_fwd_params)
        /*00b4*/ 	.short	0x0380
        /*00b6*/ 	.short	0x00a0


	//----- nvinfo : EIATTR_SW_WAR
	.align		4
.L_1647:
        /*00b8*/ 	.byte	0x04, 0x36
        /*00ba*/ 	.short	(.L_1649 - .L_1648)
.L_1648:
        /*00bc*/ 	.word	0x00000008
.L_1649:


//--------------------- .nv.info._Z35group_norm_nhwc_fwd_one_pass_kernelI11Fp32IOFp32WLi64ELi32ELi512EEv26Group_norm_nhwc_fwd_params --------------------------
	.section	.nv.info._Z35group_norm_nhwc_fwd_one_pass_kernelI11Fp32IOFp32WLi64ELi32ELi512EEv26Group_norm_nhwc_fwd_params,"",@"SHT_CUDA_INFO"
	.sectionflags	@""
	.align	4


	//----- nvinfo : EIATTR_CUDA_API_VERSION
	.align		4
        /*0000*/ 	.byte	0x04, 0x37
        /*0002*/ 	.short	(.L_1651 - .L_1650)
.L_1650:
        /*0004*/ 	.word	0x00000082


	//----- nvinfo : EIATTR_KPARAM_INFO
	.align		4
.L_1651:
        /*0008*/ 	.byte	0x04, 0x17
        /*000a*/ 	.short	(.L_1653 - .L_1652)
.L_1652:
        /*000c*/ 	.word	0x00000000
        /*0010*/ 	.short	0x0000
        /*0012*/ 	.short	0x0000
        /*0014*/ 	.byte	0x00, 0xf0, 0x81, 0x02


	//----- nvinfo : EIATTR_SPARSE_MMA_MASK
	.align		4
.L_1653:
        /*0018*/ 	.byte	0x03, 0x50
        /*001a*/ 	.short	0x0000


	//----- nvinfo : EIATTR_MAXREG_COUNT
	.align		4
        /*001c*/ 	.byte	0x03, 0x1b
        /*001e*/ 	.short	0x0080


	//----- nvinfo : EIATTR_NUM_BARRIERS
	.align		4
        /*0020*/ 	.byte	0x02, 0x4c
        /*0022*/ 	.byte	0x01
	.zero		1


	//----- nvinfo : EIATTR_MERCURY_ISA_VERSION
	.align		4
        /*0024*/ 	.byte	0x03, 0x5f
        /*0026*/ 	.short	0x0101


	//----- nvinfo : EIATTR_INT_WARP_WIDE_INSTR_OFFSETS
	.align		4
        /*0028*/ 	.byte	0x04, 0x31
        /*002a*/ 	.short	(.L_1655 - .L_1654)


	//   ....[0]....
.L_1654:
        /*002c*/ 	.word	0x00000f90


	//   ....[1]....
        /*0030*/ 	.word	0x00000fc0


	//   ....[2]....
        /*0034*/ 	.word	0x00000fd0


	//   ....[3]....
        /*0038*/ 	.word	0x00001020


	//   ....[4]....
        /*003c*/ 	.word	0x000011e0


	//   ....[5]....
        /*0040*/ 	.word	0x00001240


	//   ....[6]....
        /*0044*/ 	.word	0x00001280


	//   ....[7]....
        /*0048*/ 	.word	0x00001290


	//   ....[8]....
        /*004c*/ 	.word	0x00001530


	//   ....[9]....
        /*0050*/ 	.word	0x00001610


	//   ....[10]....
        /*0054*/ 	.word	0x00001620


	//   ....[11]....
        /*0058*/ 	.word	0x000016f0


	//   ....[12]....
        /*005c*/ 	.word	0x00001860


	//   ....[13]....
        /*0060*/ 	.word	0x00001880


	//----- nvinfo : EIATTR_COOP_GROUP_MASK_REGIDS
	.align		4
.L_1655:
        /*0064*/ 	.byte	0x04, 0x29
        /*0066*/ 	.short	(.L_1657 - .L_1656)


	//   ....[0]....
.L_1656:
        /*0068*/ 	.word	0xffffffff


	//   ....[1]....
        /*006c*/ 	.word	0xffffffff


	//   ....[2]....
        /*0070*/ 	.word	0xffffffff


	//   ....[3]....
        /*0074*/ 	.word	0xffffffff


	//   ....[4]....
        /*0078*/ 	.word	0xffffffff


	//   ....[5]....
        /*007c*/ 	.word	0xffffffff


	//   ....[6]....
        /*0080*/ 	.word	0xffffffff


	//   ....[7]....
        /*0084*/ 	.word	0xffffffff


	//   ....[8]....
        /*0088*/ 	.word	0xffffffff


	//   ....[9]....
        /*008c*/ 	.word	0xffffffff


	//----- nvinfo : EIATTR_COOP_GROUP_INSTR_OFFSETS
	.align		4
.L_1657:
        /*0090*/ 	.byte	0x04, 0x28
        /*0092*/ 	.short	(.L_1659 - .L_1658)


	//   ....[0]....
.L_1658:
        /*0094*/ 	.word	0x000006b0


	//   ....[1]....
        /*0098*/ 	.word	0x000006c0


	//   ....[2]....
        /*009c*/ 	.word	0x000006f0


	//   ....[3]....
        /*00a0*/ 	.word	0x00000710


	//   ....[4]....
        /*00a4*/ 	.word	0x00000740


	//   ....[5]....
        /*00a8*/ 	.word	0x00000760


	//   ....[6]....
        /*00ac*/ 	.word	0x00000790


	//   ....[7]....
        /*00b0*/ 	.word	0x000007b0


	//   ....[8]....
        /*00b4*/ 	.word	0x00000800


	//   ....[9]....
        /*00b8*/ 	.word	0x00000810


	//----- nvinfo : EIATTR_VRC_CTA_INIT_COUNT
	.align		4
.L_1659:
        /*00bc*/ 	.byte	0x02, 0x4a
	.zero		1
	.zero		1


	//----- nvinfo : EIATTR_EXIT_INSTR_OFFSETS
	.align		4
        /*00c0*/ 	.byte	0x04, 0x1c
        /*00c2*/ 	.short	(.L_1661 - .L_1660)


	//   ....[0]....
.L_1660:
        /*00c4*/ 	.word	0x00000070


	//   ....[1]....
        /*00c8*/ 	.word	0x000023c0


	//----- nvinfo : EIATTR_MAX_THREADS
	.align		4
.L_1661:
        /*00cc*/ 	.byte	0x04, 0x05
        /*00ce*/ 	.short	(.L_1663 - .L_1662)
.L_1662:
        /*00d0*/ 	.word	0x00000200
        /*00d4*/ 	.word	0x00000001
        /*00d8*/ 	.word	0x00000001


	//----- nvinfo : EIATTR_CRS_STACK_SIZE
	.align		4
.L_1663:
        /*00dc*/ 	.byte	0x04, 0x1e
        /*00de*/ 	.short	(.L_1665 - .L_1664)
.L_1664:
        /*00e0*/ 	.word	0x00000000


	//----- nvinfo : EIATTR_CBANK_PARAM_SIZE
	.align		4
.L_1665:
        /*00e4*/ 	.byte	0x03, 0x19
        /*00e6*/ 	.short	0x00a0


	//----- nvinfo : EIATTR_PARAM_CBANK
	.align		4
        /*00e8*/ 	.byte	0x04, 0x0a
        /*00ea*/ 	.short	(.L_1667 - .L_1666)
	.align		4
.L_1666:
        /*00ec*/ 	.word	index@(.nv.constant0._Z35group_norm_nhwc_fwd_one_pass_kernelI11Fp32IOFp32WLi64ELi32ELi512EEv26Group_norm_nhwc_fwd_params)
        /*00f0*/ 	.short	0x0380
        /*00f2*/ 	.short	0x00a0


	//----- nvinfo : EIATTR_SW_WAR
	.align		4
.L_1667:
        /*00f4*/ 	.byte	0x04, 0x36
        /*00f6*/ 	.short	(.L_1669 - .L_1668)
.L_1668:
        /*00f8*/ 	.word	0x00000008
.L_1669:


//--------------------- .nv.info._Z35group_norm_nhwc_fwd_one_pass_kernelI11Fp32IOFp32WLi128ELi32ELi512EEv26Group_norm_nhwc_fwd_params --------------------------
	.section	.nv.info._Z35group_norm_nhwc_fwd_one_pass_kernelI11Fp32IOFp32WLi128ELi32ELi512EEv26Group_norm_nhwc_fwd_params,"",@"SHT_CUDA_INFO"
	.sectionflags	@""
	.align	4


	//----- nvinfo : EIATTR_CUDA_API_VERSION
	.align		4
        /*0000*/ 	.byte	0x04, 0x37
        /*0002*/ 	.short	(.L_1671 - .L_1670)
.L_1670:
        /*0004*/ 	.word	0x00000082


	//----- nvinfo : EIATTR_KPARAM_INFO
	.align		4
.L_1671:
        /*0008*/ 	.byte	0x04, 0x17
        /*000a*/ 	.short	(.L_1673 - .L_1672)
.L_1672:
        /*000c*/ 	.word	0x00000000
        /*0010*/ 	.short	0x0000
        /*0012*/ 	.short	0x0000
        /*0014*/ 	.byte	0x00, 0xf0, 0x81, 0x02


	//----- nvinfo : EIATTR_SPARSE_MMA_MASK
	.align		4
.L_1673:
        /*0018*/ 	.byte	0x03, 0x50
        /*001a*/ 	.short	0x0000


	//----- nvinfo : EIATTR_MAXREG_COUNT
	.align		4
        /*001c*/ 	.byte	0x03, 0x1b
        /*001e*/ 	.short	0x0080


	//----- nvinfo : EIATTR_NUM_BARRIERS
	.align		4
        /*0020*/ 	.byte	0x02, 0x4c
        /*0022*/ 	.byte	0x01
	.zero		1


	//----- nvinfo : EIATTR_MERCURY_ISA_VERSION
	.align		4
        /*0024*/ 	.byte	0x03, 0x5f
        /*0026*/ 	.short	0x0101


	//----- nvinfo : EIATTR_INT_WARP_WIDE_INSTR_OFFSETS
	.align		4
        /*0028*/ 	.byte	0x04, 0x31
        /*002a*/ 	.short	(.L_1675 - .L_1674)


	//   ....[0]....
.L_1674:
        /*002c*/ 	.word	0x00001200


	//   ....[1]....
        /*0030*/ 	.word	0x00001260


	//   ....[2]....
        /*0034*/ 	.word	0x00001280


	//   ....[3]....
        /*0038*/ 	.word	0x000012b0


	//   ....[4]....
        /*003c*/ 	.word	0x00001470


	//   ....[5]....
        /*0040*/ 	.word	0x000014d0


	//   ....[6]....
        /*0044*/ 	.word	0x000014f0


	//   ....[7]....
        /*0048*/ 	.word	0x00001520


	//   ....[8]....
        /*004c*/ 	.word	0x00001850


	//   ....[9]....
        /*0050*/ 	.word	0x00001870


	//   ....[10]....
        /*0054*/ 	.word	0x00001880


	//   ....[11]....
        /*0058*/ 	.word	0x000018b0


	//   ....[12]....
        /*005c*/ 	.word	0x00001b10


	//   ....[13]....
        /*0060*/ 	.word	0x00001b30


	//----- nvinfo : EIATTR_COOP_GROUP_MASK_REGIDS
	.align		4
.L_1675:
        /*0064*/ 	.byte	0x04, 0x29
        /*0066*/ 	.short	(.L_1677 - .L_1676)


	//   ....[0]....
.L_1676:
        /*0068*/ 	.word	0xffffffff


	//   ....[1]....
        /*006c*/ 	.word	0xffffffff


	//   ....[2]....
        /*0070*/ 	.word	0xffffffff


	//   ....[3]....
        /*0074*/ 	.word	0xffffffff


	//   ....[4]....
        /*0078*/ 	.word	0xffffffff


	//   ....[5]....
        /*007c*/ 	.word	0xffffffff


	//   ....[6]....
        /*0080*/ 	.word	0xffffffff


	//   ....[7]....
        /*0084*/ 	.word	0xffffffff


	//   ....[8]....
        /*0088*/ 	.word	0xffffffff


	//   ....[9]....
        /*008c*/ 	.word	0xffffffff


	//----- nvinfo : EIATTR_COOP_GROUP_INSTR_OFFSETS
	.align		4
.L_1677:
        /*0090*/ 	.byte	0x04, 0x28
        /*0092*/ 	.short	(.L_1679 - .L_1678)


	//   ....[0]....
.L_1678:
        /*0094*/ 	.word	0x00000940


	//   ....[1]....
        /*0098*/ 	.word	0x00000950


	//   ....[2]....
        /*009c*/ 	.word	0x00000980


	//   ....[3]....
        /*00a0*/ 	.word	0x00000990


	//   ....[4]....
        /*00a4*/ 	.word	0x000009d0


	//   ....[5]....
        /*00a8*/ 	.word	0x000009e0


	//   ....[6]....
        /*00ac*/ 	.word	0x00000a20


	//   ....[7]....
        /*00b0*/ 	.word	0x00000a30


	//   ....[8]....
        /*00b4*/ 	.word	0x00000a90


	//   ....[9]....
        /*00b8*/ 	.word	0x00000aa0


	//----- nvinfo : EIATTR_VRC_CTA_INIT_COUNT
	.align		4
.L_1679:
        /*00bc*/ 	.byte	0x02, 0x4a
	.zero		1
	.zero		1


	//----- nvinfo : EIATTR_EXIT_INSTR_OFFSETS
	.align		4
        /*00c0*/ 	.byte	0x04, 0x1c
        /*00c2*/ 	.short	(.L_1681 - .L_1680)


	//   ....[0]....
.L_1680:
        /*00c4*/ 	.word	0x00000070


	//   ....[1]....
        /*00c8*/ 	.word	0x00002df0


	//----- nvinfo : EIATTR_MAX_THREADS
	.align		4
.L_1681:
        /*00cc*/ 	.byte	0x04, 0x05
        /*00ce*/ 	.short	(.L_1683 - .L_1682)
.L_1682:
        /*00d0*/ 	.word	0x00000200
        /*00d4*/ 	.word	0x00000001
        /*00d8*/ 	.word	0x00000001


	//----- nvinfo : EIATTR_CRS_STACK_SIZE
	.align		4
.L_1683:
        /*00dc*/ 	.byte	0x04, 0x1e
        /*00de*/ 	.short	(.L_1685 - .L_1684)
.L_1684:
        /*00e0*/ 	.word	0x00000000


	//----- nvinfo : EIATTR_CBANK_PARAM_SIZE
	.align		4
.L_1685:
        /*00e4*/ 	.byte	0x03, 0x19
        /*00e6*/ 	.short	0x00a0


	//----- nvinfo : EIATTR_PARAM_CBANK
	.align		4
        /*00e8*/ 	.byte	0x04, 0x0a
        /*00ea*/ 	.short	(.L_1687 - .L_1686)
	.align		4
.L_1686:
        /*00ec*/ 	.word	index@(.nv.constant0._Z35group_norm_nhwc_fwd_one_pass_kernelI11Fp32IOFp32WLi128ELi32ELi512EEv26Group_norm_nhwc_fwd_params)
        /*00f0*/ 	.short	0x0380
        /*00f2*/ 	.short	0x00a0


	//----- nvinfo : EIATTR_SW_WAR
	.align		4
.L_1687:
        /*00f4*/ 	.byte	0x04, 0x36
        /*00f6*/ 	.short	(.L_1689 - .L_1688)
.L_1688:
        /*00f8*/ 	.word	0x00000008
.L_1689:


//--------------------- .nv.info._Z35group_norm_nhwc_fwd_one_pass_kernelI11Fp32IOFp32WLi256ELi32ELi512EEv26Group_norm_nhwc_fwd_params --------------------------
	.section	.nv.info._Z35group_norm_nhwc_fwd_one_pass_kernelI11Fp32IOFp32WLi256ELi32ELi512EEv26Group_norm_nhwc_fwd_params,"",@"SHT_CUDA_INFO"
	.sectionflags	@""
	.align	4


	//----- nvinfo : EIATTR_CUDA_API_VERSION
	.align		4
        /*0000*/ 	.byte	0x04, 0x37
        /*0002*/ 	.short	(.L_1691 - .L_1690)
.L_1690:
        /*0004*/ 	.word	0x00000082


	//----- nvinfo : EIATTR_KPARAM_INFO
	.align		4
.L_1691:
        /*0008*/ 	.byte	0x04, 0x17
        /*000a*/ 	.short	(.L_1693 - .L_1692)
.L_1692:
        /*000c*/ 	.word	0x00000000
        /*0010*/ 	.short	0x0000
        /*0012*/ 	.short	0x0000
        /*0014*/ 	.byte	0x00, 0xf0, 0x81, 0x02


	//----- nvinfo : EIATTR_SPARSE_MMA_MASK
	.align		4
.L_1693:
        /*0018*/ 	.byte	0x03, 0x50
        /*001a*/ 	.short	0x0000


	//----- nvinfo : EIATTR_MAXREG_COUNT
	.align		4
        /*001c*/ 	.byte	0x03, 0x1b
        /*001e*/ 	.short	0x0080


	//----- nvinfo : EIATTR_NUM_BARRIERS
	.align		4
        /*0020*/ 	.byte	0x02, 0x4c
        /*0022*/ 	.byte	0x01
	.zero		1


	//----- nvinfo : EIATTR_MERCURY_ISA_VERSION
	.align		4
        /*0024*/ 	.byte	0x03, 0x5f
        /*0026*/ 	.short	0x0101


	//----- nvinfo : EIATTR_COOP_GROUP_MASK_REGIDS
	.align		4
        /*0028*/ 	.byte	0x04, 0x29
        /*002a*/ 	.short	(.L_1695 - .L_1694)


	//   ....[0]....
.L_1694:
        /*002c*/ 	.word	0xffffffff


	//   ....[1]....
        /*0030*/ 	.word	0xffffffff


	//   ....[2]....
        /*0034*/ 	.word	0xffffffff


	//   ....[3]....
        /*0038*/ 	.word	0xffffffff


	//   ....[4]....
        /*003c*/ 	.word	0xffffffff


	//   ....[5]....
        /*0040*/ 	.word	0xffffffff


	//   ....[6]....
        /*0044*/ 	.word	0xffffffff


	//   ....[7]....
        /*0048*/ 	.word	0xffffffff


	//   ....[8]....
        /*004c*/ 	.word	0xffffffff


	//   ....[9]....
        /*0050*/ 	.word	0xffffffff


	//----- nvinfo : EIATTR_COOP_GROUP_INSTR_OFFSETS
	.align		4
.L_1695:
        /*0054*/ 	.byte	0x04, 0x28
        /*0056*/ 	.short	(.L_1697 - .L_1696)


	//   ....[0]....
.L_1696:
        /*0058*/ 	.word	0x00000ee0


	//   ....[1]....
        /*005c*/ 	.word	0x00000ef0


	//   ....[2]....
        /*0060*/ 	.word	0x00000f20


	//   ....[3]....
        /*0064*/ 	.word	0x00000f30


	//   ....[4]....
        /*0068*/ 	.word	0x00000f70


	//   ....[5]....
        /*006c*/ 	.word	0x00000f80


	//   ....[6]....
        /*0070*/ 	.word	0x00000fc0


	//   ....[7]....
        /*0074*/ 	.word	0x00000fd0


	//   ....[8]....
        /*0078*/ 	.word	0x00001030


	//   ....[9]....
        /*007c*/ 	.word	0x00001040


	//----- nvinfo : EIATTR_VRC_CTA_INIT_COUNT
	.align		4
.L_1697:
        /*0080*/ 	.byte	0x02, 0x4a
	.zero		1
	.zero		1


	//----- nvinfo : EIATTR_EXIT_INSTR_OFFSETS
	.align		4
        /*0084*/ 	.byte	0x04, 0x1c
        /*0086*/ 	.short	(.L_1699 - .L_1698)


	//   ....[0]....
.L_1698:
        /*0088*/ 	.word	0x00000060


	//   ....[1]....
        /*008c*/ 	.word	0x00003bc0


	//----- nvinfo : EIATTR_MAX_THREADS
	.align		4
.L_1699:
        /*0090*/ 	.byte	0x04, 0x05
        /*0092*/ 	.short	(.L_1701 - .L_1700)
.L_1700:
        /*0094*/ 	.word	0x00000200
        /*0098*/ 	.word	0x00000001
        /*009c*/ 	.word	0x00000001


	//----- nvinfo : EIATTR_CRS_STACK_SIZE
	.align		4
.L_1701:
        /*00a0*/ 	.byte	0x04, 0x1e
        /*00a2*/ 	.short	(.L_1703 - .L_1702)
.L_1702:
        /*00a4*/ 	.word	0x00000000


	//----- nvinfo : EIATTR_CBANK_PARAM_SIZE
	.align		4
.L_1703:
        /*00a8*/ 	.byte	0x03, 0x19
        /*00aa*/ 	.short	0x00a0


	//----- nvinfo : EIATTR_PARAM_CBANK
	.align		4
        /*00ac*/ 	.byte	0x04, 0x0a
        /*00ae*/ 	.short	(.L_1705 - .L_1704)
	.align		4
.L_1704:
        /*00b0*/ 	.word	index@(.nv.constant0._Z35group_norm_nhwc_fwd_one_pass_kernelI11Fp32IOFp32WLi256ELi32ELi512EEv26Group_norm_nhwc_fwd_params)
        /*00b4*/ 	.short	0x0380
        /*00b6*/ 	.short	0x00a0


	//----- nvinfo : EIATTR_SW_WAR
	.align		4
.L_1705:
        /*00b8*/ 	.byte	0x04, 0x36
        /*00ba*/ 	.short	(.L_1707 - .L_1706)
.L_1706:
        /*00bc*/ 	.word	0x00000008
.L_1707:


//--------------------- .nv.info._Z35group_norm_nhwc_fwd_one_pass_kernelI11Fp32IOFp32WLi512ELi32ELi512EEv26Group_norm_nhwc_fwd_params --------------------------
	.section	.nv.info._Z35group_norm_nhwc_fwd_one_pass_kernelI11Fp32IOFp32WLi512ELi32ELi512EEv26Group_norm_nhwc_fwd_params,"",@"SHT_CUDA_INFO"
	.sectionflags	@""
	.align	4


	//----- nvinfo : EIATTR_CUDA_API_VERSION
	.align		4
        /*0000*/ 	.byte	0x04, 0x37
        /*0002*/ 	.short	(.L_1709 - .L_1708)
.L_1708:
        /*0004*/ 	.word	0x00000082


	//----- nvinfo : EIATTR_KPARAM_INFO
	.align		4
.L_1709:
        /*0008*/ 	.byte	0x04, 0x17
        /*000a*/ 	.short	(.L_1711 - .L_1710)
.L_1710:
        /*000c*/ 	.word	0x00000000
        /*0010*/ 	.short	0x0000
        /*0012*/ 	.short	0x0000
        /*0014*/ 	.byte	0x00, 0xf0, 0x81, 0x02


	//----- nvinfo : EIATTR_SPARSE_MMA_MASK
	.align		4
.L_1711:
        /*0018*/ 	.byte	0x03, 0x50
        /*001a*/ 	.short	0x0000


	//----- nvinfo : EIATTR_MAXREG_COUNT
	.align		4
        /*001c*/ 	.byte	0x03, 0x1b
        /*001e*/ 	.short	0x0080


	//----- nvinfo : EIATTR_NUM_BARRIERS
	.align		4
        /*0020*/ 	.byte	0x02, 0x4c
        /*0022*/ 	.byte	0x01
	.zero		1


	//----- nvinfo : EIATTR_MERCURY_ISA_VERSION
	.align		4
        /*0024*/ 	.byte	0x03, 0x5f
        /*0026*/ 	.short	0x0101


	//----- nvinfo : EIATTR_COOP_GROUP_MASK_REGIDS
	.align		4
        /*0028*/ 	.byte	0x04, 0x29
        /*002a*/ 	.short	(.L_1713 - .L_1712)


	//   ....[0]....
.L_1712:
        /*002c*/ 	.word	0xffffffff


	//   ....[1]....
        /*0030*/ 	.word	0xffffffff


	//   ....[2]....
        /*0034*/ 	.word	0xffffffff


	//   ....[3]....
        /*0038*/ 	.word	0xffffffff


	//   ....[4]....
        /*003c*/ 	.word	0xffffffff


	//   ....[5]....
        /*0040*/ 	.word	0xffffffff


	//   ....[6]....
        /*0044*/ 	.word	0xffffffff


	//   ....[7]....
        /*0048*/ 	.word	0xffffffff


	//   ....[8]....
        /*004c*/ 	.word	0xffffffff


	//   ....[9]....
        /*0050*/ 	.word	0xffffffff


	//----- nvinfo : EIATTR_COOP_GROUP_INSTR_OFFSETS
	.align		4
.L_1713:
        /*0054*/ 	.byte	0x04, 0x28
        /*0056*/ 	.short	(.L_1715 - .L_1714)


	//   ....[0]....
.L_1714:
        /*0058*/ 	.word	0x000018b0


	//   ....[1]....
        /*005c*/ 	.word	0x000018c0


	//   ....[2]....
        /*0060*/ 	.word	0x000018f0


	//   ....[3]....
        /*0064*/ 	.word	0x00001900


	//   ....[4]....
        /*0068*/ 	.word	0x00001940


	//   ....[5]....
        /*006c*/ 	.word	0x00001950


	//   ....[6]....
        /*0070*/ 	.word	0x00001990


	//   ....[7]....
        /*0074*/ 	.word	0x000019a0


	//   ....[8]....
        /*0078*/ 	.word	0x00001a20


	//   ....[9]....
        /*007c*/ 	.word	0x00001a30


	//----- nvinfo : EIATTR_VRC_CTA_INIT_COUNT
	.align		4
.L_1715:
        /*0080*/ 	.byte	0x02, 0x4a
	.zero		1
	.zero		1


	//----- nvinfo : EIATTR_EXIT_INSTR_OFFSETS
	.align		4
        /*0084*/ 	.byte	0x04, 0x1c
        /*0086*/ 	.short	(.L_1717 - .L_1716)


	//   ....[0]....
.L_1716:
        /*0088*/ 	.word	0x00000060


	//   ....[1]....
        /*008c*/ 	.word	0x000060a0


	//----- nvinfo : EIATTR_MAX_THREADS
	.align		4
.L_1717:
        /*0090*/ 	.byte	0x04, 0x05
        /*0092*/ 	.short	(.L_1719 - .L_1718)
.L_1718:
        /*0094*/ 	.word	0x00000200
        /*0098*/ 	.word	0x00000001
        /*009c*/ 	.word	0x00000001


	//----- nvinfo : EIATTR_CRS_STACK_SIZE
	.align		4
.L_1719:
        /*00a0*/ 	.byte	0x04, 0x1e
        /*00a2*/ 	.short	(.L_1721 - .L_1720)
.L_1720:
        /*00a4*/ 	.word	0x00000000


	//----- nvinfo : EIATTR_CBANK_PARAM_SIZE
	.align		4
.L_1721:
        /*00a8*/ 	.byte	0x03, 0x19
        /*00aa*/ 	.short	0x00a0


	//----- nvinfo : EIATTR_PARAM_CBANK
	.align		4
        /*00ac*/ 	.byte	0x04, 0x0a
        /*00ae*/ 	.short	(.L_1723 - .L_1722)
	.align		4
.L_1722:
        /*00b0*/ 	.word	index@(.nv.constant0._Z35group_norm_nhwc_fwd_one_pass_kernelI11Fp32IOFp32WLi512ELi32ELi512EEv26Group_norm_nhwc_fwd_params)
        /*00b4*/ 	.short	0x0380
        /*00b6*/ 	.short	0x00a0


	//----- nvinfo : EIATTR_SW_WAR
	.align		4
.L_1723:
        /*00b8*/ 	.byte	0x04, 0x36
        /*00ba*/ 	.short	(.L_1725 - .L_1724)
.L_1724:
        /*00bc*/ 	.word	0x00000008
.L_1725:


//--------------------- .nv.info._Z35group_norm_nhwc_fwd_one_pass_kernelI11Fp32IOBf16WLi64ELi32ELi512EEv26Group_norm_nhwc_fwd_params --------------------------
	.section	.nv.info._Z35group_norm_nhwc_fwd_one_pass_kernelI11Fp32IOBf16WLi64ELi32ELi512EEv26Group_norm_nhwc_fwd_params,"",@"SHT_CUDA_INFO"
	.sectionflags	@""
	.align	4


	//----- nvinfo : EIATTR_CUDA_API_VERSION
	.align		4
        /*0000*/ 	.byte	0x04, 0x37
        /*0002*/ 	.short	(.L_1727 - .L_1726)
.L_1726:
        /*0004*/ 	.word	0x00000082


	//----- nvinfo : EIATTR_KPARAM_INFO
	.align		4
.L_1727:
        /*0008*/ 	.byte	0x04, 0x17
        /*000a*/ 	.short	(.L_1729 - .L_1728)
.L_1728:
        /*000c*/ 	.word	0x00000000
        /*0010*/ 	.short	0x0000
        /*0012*/ 	.short	0x0000
        /*0014*/ 	.byte	0x00, 0xf0, 0x81, 0x02


	//----- nvinfo : EIATTR_SPARSE_MMA_MASK
	.align		4
.L_1729:
        /*0018*/ 	.byte	0x03, 0x50
        /*001a*/ 	.short	0x0000


	//----- nvinfo : EIATTR_MAXREG_COUNT
	.align		4
        /*001c*/ 	.byte	0x03, 0x1b
        /*001e*/ 	.short	0x0080


	//----- nvinfo : EIATTR_NUM_BARRIERS
	.align		4
        /*0020*/ 	.byte	0x02, 0x4c
        /*0022*/ 	.byte	0x01
	.zero		1


	//----- nvinfo : EIATTR_MERCURY_ISA_VERSION
	.align		4
        /*0024*/ 	.byte	0x03, 0x5f
        /*0026*/ 	.short	0x0101


	//----- nvinfo : EIATTR_INT_WARP_WIDE_INSTR_OFFSETS
	.align		4
        /*0028*/ 	.byte	0x04, 0x31
        /*002a*/ 	.short	(.L_1731 - .L_1730)


	//   ....[0]....
.L_1730:
        /*002c*/ 	.word	0x00000f80


	//   ....[1]....
        /*0030*/ 	.word	0x00000fc0


	//   ....[2]....
        /*0034*/ 	.word	0x00000fe0


	//   ....[3]....
        /*0038*/ 	.word	0x00001010


	//   ....[4]....
        /*003c*/ 	.word	0x000011e0


	//   ....[5]....
        /*0040*/ 	.word	0x00001240


	//   ....[6]....
        /*0044*/ 	.word	0x00001280


	//   ....[7]....
        /*0048*/ 	.word	0x00001290


	//   ....[8]....
        /*004c*/ 	.word	0x00001530


	//   ....[9]....
        /*0050*/ 	.word	0x00001610


	//   ....[10]....
        /*0054*/ 	.word	0x00001620


	//   ....[11]....
        /*0058*/ 	.word	0x00001700


	//   ....[12]....
        /*005c*/ 	.word	0x00001860


	//   ....[13]....
        /*0060*/ 	.word	0x00001880


	//----- nvinfo : EIATTR_COOP_GROUP_MASK_REGIDS
	.align		4
.L_1731:
        /*0064*/ 	.byte	0x04, 0x29
        /*0066*/ 	.short	(.L_1733 - .L_1732)


	//   ....[0]....
.L_1732:
        /*0068*/ 	.word	0xffffffff


	//   ....[1]....
        /*006c*/ 	.word	0xffffffff


	//   ....[2]....
        /*0070*/ 	.word	0xffffffff


	//   ....[3]....
        /*0074*/ 	.word	0xffffffff


	//   ....[4]....
        /*0078*/ 	.word	0xffffffff


	//   ....[5]....
        /*007c*/ 	.word	0xffffffff


	//   ....[6]....
        /*0080*/ 	.word	0xffffffff


	//   ....[7]....
        /*0084*/ 	.word	0xffffffff


	//   ....[8]....
        /*0088*/ 	.word	0xffffffff


	//   ....[9]....
        /*008c*/ 	.word	0xffffffff


	//----- nvinfo : EIATTR_COOP_GROUP_INSTR_OFFSETS
	.align		4
.L_1733:
        /*0090*/ 	.byte	0x04, 0x28
        /*0092*/ 	.short	(.L_1735 - .L_1734)


	//   ....[0]....
.L_1734:
        /*0094*/ 	.word	0x000006b0


	//   ....[1]....
        /*0098*/ 	.word	0x000006c0


	//   ....[2]....
        /*009c*/ 	.word	0x000006f0


	//   ....[3]....
        /*00a0*/ 	.word	0x00000710


	//   ....[4]....
        /*00a4*/ 	.word	0x00000740


	//   ....[5]....
        /*00a8*/ 	.word	0x00000760


	//   ....[6]....
        /*00ac*/ 	.word	0x00000790


	//   ....[7]....
        /*00b0*/ 	.word	0x000007b0


	//   ....[8]....
        /*00b4*/ 	.word	0x00000800


	//   ....[9]....
        /*00b8*/ 	.word	0x00000810


	//----- nvinfo : EIATTR_VRC_CTA_INIT_COUNT
	.align		4
.L_1735:
        /*00bc*/ 	.byte	0x02, 0x4a
	.zero		1
	.zero		1


	//----- nvinfo : EIATTR_EXIT_INSTR_OFFSETS
	.align		4
        /*00c0*/ 	.byte	0x04, 0x1c
        /*00c2*/ 	.short	(.L_1737 - .L_1736)


	//   ....[0]....
.L_1736:
        /*00c4*/ 	.word	0x00000070


	//   ....[1]....
        /*00c8*/ 	.word	0x00002420


	//----- nvinfo : EIATTR_MAX_THREADS
	.align		4
.L_1737:
        /*00cc*/ 	.byte	0x04, 0x05
        /*00ce*/ 	.short	(.L_1739 - .L_1738)
.L_1738:
        /*00d0*/ 	.word	0x00000200
        /*00d4*/ 	.word	0x00000001
        /*00d8*/ 	.word	0x00000001


	//----- nvinfo : EIATTR_CRS_STACK_SIZE
	.align		4
.L_1739:
        /*00dc*/ 	.byte	0x04, 0x1e
        /*00de*/ 	.short	(.L_1741 - .L_1740)
.L_1740:
        /*00e0*/ 	.word	0x00000000


	//----- nvinfo : EIATTR_CBANK_PARAM_SIZE
	.align		4
.L_1741:
        /*00e4*/ 	.byte	0x03, 0x19
        /*00e6*/ 	.short	0x00a0


	//----- nvinfo : EIATTR_PARAM_CBANK
	.align		4
        /*00e8*/ 	.byte	0x04, 0x0a
        /*00ea*/ 	.short	(.L_1743 - .L_1742)
	.align		4
.L_1742:
        /*00ec*/ 	.word	index@(.nv.constant0._Z35group_norm_nhwc_fwd_one_pass_kernelI11Fp32IOBf16WLi64ELi32ELi512EEv26Group_norm_nhwc_fwd_params)
        /*00f0*/ 	.short	0x0380
        /*00f2*/ 	.short	0x00a0


	//----- nvinfo : EIATTR_SW_WAR
	.align		4
.L_1743:
        /*00f4*/ 	.byte	0x04, 0x36
        /*00f6*/ 	.short	(.L_1745 - .L_1744)
.L_1744:
        /*00f8*/ 	.word	0x00000008
.L_1745:


//--------------------- .nv.info._Z35group_norm_nhwc_fwd_one_pass_kernelI11Fp32IOBf16WLi128ELi32ELi512EEv26Group_norm_nhwc_fwd_params --------------------------
	.section	.nv.info._Z35group_norm_nhwc_fwd_one_pass_kernelI11Fp32IOBf16WLi128ELi32ELi512EEv26Group_norm_nhwc_fwd_params,"",@"SHT_CUDA_INFO"
	.sectionflags	@""
	.align	4


	//----- nvinfo : EIATTR_CUDA_API_VERSION
	.align		4
        /*0000*/ 	.byte	0x04, 0x37
        /*0002*/ 	.short	(.L_1747 - .L_1746)
.L_1746:
        /*0004*/ 	.word	0x00000082


	//----- nvinfo : EIATTR_KPARAM_INFO
	.align		4
.L_1747:
        /*0008*/ 	.byte	0x04, 0x17
        /*000a*/ 	.short	(.L_1749 - .L_1748)
.L_1748:
        /*000c*/ 	.word	0x00000000
        /*0010*/ 	.short	0x0000
        /*0012*/ 	.short	0x0000
        /*0014*/ 	.byte	0x00, 0xf0, 0x81, 0x02


	//----- nvinfo : EIATTR_SPARSE_MMA_MASK
	.align		4
.L_1749:
        /*0018*/ 	.byte	0x03, 0x50
        /*001a*/ 	.short	0x0000


	//----- nvinfo : EIATTR_MAXREG_COUNT
	.align		4
        /*001c*/ 	.byte	0x03, 0x1b
        /*001e*/ 	.short	0x0080


	//----- nvinfo : EIATTR_NUM_BARRIERS
	.align		4
        /*0020*/ 	.byte	0x02, 0x4c
        /*0022*/ 	.byte	0x01
	.zero		1


	//----- nvinfo : EIATTR_MERCURY_ISA_VERSION
	.align		4
        /*0024*/ 	.byte	0x03, 0x5f
        /*0026*/ 	.short	0x0101


	//----- nvinfo : EIATTR_INT_WARP_WIDE_INSTR_OFFSETS
	.align		4
        /*0028*/ 	.byte	0x04, 0x31
        /*002a*/ 	.short	(.L_1751 - .L_1750)


	//   ....[0]....
.L_1750:
        /*002c*/ 	.word	0x00001200


	//   ....[1]....
        /*0030*/ 	.word	0x00001270


	//   ....[2]....
        /*0034*/ 	.word	0x00001280


	//   ....[3]....
        /*0038*/ 	.word	0x000012b0


	//   ....[4]....
        /*003c*/ 	.word	0x00001470


	//   ....[5]....
        /*0040*/ 	.word	0x000014d0


	//   ....[6]....
        /*0044*/ 	.word	0x000014f0


	//   ....[7]....
        /*0048*/ 	.word	0x00001520


	//   ....[8]....
        /*004c*/ 	.word	0x00001850


	//   ....[9]....
        /*0050*/ 	.word	0x00001870


	//   ....[10]....
        /*0054*/ 	.word	0x00001890


	//   ....[11]....
        /*0058*/ 	.word	0x000018b0


	//   ....[12]....
        /*005c*/ 	.word	0x00001b10


	//   ....[13]....
        /*0060*/ 	.word	0x00001b30


	//----- nvinfo : EIATTR_COOP_GROUP_MASK_REGIDS
	.align		4
.L_1751:
        /*0064*/ 	.byte	0x04, 0x29
        /*0066*/ 	.short	(.L_1753 - .L_1752)


	//   ....[0]....
.L_1752:
        /*0068*/ 	.word	0xffffffff


	//   ....[1]....
        /*006c*/ 	.word	0xffffffff


	//   ....[2]....
        /*0070*/ 	.word	0xffffffff


	//   ....[3]....
        /*0074*/ 	.word	0xffffffff


	//   ....[4]....
        /*0078*/ 	.word	0xffffffff


	//   ....[5]....
        /*007c*/ 	.word	0xffffffff


	//   ....[6]....
        /*0080*/ 	.word	0xffffffff


	//   ....[7]....
        /*0084*/ 	.word	0xffffffff


	//   ....[8]....
        /*0088*/ 	.word	0xffffffff


	//   ....[9]....
        /*008c*/ 	.word	0xffffffff


	//----- nvinfo : EIATTR_COOP_GROUP_INSTR_OFFSETS
	.align		4
.L_1753:
        /*0090*/ 	.byte	0x04, 0x28
        /*0092*/ 	.short	(.L_1755 - .L_1754)


	//   ....[0]....
.L_1754:
        /*0094*/ 	.word	0x00000940


	//   ....[1]....
        /*0098*/ 	.word	0x00000950


	//   ....[2]....
        /*009c*/ 	.word	0x00000980


	//   ....[3]....
        /*00a0*/ 	.word	0x00000990


	//   ....[4]....
        /*00a4*/ 	.word	0x000009d0


	//   ....[5]....
        /*00a8*/ 	.word	0x000009e0


	//   ....[6]....
        /*00ac*/ 	.word	0x00000a20


	//   ....[7]....
        /*00b0*/ 	.word	0x00000a30


	//   ....[8]....
        /*00b4*/ 	.word	0x00000a90


	//   ....[9]....
        /*00b8*/ 	.word	0x00000aa0


	//----- nvinfo : EIATTR_VRC_CTA_INIT_COUNT
	.align		4
.L_1755:
        /*00bc*/ 	.byte	0x02, 0x4a
	.zero		1
	.zero		1


	//----- nvinfo : EIATTR_EXIT_INSTR_OFFSETS
	.align		4
        /*00c0*/ 	.byte	0x04, 0x1c
        /*00c2*/ 	.short	(.L_1757 - .L_1756)


	//   ....[0]....
.L_1756:
        /*00c4*/ 	.word	0x00000070


	//   ....[1]....
        /*00c8*/ 	.word	0x00002e50


	//----- nvinfo : EIATTR_MAX_THREADS
	.align		4
.L_1757:
        /*00cc*/ 	.byte	0x04, 0x05
        /*00ce*/ 	.short	(.L_1759 - .L_1758)
.L_1758:
        /*00d0*/ 	.word	0x00000200
        /*00d4*/ 	.word	0x00000001
        /*00d8*/ 	.word	0x00000001


	//----- nvinfo : EIATTR_CRS_STACK_SIZE
	.align		4
.L_1759:
        /*00dc*/ 	.byte	0x04, 0x1e
        /*00de*/ 	.short	(.L_1761 - .L_1760)
.L_1760:
        /*00e0*/ 	.word	0x00000000


	//----- nvinfo : EIATTR_CBANK_PARAM_SIZE
	.align		4
.L_1761:
        /*00e4*/ 	.byte	0x03, 0x19
        /*00e6*/ 	.short	0x00a0


	//----- nvinfo : EIATTR_PARAM_CBANK
	.align		4
        /*00e8*/ 	.byte	0x04, 0x0a
        /*00ea*/ 	.short	(.L_1763 - .L_1762)
	.align		4
.L_1762:
        /*00ec*/ 	.word	index@(.nv.constant0._Z35group_norm_nhwc_fwd_one_pass_kernelI11Fp32IOBf16WLi128ELi32ELi512EEv26Group_norm_nhwc_fwd_params)
        /*00f0*/ 	.short	0x0380
        /*00f2*/ 	.short	0x00a0


	//----- nvinfo : EIATTR_SW_WAR
	.align		4
.L_1763:
        /*00f4*/ 	.byte	0x04, 0x36
        /*00f6*/ 	.short	(.L_1765 - .L_1764)
.L_1764:
        /*00f8*/ 	.word	0x00000008
.L_1765:


//--------------------- .nv.info._Z35group_norm_nhwc_fwd_one_pass_kernelI11Fp32IOBf16WLi256ELi32ELi512EEv26Group_norm_nhwc_fwd_params --------------------------
	.section	.nv.info._Z35group_norm_nhwc_fwd_one_pass_kernelI11Fp32IOBf16WLi256ELi32ELi512EEv26Group_norm_nhwc_fwd_params,"",@"SHT_CUDA_INFO"
	.sectionflags	@""
	.align	4


	//----- nvinfo : EIATTR_CUDA_API_VERSION
	.align		4
        /*0000*/ 	.byte	0x04, 0x37
        /*0002*/ 	.short	(.L_1767 - .L_1766)
.L_1766:
        /*0004*/ 	.word	0x00000082


	//----- nvinfo : EIATTR_KPARAM_INFO
	.align		4
.L_1767:
        /*0008*/ 	.byte	0x04, 0x17
        /*000a*/ 	.short	(.L_1769 - .L_1768)
.L_1768:
        /*000c*/ 	.word	0x00000000
        /*0010*/ 	.short	0x0000
        /*0012*/ 	.short	0x0000
        /*0014*/ 	.byte	0x00, 0xf0, 0x81, 0x02


	//----- nvinfo : EIATTR_SPARSE_MMA_MASK
	.align		4
.L_1769:
        /*0018*/ 	.byte	0x03, 0x50
        /*001a*/ 	.short	0x0000


	//----- nvinfo : EIATTR_MAXREG_COUNT
	.align		4
        /*001c*/ 	.byte	0x03, 0x1b
        /*001e*/ 	.short	0x0080


	//----- nvinfo : EIATTR_NUM_BARRIERS
	.align		4
        /*0020*/ 	.byte	0x02, 0x4c
        /*0022*/ 	.byte	0x01
	.zero		1


	//----- nvinfo : EIATTR_MERCURY_ISA_VERSION
	.align		4
        /*0024*/ 	.byte	0x03, 0x5f
        /*0026*/ 	.short	0x0101


	//----- nvinfo : EIATTR_COOP_GROUP_MASK_REGIDS
	.align		4
        /*0028*/ 	.byte	0x04, 0x29
        /*002a*/ 	.short	(.L_1771 - .L_1770)


	//   ....[0]....
.L_1770:
        /*002c*/ 	.word	0xffffffff


	//   ....[1]....
        /*0030*/ 	.word	0xffffffff


	//   ....[2]....
        /*0034*/ 	.word	0xffffffff


	//   ....[3]....
        /*0038*/ 	.word	0xffffffff


	//   ....[4]....
        /*003c*/ 	.word	0xffffffff


	//   ....[5]....
        /*0040*/ 	.word	0xffffffff


	//   ....[6]....
        /*0044*/ 	.word	0xffffffff


	//   ....[7]....
        /*0048*/ 	.word	0xffffffff


	//   ....[8]....
        /*004c*/ 	.word	0xffffffff


	//   ....[9]....
        /*0050*/ 	.word	0xffffffff


	//----- nvinfo : EIATTR_COOP_GROUP_INSTR_OFFSETS
	.align		4
.L_1771:
        /*0054*/ 	.byte	0x04, 0x28
        /*0056*/ 	.short	(.L_1773 - .L_1772)


	//   ....[0]....
.L_1772:
        /*0058*/ 	.word	0x00000ee0


	//   ....[1]....
        /*005c*/ 	.word	0x00000ef0


	//   ....[2]....
        /*0060*/ 	.word	0x00000f20


	//   ....[3]....
        /*0064*/ 	.word	0x00000f30


	//   ....[4]....
        /*0068*/ 	.word	0x00000f70


	//   ....[5]....
        /*006c*/ 	.word	0x00000f80


	//   ....[6]....
        /*0070*/ 	.word	0x00000fc0


	//   ....[7]....
        /*0074*/ 	.word	0x00000fd0


	//   ....[8]....
        /*0078*/ 	.word	0x00001030


	//   ....[9]....
        /*007c*/ 	.word	0x00001040


	//----- nvinfo : EIATTR_VRC_CTA_INIT_COUNT
	.align		4
.L_1773:
        /*0080*/ 	.byte	0x02, 0x4a
	.zero		1
	.zero		1


	//----- nvinfo : EIATTR_EXIT_INSTR_OFFSETS
	.align		4
        /*0084*/ 	.byte	0x04, 0x1c
        /*0086*/ 	.short	(.L_1775 - .L_1774)


	//   ....[0]....
.L_1774:
        /*0088*/ 	.word	0x00000060


	//   ....[1]....
        /*008c*/ 	.word	0x00003c20


	//----- nvinfo : EIATTR_MAX_THREADS
	.align		4
.L_1775:
        /*0090*/ 	.byte	0x04, 0x05
        /*0092*/ 	.short	(.L_1777 - .L_1776)
.L_1776:
        /*0094*/ 	.word	0x00000200
        /*0098*/ 	.word	0x00000001
        /*009c*/ 	.word	0x00000001


	//----- nvinfo : EIATTR_CRS_STACK_SIZE
	.align		4
.L_1777:
        /*00a0*/ 	.byte	0x04, 0x1e
        /*00a2*/ 	.short	(.L_1779 - .L_1778)
.L_1778:
        /*00a4*/ 	.word	0x00000000


	//----- nvinfo : EIATTR_CBANK_PARAM_SIZE
	.align		4
.L_1779:
        /*00a8*/ 	.byte	0x03, 0x19
        /*00aa*/ 	.short	0x00a0


	//----- nvinfo : EIATTR_PARAM_CBANK
	.align		4
        /*00ac*/ 	.byte	0x04, 0x0a
        /*00ae*/ 	.short	(.L_1781 - .L_1780)
	.align		4
.L_1780:
        /*00b0*/ 	.word	index@(.nv.constant0._Z35group_norm_nhwc_fwd_one_pass_kernelI11Fp32IOBf16WLi256ELi32ELi512EEv26Group_norm_nhwc_fwd_params)
        /*00b4*/ 	.short	0x0380
        /*00b6*/ 	.short	0x00a0


	//----- nvinfo : EIATTR_SW_WAR
	.align		4
.L_1781:
        /*00b8*/ 	.byte	0x04, 0x36
        /*00ba*/ 	.short	(.L_1783 - .L_1782)
.L_1782:
        /*00bc*/ 	.word	0x00000008
.L_1783:


//--------------------- .nv.info._Z35group_norm_nhwc_fwd_one_pass_kernelI11Fp32IOBf16WLi512ELi32ELi512EEv26Group_norm_nhwc_fwd_params --------------------------
	.section	.nv.info._Z35group_norm_nhwc_fwd_one_pass_kernelI11Fp32IOBf16WLi512ELi32ELi512EEv26Group_norm_nhwc_fwd_params,"",@"SHT_CUDA_INFO"
	.sectionflags	@""
	.align	4


	//----- nvinfo : EIATTR_CUDA_API_VERSION
	.align		4
        /*0000*/ 	.byte	0x04, 0x37
        /*0002*/ 	.short	(.L_1785 - .L_1784)
.L_1784:
        /*0004*/ 	.word	0x00000082


	//----- nvinfo : EIATTR_KPARAM_INFO
	.align		4
.L_1785:
        /*0008*/ 	.byte	0x04, 0x17
        /*000a*/ 	.short	(.L_1787 - .L_1786)
.L_1786:
        /*000c*/ 	.word	0x00000000
        /*0010*/ 	.short	0x0000
        /*0012*/ 	.short	0x0000
        /*0014*/ 	.byte	0x00, 0xf0, 0x81, 0x02


	//----- nvinfo : EIATTR_SPARSE_MMA_MASK
	.align		4
.L_1787:
        /*0018*/ 	.byte	0x03, 0x50
        /*001a*/ 	.short	0x0000


	//----- nvinfo : EIATTR_MAXREG_COUNT
	.align		4
        /*001c*/ 	.byte	0x03, 0x1b
        /*001e*/ 	.short	0x0080


	//----- nvinfo : EIATTR_NUM_BARRIERS
	.align		4
        /*0020*/ 	.byte	0x02, 0x4c
        /*0022*/ 	.byte	0x01
	.zero		1


	//----- nvinfo : EIATTR_MERCURY_ISA_VERSION
	.align		4
        /*0024*/ 	.byte	0x03, 0x5f
        /*0026*/ 	.short	0x0101


	//----- nvinfo : EIATTR_COOP_GROUP_MASK_REGIDS
	.align		4
        /*0028*/ 	.byte	0x04, 0x29
        /*002a*/ 	.short	(.L_1789 - .L_1788)


	//   ....[0]....
.L_1788:
        /*002c*/ 	.word	0xffffffff


	//   ....[1]....
        /*0030*/ 	.word	0xffffffff


	//   ....[2]....
        /*0034*/ 	.word	0xffffffff


	//   ....[3]....
        /*0038*/ 	.word	0xffffffff


	//   ....[4]....
        /*003c*/ 	.word	0xffffffff


	//   ....[5]....
        /*0040*/ 	.word	0xffffffff


	//   ....[6]....
        /*0044*/ 	.word	0xffffffff


	//   ....[7]....
        /*0048*/ 	.word	0xffffffff


	//   ....[8]....
        /*004c*/ 	.word	0xffffffff


	//   ....[9]....
        /*0050*/ 	.word	0xffffffff


	//----- nvinfo : EIATTR_COOP_GROUP_INSTR_OFFSETS
	.align		4
.L_1789:
        /*0054*/ 	.byte	0x04, 0x28
        /*0056*/ 	.short	(.L_1791 - .L_1790)


	//   ....[0]....
.L_1790:
        /*0058*/ 	.word	0x000018b0


	//   ....[1]....
        /*005c*/ 	.word	0x000018c0


	//   ....[2]....
        /*0060*/ 	.word	0x000018f0


	//   ....[3]....
        /*0064*/ 	.word	0x00001900


	//   ....[4]....
        /*0068*/ 	.word	0x00001940


	//   ....[5]....
        /*006c*/ 	.word	0x00001950


	//   ....[6]....
        /*0070*/ 	.word	0x00001990


	//   ....[7]....
        /*0074*/ 	.word	0x000019a0


	//   ....[8]....
        /*0078*/ 	.word	0x00001a20


	//   ....[9]....
        /*007c*/ 	.word	0x00001a30


	//----- nvinfo : EIATTR_VRC_CTA_INIT_COUNT
	.align		4
.L_1791:
        /*0080*/ 	.byte	0x02, 0x4a
	.zero		1
	.zero		1


	//----- nvinfo : EIATTR_EXIT_INSTR_OFFSETS
	.align		4
        /*0084*/ 	.byte	0x04, 0x1c
        /*0086*/ 	.short	(.L_1793 - .L_1792)


	//   ....[0]....
.L_1792:
        /*0088*/ 	.word	0x00000060


	//   ....[1]....
        /*008c*/ 	.word	0x00006100


	//----- nvinfo : EIATTR_MAX_THREADS
	.align		4
.L_1793:
        /*0090*/ 	.byte	0x04, 0x05
        /*0092*/ 	.short	(.L_1795 - .L_1794)
.L_1794:
        /*0094*/ 	.word	0x00000200
        /*0098*/ 	.word	0x00000001
        /*009c*/ 	.word	0x00000001


	//----- nvinfo : EIATTR_CRS_STACK_SIZE
	.align		4
.L_1795:
        /*00a0*/ 	.byte	0x04, 0x1e
        /*00a2*/ 	.short	(.L_1797 - .L_1796)
.L_1796:
        /*00a4*/ 	.word	0x00000000


	//----- nvinfo : EIATTR_CBANK_PARAM_SIZE
	.align		4
.L_1797:
        /*00a8*/ 	.byte	0x03, 0x19
        /*00aa*/ 	.short	0x00a0


	//----- nvinfo : EIATTR_PARAM_CBANK
	.align		4
        /*00ac*/ 	.byte	0x04, 0x0a
        /*00ae*/ 	.short	(.L_1799 - .L_1798)
	.align		4
.L_1798:
        /*00b0*/ 	.word	index@(.nv.constant0._Z35group_norm_nhwc_fwd_one_pass_kernelI11Fp32IOBf16WLi512ELi32ELi512EEv26Group_norm_nhwc_fwd_params)
        /*00b4*/ 	.short	0x0380
        /*00b6*/ 	.short	0x00a0


	//----- nvinfo : EIATTR_SW_WAR
	.align		4
.L_1799:
        /*00b8*/ 	.byte	0x04, 0x36
        /*00ba*/ 	.short	(.L_1801 - .L_1800)
.L_1800:
        /*00bc*/ 	.word	0x00000008
.L_1801:


//--------------------- .nv.info._Z35group_norm_nhwc_fwd_one_pass_kernelI11Fp32IOFp16WLi64ELi32ELi512EEv26Group_norm_nhwc_fwd_params --------------------------
	.section	.nv.info._Z35group_norm_nhwc_fwd_one_pass_kernelI11Fp32IOFp16WLi64ELi32ELi512EEv26Group_norm_nhwc_fwd_params,"",@"SHT_CUDA_INFO"
	.sectionflags	@""
	.align	4


	//----- nvinfo : EIATTR_CUDA_API_VERSION
	.align		4
        /*0000*/ 	.byte	0x04, 0x37
        /*0002*/ 	.short	(.L_1803 - .L_1802)
.L_1802:
        /*0004*/ 	.word	0x00000082


	//----- nvinfo : EIATTR_KPARAM_INFO
	.align		4
.L_1803:
        /*0008*/ 	.byte	0x04, 0x17
        /*000a*/ 	.short	(.L_1805 - .L_1804)
.L_1804:
        /*000c*/ 	.word	0x00000000
        /*0010*/ 	.short	0x0000
        /*0012*/ 	.short	0x0000
        /*0014*/ 	.byte	0x00, 0xf0, 0x81, 0x02


	//----- nvinfo : EIATTR_SPARSE_MMA_MASK
	.align		4
.L_1805:
        /*0018*/ 	.byte	0x03, 0x50
        /*001a*/ 	.short	0x0000


	//----- nvinfo : EIATTR_MAXREG_COUNT
	.align		4
        /*001c*/ 	.byte	0x03, 0x1b
        /*001e*/ 	.short	0x0080


	//----- nvinfo : EIATTR_NUM_BARRIERS
	.align		4
        /*0020*/ 	.byte	0x02, 0x4c
        /*0022*/ 	.byte	0x01
	.zero		1


	//----- nvinfo : EIATTR_MERCURY_ISA_VERSION
	.align		4
        /*0024*/ 	.byte	0x03, 0x5f
        /*0026*/ 	.short	0x0101


	//----- nvinfo : EIATTR_INT_WARP_WIDE_INSTR_OFFSETS
	.align		4
        /*0028*/ 	.byte	0x04, 0x31
        /*002a*/ 	.short	(.L_1807 - .L_1806)


	//   ....[0]....
.L_1806:
        /*002c*/ 	.word	0x00000f90


	//   ....[1]....
        /*0030*/ 	.word	0x00000fc0


	//   ....[2]....
        /*0034*/ 	.word	0x00000fe0


	//   ....[3]....
        /*0038*/ 	.word	0x00001010


	//   ....[4]....
        /*003c*/ 	.word	0x000011e0


	//   ....[5]....
        /*0040*/ 	.word	0x00001240


	//   ....[6]....
        /*0044*/ 	.word	0x00001280


	//   ....[7]....
        /*0048*/ 	.word	0x00001290


	//   ....[8]....
        /*004c*/ 	.word	0x00001530


	//   ....[9]....
        /*0050*/ 	.word	0x00001610


	//   ....[10]....
        /*0054*/ 	.word	0x00001620


	//   ....[11]....
        /*0058*/ 	.word	0x000016f0


	//   ....[12]....
        /*005c*/ 	.word	0x00001860


	//   ....[13]....
        /*0060*/ 	.word	0x00001880


	//----- nvinfo : EIATTR_COOP_GROUP_MASK_REGIDS
	.align		4
.L_1807:
        /*0064*/ 	.byte	0x04, 0x29
        /*0066*/ 	.short	(.L_1809 - .L_1808)


	//   ....[0]....
.L_1808:
        /*0068*/ 	.word	0xffffffff


	//   ....[1]....
        /*006c*/ 	.word	0xffffffff


	//   ....[2]....
        /*0070*/ 	.word	0xffffffff


	//   ....[3]....
        /*0074*/ 	.word	0xffffffff


	//   ....[4]....
        /*0078*/ 	.word	0xffffffff


	//   ....[5]....
        /*007c*/ 	.word	0xffffffff


	//   ....[6]....
        /*0080*/ 	.word	0xffffffff


	//   ....[7]....
        /*0084*/ 	.word	0xffffffff


	//   ....[8]....
        /*0088*/ 	.word	0xffffffff


	//   ....[9]....
        /*008c*/ 	.word	0xffffffff


	//----- nvinfo : EIATTR_COOP_GROUP_INSTR_OFFSETS
	.align		4
.L_1809:
        /*0090*/ 	.byte	0x04, 0x28
        /*0092*/ 	.short	(.L_1811 - .L_1810)


	//   ....[0]....
.L_1810:
        /*0094*/ 	.word	0x000006b0


	//   ....[1]....
        /*0098*/ 	.word	0x000006c0


	//   ....[2]....
        /*009c*/ 	.word	0x000006f0


	//   ....[3]....
        /*00a0*/ 	.word	0x00000710


	//   ....[4]....
        /*00a4*/ 	.word	0x00000740


	//   ....[5]....
        /*00a8*/ 	.word	0x00000760


	//   ....[6]....
        /*00ac*/ 	.word	0x00000790


	//   ....[7]....
        /*00b0*/ 	.word	0x000007b0


	//   ....[8]....
        /*00b4*/ 	.word	0x00000800


	//   ....[9]....
        /*00b8*/ 	.word	0x00000810


	//----- nvinfo : EIATTR_VRC_CTA_INIT_COUNT
	.align		4
.L_1811:
        /*00bc*/ 	.byte	0x02, 0x4a
	.zero		1
	.zero		1


	//----- nvinfo : EIATTR_EXIT_INSTR_OFFSETS
	.align		4
        /*00c0*/ 	.byte	0x04, 0x1c
        /*00c2*/ 	.short	(.L_1813 - .L_1812)


	//   ....[0]....
.L_1812:
        /*00c4*/ 	.word	0x00000070


	//   ....[1]....
        /*00c8*/ 	.word	0x00002420


	//----- nvinfo : EIATTR_MAX_THREADS
	.align		4
.L_1813:
        /*00cc*/ 	.byte	0x04, 0x05
        /*00ce*/ 	.short	(.L_1815 - .L_1814)
.L_1814:
        /*00d0*/ 	.word	0x00000200
        /*00d4*/ 	.word	0x00000001
        /*00d8*/ 	.word	0x00000001


	//----- nvinfo : EIATTR_CRS_STACK_SIZE
	.align		4
.L_1815:
        /*00dc*/ 	.byte	0x04, 0x1e
        /*00de*/ 	.short	(.L_1817 - .L_1816)
.L_1816:
        /*00e0*/ 	.word	0x00000000


	//----- nvinfo : EIATTR_CBANK_PARAM_SIZE
	.align		4
.L_1817:
        /*00e4*/ 	.byte	0x03, 0x19
        /*00e6*/ 	.short	0x00a0


	//----- nvinfo : EIATTR_PARAM_CBANK
	.align		4
        /*00e8*/ 	.byte	0x04, 0x0a
        /*00ea*/ 	.short	(.L_1819 - .L_1818)
	.align		4
.L_1818:
        /*00ec*/ 	.word	index@(.nv.constant0._Z35group_norm_nhwc_fwd_one_pass_kernelI11Fp32IOFp16WLi64ELi32ELi512EEv26Group_norm_nhwc_fwd_params)
        /*00f0*/ 	.short	0x0380
        /*00f2*/ 	.short	0x00a0


	//----- nvinfo : EIATTR_SW_WAR
	.align		4
.L_1819:
        /*00f4*/ 	.byte	0x04, 0x36
        /*00f6*/ 	.short	(.L_1821 - .L_1820)
.L_1820:
        /*00f8*/ 	.word	0x00000008
.L_1821:


//--------------------- .nv.info._Z35group_norm_nhwc_fwd_one_pass_kernelI11Fp32IOFp16WLi128ELi32ELi512EEv26Group_norm_nhwc_fwd_params --------------------------
	.section	.nv.info._Z35group_norm_nhwc_fwd_one_pass_kernelI11Fp32IOFp16WLi128ELi32ELi512EEv26Group_norm_nhwc_fwd_params,"",@"SHT_CUDA_INFO"
	.sectionflags	@""
	.align	4


	//----- nvinfo : EIATTR_CUDA_API_VERSION
	.align		4
        /*0000*/ 	.byte	0x04, 0x37
        /*0002*/ 	.short	(.L_1823 - .L_1822)
.L_1822:
        /*0004*/ 	.word	0x00000082


	//----- nvinfo : EIATTR_KPARAM_INFO
	.align		4
.L_1823:
        /*0008*/ 	.byte	0x04, 0x17
        /*000a*/ 	.short	(.L_1825 - .L_1824)
.L_1824:
        /*000c*/ 	.word	0x00000000
        /*0010*/ 	.short	0x0000
        /*0012*/ 	.short	0x0000
        /*0014*/ 	.byte	0x00, 0xf0, 0x81, 0x02


	//----- nvinfo : EIATTR_SPARSE_MMA_MASK
	.align		4
.L_1825:
        /*0018*/ 	.byte	0x03, 0x50
        /*001a*/ 	.short	0x0000


	//----- nvinfo : EIATTR_MAXREG_COUNT
	.align		4
        /*001c*/ 	.byte	0x03, 0x1b
        /*001e*/ 	.short	0x0080


	//----- nvinfo : EIATTR_NUM_BARRIERS
	.align		4
        /*0020*/ 	.byte	0x02, 0x4c
        /*0022*/ 	.byte	0x01
	.zero		1


	//----- nvinfo : EIATTR_MERCURY_ISA_VERSION
	.align		4
        /*0024*/ 	.byte	0x03, 0x5f
        /*0026*/ 	.short	0x0101


	//----- nvinfo : EIATTR_INT_WARP_WIDE_INSTR_OFFSETS
	.align		4
        /*0028*/ 	.byte	0x04, 0x31
        /*002a*/ 	.short	(.L_1827 - .L_1826)


	//   ....[0]....
.L_1826:
        /*002c*/ 	.word	0x00001200


	//   ....[1]....
        /*0030*/ 	.word	0x00001260


	//   ....[2]....
        /*0034*/ 	.word	0x00001280


	//   ....[3]....
        /*0038*/ 	.word	0x000012b0


	//   ....[4]....
        /*003c*/ 	.word	0x00001480


	//   ....[5]....
        /*0040*/ 	.word	0x000014d0


	//   ....[6]....
        /*0044*/ 	.word	0x00001500


	//   ....[7]....
        /*0048*/ 	.word	0x00001520


	//   ....[8]....
        /*004c*/ 	.word	0x00001850


	//   ....[9]....
        /*0050*/ 	.word	0x00001870


	//   ....[10]....
        /*0054*/ 	.word	0x00001880


	//   ....[11]....
        /*0058*/ 	.word	0x000018b0


	//   ....[12]....
        /*005c*/ 	.word	0x00001b10


	//   ....[13]....
        /*0060*/ 	.word	0x00001b30


	//----- nvinfo : EIATTR_COOP_GROUP_MASK_REGIDS
	.align		4
.L_1827:
        /*0064*/ 	.byte	0x04, 0x29
        /*0066*/ 	.short	(.L_1829 - .L_1828)


	//   ....[0]....
.L_1828:
        /*0068*/ 	.word	0xffffffff


	//   ....[1]....
        /*006c*/ 	.word	0xffffffff


	//   ....[2]....
        /*0070*/ 	.word	0xffffffff


	//   ....[3]....
        /*0074*/ 	.word	0xffffffff


	//   ....[4]....
        /*0078*/ 	.word	0xffffffff


	//   ....[5]....
        /*007c*/ 	.word	0xffffffff


	//   ....[6]....
        /*0080*/ 	.word	0xffffffff


	//   ....[7]....
        /*0084*/ 	.word	0xffffffff


	//   ....[8]....
        /*0088*/ 	.word	0xffffffff


	//   ....[9]....
        /*008c*/ 	.word	0xffffffff


	//----- nvinfo : EIATTR_COOP_GROUP_INSTR_OFFSETS
	.align		4
.L_1829:
        /*0090*/ 	.byte	0x04, 0x28
        /*0092*/ 	.short	(.L_1831 - .L_1830)


	//   ....[0]....
.L_1830:
        /*0094*/ 	.word	0x00000940


	//   ....[1]....
        /*0098*/ 	.word	0x00000950


	//   ....[2]....
        /*009c*/ 	.word	0x00000980


	//   ....[3]....
        /*00a0*/ 	.word	0x00000990


	//   ....[4]....
        /*00a4*/ 	.word	0x000009d0


	//   ....[5]....
        /*00a8*/ 	.word	0x000009e0


	//   ....[6]....
        /*00ac*/ 	.word	0x00000a20


	//   ....[7]....
        /*00b0*/ 	.word	0x00000a30


	//   ....[8]....
        /*00b4*/ 	.word	0x00000a90


	//   ....[9]....
        /*00b8*/ 	.word	0x00000aa0


	//----- nvinfo : EIATTR_VRC_CTA_INIT_COUNT
	.align		4
.L_1831:
        /*00bc*/ 	.byte	0x02, 0x4a
	.zero		1
	.zero		1


	//----- nvinfo : EIATTR_EXIT_INSTR_OFFSETS
	.align		4
        /*00c0*/ 	.byte	0x04, 0x1c
        /*00c2*/ 	.short	(.L_1833 - .L_1832)


	//   ....[0]....
.L_1832:
        /*00c4*/ 	.word	0x00000070


	//   ....[1]....
        /*00c8*/ 	.word	0x00002e50


	//----- nvinfo : EIATTR_MAX_THREADS
	.align		4
.L_1833:
        /*00cc*/ 	.byte	0x04, 0x05
        /*00ce*/ 	.short	(.L_1835 - .L_1834)
.L_1834:
        /*00d0*/ 	.word	0x00000200
        /*00d4*/ 	.word	0x00000001
        /*00d8*/ 	.word	0x00000001


	//----- nvinfo : EIATTR_CRS_STACK_SIZE
	.align		4
.L_1835:
        /*00dc*/ 	.byte	0x04, 0x1e
        /*00de*/ 	.short	(.L_1837 - .L_1836)
.L_1836:
        /*00e0*/ 	.word	0x00000000


	//----- nvinfo : EIATTR_CBANK_PARAM_SIZE
	.align		4
.L_1837:
        /*00e4*/ 	.byte	0x03, 0x19
        /*00e6*/ 	.short	0x00a0


	//----- nvinfo : EIATTR_PARAM_CBANK
	.align		4
        /*00e8*/ 	.byte	0x04, 0x0a
        /*00ea*/ 	.short	(.L_1839 - .L_1838)
	.align		4
.L_1838:
        /*00ec*/ 	.word	index@(.nv.constant0._Z35group_norm_nhwc_fwd_one_pass_kernelI11Fp32IOFp16WLi128ELi32ELi512EEv26Group_norm_nhwc_fwd_params)
        /*00f0*/ 	.short	0x0380
        /*00f2*/ 	.short	0x00a0


	//----- nvinfo : EIATTR_SW_WAR
	.align		4
.L_1839:
        /*00f4*/ 	.byte	0x04, 0x36
        /*00f6*/ 	.short	(.L_1841 - .L_1840)
.L_1840:
        /*00f8*/ 	.word	0x00000008
.L_1841:


//--------------------- .nv.info._Z35group_norm_nhwc_fwd_one_pass_kernelI11Fp32IOFp16WLi256ELi32ELi512EEv26Group_norm_nhwc_fwd_params --------------------------
	.section	.nv.info._Z35group_norm_nhwc_fwd_one_pass_kernelI11Fp32IOFp16WLi256ELi32ELi512EEv26Group_norm_nhwc_fwd_params,"",@"SHT_CUDA_INFO"
	.sectionflags	@""
	.align	4


	//----- nvinfo : EIATTR_CUDA_API_VERSION
	.align		4
        /*0000*/ 	.byte	0x04, 0x37
        /*0002*/ 	.short	(.L_1843 - .L_1842)
.L_1842:
        /*0004*/ 	.word	0x00000082


	//----- nvinfo : EIATTR_KPARAM_INFO
	.align		4
.L_1843:
        /*0008*/ 	.byte	0x04, 0x17
        /*000a*/ 	.short	(.L_1845 - .L_1844)
.L_1844:
        /*000c*/ 	.word	0x00000000
        /*0010*/ 	.short	0x0000
        /*0012*/ 	.short	0x0000
        /*0014*/ 	.byte	0x00, 0xf0, 0x81, 0x02


	//----- nvinfo : EIATTR_SPARSE_MMA_MASK
	.align		4
.L_1845:
        /*0018*/ 	.byte	0x03, 0x50
        /*001a*/ 	.short	0x0000


	//----- nvinfo : EIATTR_MAXREG_COUNT
	.align		4
        /*001c*/ 	.byte	0x03, 0x1b
        /*001e*/ 	.short	0x0080


	//----- nvinfo : EIATTR_NUM_BARRIERS
	.align		4
        /*0020*/ 	.byte	0x02, 0x4c
        /*0022*/ 	.byte	0x01
	.zero		1


	//----- nvinfo : EIATTR_MERCURY_ISA_VERSION
	.align		4
        /*0024*/ 	.byte	0x03, 0x5f
        /*0026*/ 	.short	0x0101


	//----- nvinfo : EIATTR_COOP_GROUP_MASK_REGIDS
	.align		4
        /*0028*/ 	.byte	0x04, 0x29
        /*002a*/ 	.short	(.L_1847 - .L_1846)


	//   ....[0]....
.L_1846:
        /*002c*/ 	.word	0xffffffff


	//   ....[1]....
        /*0030*/ 	.word	0xffffffff


	//   ....[2]....
        /*0034*/ 	.word	0xffffffff


	//   ....[3]....
        /*0038*/ 	.word	0xffffffff


	//   ....[4]....
        /*003c*/ 	.word	0xffffffff


	//   ....[5]....
        /*0040*/ 	.word	0xffffffff


	//   ....[6]....
        /*0044*/ 	.word	0xffffffff


	//   ....[7]....
        /*0048*/ 	.word	0xffffffff


	//   ....[8]....
        /*004c*/ 	.word	0xffffffff


	//   ....[9]....
        /*0050*/ 	.word	0xffffffff


	//----- nvinfo : EIATTR_COOP_GROUP_INSTR_OFFSETS
	.align		4
.L_1847:
        /*0054*/ 	.byte	0x04, 0x28
        /*0056*/ 	.short	(.L_1849 - .L_1848)


	//   ....[0]....
.L_1848:
        /*0058*/ 	.word	0x00000ee0


	//   ....[1]....
        /*005c*/ 	.word	0x00000ef0


	//   ....[2]....
        /*0060*/ 	.word	0x00000f20


	//   ....[3]....
        /*0064*/ 	.word	0x00000f30


	//   ....[4]....
        /*0068*/ 	.word	0x00000f70


	//   ....[5]....
        /*006c*/ 	.word	0x00000f80


	//   ....[6]....
        /*0070*/ 	.word	0x00000fc0


	//   ....[7]....
        /*0074*/ 	.word	0x00000fd0


	//   ....[8]....
        /*0078*/ 	.word	0x00001030


	//   ....[9]....
        /*007c*/ 	.word	0x00001040


	//----- nvinfo : EIATTR_VRC_CTA_INIT_COUNT
	.align		4
.L_1849:
        /*0080*/ 	.byte	0x02, 0x4a
	.zero		1
	.zero		1


	//----- nvinfo : EIATTR_EXIT_INSTR_OFFSETS
	.align		4
        /*0084*/ 	.byte	0x04, 0x1c
        /*0086*/ 	.short	(.L_1851 - .L_1850)


	//   ....[0]....
.L_1850:
        /*0088*/ 	.word	0x00000060


	//   ....[1]....
        /*008c*/ 	.word	0x00003c20


	//----- nvinfo : EIATTR_MAX_THREADS
	.align		4
.L_1851:
        /*0090*/ 	.byte	0x04, 0x05
        /*0092*/ 	.short	(.L_1853 - .L_1852)
.L_1852:
        /*0094*/ 	.word	0x00000200
        /*0098*/ 	.word	0x00000001
        /*009c*/ 	.word	0x00000001


	//----- nvinfo : EIATTR_CRS_STACK_SIZE
	.align		4
.L_1853:
        /*00a0*/ 	.byte	0x04, 0x1e
        /*00a2*/ 	.short	(.L_1855 - .L_1854)
.L_1854:
        /*00a4*/ 	.word	0x00000000


	//----- nvinfo : EIATTR_CBANK_PARAM_SIZE
	.align		4
.L_1855:
        /*00a8*/ 	.byte	0x03, 0x19
        /*00aa*/ 	.short	0x00a0


	//----- nvinfo : EIATTR_PARAM_CBANK
	.align		4
        /*00ac*/ 	.byte	0x04, 0x0a
        /*00ae*/ 	.short	(.L_1857 - .L_1856)
	.align		4
.L_1856:
        /*00b0*/ 	.word	index@(.nv.constant0._Z35group_norm_nhwc_fwd_one_pass_kernelI11Fp32IOFp16WLi256ELi32ELi512EEv26Group_norm_nhwc_fwd_params)
        /*00b4*/ 	.short	0x0380
        /*00b6*/ 	.short	0x00a0


	//----- nvinfo : EIATTR_SW_WAR
	.align		4
.L_1857:
        /*00b8*/ 	.byte	0x04, 0x36
        /*00ba*/ 	.short	(.L_1859 - .L_1858)
.L_1858:
        /*00bc*/ 	.word	0x00000008
.L_1859:


//--------------------- .nv.info._Z35group_norm_nhwc_fwd_one_pass_kernelI11Fp32IOFp16WLi512ELi32ELi512EEv26Group_norm_nhwc_fwd_params --------------------------
	.section	.nv.info._Z35group_norm_nhwc_fwd_one_pass_kernelI11Fp32IOFp16WLi512ELi32ELi512EEv26Group_norm_nhwc_fwd_params,"",@"SHT_CUDA_INFO"
	.sectionflags	@""
	.align	4


	//----- nvinfo : EIATTR_CUDA_API_VERSION
	.align		4
        /*0000*/ 	.byte	0x04, 0x37
        /*0002*/ 	.short	(.L_1861 - .L_1860)
.L_1860:
        /*0004*/ 	.word	0x00000082


	//----- nvinfo : EIATTR_KPARAM_INFO
	.align		4
.L_1861:
        /*0008*/ 	.byte	0x04, 0x17
        /*000a*/ 	.short	(.L_1863 - .L_1862)
.L_1862:
        /*000c*/ 	.word	0x00000000
        /*0010*/ 	.short	0x0000
        /*0012*/ 	.short	0x0000
        /*0014*/ 	.byte	0x00, 0xf0, 0x81, 0x02


	//----- nvinfo : EIATTR_SPARSE_MMA_MASK
	.align		4
.L_1863:
        /*0018*/ 	.byte	0x03, 0x50
        /*001a*/ 	.short	0x0000


	//----- nvinfo : EIATTR_MAXREG_COUNT
	.align		4
        /*001c*/ 	.byte	0x03, 0x1b
        /*001e*/ 	.short	0x0080


	//----- nvinfo : EIATTR_NUM_BARRIERS
	.align		4
        /*0020*/ 	.byte	0x02, 0x4c
        /*0022*/ 	.byte	0x01
	.zero		1


	//----- nvinfo : EIATTR_MERCURY_ISA_VERSION
	.align		4
        /*0024*/ 	.byte	0x03, 0x5f
        /*0026*/ 	.short	0x0101


	//----- nvinfo : EIATTR_COOP_GROUP_MASK_REGIDS
	.align		4
        /*0028*/ 	.byte	0x04, 0x29
        /*002a*/ 	.short	(.L_1865 - .L_1864)


	//   ....[0]....
.L_1864:
        /*002c*/ 	.word	0xffffffff


	//   ....[1]....
        /*0030*/ 	.word	0xffffffff


	//   ....[2]....
        /*0034*/ 	.word	0xffffffff


	//   ....[3]....
        /*0038*/ 	.word	0xffffffff


	//   ....[4]....
        /*003c*/ 	.word	0xffffffff


	//   ....[5]....
        /*0040*/ 	.word	0xffffffff


	//   ....[6]....
        /*0044*/ 	.word	0xffffffff


	//   ....[7]....
        /*0048*/ 	.word	0xffffffff


	//   ....[8]....
        /*004c*/ 	.word	0xffffffff


	//   ....[9]....
        /*0050*/ 	.word	0xffffffff


	//----- nvinfo : EIATTR_COOP_GROUP_INSTR_OFFSETS
	.align		4
.L_1865:
        /*0054*/ 	.byte	0x04, 0x28
        /*0056*/ 	.short	(.L_1867 - .L_1866)


	//   ....[0]....
.L_1866:
        /*0058*/ 	.word	0x000018b0


	//   ....[1]....
        /*005c*/ 	.word	0x000018c0


	//   ....[2]....
        /*0060*/ 	.word	0x000018f0


	//   ....[3]....
        /*0064*/ 	.word	0x00001900


	//   ....[4]....
        /*0068*/ 	.word	0x00001940


	//   ....[5]....
        /*006c*/ 	.word	0x00001950


	//   ....[6]....
        /*0070*/ 	.word	0x00001990


	//   ....[7]....
        /*0074*/ 	.word	0x000019a0


	//   ....[8]....
        /*0078*/ 	.word	0x00001a20


	//   ....[9]....
        /*007c*/ 	.word	0x00001a30


	//----- nvinfo : EIATTR_VRC_CTA_INIT_COUNT
	.align		4
.L_1867:
        /*0080*/ 	.byte	0x02, 0x4a
	.zero		1
	.zero		1


	//----- nvinfo : EIATTR_EXIT_INSTR_OFFSETS
	.align		4
        /*0084*/ 	.byte	0x04, 0x1c
        /*0086*/ 	.short	(.L_1869 - .L_1868)


	//   ....[0]....
.L_1868:
        /*0088*/ 	.word	0x00000060


	//   ....[1]....
        /*008c*/ 	.word	0x00006100


	//----- nvinfo : EIATTR_MAX_THREADS
	.align		4
.L_1869:
        /*0090*/ 	.byte	0x04, 0x05
        /*0092*/ 	.short	(.L_1871 - .L_1870)
.L_1870:
        /*0094*/ 	.word	0x00000200
        /*0098*/ 	.word	0x00000001
        /*009c*/ 	.word	0x00000001


	//----- nvinfo : EIATTR_CRS_STACK_SIZE
	.align		4
.L_1871:
        /*00a0*/ 	.byte	0x04, 0x1e
        /*00a2*/ 	.short	(.L_1873 - .L_1872)
.L_1872:
        /*00a4*/ 	.word	0x00000000


	//----- nvinfo : EIATTR_CBANK_PARAM_SIZE
	.align		4
.L_1873:
        /*00a8*/ 	.byte	0x03, 0x19
        /*00aa*/ 	.short	0x00a0


	//----- nvinfo : EIATTR_PARAM_CBANK
	.align		4
        /*00ac*/ 	.byte	0x04, 0x0a
        /*00ae*/ 	.short	(.L_1875 - .L_1874)
	.align		4
.L_1874:
        /*00b0*/ 	.word	index@(.nv.constant0._Z35group_norm_nhwc_fwd_one_pass_kernelI11Fp32IOFp16WLi512ELi32ELi512EEv26Group_norm_nhwc_fwd_params)
        /*00b4*/ 	.short	0x0380
        /*00b6*/ 	.short	0x00a0


	//----- nvinfo : EIATTR_SW_WAR
	.align		4
.L_1875:
        /*00b8*/ 	.byte	0x04, 0x36
        /*00ba*/ 	.short	(.L_1877 - .L_1876)
.L_1876:
        /*00bc*/ 	.word	0x00000008
.L_1877:


//--------------------- .nv.callgraph             --------------------------
	.section	.nv.callgraph,"",@"SHT_CUDA_CALLGRAPH"
	.align	4
	.sectionentsize	8
	.align		4
        /*0000*/ 	.word	0x00000000
	.align		4
        /*0004*/ 	.word	0xffffffff
	.align		4
        /*0008*/ 	.word	0x00000000
	.align		4
        /*000c*/ 	.word	0xfffffffe
	.align		4
        /*0010*/ 	.word	0x00000000
	.align		4
        /*0014*/ 	.word	0xfffffffd
	.align		4
        /*0018*/ 	.word	0x00000000
	.align		4
        /*001c*/ 	.word	0xfffffffc


//--------------------- .nv.constant4             --------------------------
	.section	.nv.constant4,"a",@progbits
	.align	8
	.align		8
.nv.constant4:
        /*0000*/ 	.dword	_ZN61_INTERNAL_11fbb09f_30_group_norm_nhwc_one_pass_32_cu_ee3c86cc4cuda3std3__45__cpo5beginE
	.align		8
        /*0008*/ 	.dword	_ZN61_INTERNAL_11fbb09f_30_group_norm_nhwc_one_pass_32_cu_ee3c86cc4cuda3std3__45__cpo3endE
	.align		8
        /*0010*/ 	.dword	_ZN61_INTERNAL_11fbb09f_30_group_norm_nhwc_one_pass_32_cu_ee3c86cc4cuda3std3__45__cpo6cbeginE
	.align		8
        /*0018*/ 	.dword	_ZN61_INTERNAL_11fbb09f_30_group_norm_nhwc_one_pass_32_cu_ee3c86cc4cuda3std3__45__cpo4cendE
	.align		8
        /*0020*/ 	.dword	_ZN61_INTERNAL_11fbb09f_30_group_norm_nhwc_one_pass_32_cu_ee3c86cc4cuda3std3__45__cpo6rbeginE
	.align		8
        /*0028*/ 	.dword	_ZN61_INTERNAL_11fbb09f_30_group_norm_nhwc_one_pass_32_cu_ee3c86cc4cuda3std3__45__cpo4rendE
	.align		8
        /*0030*/ 	.dword	_ZN61_INTERNAL_11fbb09f_30_group_norm_nhwc_one_pass_32_cu_ee3c86cc4cuda3std3__45__cpo7crbeginE
	.align		8
        /*0038*/ 	.dword	_ZN61_INTERNAL_11fbb09f_30_group_norm_nhwc_one_pass_32_cu_ee3c86cc4cuda3std3__45__cpo5crendE
	.align		8
        /*0040*/ 	.dword	_ZN61_INTERNAL_11fbb09f_30_group_norm_nhwc_one_pass_32_cu_ee3c86cc4cuda3std3__463_GLOBAL__N__11fbb09f_30_group_norm_nhwc_one_pass_32_cu_ee3c86cc6ignoreE
	.align		8
        /*0048*/ 	.dword	_ZN61_INTERNAL_11fbb09f_30_group_norm_nhwc_one_pass_32_cu_ee3c86cc4cuda3std3__419piecewise_constructE
	.align		8
        /*0050*/ 	.dword	_ZN61_INTERNAL_11fbb09f_30_group_norm_nhwc_one_pass_32_cu_ee3c86cc4cuda3std3__48in_placeE
	.align		8
        /*0058*/ 	.dword	_ZN61_INTERNAL_11fbb09f_30_group_norm_nhwc_one_pass_32_cu_ee3c86cc4cuda3std3__420unreachable_sentinelE
	.align		8
        /*0060*/ 	.dword	_ZN61_INTERNAL_11fbb09f_30_group_norm_nhwc_one_pass_32_cu_ee3c86cc4cuda3std3__47nulloptE
	.align		8
        /*0068*/ 	.dword	_ZN61_INTERNAL_11fbb09f_30_group_norm_nhwc_one_pass_32_cu_ee3c86cc4cuda3std3__48unexpectE
	.align		8
        /*0070*/ 	.dword	_ZN61_INTERNAL_11fbb09f_30_group_norm_nhwc_one_pass_32_cu_ee3c86cc4cuda3std6ranges3__45__cpo4swapE
	.align		8
        /*0078*/ 	.dword	_ZN61_INTERNAL_11fbb09f_30_group_norm_nhwc_one_pass_32_cu_ee3c86cc4cuda3std6ranges3__45__cpo9iter_moveE
	.align		8
        /*0080*/ 	.dword	_ZN61_INTERNAL_11fbb09f_30_group_norm_nhwc_one_pass_32_cu_ee3c86cc4cuda3std6ranges3__45__cpo5beginE
	.align		8
        /*0088*/ 	.dword	_ZN61_INTERNAL_11fbb09f_30_group_norm_nhwc_one_pass_32_cu_ee3c86cc4cuda3std6ranges3__45__cpo3endE
	.align		8
        /*0090*/ 	.dword	_ZN61_INTERNAL_11fbb09f_30_group_norm_nhwc_one_pass_32_cu_ee3c86cc4cuda3std6ranges3__45__cpo6cbeginE
	.align		8
        /*0098*/ 	.dword	_ZN61_INTERNAL_11fbb09f_30_group_norm_nhwc_one_pass_32_cu_ee3c86cc4cuda3std6ranges3__45__cpo4cendE
	.align		8
        /*00a0*/ 	.dword	_ZN61_INTERNAL_11fbb09f_30_group_norm_nhwc_one_pass_32_cu_ee3c86cc4cuda3std6ranges3__45__cpo7advanceE
	.align		8
        /*00a8*/ 	.dword	_ZN61_INTERNAL_11fbb09f_30_group_norm_nhwc_one_pass_32_cu_ee3c86cc4cuda3std6ranges3__45__cpo9iter_swapE
	.align		8
        /*00b0*/ 	.dword	_ZN61_INTERNAL_11fbb09f_30_group_norm_nhwc_one_pass_32_cu_ee3c86cc4cuda3std6ranges3__45__cpo4nextE
	.align		8
        /*00b8*/ 	.dword	_ZN61_INTERNAL_11fbb09f_30_group_norm_nhwc_one_pass_32_cu_ee3c86cc4cuda3std6ranges3__45__cpo4prevE
	.align		8
        /*00c0*/ 	.dword	_ZN61_INTERNAL_11fbb09f_30_group_norm_nhwc_one_pass_32_cu_ee3c86cc4cuda3std6ranges3__45__cpo4dataE
	.align		8
        /*00c8*/ 	.dword	_ZN61_INTERNAL_11fbb09f_30_group_norm_nhwc_one_pass_32_cu_ee3c86cc4cuda3std6ranges3__45__cpo5cdataE
	.align		8
        /*00d0*/ 	.dword	_ZN61_INTERNAL_11fbb09f_30_group_norm_nhwc_one_pass_32_cu_ee3c86cc4cuda3std6ranges3__45__cpo4sizeE
	.align		8
        /*00d8*/ 	.dword	_ZN61_INTERNAL_11fbb09f_30_group_norm_nhwc_one_pass_32_cu_ee3c86cc4cuda3std6ranges3__45__cpo5ssizeE
	.align		8
        /*00e0*/ 	.dword	_ZN61_INTERNAL_11fbb09f_30_group_norm_nhwc_one_pass_32_cu_ee3c86cc4cuda3std6ranges3__45__cpo8distanceE
	.align		8
        /*00e8*/ 	.dword	_ZN61_INTERNAL_11fbb09f_30_group_norm_nhwc_one_pass_32_cu_ee3c86cc6thrust24THRUST_300001_SM_1000_NS6system6detail10sequential3seqE
	.align		8
        /*00f0*/ 	.dword	_ZN61_INTERNAL_11fbb09f_30_group_norm_nhwc_one_pass_32_cu_ee3c86cc6thrust24THRUST_300001_SM_1000_NS12placeholders2_1E
	.align		8
        /*00f8*/ 	.dword	_ZN61_INTERNAL_11fbb09f_30_group_norm_nhwc_one_pass_32_cu_ee3c86cc6thrust24THRUST_300001_SM_1000_NS12placeholders2_2E
	.align		8
        /*0100*/ 	.dword	_ZN61_INTERNAL_11fbb09f_30_group_norm_nhwc_one_pass_32_cu_ee3c86cc6thrust24THRUST_300001_SM_1000_NS12placeholders2_3E
	.align		8
        /*0108*/ 	.dword	_ZN61_INTERNAL_11fbb09f_30_group_norm_nhwc_one_pass_32_cu_ee3c86cc6thrust24THRUST_300001_SM_1000_NS12placeholders2_4E
	.align		8
        /*0110*/ 	.dword	_ZN61_INTERNAL_11fbb09f_30_group_norm_nhwc_one_pass_32_cu_ee3c86cc6thrust24THRUST_300001_SM_1000_NS12placeholders2_5E
	.align		8
        /*0118*/ 	.dword	_ZN61_INTERNAL_11fbb09f_30_group_norm_nhwc_one_pass_32_cu_ee3c86cc6thrust24THRUST_300001_SM_1000_NS12placeholders2_6E
	.align		8
        /*0120*/ 	.dword	_ZN61_INTERNAL_11fbb09f_30_group_norm_nhwc_one_pass_32_cu_ee3c86cc6thrust24THRUST_300001_SM_1000_NS12placeholders2_7E
	.align		8
        /*0128*/ 	.dword	_ZN61_INTERNAL_11fbb09f_30_group_norm_nhwc_one_pass_32_cu_ee3c86cc6thrust24THRUST_300001_SM_1000_NS12placeholders2_8E
	.align		8
        /*0130*/ 	.dword	_ZN61_INTERNAL_11fbb09f_30_group_norm_nhwc_one_pass_32_cu_ee3c86cc6thrust24THRUST_300001_SM_1000_NS12placeholders2_9E
	.align		8
        /*0138*/ 	.dword	_ZN61_INTERNAL_11fbb09f_30_group_norm_nhwc_one_pass_32_cu_ee3c86cc6thrust24THRUST_300001_SM_1000_NS12placeholders3_10E


//--------------------- .text._ZN3cub18CUB_300001_SM_10006detail11EmptyKernelIvEEvv --------------------------
	.section	.text._ZN3cub18CUB_300001_SM_10006detail11EmptyKernelIvEEvv,"ax",@progbits
	.align	128
        .global         _ZN3cub18CUB_300001_SM_10006detail11EmptyKernelIvEEvv
        .type           _ZN3cub18CUB_300001_SM_10006detail11EmptyKernelIvEEvv,@function
        .size           _ZN3cub18CUB_300001_SM_10006detail11EmptyKernelIvEEvv,(.L_x_3406 - _ZN3cub18CUB_300001_SM_10006detail11EmptyKernelIvEEvv)
        .other          _ZN3cub18CUB_300001_SM_10006detail11EmptyKernelIvEEvv,@"STO_CUDA_ENTRY STV_DEFAULT"
_ZN3cub18CUB_300001_SM_10006detail11EmptyKernelIvEEvv:
.text._ZN3cub18CUB_300001_SM_10006detail11EmptyKernelIvEEvv:
[----:B------:R-:W-:Y:S01]  /*0000*/  LDC R1, c[0x0][0x37c] ;  /* 0x0000df00ff017b82 */ /* 0x000fe20000000800 */
[----:B------:R-:W-:Y:S05]  /*0010*/  EXIT ;  /* 0x000000000000794d */ /* 0x000fea0003800000 */
.L_x_0:
[----:B------:R-:W-:-:S00]  /*0020*/  BRA `(.L_x_0) ;  /* 0xfffffffc00fc7947 */ /* 0x000fc0000383ffff */
[----:B------:R-:W-:-:S00]  /*0030*/  NOP ;  /* 0x0000000000007918 */ /* 0x000fc00000000000 */
        /* <DEDUP_REMOVED lines=12> */
.L_x_3406:


//--------------------- .text._Z35group_norm_nhwc_bwd_one_pass_kernelI11Bf16IOFp32WLi64ELi32ELi512EEv26Group_norm_nhwc_bwd_params --------------------------
	.section	.text._Z35group_norm_nhwc_bwd_one_pass_kernelI11Bf16IOFp32WLi64ELi32ELi512EEv26Group_norm_nhwc_bwd_params,"ax",@progbits
	.align	128
        .global         _Z35group_norm_nhwc_bwd_one_pass_kernelI11Bf16IOFp32WLi64ELi32ELi512EEv26Group_norm_nhwc_bwd_params
        .type           _Z35group_norm_nhwc_bwd_one_pass_kernelI11Bf16IOFp32WLi64ELi32ELi512EEv26Group_norm_nhwc_bwd_params,@function
        .size           _Z35group_norm_nhwc_bwd_one_pass_kernelI11Bf16IOFp32WLi64ELi32ELi512EEv26Group_norm_nhwc_bwd_params,(.L_x_3407 - _Z35group_norm_nhwc_bwd_one_pass_kernelI11Bf16IOFp32WLi64ELi32ELi512EEv26Group_norm_nhwc_bwd_params)
        .other          _Z35group_norm_nhwc_bwd_one_pass_kernelI11Bf16IOFp32WLi64ELi32ELi512EEv26Group_norm_nhwc_bwd_params,@"STO_CUDA_ENTRY STV_DEFAULT"
_Z35group_norm_nhwc_bwd_one_pass_kernelI11Bf16IOFp32WLi64ELi32ELi512EEv26Group_norm_nhwc_bwd_params:
.text._Z35group_norm_nhwc_bwd_one_pass_kernelI11Bf16IOFp32WLi64ELi32ELi512EEv26Group_norm_nhwc_bwd_params:
[----:B------:R-:W-:Y:S08]  /*0000*/  LDC R1, c[0x0][0x37c] ;  /* 0x0000df00ff017b82 */ /* 0x000ff00000000800 */
[----:B------:R-:W0:Y:S01]  /*0010*/  S2UR UR5, SR_CTAID.Y ;  /* 0x00000000000579c3 */ /* 0x000e220000002600 */
[----:B------:R-:W1:Y:S01]  /*0020*/  LDCU UR8, c[0x0][0x410] ;  /* 0x00008200ff0877ac */ /* 0x000e620008000800 */
[----:B------:R-:W2:Y:S01]  /*0030*/  S2R R4, SR_TID.X ;  /* 0x0000000000047919 */ /* 0x000ea20000002100 */
[----:B------:R-:W1:Y:S05]  /*0040*/  LDCU UR4, c[0x0][0x3e0] ;  /* 0x00007c00ff0477ac */ /* 0x000e6a0008000800 */
[----:B------:R-:W3:Y:S01]  /*0050*/  S2UR UR22, SR_CTAID.X ;  /* 0x00000000001679c3 */ /* 0x000ee20000002500 */
[----:B------:R-:W4:Y:S01]  /*0060*/  LDCU.64 UR20, c[0x0][0x358] ;  /* 0x00006b00ff1477ac */ /* 0x000f220008000a00 */
[----:B-1----:R-:W-:-:S04]  /*0070*/  UIMAD UR8, UR8, UR4, URZ ;  /* 0x00000004080872a4 */ /* 0x002fc8000f8e02ff */
[----:B0-----:R-:W-:-:S09]  /*0080*/  UISETP.GE.AND UP0, UPT, UR5, UR8, UPT ;  /* 0x000000080500728c */ /* 0x001fd2000bf06270 */
[----:B--234-:R-:W-:Y:S05]  /*0090*/  BRA.U UP0, `(.L_x_1) ;  /* 0x00000035001c7547 */ /* 0x01cfea000b800000 */
[----:B------:R-:W0:Y:S01]  /*00a0*/  LDC R2, c[0x0][0x41c] ;  /* 0x00010700ff027b82 */ /* 0x000e220000000800 */
[----:B------:R-:W1:Y:S01]  /*00b0*/  S2R R0, SR_LANEID ;  /* 0x0000000000007919 */ /* 0x000e620000000000 */
[----:B------:R-:W2:Y:S01]  /*00c0*/  LDCU UR23, c[0x0][0x374] ;  /* 0x00006e80ff1777ac */ /* 0x000ea20008000800 */
[--C-:B------:R-:W-:Y:S02]  /*00d0*/  SHF.R.U32.HI R51, RZ, 0x4, R4.reuse ;  /* 0x00000004ff337819 */ /* 0x100fe40000011604 */
[----:B------:R-:W-:Y:S01]  /*00e0*/  SHF.L.U32 R52, R4, 0x1, RZ ;  /* 0x0000000104347819 */ /* 0x000fe200000006ff */
[----:B------:R-:W3:Y:S01]  /*00f0*/  LDCU UR24, c[0x0][0x370] ;  /* 0x00006e00ff1877ac */ /* 0x000ee20008000800 */
[----:B------:R-:W-:Y:S01]  /*0100*/  SHF.R.U32.HI R49, RZ, 0x2, R4 ;  /* 0x00000002ff317819 */ /* 0x000fe20000011604 */
[----:B------:R-:W4:Y:S01]  /*0110*/  S2UR UR6, SR_CgaCtaId ;  /* 0x00000000000679c3 */ /* 0x000f220000008800 */
[----:B------:R-:W-:Y:S01]  /*0120*/  LOP3.LUT R52, R52, 0x1e, RZ, 0xc0, !PT ;  /* 0x0000001e34347812 */ /* 0x000fe200078ec0ff */
[----:B------:R-:W-:Y:S01]  /*0130*/  UMOV UR13, 0x400 ;  /* 0x00000400000d7882 */ /* 0x000fe20000000000 */
[----:B------:R-:W-:Y:S01]  /*0140*/  LOP3.LUT R49, R49, 0xf8, RZ, 0xc0, !PT ;  /* 0x000000f831317812 */ /* 0x000fe200078ec0ff */
[----:B------:R-:W-:Y:S01]  /*0150*/  UIADD3 UR4, UPT, UPT, UR13, 0xa0, URZ ;  /* 0x000000a00d047890 */ /* 0x000fe2000fffe0ff */
[----:B------:R-:W0:Y:S01]  /*0160*/  LDCU.U8 UR25, c[0x0][0x414] ;  /* 0x00008280ff1977ac */ /* 0x000e220008000000 */
[----:B------:R-:W-:Y:S01]  /*0170*/  UMOV UR14, UR5 ;  /* 0x00000005000e7c82 */ /* 0x000fe20008000000 */
[----:B--2---:R-:W-:-:S02]  /*0180*/  UIMAD UR26, UR22, UR23, UR5 ;  /* 0x00000017161a72a4 */ /* 0x004fc4000f8e0205 */
[----:B------:R-:W-:Y:S01]  /*0190*/  UIMAD UR12, UR23, 0x7, UR5 ;  /* 0x00000007170c78a4 */ /* 0x000fe2000f8e0205 */
[----:B0-----:R-:W-:Y:S01]  /*01a0*/  IMAD R51, R2, UR22, R51 ;  /* 0x0000001602337c24 */ /* 0x001fe2000f8e0233 */
[----:B------:R-:W-:Y:S02]  /*01b0*/  UIMAD UR11, UR23, 0x6, UR5 ;  /* 0x00000006170b78a4 */ /* 0x000fe4000f8e0205 */
[----:B------:R-:W-:Y:S02]  /*01c0*/  UIMAD UR10, UR23, 0x3, UR5 ;  /* 0x00000003170a78a4 */ /* 0x000fe4000f8e0205 */
[----:B------:R-:W-:Y:S01]  /*01d0*/  IADD3 R48, PT, PT, R51, 0x20, RZ ;  /* 0x0000002033307810 */ /* 0x000fe20007ffe0ff */
[----:B------:R-:W-:Y:S01]  /*01e0*/  ULEA UR9, UR23, UR5, 0x1 ;  /* 0x0000000517097291 */ /* 0x000fe2000f8e08ff */
[----:B------:R-:W-:Y:S01]  /*01f0*/  SHF.R.S32.HI R3, RZ, 0x1f, R51 ;  /* 0x0000001fff037819 */ /* 0x000fe20000011433 */
[----:B----4-:R-:W-:Y:S01]  /*0200*/  ULEA UR4, UR6, UR4, 0x18 ;  /* 0x0000000406047291 */ /* 0x010fe2000f8ec0ff */
[----:B------:R-:W-:Y:S01]  /*0210*/  SHF.R.S32.HI R5, RZ, 0x1f, R48 ;  /* 0x0000001fff057819 */ /* 0x000fe20000011430 */
[----:B------:R-:W-:-:S02]  /*0220*/  ULEA UR13, UR6, UR13, 0x18 ;  /* 0x0000000d060d7291 */ /* 0x000fc4000f8ec0ff */
[----:B---3--:R-:W-:Y:S02]  /*0230*/  ULOP3.LUT UR27, UR24, 0x7, URZ, 0xc0, !UPT ;  /* 0x00000007181b7892 */ /* 0x008fe4000f8ec0ff */
[----:B------:R-:W-:Y:S01]  /*0240*/  LEA R50, R4, UR4, 0x4 ;  /* 0x0000000404327c11 */ /* 0x000fe2000f8e20ff */
[----:B------:R-:W-:Y:S01]  /*0250*/  ULOP3.LUT UR28, UR24, 0x7ffffff8, URZ, 0xc0, !UPT ;  /* 0x7ffffff8181c7892 */ /* 0x000fe2000f8ec0ff */
[----:B-1----:R-:W-:-:S11]  /*0260*/  UMOV UR4, URZ ;  /* 0x000000ff00047c82 */ /* 0x002fd60008000000 */
.L_x_26:
[----:B0-----:R-:W0:Y:S01]  /*0270*/  LDC R12, c[0x0][0x410] ;  /* 0x00010400ff0c7b82 */ /* 0x001e220000000800 */
[----:B------:R-:W1:Y:S01]  /*0280*/  LDCU.64 UR6, c[0x0][0x3b8] ;  /* 0x00007700ff0677ac */ /* 0x000e620008000a00 */
[----:B------:R-:W2:Y:S01]  /*0290*/  LDCU.128 UR16, c[0x0][0x400] ;  /* 0x00008000ff1077ac */ /* 0x000ea20008000c00 */
[----:B-1----:R-:W-:Y:S01]  /*02a0*/  UIMAD.WIDE UR6, UR14, 0x8, UR6 ;  /* 0x000000080e0678a5 */ /* 0x002fe2000f8e0206 */
[----:B--2---:R-:W-:Y:S02]  /*02b0*/  ISETP.GE.U32.AND P0, PT, R51, UR16, PT ;  /* 0x0000001033007c0c */ /* 0x004fe4000bf06070 */
[----:B0-----:R-:W-:-:S03]  /*02c0*/  IABS R9, R12 ;  /* 0x0000000c00097213 */ /* 0x001fc60000000000 */
[----:B------:R-:W-:Y:S01]  /*02d0*/  MOV R10, UR6 ;  /* 0x00000006000a7c02 */ /* 0x000fe20008000f00 */
[----:B------:R-:W0:Y:S08]  /*02e0*/  I2F.RP R2, R9 ;  /* 0x0000000900027306 */ /* 0x000e300000209400 */
[----:B0-----:R-:W0:Y:S02]  /*02f0*/  MUFU.RCP R2, R2 ;  /* 0x0000000200027308 */ /* 0x001e240000001000 */
[----:B0-----:R-:W-:-:S06]  /*0300*/  IADD3 R6, PT, PT, R2, 0xffffffe, RZ ;  /* 0x0ffffffe02067810 */ /* 0x001fcc0007ffe0ff */
[----:B------:R0:W1:Y:S02]  /*0310*/  F2I.FTZ.U32.TRUNC.NTZ R7, R6 ;  /* 0x0000000600077305 */ /* 0x000064000021f000 */
[----:B0-----:R-:W-:Y:S01]  /*0320*/  HFMA2 R6, -RZ, RZ, 0, 0 ;  /* 0x00000000ff067431 */ /* 0x001fe200000001ff */
[----:B-1----:R-:W-:-:S05]  /*0330*/  IADD3 R8, PT, PT, RZ, -R7, RZ ;  /* 0x80000007ff087210 */ /* 0x002fca0007ffe0ff */
[----:B------:R-:W-:Y:S01]  /*0340*/  IMAD R11, R8, R9, RZ ;  /* 0x00000009080b7224 */ /* 0x000fe200078e02ff */
[----:B------:R-:W-:-:S03]  /*0350*/  IABS R8, UR14 ;  /* 0x0000000e00087c13 */ /* 0x000fc60008000000 */
[----:B------:R-:W-:Y:S01]  /*0360*/  IMAD.HI.U32 R7, R7, R11, R6 ;  /* 0x0000000b07077227 */ /* 0x000fe200078e0006 */
[----:B------:R-:W-:-:S05]  /*0370*/  MOV R11, UR7 ;  /* 0x00000007000b7c02 */ /* 0x000fca0008000f00 */
[----:B------:R-:W-:Y:S01]  /*0380*/  IMAD.HI.U32 R7, R7, R8, RZ ;  /* 0x0000000807077227 */ /* 0x000fe200078e00ff */
[----:B------:R-:W2:Y:S04]  /*0390*/  LDG.E.64 R10, desc[UR20][R10.64] ;  /* 0x000000140a0a7981 */ /* 0x000ea8000c1e1b00 */
[----:B------:R-:W-:-:S05]  /*03a0*/  IADD3 R2, PT, PT, -R7, RZ, RZ ;  /* 0x000000ff07027210 */ /* 0x000fca0007ffe1ff */
[----:B------:R-:W-:-:S05]  /*03b0*/  IMAD R2, R9, R2, R8 ;  /* 0x0000000209027224 */ /* 0x000fca00078e0208 */
[----:B------:R-:W-:Y:S02]  /*03c0*/  ISETP.GT.U32.AND P1, PT, R9, R2, PT ;  /* 0x000000020900720c */ /* 0x000fe40003f24070 */
[----:B------:R-:W-:Y:S02]  /*03d0*/  LOP3.LUT R6, R12, UR14, RZ, 0x3c, !PT ;  /* 0x0000000e0c067c12 */ /* 0x000fe4000f8e3cff */
[----:B------:R-:W-:Y:S02]  /*03e0*/  ISETP.GE.AND.EX P0, PT, R3, UR17, PT, P0 ;  /* 0x0000001103007c0c */ /* 0x000fe4000bf06300 */
[----:B------:R-:W-:-:S07]  /*03f0*/  ISETP.LE.AND P3, PT, RZ, UR14, PT ;  /* 0x0000000eff007c0c */ /* 0x000fce000bf63270 */
[----:B------:R-:W-:-:S04]  /*0400*/  @!P1 IADD3 R2, PT, PT, R2, -R9, RZ ;  /* 0x8000000902029210 */ /* 0x000fc80007ffe0ff */
[-C--:B------:R-:W-:Y:S01]  /*0410*/  ISETP.GE.U32.AND P4, PT, R2, R9.reuse, PT ;  /* 0x000000090200720c */ /* 0x080fe20003f86070 */
[----:B------:R-:W0:Y:S01]  /*0420*/  @!P0 LDC.64 R24, c[0x0][0x3f8] ;  /* 0x0000fe00ff188b82 */ /* 0x000e220000000a00 */
[----:B------:R-:W-:Y:S02]  /*0430*/  ISETP.GE.AND P2, PT, R6, RZ, PT ;  /* 0x000000ff0600720c */ /* 0x000fe40003f46270 */
[-C--:B------:R-:W-:Y:S02]  /*0440*/  ISETP.GT.U32.AND P5, PT, R9, R2.reuse, PT ;  /* 0x000000020900720c */ /* 0x080fe40003fa4070 */
[----:B------:R-:W-:Y:S02]  /*0450*/  IADD3 R9, PT, PT, R2, -R9, RZ ;  /* 0x8000000902097210 */ /* 0x000fe40007ffe0ff */
[----:B------:R-:W-:Y:S01]  /*0460*/  @!P1 IADD3 R7, PT, PT, R7, 0x1, RZ ;  /* 0x0000000107079810 */ /* 0x000fe20007ffe0ff */
[----:B------:R-:W1:Y:S01]  /*0470*/  @!P0 LDC.64 R14, c[0x0][0x3a0] ;  /* 0x0000e800ff0e8b82 */ /* 0x000e620000000a00 */
[----:B------:R-:W-:-:S02]  /*0480*/  SEL R2, R9, R2, !P5 ;  /* 0x0000000209027207 */ /* 0x000fc40006800000 */
[----:B------:R-:W-:Y:S02]  /*0490*/  ISETP.GE.U32.AND P1, PT, R48, UR16, PT ;  /* 0x0000001030007c0c */ /* 0x000fe4000bf26070 */
[----:B------:R-:W-:Y:S02]  /*04a0*/  @P4 IADD3 R7, PT, PT, R7, 0x1, RZ ;  /* 0x0000000107074810 */ /* 0x000fe40007ffe0ff */
[----:B------:R-:W-:Y:S02]  /*04b0*/  ISETP.NE.AND P4, PT, R12, RZ, PT ;  /* 0x000000ff0c00720c */ /* 0x000fe40003f85270 */
[----:B------:R-:W-:Y:S02]  /*04c0*/  LOP3.LUT R9, RZ, R12, RZ, 0x33, !PT ;  /* 0x0000000cff097212 */ /* 0x000fe400078e33ff */
[----:B------:R-:W-:Y:S02]  /*04d0*/  @!P3 IADD3 R2, PT, PT, -R2, RZ, RZ ;  /* 0x000000ff0202b210 */ /* 0x000fe40007ffe1ff */
[----:B------:R-:W-:-:S02]  /*04e0*/  @!P2 IADD3 R7, PT, PT, -R7, RZ, RZ ;  /* 0x000000ff0707a210 */ /* 0x000fc40007ffe1ff */
[----:B------:R-:W-:Y:S02]  /*04f0*/  ISETP.GE.AND.EX P1, PT, R5, UR17, PT, P1 ;  /* 0x0000001105007c0c */ /* 0x000fe4000bf26310 */
[C---:B------:R-:W-:Y:S02]  /*0500*/  SEL R13, R9.reuse, R2, !P4 ;  /* 0x00000002090d7207 */ /* 0x040fe40006000000 */
[----:B------:R-:W-:Y:S02]  /*0510*/  SEL R7, R9, R7, !P4 ;  /* 0x0000000709077207 */ /* 0x000fe40006000000 */
[----:B------:R-:W-:Y:S01]  /*0520*/  SHF.L.U32 R21, R13, 0x5, RZ ;  /* 0x000000050d157819 */ /* 0x000fe200000006ff */
[----:B------:R-:W3:Y:S01]  /*0530*/  @!P0 LDC.64 R8, c[0x0][0x398] ;  /* 0x0000e600ff088b82 */ /* 0x000ee20000000a00 */
[----:B------:R-:W-:Y:S02]  /*0540*/  SHF.R.S32.HI R2, RZ, 0x1f, R7 ;  /* 0x0000001fff027819 */ /* 0x000fe40000011407 */
[----:B------:R-:W-:-:S02]  /*0550*/  SHF.R.S32.HI R55, RZ, 0x1f, R21 ;  /* 0x0000001fff377819 */ /* 0x000fc40000011415 */
[----:B------:R-:W-:Y:S01]  /*0560*/  LOP3.LUT R54, R21, R52, RZ, 0xfc, !PT ;  /* 0x0000003415367212 */ /* 0x000fe200078efcff */
[----:B------:R-:W-:Y:S02]  /*0570*/  IMAD R2, R2, UR18, RZ ;  /* 0x0000001202027c24 */ /* 0x000fe4000f8e02ff */
[----:B------:R-:W4:Y:S02]  /*0580*/  @!P1 LDC.64 R18, c[0x0][0x3f8] ;  /* 0x0000fe00ff129b82 */ /* 0x000f240000000a00 */
[----:B------:R-:W-:-:S04]  /*0590*/  IMAD.WIDE.U32 R54, R7, UR18, R54 ;  /* 0x0000001207367c25 */ /* 0x000fc8000f8e0036 */
[----:B------:R-:W-:Y:S01]  /*05a0*/  IMAD R7, R7, UR19, R2 ;  /* 0x0000001307077c24 */ /* 0x000fe2000f8e0202 */
[----:B------:R-:W-:Y:S01]  /*05b0*/  @!P0 MOV R56, R54 ;  /* 0x0000003600388202 */ /* 0x000fe20000000f00 */
[-C--:B0-----:R-:W-:Y:S01]  /*05c0*/  @!P0 IMAD R2, R3, R24.reuse, RZ ;  /* 0x0000001803028224 */ /* 0x081fe200078e02ff */
[----:B------:R-:W-:Y:S01]  /*05d0*/  ISETP.NE.AND P2, PT, RZ, UR25, PT ;  /* 0x00000019ff007c0c */ /* 0x000fe2000bf45270 */
[----:B------:R-:W0:Y:S01]  /*05e0*/  @!P1 LDC.64 R16, c[0x0][0x3a0] ;  /* 0x0000e800ff109b82 */ /* 0x000e220000000a00 */
[----:B------:R-:W-:Y:S01]  /*05f0*/  IADD3 R57, PT, PT, R55, R7, RZ ;  /* 0x0000000737397210 */ /* 0x000fe20007ffe0ff */
[C---:B------:R-:W-:Y:S02]  /*0600*/  @!P0 IMAD R25, R51.reuse, R25, R2 ;  /* 0x0000001933198224 */ /* 0x040fe400078e0202 */
[----:B------:R-:W-:-:S04]  /*0610*/  @!P0 IMAD.WIDE.U32 R22, R51, R24, R56 ;  /* 0x0000001833168225 */ /* 0x000fc800078e0038 */
[----:B------:R-:W0:Y:S01]  /*0620*/  @!P1 LDC.64 R6, c[0x0][0x398] ;  /* 0x0000e600ff069b82 */ /* 0x000e220000000a00 */
[----:B------:R-:W-:Y:S02]  /*0630*/  @!P0 IADD3 R25, PT, PT, R23, R25, RZ ;  /* 0x0000001917198210 */ /* 0x000fe40007ffe0ff */
[C---:B------:R-:W-:Y:S02]  /*0640*/  @!P0 SHF.L.U32 R23, R22.reuse, 0x1, RZ ;  /* 0x0000000116178819 */ /* 0x040fe400000006ff */
[----:B------:R-:W-:Y:S01]  /*0650*/  @!P0 SHF.L.U64.HI R12, R22, 0x1, R25 ;  /* 0x00000001160c8819 */ /* 0x000fe20000010219 */
[----:B----4-:R-:W-:Y:S01]  /*0660*/  @!P1 IMAD R2, R5, R18, RZ ;  /* 0x0000001205029224 */ /* 0x010fe200078e02ff */
[----:B------:R-:W-:Y:S02]  /*0670*/  @!P1 MOV R24, R54 ;  /* 0x0000003600189202 */ /* 0x000fe40000000f00 */
[----:B------:R-:W-:Y:S02]  /*0680*/  @!P1 MOV R25, R57 ;  /* 0x0000003900199202 */ /* 0x000fe40000000f00 */
[C---:B-1----:R-:W-:Y:S01]  /*0690*/  @!P0 IADD3 R22, P3, PT, R23.reuse, R14, RZ ;  /* 0x0000000e17168210 */ /* 0x042fe20007f7e0ff */
[C---:B------:R-:W-:Y:S01]  /*06a0*/  @!P1 IMAD R27, R48.reuse, R19, R2 ;  /* 0x00000013301b9224 */ /* 0x040fe200078e0202 */
[----:B---3--:R-:W-:Y:S01]  /*06b0*/  @!P0 IADD3 R8, P4, PT, R23, R8, RZ ;  /* 0x0000000817088210 */ /* 0x008fe20007f9e0ff */
[----:B------:R-:W-:Y:S01]  /*06c0*/  @!P1 IMAD.WIDE.U32 R24, R48, R18, R24 ;  /* 0x0000001230189225 */ /* 0x000fe200078e0018 */
[----:B------:R-:W-:Y:S01]  /*06d0*/  @!P0 IADD3.X R23, PT, PT, R12, R15, RZ, P3, !PT ;  /* 0x0000000f0c178210 */ /* 0x000fe20001ffe4ff */
[----:B------:R-:W1:Y:S08]  /*06e0*/  @P2 LDC.64 R18, c[0x0][0x3b0] ;  /* 0x0000ec00ff122b82 */ /* 0x000e700000000a00 */
[----:B------:R-:W3:Y:S01]  /*06f0*/  LDC.64 R14, c[0x0][0x3a8] ;  /* 0x0000ea00ff0e7b82 */ /* 0x000ee20000000a00 */
[----:B------:R-:W-:-:S02]  /*0700*/  @!P1 IADD3 R27, PT, PT, R25, R27, RZ ;  /* 0x0000001b191b9210 */ /* 0x000fc40007ffe0ff */
[C---:B------:R-:W-:Y:S02]  /*0710*/  @!P1 SHF.L.U32 R25, R24.reuse, 0x1, RZ ;  /* 0x0000000118199819 */ /* 0x040fe400000006ff */
[----:B------:R-:W-:Y:S02]  /*0720*/  @!P1 SHF.L.U64.HI R2, R24, 0x1, R27 ;  /* 0x0000000118029819 */ /* 0x000fe4000001021b */
[----:B------:R-:W-:Y:S02]  /*0730*/  @!P0 IADD3.X R9, PT, PT, R12, R9, RZ, P4, !PT ;  /* 0x000000090c098210 */ /* 0x000fe400027fe4ff */
[C---:B0-----:R-:W-:Y:S02]  /*0740*/  @!P1 IADD3 R16, P3, PT, R25.reuse, R16, RZ ;  /* 0x0000001019109210 */ /* 0x041fe40007f7e0ff */
[----:B------:R-:W-:Y:S02]  /*0750*/  @!P1 IADD3 R24, P4, PT, R25, R6, RZ ;  /* 0x0000000619189210 */ /* 0x000fe40007f9e0ff */
[----:B------:R-:W-:-:S02]  /*0760*/  CS2R R46, SRZ ;  /* 0x00000000002e7805 */ /* 0x000fc4000001ff00 */
[----:B------:R-:W-:Y:S02]  /*0770*/  CS2R R42, SRZ ;  /* 0x00000000002a7805 */ /* 0x000fe4000001ff00 */
[----:B------:R-:W-:Y:S02]  /*0780*/  IADD3 R21, PT, PT, R52, R21, RZ ;  /* 0x0000001534157210 */ /* 0x000fe40007ffe0ff */
[C---:B------:R-:W-:Y:S02]  /*0790*/  @!P1 IADD3.X R17, PT, PT, R2.reuse, R17, RZ, P3, !PT ;  /* 0x0000001102119210 */ /* 0x040fe40001ffe4ff */
[----:B------:R-:W-:Y:S02]  /*07a0*/  @!P1 IADD3.X R25, PT, PT, R2, R7, RZ, P4, !PT ;  /* 0x0000000702199210 */ /* 0x000fe400027fe4ff */
[----:B------:R-:W-:Y:S01]  /*07b0*/  CS2R R6, SRZ ;  /* 0x0000000000067805 */ /* 0x000fe2000001ff00 */
[C---:B-1----:R-:W-:Y:S01]  /*07c0*/  @P2 IMAD.WIDE R18, R21.reuse, 0x4, R18 ;  /* 0x0000000415122825 */ /* 0x042fe200078e0212 */
[----:B------:R-:W4:Y:S03]  /*07d0*/  @!P0 LDG.E R47, desc[UR20][R22.64] ;  /* 0x00000014162f8981 */ /* 0x000f26000c1e1900 */
[----:B---3--:R-:W-:Y:S01]  /*07e0*/  IMAD.WIDE R14, R21, 0x4, R14 ;  /* 0x00000004150e7825 */ /* 0x008fe200078e020e */
[----:B------:R-:W3:Y:S04]  /*07f0*/  @!P0 LDG.E R46, desc[UR20][R8.64] ;  /* 0x00000014082e8981 */ /* 0x000ee8000c1e1900 */
[----:B------:R-:W3:Y:S04]  /*0800*/  @!P1 LDG.E R43, desc[UR20][R16.64] ;  /* 0x00000014102b9981 */ /* 0x000ee8000c1e1900 */
[----:B------:R-:W3:Y:S04]  /*0810*/  @!P1 LDG.E R42, desc[UR20][R24.64] ;  /* 0x00000014182a9981 */ /* 0x000ee8000c1e1900 */
[----:B------:R0:W5:Y:S04]  /*0820*/  @P2 LDG.E.64 R6, desc[UR20][R18.64] ;  /* 0x0000001412062981 */ /* 0x000168000c1e1b00 */
[----:B------:R0:W5:Y:S01]  /*0830*/  LDG.E.64 R8, desc[UR20][R14.64] ;  /* 0x000000140e087981 */ /* 0x000162000c1e1b00 */
[----:B------:R-:W-:Y:S01]  /*0840*/  UISETP.NE.AND UP1, UPT, UR25, URZ, UPT ;  /* 0x000000ff1900728c */ /* 0x000fe2000bf25270 */
[----:B------:R-:W-:Y:S01]  /*0850*/  UMOV UR29, 0x3f800000 ;  /* 0x3f800000001d7882 */ /* 0x000fe20000000000 */
[----:B--2---:R-:W-:-:S13]  /*0860*/  R2UR UR38, R10 ;  /* 0x000000000a2672ca */ /* 0x004fda00000e0000 */
[----:B------:R-:W-:-:S05]  /*0870*/  MOV R2, UR38 ;  /* 0x0000002600027c02 */ /* 0x000fca0008000f00 */
[----:B------:R-:W-:-:S05]  /*0880*/  FFMA.FTZ R11, -R2, UR38, R11 ;  /* 0x00000026020b7c23 */ /* 0x000fca000801010b */
[----:B------:R-:W-:-:S13]  /*0890*/  FSETP.GTU.FTZ.AND P1, PT, R11, RZ, PT ;  /* 0x000000ff0b00720b */ /* 0x000fda0003f3c000 */
[----:B------:R-:W-:-:S05]  /*08a0*/  VOTEU.ANY UP0, P1 ;  /* 0x0000000000ff7886 */ /* 0x000fca0000800100 */
[----:B------:R-:W1:Y:S01]  /*08b0*/  @UP0 LDCU UR6, c[0x0][0x3c0] ;  /* 0x00007800ff0607ac */ /* 0x000e620008000800 */
[----:B------:R-:W-:-:S13]  /*08c0*/  PLOP3.LUT P1, PT, PT, PT, UP0, 0x80, 0x8 ;  /* 0x000000000008781c */ /* 0x000fda0003f2f008 */
[----:B-1----:R-:W-:-:S06]  /*08d0*/  @P1 FADD.FTZ R2, R11, UR6 ;  /* 0x000000060b021e21 */ /* 0x002fcc0008010000 */
[----:B------:R-:W1:Y:S02]  /*08e0*/  @P1 MUFU.RSQ R2, R2 ;  /* 0x0000000200021308 */ /* 0x000e640000001400 */
[----:B-1----:R-:W-:-:S13]  /*08f0*/  @P1 R2UR UR6, R2 ;  /* 0x00000000020612ca */ /* 0x002fda00000e0000 */
[----:B------:R-:W-:Y:S01]  /*0900*/  @UP0 UMOV UR29, UR6 ;  /* 0x00000006001d0c82 */ /* 0x000fe20008000000 */
[----:B----4-:R-:W-:Y:S02]  /*0910*/  PRMT R44, R47, 0x7632, R44 ;  /* 0x000076322f2c7816 */ /* 0x010fe4000000002c */
[----:B---3--:R-:W-:Y:S02]  /*0920*/  PRMT R45, R46, 0x7632, R45 ;  /* 0x000076322e2d7816 */ /* 0x008fe4000000002d */
[----:B------:R-:W-:Y:S02]  /*0930*/  PRMT R40, R43, 0x7632, R40 ;  /* 0x000076322b287816 */ /* 0x000fe40000000028 */
[----:B------:R-:W-:Y:S01]  /*0940*/  PRMT R41, R42, 0x7632, R41 ;  /* 0x000076322a297816 */ /* 0x000fe20000000029 */
[----:B0-----:R-:W-:Y:S06]  /*0950*/  BRA.U UP1, `(.L_x_2) ;  /* 0x0000000101947547 */ /* 0x001fec000b800000 */
[----:B------:R-:W-:Y:S02]  /*0960*/  SHF.L.U32 R10, R47, 0x10, RZ ;  /* 0x000000102f0a7819 */ /* 0x000fe400000006ff */
[----:B------:R-:W-:Y:S02]  /*0970*/  SHF.L.U32 R12, R44, 0x10, RZ ;  /* 0x000000102c0c7819 */ /* 0x000fe400000006ff */
[----:B------:R-:W-:Y:S01]  /*0980*/  SHF.L.U32 R11, R46, 0x10, RZ ;  /* 0x000000102e0b7819 */ /* 0x000fe200000006ff */
[----:B------:R-:W-:Y:S01]  /*0990*/  FADD.FTZ R10, R10, -UR38 ;  /* 0x800000260a0a7e21 */ /* 0x000fe20008010000 */
[----:B------:R-:W-:Y:S01]  /*09a0*/  SHF.L.U32 R2, R45, 0x10, RZ ;  /* 0x000000102d027819 */ /* 0x000fe200000006ff */
[----:B------:R-:W-:Y:S01]  /*09b0*/  FADD.FTZ R12, R12, -UR38 ;  /* 0x800000260c0c7e21 */ /* 0x000fe20008010000 */
[----:B------:R-:W-:Y:S01]  /*09c0*/  SHF.L.U32 R16, R43, 0x10, RZ ;  /* 0x000000102b107819 */ /* 0x000fe200000006ff */
[----:B-----5:R-:W-:Y:S01]  /*09d0*/  FMUL.FTZ R17, R8, R11 ;  /* 0x0000000b08117220 */ /* 0x020fe20000410000 */
[----:B------:R-:W-:Y:S01]  /*09e0*/  FMUL.FTZ R10, R10, UR29 ;  /* 0x0000001d0a0a7c20 */ /* 0x000fe20008410000 */
[----:B------:R-:W-:Y:S01]  /*09f0*/  FMUL.FTZ R15, R12, UR29 ;  /* 0x0000001d0c0f7c20 */ /* 0x000fe20008410000 */
[----:B------:R-:W-:Y:S01]  /*0a00*/  FMUL.FTZ R14, R9, R2 ;  /* 0x00000002090e7220 */ /* 0x000fe20000410000 */
[----:B------:R-:W-:Y:S01]  /*0a10*/  FADD.FTZ R19, RZ, R17 ;  /* 0x00000011ff137221 */ /* 0x000fe20000010000 */
[----:B------:R-:W-:Y:S01]  /*0a20*/  FFMA.FTZ R12, R10, R17, RZ ;  /* 0x000000110a0c7223 */ /* 0x000fe200000100ff */
[----:B------:R-:W-:Y:S01]  /*0a30*/  SHF.L.U32 R17, R42, 0x10, RZ ;  /* 0x000000102a117819 */ /* 0x000fe200000006ff */
[----:B------:R-:W-:Y:S01]  /*0a40*/  FADD.FTZ R16, R16, -UR38 ;  /* 0x8000002610107e21 */ /* 0x000fe20008010000 */
[----:B------:R-:W-:Y:S01]  /*0a50*/  FADD.FTZ R19, R14, R19 ;  /* 0x000000130e137221 */ /* 0x000fe20000010000 */
[----:B------:R-:W-:Y:S01]  /*0a60*/  FFMA.FTZ R12, R15, R14, R12 ;  /* 0x0000000e0f0c7223 */ /* 0x000fe2000001000c */
[----:B------:R-:W-:Y:S01]  /*0a70*/  SHF.L.U32 R14, R40, 0x10, RZ ;  /* 0x00000010280e7819 */ /* 0x000fe200000006ff */
[----:B------:R-:W-:Y:S01]  /*0a80*/  FMUL.FTZ R18, R8, R17 ;  /* 0x0000001108127220 */ /* 0x000fe20000410000 */
[----:B------:R-:W-:Y:S01]  /*0a90*/  FMUL.FTZ R21, R16, UR29 ;  /* 0x0000001d10157c20 */ /* 0x000fe20008410000 */
[----:B------:R-:W-:Y:S01]  /*0aa0*/  SHF.L.U32 R16, R41, 0x10, RZ ;  /* 0x0000001029107819 */ /* 0x000fe200000006ff */
[----:B------:R-:W-:Y:S01]  /*0ab0*/  FFMA.FTZ R10, R11, R10, RZ ;  /* 0x0000000a0b0a7223 */ /* 0x000fe200000100ff */
[----:B------:R-:W-:Y:S01]  /*0ac0*/  FADD.FTZ R14, R14, -UR38 ;  /* 0x800000260e0e7e21 */ /* 0x000fe20008010000 */
[----:B------:R-:W-:Y:S01]  /*0ad0*/  FADD.FTZ R19, R19, R18 ;  /* 0x0000001213137221 */ /* 0x000fe20000010000 */
[----:B------:R-:W-:Y:S01]  /*0ae0*/  FFMA.FTZ R18, R21, R18, R12 ;  /* 0x0000001215127223 */ /* 0x000fe2000001000c */
[----:B------:R-:W-:Y:S01]  /*0af0*/  FADD.FTZ R22, RZ, R11 ;  /* 0x0000000bff167221 */ /* 0x000fe20000010000 */
[----:B------:R-:W-:Y:S01]  /*0b00*/  FMUL.FTZ R12, R9, R16 ;  /* 0x00000010090c7220 */ /* 0x000fe20000410000 */
[----:B------:R-:W-:Y:S01]  /*0b10*/  FMUL.FTZ R11, R14, UR29 ;  /* 0x0000001d0e0b7c20 */ /* 0x000fe20008410000 */
[----:B------:R-:W-:Y:S01]  /*0b20*/  FFMA.FTZ R15, R2, R15, RZ ;  /* 0x0000000f020f7223 */ /* 0x000fe200000100ff */
[----:B------:R-:W-:Y:S01]  /*0b30*/  FADD.FTZ R23, RZ, R2 ;  /* 0x00000002ff177221 */ /* 0x000fe20000010000 */
[----:B------:R-:W-:Y:S01]  /*0b40*/  FADD.FTZ R19, R12, R19 ;  /* 0x000000130c137221 */ /* 0x000fe20000010000 */
[----:B------:R-:W-:Y:S01]  /*0b50*/  FFMA.FTZ R20, R17, R21, R10 ;  /* 0x0000001511147223 */ /* 0x000fe2000001000a */
[----:B------:R-:W-:Y:S01]  /*0b60*/  FFMA.FTZ R12, R11, R12, R18 ;  /* 0x0000000c0b0c7223 */ /* 0x000fe20000010012 */
[----:B------:R-:W-:Y:S01]  /*0b70*/  FADD.FTZ R22, R17, R22 ;  /* 0x0000001611167221 */ /* 0x000fe20000010000 */
[C---:B------:R-:W-:Y:S01]  /*0b80*/  FADD.FTZ R23, R16.reuse, R23 ;  /* 0x0000001710177221 */ /* 0x040fe20000010000 */
[----:B------:R-:W-:Y:S01]  /*0b90*/  FFMA.FTZ R21, R16, R11, R15 ;  /* 0x0000000b10157223 */ /* 0x000fe2000001000f */
[----:B------:R-:W-:Y:S06]  /*0ba0*/  BRA `(.L_x_3) ;  /* 0x0000000400207947 */ /* 0x000fec0003800000 */
.L_x_2:
[----:B------:R-:W-:Y:S02]  /*0bb0*/  SHF.L.U32 R2, R47, 0x10, RZ ;  /* 0x000000102f027819 */ /* 0x000fe400000006ff */
[----:B------:R-:W-:Y:S02]  /*0bc0*/  SHF.L.U32 R10, R43, 0x10, RZ ;  /* 0x000000102b0a7819 */ /* 0x000fe400000006ff */
[----:B------:R-:W-:Y:S01]  /*0bd0*/  SHF.L.U32 R12, R40, 0x10, RZ ;  /* 0x00000010280c7819 */ /* 0x000fe200000006ff */
[----:B------:R-:W-:Y:S01]  /*0be0*/  FADD.FTZ R11, R2, -UR38 ;  /* 0x80000026020b7e21 */ /* 0x000fe20008010000 */
[----:B------:R-:W-:Y:S01]  /*0bf0*/  SHF.L.U32 R2, R44, 0x10, RZ ;  /* 0x000000102c027819 */ /* 0x000fe200000006ff */
[----:B------:R-:W-:Y:S01]  /*0c00*/  FADD.FTZ R10, R10, -UR38 ;  /* 0x800000260a0a7e21 */ /* 0x000fe20008010000 */
[----:B------:R-:W-:Y:S01]  /*0c10*/  SHF.L.U32 R25, R45, 0x10, RZ ;  /* 0x000000102d197819 */ /* 0x000fe200000006ff */
[----:B------:R-:W-:Y:S02]  /*0c20*/  FMUL.FTZ R11, R11, UR29 ;  /* 0x0000001d0b0b7c20 */ /* 0x000fe40008410000 */
[----:B------:R-:W-:Y:S01]  /*0c30*/  FADD.FTZ R2, R2, -UR38 ;  /* 0x8000002602027e21 */ /* 0x000fe20008010000 */
[----:B------:R-:W-:Y:S01]  /*0c40*/  FMUL.FTZ R15, R10, UR29 ;  /* 0x0000001d0a0f7c20 */ /* 0x000fe20008410000 */
[--C-:B-----5:R-:W-:Y:S01]  /*0c50*/  FFMA.FTZ R16, R8, R11, R6.reuse ;  /* 0x0000000b08107223 */ /* 0x120fe20000010006 */
[----:B------:R-:W-:Y:S01]  /*0c60*/  FADD.FTZ R10, R12, -UR38 ;  /* 0x800000260c0a7e21 */ /* 0x000fe20008010000 */
[----:B------:R-:W-:Y:S01]  /*0c70*/  FMUL.FTZ R2, R2, UR29 ;  /* 0x0000001d02027c20 */ /* 0x000fe20008410000 */
[----:B------:R-:W-:Y:S01]  /*0c80*/  FFMA.FTZ R14, R8, R15, R6 ;  /* 0x0000000f080e7223 */ /* 0x000fe20000010006 */
[----:B------:R-:W-:Y:S01]  /*0c90*/  FMUL.FTZ R18, R16, -1.4426950216293334961 ;  /* 0xbfb8aa3b10127820 */ /* 0x000fe20000410000 */
[----:B------:R-:W-:Y:S01]  /*0ca0*/  FMUL.FTZ R10, R10, UR29 ;  /* 0x0000001d0a0a7c20 */ /* 0x000fe20008410000 */
[----:B------:R-:W-:Y:S01]  /*0cb0*/  FFMA.FTZ R17, R9, R2, R7 ;  /* 0x0000000209117223 */ /* 0x000fe20000010007 */
[----:B------:R-:W-:-:S02]  /*0cc0*/  FMUL.FTZ R21, R14, -1.4426950216293334961 ;  /* 0xbfb8aa3b0e157820 */ /* 0x000fc40000410000 */
[----:B------:R-:W-:Y:S01]  /*0cd0*/  FFMA.FTZ R12, R9, R10, R7 ;  /* 0x0000000a090c7223 */ /* 0x000fe20000010007 */
[----:B------:R-:W-:Y:S01]  /*0ce0*/  FMUL.FTZ R19, R17, -1.4426950216293334961 ;  /* 0xbfb8aa3b11137820 */ /* 0x000fe20000410000 */
[----:B------:R-:W0:Y:S02]  /*0cf0*/  MUFU.EX2 R18, R18 ;  /* 0x0000001200127308 */ /* 0x000e240000000800 */
[----:B------:R-:W-:-:S06]  /*0d00*/  FMUL.FTZ R23, R12, -1.4426950216293334961 ;  /* 0xbfb8aa3b0c177820 */ /* 0x000fcc0000410000 */
[----:B------:R-:W1:Y:S08]  /*0d10*/  MUFU.EX2 R19, R19 ;  /* 0x0000001300137308 */ /* 0x000e700000000800 */
[----:B------:R-:W2:Y:S01]  /*0d20*/  MUFU.EX2 R21, R21 ;  /* 0x0000001500157308 */ /* 0x000ea20000000800 */
[----:B0-----:R-:W-:-:S07]  /*0d30*/  FADD.FTZ R18, R18, 1 ;  /* 0x3f80000012127421 */ /* 0x001fce0000010000 */
[----:B------:R-:W0:Y:S01]  /*0d40*/  MUFU.EX2 R23, R23 ;  /* 0x0000001700177308 */ /* 0x000e220000000800 */
[----:B-1----:R-:W-:Y:S01]  /*0d50*/  FADD.FTZ R20, R19, 1 ;  /* 0x3f80000013147421 */ /* 0x002fe20000010000 */
[----:B------:R-:W-:-:S06]  /*0d60*/  SHF.L.U32 R19, R46, 0x10, RZ ;  /* 0x000000102e137819 */ /* 0x000fcc00000006ff */
[----:B------:R-:W1:Y:S01]  /*0d70*/  MUFU.RCP R18, R18 ;  /* 0x0000001200127308 */ /* 0x000e620000001000 */
[----:B--2---:R-:W-:-:S07]  /*0d80*/  FADD.FTZ R22, R21, 1 ;  /* 0x3f80000015167421 */ /* 0x004fce0000010000 */
[----:B------:R-:W2:Y:S01]  /*0d90*/  MUFU.RCP R20, R20 ;  /* 0x0000001400147308 */ /* 0x000ea20000001000 */
[----:B0-----:R-:W-:Y:S01]  /*0da0*/  FADD.FTZ R24, R23, 1 ;  /* 0x3f80000017187421 */ /* 0x001fe20000010000 */
[----:B------:R-:W-:-:S06]  /*0db0*/  SHF.L.U32 R23, R42, 0x10, RZ ;  /* 0x000000102a177819 */ /* 0x000fcc00000006ff */
[----:B------:R-:W0:Y:S01]  /*0dc0*/  MUFU.RCP R22, R22 ;  /* 0x0000001600167308 */ /* 0x000e220000001000 */
[----:B-1----:R-:W-:Y:S01]  /*0dd0*/  FADD.FTZ R21, -R18, 1 ;  /* 0x3f80000012157421 */ /* 0x002fe20000010100 */
[----:B------:R-:W-:-:S03]  /*0de0*/  FMUL.FTZ R19, R19, R18 ;  /* 0x0000001213137220 */ /* 0x000fc60000410000 */
[----:B------:R-:W-:-:S03]  /*0df0*/  FFMA.FTZ R16, R16, R21, 1 ;  /* 0x3f80000010107423 */ /* 0x000fc60000010015 */
[----:B------:R-:W1:Y:S01]  /*0e00*/  MUFU.RCP R24, R24 ;  /* 0x0000001800187308 */ /* 0x000e620000001000 */
[----:B--2---:R-:W-:Y:S01]  /*0e10*/  FADD.FTZ R18, -R20, 1 ;  /* 0x3f80000014127421 */ /* 0x004fe20000010100 */
[----:B------:R-:W-:Y:S01]  /*0e20*/  FMUL.FTZ R20, R25, R20 ;  /* 0x0000001419147220 */ /* 0x000fe20000410000 */
[----:B------:R-:W-:Y:S01]  /*0e30*/  FMUL.FTZ R16, R19, R16 ;  /* 0x0000001013107220 */ /* 0x000fe20000410000 */
[----:B------:R-:W-:Y:S01]  /*0e40*/  SHF.L.U32 R25, R41, 0x10, RZ ;  /* 0x0000001029197819 */ /* 0x000fe200000006ff */
[----:B------:R-:W-:Y:S01]  /*0e50*/  FFMA.FTZ R17, R17, R18, 1 ;  /* 0x3f80000011117423 */ /* 0x000fe20000010012 */
[----:B0-----:R-:W-:Y:S01]  /*0e60*/  FADD.FTZ R21, -R22, 1 ;  /* 0x3f80000016157421 */ /* 0x001fe20000010100 */
[----:B------:R-:W-:Y:S02]  /*0e70*/  FMUL.FTZ R18, R23, R22 ;  /* 0x0000001617127220 */ /* 0x000fe40000410000 */
[----:B------:R-:W-:Y:S01]  /*0e80*/  FMUL.FTZ R17, R20, R17 ;  /* 0x0000001114117220 */ /* 0x000fe20000410000 */
[-C--:B------:R-:W-:Y:S01]  /*0e90*/  FFMA.FTZ R20, R11, R16.reuse, RZ ;  /* 0x000000100b147223 */ /* 0x080fe200000100ff */
[----:B------:R-:W-:Y:S01]  /*0ea0*/  FFMA.FTZ R21, R14, R21, 1 ;  /* 0x3f8000000e157423 */ /* 0x000fe20000010015 */
[----:B------:R-:W-:Y:S01]  /*0eb0*/  FMUL.FTZ R14, R8, R16 ;  /* 0x00000010080e7220 */ /* 0x000fe20000410000 */
[----:B------:R-:W-:Y:S01]  /*0ec0*/  FADD.FTZ R16, RZ, R16 ;  /* 0x00000010ff107221 */ /* 0x000fe20000010000 */
[----:B-1----:R-:W-:Y:S01]  /*0ed0*/  FADD.FTZ R19, -R24, 1 ;  /* 0x3f80000018137421 */ /* 0x002fe20000010100 */
[----:B------:R-:W-:Y:S01]  /*0ee0*/  FMUL.FTZ R22, R25, R24 ;  /* 0x0000001819167220 */ /* 0x000fe20000410000 */
[----:B------:R-:W-:Y:S01]  /*0ef0*/  FMUL.FTZ R23, R18, R21 ;  /* 0x0000001512177220 */ /* 0x000fe20000410000 */
[----:B------:R-:W-:Y:S01]  /*0f00*/  FFMA.FTZ R21, R11, R14, RZ ;  /* 0x0000000e0b157223 */ /* 0x000fe200000100ff */
[----:B------:R-:W-:Y:S01]  /*0f10*/  FFMA.FTZ R25, R12, R19, 1 ;  /* 0x3f8000000c197423 */ /* 0x000fe20000010013 */
[----:B------:R-:W-:Y:S01]  /*0f20*/  FMUL.FTZ R19, R9, R17 ;  /* 0x0000001109137220 */ /* 0x000fe20000410000 */
[----:B------:R-:W-:Y:S01]  /*0f30*/  FADD.FTZ R14, RZ, R14 ;  /* 0x0000000eff0e7221 */ /* 0x000fe20000010000 */
[----:B------:R-:W-:Y:S01]  /*0f40*/  FFMA.FTZ R20, R15, R23, R20 ;  /* 0x000000170f147223 */ /* 0x000fe20000010014 */
[----:B------:R-:W-:Y:S01]  /*0f50*/  FMUL.FTZ R18, R22, R25 ;  /* 0x0000001916127220 */ /* 0x000fe20000410000 */
[----:B------:R-:W-:Y:S01]  /*0f60*/  FMUL.FTZ R25, R8, R23 ;  /* 0x0000001708197220 */ /* 0x000fe20000410000 */
[----:B------:R-:W-:Y:S01]  /*0f70*/  FFMA.FTZ R12, R2, R19, R21 ;  /* 0x00000013020c7223 */ /* 0x000fe20000010015 */
[----:B------:R-:W-:Y:S01]  /*0f80*/  FADD.FTZ R14, R19, R14 ;  /* 0x0000000e130e7221 */ /* 0x000fe20000010000 */
[----:B------:R-:W-:Y:S01]  /*0f90*/  FMUL.FTZ R19, R9, R18 ;  /* 0x0000001209137220 */ /* 0x000fe20000410000 */
[----:B------:R-:W-:Y:S01]  /*0fa0*/  FADD.FTZ R22, R16, R23 ;  /* 0x0000001710167221 */ /* 0x000fe20000010000 */
[----:B------:R-:W-:Y:S01]  /*0fb0*/  FFMA.FTZ R21, R15, R25, R12 ;  /* 0x000000190f157223 */ /* 0x000fe2000001000c */
[----:B------:R-:W-:-:S03]  /*0fc0*/  FADD.FTZ R14, R14, R25 ;  /* 0x000000190e0e7221 */ /* 0x000fc60000010000 */
[----:B------:R-:W-:Y:S01]  /*0fd0*/  FFMA.FTZ R12, R10, R19, R21 ;  /* 0x000000130a0c7223 */ /* 0x000fe20000010015 */
[----:B------:R-:W-:Y:S01]  /*0fe0*/  FFMA.FTZ R21, R2, R17, RZ ;  /* 0x0000001102157223 */ /* 0x000fe200000100ff */
[----:B------:R-:W-:Y:S01]  /*0ff0*/  FADD.FTZ R17, RZ, R17 ;  /* 0x00000011ff117221 */ /* 0x000fe20000010000 */
[----:B------:R-:W-:Y:S02]  /*1000*/  FADD.FTZ R19, R19, R14 ;  /* 0x0000000e13137221 */ /* 0x000fe40000010000 */
[----:B------:R-:W-:Y:S01]  /*1010*/  FFMA.FTZ R21, R10, R18, R21 ;  /* 0x000000120a157223 */ /* 0x000fe20000010015 */
[----:B------:R-:W-:-:S07]  /*1020*/  FADD.FTZ R23, R17, R18 ;  /* 0x0000001211177221 */ /* 0x000fce0000010000 */
.L_x_3:
[----:B------:R-:W0:Y:S01]  /*1030*/  SHFL.DOWN PT, R2, R12, 0x1, 0x1f ;  /* 0x08201f000c027f89 */ /* 0x000e2200000e0000 */
[C---:B------:R-:W-:Y:S01]  /*1040*/  ISETP.GT.AND P1, PT, R0.reuse, 0x1e, PT ;  /* 0x0000001e0000780c */ /* 0x040fe20003f24270 */
[----:B------:R-:W-:Y:S01]  /*1050*/  BSSY.RECONVERGENT B0, `(.L_x_4) ;  /* 0x0000020000007945 */ /* 0x000fe20003800200 */
[----:B------:R-:W-:Y:S01]  /*1060*/  ISETP.GT.AND P4, PT, R0, 0xf, PT ;  /* 0x0000000f0000780c */ /* 0x000fe20003f84270 */
[----:B------:R-:W1:Y:S01]  /*1070*/  SHFL.DOWN PT, R10, R19, 0x1, 0x1f ;  /* 0x08201f00130a7f89 */ /* 0x000e6200000e0000 */
[C---:B------:R-:W-:Y:S02]  /*1080*/  ISETP.NE.AND P3, PT, R4.reuse, RZ, PT ;  /* 0x000000ff0400720c */ /* 0x040fe40003f65270 */
[----:B------:R-:W-:Y:S01]  /*1090*/  ISETP.GT.U32.AND P5, PT, R4, 0xf, PT ;  /* 0x0000000f0400780c */ /* 0x000fe20003fa4070 */
[----:B------:R-:W-:Y:S06]  /*10a0*/  STS.128 [R50], R20 ;  /* 0x0000001432007388 */ /* 0x000fec0000000c00 */
[----:B0-----:R-:W-:Y:S01]  /*10b0*/  @!P1 FADD.FTZ R12, R2, R12 ;  /* 0x0000000c020c9221 */ /* 0x001fe20000010000 */
[----:B-1----:R-:W-:-:S04]  /*10c0*/  @!P1 FADD.FTZ R19, R10, R19 ;  /* 0x000000130a139221 */ /* 0x002fc80000010000 */
[----:B------:R-:W0:Y:S01]  /*10d0*/  SHFL.DOWN PT, R2, R12, 0x2, 0x1f ;  /* 0x08401f000c027f89 */ /* 0x000e2200000e0000 */
[----:B------:R-:W-:-:S03]  /*10e0*/  ISETP.GT.AND P1, PT, R0, 0x1d, PT ;  /* 0x0000001d0000780c */ /* 0x000fc60003f24270 */
[----:B------:R-:W1:Y:S10]  /*10f0*/  SHFL.DOWN PT, R10, R19, 0x2, 0x1f ;  /* 0x08401f00130a7f89 */ /* 0x000e7400000e0000 */
        /* <DEDUP_REMOVED lines=9> */
[----:B------:R-:W1:Y:S01]  /*1190*/  SHFL.DOWN PT, R10, R19, 0x8, 0x1f ;  /* 0x09001f00130a7f89 */ /* 0x000e6200000e0000 */
[----:B0-----:R-:W-:Y:S01]  /*11a0*/  FADD.FTZ R15, R12, R2 ;  /* 0x000000020c0f7221 */ /* 0x001fe20000010000 */
[----:B-1----:R-:W-:-:S04]  /*11b0*/  FADD.FTZ R2, R19, R10 ;  /* 0x0000000a13027221 */ /* 0x002fc80000010000 */
[----:B------:R-:W-:Y:S02]  /*11c0*/  FSEL R10, R12, R15, P1 ;  /* 0x0000000f0c0a7208 */ /* 0x000fe40000800000 */
[----:B------:R-:W-:-:S03]  /*11d0*/  FSEL R11, R19, R2, P1 ;  /* 0x00000002130b7208 */ /* 0x000fc60000800000 */
[----:B------:R0:W1:Y:S04]  /*11e0*/  SHFL.DOWN PT, R12, R10, 0x10, 0x1f ;  /* 0x0a001f000a0c7f89 */ /* 0x00006800000e0000 */
[----:B------:R0:W2:Y:S01]  /*11f0*/  SHFL.DOWN PT, R17, R11, 0x10, 0x1f ;  /* 0x0a001f000b117f89 */ /* 0x0000a200000e0000 */
[----:B------:R-:W-:Y:S05]  /*1200*/  @P4 BRA `(.L_x_5) ;  /* 0x0000000000104947 */ /* 0x000fea0003800000 */
[----:B------:R-:W-:Y:S01]  /*1210*/  ISETP.NE.AND P1, PT, R0, RZ, PT ;  /* 0x000000ff0000720c */ /* 0x000fe20003f25270 */
[----:B01----:R-:W-:Y:S01]  /*1220*/  FADD.FTZ R10, R15, R12 ;  /* 0x0000000c0f0a7221 */ /* 0x003fe20000010000 */
[----:B--2---:R-:W-:-:S11]  /*1230*/  FADD.FTZ R11, R2, R17 ;  /* 0x00000011020b7221 */ /* 0x004fd60000010000 */
[----:B------:R3:W-:Y:S02]  /*1240*/  @!P1 STS.64 [R49+UR13+0x10], R10 ;  /* 0x0000100a31009988 */ /* 0x0007e40008000a0d */
.L_x_5:
[----:B------:R-:W-:Y:S05]  /*1250*/  BSYNC.RECONVERGENT B0 ;  /* 0x0000000000007941 */ /* 0x000fea0003800200 */
.L_x_4:
[----:B------:R-:W-:Y:S01]  /*1260*/  BAR.SYNC.DEFER_BLOCKING 0x0 ;  /* 0x0000000000007b1d */ /* 0x000fe20000010000 */
[----:B------:R-:W-:-:S05]  /*1270*/  LEA R2, R13, R4, 0x4 ;  /* 0x000000040d027211 */ /* 0x000fca00078e20ff */
[----:B------:R-:W-:Y:S04]  /*1280*/  BSSY.RECONVERGENT B0, `(.L_x_6) ;  /* 0x000002b000007945 */ /* 0x000fe80003800200 */
[----:B------:R-:W-:Y:S05]  /*1290*/  @P3 BRA `(.L_x_7) ;  /* 0x0000000000a43947 */ /* 0x000fea0003800000 */
[----:B------:R-:W4:Y:S01]  /*12a0*/  S2UR UR7, SR_CgaCtaId ;  /* 0x00000000000779c3 */ /* 0x000f220000008800 */
[----:B------:R-:W-:Y:S02]  /*12b0*/  UMOV UR6, 0x400 ;  /* 0x0000040000067882 */ /* 0x000fe40000000000 */
[----:B----4-:R-:W-:-:S09]  /*12c0*/  ULEA UR6, UR7, UR6, 0x18 ;  /* 0x0000000607067291 */ /* 0x010fd2000f8ec0ff */
[----:B------:R-:W4:Y:S04]  /*12d0*/  LDS.64 R36, [UR6+0x18] ;  /* 0x00001806ff247984 */ /* 0x000f280008000a00 */
[----:B-1----:R-:W1:Y:S04]  /*12e0*/  LDS.128 R12, [UR6+0x20] ;  /* 0x00002006ff0c7984 */ /* 0x002e680008000c00 */
[----:B--2---:R-:W2:Y:S04]  /*12f0*/  LDS.128 R16, [UR6+0x30] ;  /* 0x00003006ff107984 */ /* 0x004ea80008000c00 */
[----:B------:R-:W5:Y:S04]  /*1300*/  LDS.128 R32, [UR6+0x40] ;  /* 0x00004006ff207984 */ /* 0x000f680008000c00 */
[----:B------:R-:W5:Y:S04]  /*1310*/  LDS.128 R28, [UR6+0x50] ;  /* 0x00005006ff1c7984 */ /* 0x000f680008000c00 */
[----:B------:R-:W5:Y:S01]  /*1320*/  LDS.128 R24, [UR6+0x60] ;  /* 0x00006006ff187984 */ /* 0x000f620008000c00 */
[----:B----4-:R-:W-:Y:S01]  /*1330*/  FADD.FTZ R39, R10, R36 ;  /* 0x000000240a277221 */ /* 0x010fe20000010000 */
[----:B0--3--:R-:W-:-:S03]  /*1340*/  FADD.FTZ R10, R11, R37 ;  /* 0x000000250b0a7221 */ /* 0x009fc60000010000 */
[----:B-1----:R-:W-:Y:S01]  /*1350*/  FADD.FTZ R11, R39, R12 ;  /* 0x0000000c270b7221 */ /* 0x002fe20000010000 */
[----:B------:R-:W-:Y:S01]  /*1360*/  FADD.FTZ R10, R10, R13 ;  /* 0x0000000d0a0a7221 */ /* 0x000fe20000010000 */
[----:B------:R-:W0:Y:S02]  /*1370*/  LDS.128 R36, [UR6+0x70] ;  /* 0x00007006ff247984 */ /* 0x000e240008000c00 */
[----:B------:R-:W-:Y:S01]  /*1380*/  FADD.FTZ R11, R11, R14 ;  /* 0x0000000e0b0b7221 */ /* 0x000fe20000010000 */
[----:B------:R-:W-:Y:S02]  /*1390*/  FADD.FTZ R10, R10, R15 ;  /* 0x0000000f0a0a7221 */ /* 0x000fe40000010000 */
[----:B------:R-:W1:Y:S01]  /*13a0*/  LDS.128 R12, [UR6+0x80] ;  /* 0x00008006ff0c7984 */ /* 0x000e620008000c00 */
[----:B--2---:R-:W-:Y:S01]  /*13b0*/  FADD.FTZ R11, R11, R16 ;  /* 0x000000100b0b7221 */ /* 0x004fe20000010000 */
[----:B------:R-:W-:-:S03]  /*13c0*/  FADD.FTZ R10, R10, R17 ;  /* 0x000000110a0a7221 */ /* 0x000fc60000010000 */
[----:B------:R-:W-:Y:S01]  /*13d0*/  FADD.FTZ R11, R11, R18 ;  /* 0x000000120b0b7221 */ /* 0x000fe20000010000 */
[----:B------:R-:W-:-:S03]  /*13e0*/  FADD.FTZ R10, R10, R19 ;  /* 0x000000130a0a7221 */ /* 0x000fc60000010000 */
[----:B-----5:R-:W-:Y:S01]  /*13f0*/  FADD.FTZ R11, R11, R32 ;  /* 0x000000200b0b7221 */ /* 0x020fe20000010000 */
[----:B------:R-:W-:-:S03]  /*1400*/  FADD.FTZ R10, R10, R33 ;  /* 0x000000210a0a7221 */ /* 0x000fc60000010000 */
[----:B------:R-:W-:Y:S01]  /*1410*/  FADD.FTZ R11, R11, R34 ;  /* 0x000000220b0b7221 */ /* 0x000fe20000010000 */
        /* <DEDUP_REMOVED lines=9> */
[----:B0-----:R-:W-:Y:S01]  /*14b0*/  FADD.FTZ R11, R11, R36 ;  /* 0x000000240b0b7221 */ /* 0x001fe20000010000 */
[----:B------:R-:W-:-:S03]  /*14c0*/  FADD.FTZ R10, R10, R37 ;  /* 0x000000250a0a7221 */ /* 0x000fc60000010000 */
[----:B------:R-:W-:Y:S01]  /*14d0*/  FADD.FTZ R11, R11, R38 ;  /* 0x000000260b0b7221 */ /* 0x000fe20000010000 */
[----:B------:R-:W-:-:S03]  /*14e0*/  FADD.FTZ R10, R10, R39 ;  /* 0x000000270a0a7221 */ /* 0x000fc60000010000 */
[----:B-1----:R-:W-:Y:S01]  /*14f0*/  FADD.FTZ R11, R11, R12 ;  /* 0x0000000c0b0b7221 */ /* 0x002fe20000010000 */
[----:B------:R-:W-:-:S03]  /*1500*/  FADD.FTZ R12, R10, R13 ;  /* 0x0000000d0a0c7221 */ /* 0x000fc60000010000 */
[----:B------:R-:W-:Y:S01]  /*1510*/  FADD.FTZ R10, R11, R14 ;  /* 0x0000000e0b0a7221 */ /* 0x000fe20000010000 */
[----:B------:R-:W-:-:S07]  /*1520*/  FADD.FTZ R11, R12, R15 ;  /* 0x0000000f0c0b7221 */ /* 0x000fce0000010000 */
.L_x_7:
[----:B------:R-:W-:Y:S05]  /*1530*/  BSYNC.RECONVERGENT B0 ;  /* 0x0000000000007941 */ /* 0x000fea0003800200 */
.L_x_6:
[----:B------:R-:W-:Y:S06]  /*1540*/  BAR.SYNC.DEFER_BLOCKING 0x0 ;  /* 0x0000000000007b1d */ /* 0x000fec0000010000 */
[----:B------:R-:W-:Y:S04]  /*1550*/  BSSY.RECONVERGENT B0, `(.L_x_8) ;  /* 0x000009d000007945 */ /* 0x000fe80003800200 */
[----:B------:R-:W-:Y:S05]  /*1560*/  @P5 BRA `(.L_x_9) ;  /* 0x00000008006c5947 */ /* 0x000fea0003800000 */
[----:B------:R-:W4:Y:S04]  /*1570*/  LDS.128 R36, [R50+0x100] ;  /* 0x0001000032247984 */ /* 0x000f280000000c00 */
[----:B------:R-:W5:Y:S04]  /*1580*/  LDS.128 R32, [R50+0x200] ;  /* 0x0002000032207984 */ /* 0x000f680000000c00 */
[----:B------:R-:W0:Y:S04]  /*1590*/  LDS.128 R24, [R50+0x300] ;  /* 0x0003000032187984 */ /* 0x000e280000000c00 */
[----:B------:R-:W3:Y:S04]  /*15a0*/  LDS.128 R28, [R50+0x400] ;  /* 0x00040000321c7984 */ /* 0x000ee80000000c00 */
[----:B-1----:R-:W1:Y:S04]  /*15b0*/  LDS.128 R12, [R50+0x500] ;  /* 0x00050000320c7984 */ /* 0x002e680000000c00 */
[----:B--2---:R-:W2:Y:S01]  /*15c0*/  LDS.128 R16, [R50+0x600] ;  /* 0x0006000032107984 */ /* 0x004ea20000000c00 */
[----:B----4-:R-:W-:Y:S01]  /*15d0*/  FADD.FTZ R53, R20, R36 ;  /* 0x0000002414357221 */ /* 0x010fe20000010000 */
[----:B------:R-:W-:Y:S01]  /*15e0*/  FADD.FTZ R36, R21, R37 ;  /* 0x0000002515247221 */ /* 0x000fe20000010000 */
[----:B------:R-:W-:Y:S01]  /*15f0*/  FADD.FTZ R37, R22, R38 ;  /* 0x0000002616257221 */ /* 0x000fe20000010000 */
[----:B------:R-:W-:Y:S01]  /*1600*/  FADD.FTZ R38, R23, R39 ;  /* 0x0000002717267221 */ /* 0x000fe20000010000 */
[----:B-----5:R-:W-:Y:S01]  /*1610*/  FADD.FTZ R53, R53, R32 ;  /* 0x0000002035357221 */ /* 0x020fe20000010000 */
[----:B------:R-:W4:Y:S01]  /*1620*/  LDS.128 R20, [R50+0x700] ;  /* 0x0007000032147984 */ /* 0x000f220000000c00 */
[----:B------:R-:W-:Y:S01]  /*1630*/  FADD.FTZ R59, R37, R34 ;  /* 0x00000022253b7221 */ /* 0x000fe20000010000 */
[----:B------:R-:W-:Y:S01]  /*1640*/  FADD.FTZ R32, R36, R33 ;  /* 0x0000002124207221 */ /* 0x000fe20000010000 */
[----:B------:R-:W-:Y:S01]  /*1650*/  FADD.FTZ R34, R38, R35 ;  /* 0x0000002326227221 */ /* 0x000fe20000010000 */
[----:B0-----:R-:W-:Y:S01]  /*1660*/  FADD.FTZ R33, R53, R24 ;  /* 0x0000001835217221 */ /* 0x001fe20000010000 */
[----:B------:R-:W0:Y:S01]  /*1670*/  LDS.128 R36, [R50+0x800] ;  /* 0x0008000032247984 */ /* 0x000e220000000c00 */
[----:B------:R-:W-:Y:S01]  /*1680*/  FADD.FTZ R32, R32, R25 ;  /* 0x0000001920207221 */ /* 0x000fe20000010000 */
[----:B------:R-:W-:Y:S01]  /*1690*/  FADD.FTZ R59, R59, R26 ;  /* 0x0000001a3b3b7221 */ /* 0x000fe20000010000 */
[----:B------:R-:W-:Y:S01]  /*16a0*/  FADD.FTZ R34, R34, R27 ;  /* 0x0000001b22227221 */ /* 0x000fe20000010000 */
[----:B---3--:R-:W-:Y:S01]  /*16b0*/  FADD.FTZ R33, R33, R28 ;  /* 0x0000001c21217221 */ /* 0x008fe20000010000 */
[----:B------:R-:W3:Y:S01]  /*16c0*/  LDS.128 R24, [R50+0x900] ;  /* 0x0009000032187984 */ /* 0x000ee20000000c00 */
[----:B------:R-:W-:Y:S01]  /*16d0*/  FADD.FTZ R32, R32, R29 ;  /* 0x0000001d20207221 */ /* 0x000fe20000010000 */
[----:B------:R-:W-:Y:S01]  /*16e0*/  FADD.FTZ R59, R59, R30 ;  /* 0x0000001e3b3b7221 */ /* 0x000fe20000010000 */
[----:B------:R-:W-:Y:S01]  /*16f0*/  FADD.FTZ R58, R34, R31 ;  /* 0x0000001f223a7221 */ /* 0x000fe20000010000 */
[----:B-1----:R-:W-:Y:S01]  /*1700*/  FADD.FTZ R53, R33, R12 ;  /* 0x0000000c21357221 */ /* 0x002fe20000010000 */
[----:B------:R-:W1:Y:S01]  /*1710*/  LDS.128 R28, [R50+0xa00] ;  /* 0x000a0000321c7984 */ /* 0x000e620000000c00 */
[----:B------:R-:W-:Y:S01]  /*1720*/  FADD.FTZ R12, R32, R13 ;  /* 0x0000000d200c7221 */ /* 0x000fe20000010000 */
[----:B------:R-:W-:Y:S01]  /*1730*/  FADD.FTZ R59, R59, R14 ;  /* 0x0000000e3b3b7221 */ /* 0x000fe20000010000 */
[----:B--2---:R-:W-:Y:S01]  /*1740*/  FADD.FTZ R53, R53, R16 ;  /* 0x0000001035357221 */ /* 0x004fe20000010000 */
[----:B------:R-:W2:Y:S01]  /*1750*/  LDS.128 R32, [R50+0xb00] ;  /* 0x000b000032207984 */ /* 0x000ea20000000c00 */
[----:B------:R-:W-:Y:S01]  /*1760*/  FADD.FTZ R58, R58, R15 ;  /* 0x0000000f3a3a7221 */ /* 0x000fe20000010000 */
[----:B------:R-:W-:Y:S01]  /*1770*/  FADD.FTZ R16, R12, R17 ;  /* 0x000000110c107221 */ /* 0x000fe20000010000 */
[----:B------:R-:W-:Y:S01]  /*1780*/  FADD.FTZ R59, R59, R18 ;  /* 0x000000123b3b7221 */ /* 0x000fe20000010000 */
[----:B------:R-:W5:Y:S01]  /*1790*/  LDS.128 R12, [R50+0xc00] ;  /* 0x000c0000320c7984 */ /* 0x000f620000000c00 */
[----:B------:R-:W-:Y:S01]  /*17a0*/  FADD.FTZ R58, R58, R19 ;  /* 0x000000133a3a7221 */ /* 0x000fe20000010000 */
[----:B----4-:R-:W-:Y:S01]  /*17b0*/  FADD.FTZ R53, R53, R20 ;  /* 0x0000001435357221 */ /* 0x010fe20000010000 */
[----:B------:R-:W-:Y:S01]  /*17c0*/  FADD.FTZ R20, R16, R21 ;  /* 0x0000001510147221 */ /* 0x000fe20000010000 */
[----:B------:R-:W-:Y:S01]  /*17d0*/  FADD.FTZ R59, R59, R22 ;  /* 0x000000163b3b7221 */ /* 0x000fe20000010000 */
[----:B------:R-:W-:Y:S01]  /*17e0*/  FADD.FTZ R58, R58, R23 ;  /* 0x000000173a3a7221 */ /* 0x000fe20000010000 */
[----:B------:R-:W4:Y:S01]  /*17f0*/  LDS.128 R16, [R50+0xd00] ;  /* 0x000d000032107984 */ /* 0x000f220000000c00 */
[----:B0-----:R-:W-:Y:S01]  /*1800*/  FADD.FTZ R53, R53, R36 ;  /* 0x0000002435357221 */ /* 0x001fe20000010000 */
[----:B------:R-:W-:Y:S01]  /*1810*/  FADD.FTZ R36, R20, R37 ;  /* 0x0000002514247221 */ /* 0x000fe20000010000 */
[----:B------:R-:W-:Y:S01]  /*1820*/  FADD.FTZ R59, R59, R38 ;  /* 0x000000263b3b7221 */ /* 0x000fe20000010000 */
[----:B------:R-:W-:Y:S01]  /*1830*/  FADD.FTZ R58, R58, R39 ;  /* 0x000000273a3a7221 */ /* 0x000fe20000010000 */
[----:B------:R-:W0:Y:S01]  /*1840*/  LDS.128 R20, [R50+0xe00] ;  /* 0x000e000032147984 */ /* 0x000e220000000c00 */
[----:B---3--:R-:W-:Y:S01]  /*1850*/  FADD.FTZ R37, R53, R24 ;  /* 0x0000001835257221 */ /* 0x008fe20000010000 */
[----:B------:R-:W-:Y:S01]  /*1860*/  FADD.FTZ R36, R36, R25 ;  /* 0x0000001924247221 */ /* 0x000fe20000010000 */
[----:B------:R-:W-:Y:S01]  /*1870*/  FADD.FTZ R59, R59, R26 ;  /* 0x0000001a3b3b7221 */ /* 0x000fe20000010000 */
[----:B------:R-:W-:-:S02]  /*1880*/  FADD.FTZ R58, R58, R27 ;  /* 0x0000001b3a3a7221 */ /* 0x000fc40000010000 */
[----:B------:R-:W3:Y:S01]  /*1890*/  LDS.128 R24, [R50+0xf00] ;  /* 0x000f000032187984 */ /* 0x000ee20000000c00 */
[----:B-1----:R-:W-:Y:S01]  /*18a0*/  FADD.FTZ R37, R37, R28 ;  /* 0x0000001c25257221 */ /* 0x002fe20000010000 */
[----:B------:R-:W-:Y:S01]  /*18b0*/  FADD.FTZ R36, R36, R29 ;  /* 0x0000001d24247221 */ /* 0x000fe20000010000 */
[----:B------:R-:W-:Y:S01]  /*18c0*/  FADD.FTZ R53, R59, R30 ;  /* 0x0000001e3b357221 */ /* 0x000fe20000010000 */
[----:B------:R-:W-:Y:S01]  /*18d0*/  FADD.FTZ R58, R58, R31 ;  /* 0x0000001f3a3a7221 */ /* 0x000fe20000010000 */
[----:B--2---:R-:W-:Y:S01]  /*18e0*/  FADD.FTZ R37, R37, R32 ;  /* 0x0000002025257221 */ /* 0x004fe20000010000 */
[----:B------:R-:W1:Y:S01]  /*18f0*/  LDS.128 R28, [R50+0x1000] ;  /* 0x00100000321c7984 */ /* 0x000e620000000c00 */
[----:B------:R-:W-:Y:S01]  /*1900*/  FADD.FTZ R36, R36, R33 ;  /* 0x0000002124247221 */ /* 0x000fe20000010000 */
[----:B------:R-:W-:Y:S01]  /*1910*/  FADD.FTZ R53, R53, R34 ;  /* 0x0000002235357221 */ /* 0x000fe20000010000 */
[----:B------:R-:W-:Y:S01]  /*1920*/  FADD.FTZ R58, R58, R35 ;  /* 0x000000233a3a7221 */ /* 0x000fe20000010000 */
[----:B-----5:R-:W-:Y:S01]  /*1930*/  FADD.FTZ R59, R37, R12 ;  /* 0x0000000c253b7221 */ /* 0x020fe20000010000 */
[----:B------:R-:W2:Y:S01]  /*1940*/  LDS.128 R32, [R50+0x1100] ;  /* 0x0011000032207984 */ /* 0x000ea20000000c00 */
[----:B------:R-:W-:Y:S01]  /*1950*/  FADD.FTZ R12, R36, R13 ;  /* 0x0000000d240c7221 */ /* 0x000fe20000010000 */
[----:B------:R-:W-:Y:S01]  /*1960*/  FADD.FTZ R53, R53, R14 ;  /* 0x0000000e35357221 */ /* 0x000fe20000010000 */
[----:B------:R-:W-:Y:S01]  /*1970*/  FADD.FTZ R58, R58, R15 ;  /* 0x0000000f3a3a7221 */ /* 0x000fe20000010000 */
[----:B------:R-:W5:Y:S01]  /*1980*/  LDS.128 R36, [R50+0x1200] ;  /* 0x0012000032247984 */ /* 0x000f620000000c00 */
        /* <DEDUP_REMOVED lines=13> */
[----:B------:R-:W-:Y:S01]  /*1a60*/  FADD.FTZ R58, R58, R27 ;  /* 0x0000001b3a3a7221 */ /* 0x000fe20000010000 */
[----:B------:R-:W3:Y:S01]  /*1a70*/  LDS.128 R20, [R50+0x1500] ;  /* 0x0015000032147984 */ /* 0x000ee20000000c00 */
[----:B-1----:R-:W-:Y:S01]  /*1a80*/  FADD.FTZ R53, R53, R28 ;  /* 0x0000001c35357221 */ /* 0x002fe20000010000 */
[----:B------:R-:W-:Y:S01]  /*1a90*/  FADD.FTZ R28, R24, R29 ;  /* 0x0000001d181c7221 */ /* 0x000fe20000010000 */
[----:B------:R-:W-:Y:S01]  /*1aa0*/  FADD.FTZ R29, R25, R30 ;  /* 0x0000001e191d7221 */ /* 0x000fe20000010000 */
[----:B------:R-:W-:Y:S01]  /*1ab0*/  FADD.FTZ R58, R58, R31 ;  /* 0x0000001f3a3a7221 */ /* 0x000fe20000010000 */
[----:B------:R-:W1:Y:S01]  /*1ac0*/  LDS.128 R24, [R50+0x1600] ;  /* 0x0016000032187984 */ /* 0x000e620000000c00 */
[----:B--2---:R-:W-:Y:S01]  /*1ad0*/  FADD.FTZ R53, R53, R32 ;  /* 0x0000002035357221 */ /* 0x004fe20000010000 */
        /* <DEDUP_REMOVED lines=8> */
[----:B------:R-:W5:Y:S04]  /*1b60*/  LDS.128 R28, [R50+0x1800] ;  /* 0x00180000321c7984 */ /* 0x000f680000000c00 */
[----:B------:R-:W5:Y:S01]  /*1b70*/  LDS.128 R36, [R50+0x1900] ;  /* 0x0019000032247984 */ /* 0x000f620000000c00 */
[----:B----4-:R-:W-:Y:S01]  /*1b80*/  FADD.FTZ R59, R59, R12 ;  /* 0x0000000c3b3b7221 */ /* 0x010fe20000010000 */
[----:B------:R-:W-:Y:S01]  /*1b90*/  FADD.FTZ R58, R58, R13 ;  /* 0x0000000d3a3a7221 */ /* 0x000fe20000010000 */
[----:B------:R-:W-:Y:S01]  /*1ba0*/  FADD.FTZ R53, R53, R14 ;  /* 0x0000000e35357221 */ /* 0x000fe20000010000 */
[----:B------:R-:W-:Y:S01]  /*1bb0*/  FADD.FTZ R60, R60, R15 ;  /* 0x0000000f3c3c7221 */ /* 0x000fe20000010000 */
        /* <DEDUP_REMOVED lines=19> */
[----:B------:R-:W2:Y:S01]  /*1cf0*/  LDS.128 R24, [R50+0x1d00] ;  /* 0x001d000032187984 */ /* 0x000ea20000000c00 */
[----:B-----5:R-:W-:Y:S01]  /*1d00*/  FADD.FTZ R33, R59, R28 ;  /* 0x0000001c3b217221 */ /* 0x020fe20000010000 */
[----:B------:R-:W-:Y:S01]  /*1d10*/  FADD.FTZ R58, R58, R29 ;  /* 0x0000001d3a3a7221 */ /* 0x000fe20000010000 */
[----:B------:R-:W-:Y:S01]  /*1d20*/  FADD.FTZ R53, R53, R30 ;  /* 0x0000001e35357221 */ /* 0x000fe20000010000 */
[----:B------:R-:W-:Y:S01]  /*1d30*/  FADD.FTZ R60, R60, R31 ;  /* 0x0000001f3c3c7221 */ /* 0x000fe20000010000 */
[----:B------:R-:W-:Y:S01]  /*1d40*/  FADD.FTZ R59, R33, R36 ;  /* 0x00000024213b7221 */ /* 0x000fe20000010000 */
[----:B------:R-:W4:Y:S01]  /*1d50*/  LDS.128 R28, [R50+0x1e00] ;  /* 0x001e0000321c7984 */ /* 0x000f220000000c00 */
[----:B------:R-:W-:Y:S01]  /*1d60*/  FADD.FTZ R58, R58, R37 ;  /* 0x000000253a3a7221 */ /* 0x000fe20000010000 */
[----:B------:R-:W-:Y:S01]  /*1d70*/  FADD.FTZ R53, R53, R38 ;  /* 0x0000002635357221 */ /* 0x000fe20000010000 */
[----:B------:R-:W-:Y:S01]  /*1d80*/  FADD.FTZ R60, R60, R39 ;  /* 0x000000273c3c7221 */ /* 0x000fe20000010000 */
[----:B------:R-:W5:Y:S01]  /*1d90*/  LDS.128 R32, [R50+0x1f00] ;  /* 0x001f000032207984 */ /* 0x000f620000000c00 */
[----:B0-----:R-:W-:Y:S01]  /*1da0*/  FADD.FTZ R59, R59, R12 ;  /* 0x0000000c3b3b7221 */ /* 0x001fe20000010000 */
[----:B------:R-:W-:Y:S01]  /*1db0*/  FADD.FTZ R58, R58, R13 ;  /* 0x0000000d3a3a7221 */ /* 0x000fe20000010000 */
[----:B------:R-:W-:Y:S01]  /*1dc0*/  FADD.FTZ R53, R53, R14 ;  /* 0x0000000e35357221 */ /* 0x000fe20000010000 */
[----:B------:R-:W-:Y:S01]  /*1dd0*/  FADD.FTZ R60, R60, R15 ;  /* 0x0000000f3c3c7221 */ /* 0x000fe20000010000 */
[----:B---3--:R-:W-:Y:S01]  /*1de0*/  FADD.FTZ R59, R59, R16 ;  /* 0x000000103b3b7221 */ /* 0x008fe20000010000 */
[----:B------:R-:W-:Y:S01]  /*1df0*/  FADD.FTZ R58, R58, R17 ;  /* 0x000000113a3a7221 */ /* 0x000fe20000010000 */
[----:B------:R-:W-:Y:S01]  /*1e00*/  FADD.FTZ R53, R53, R18 ;  /* 0x0000001235357221 */ /* 0x000fe20000010000 */
[----:B------:R-:W-:Y:S01]  /*1e10*/  FADD.FTZ R60, R60, R19 ;  /* 0x000000133c3c7221 */ /* 0x000fe20000010000 */
[----:B-1----:R-:W-:Y:S01]  /*1e20*/  FADD.FTZ R59, R59, R20 ;  /* 0x000000143b3b7221 */ /* 0x002fe20000010000 */
[----:B------:R-:W-:Y:S01]  /*1e30*/  FADD.FTZ R58, R58, R21 ;  /* 0x000000153a3a7221 */ /* 0x000fe20000010000 */
[----:B------:R-:W-:Y:S01]  /*1e40*/  FADD.FTZ R53, R53, R22 ;  /* 0x0000001635357221 */ /* 0x000fe20000010000 */
[----:B------:R-:W-:Y:S01]  /*1e50*/  FADD.FTZ R60, R60, R23 ;  /* 0x000000173c3c7221 */ /* 0x000fe20000010000 */
[----:B--2---:R-:W-:Y:S01]  /*1e60*/  FADD.FTZ R59, R59, R24 ;  /* 0x000000183b3b7221 */ /* 0x004fe20000010000 */
[----:B------:R-:W-:Y:S01]  /*1e70*/  FADD.FTZ R58, R58, R25 ;  /* 0x000000193a3a7221 */ /* 0x000fe20000010000 */
[----:B------:R-:W-:Y:S01]  /*1e80*/  FADD.FTZ R53, R53, R26 ;  /* 0x0000001a35357221 */ /* 0x000fe20000010000 */
[----:B------:R-:W-:Y:S01]  /*1e90*/  FADD.FTZ R60, R60, R27 ;  /* 0x0000001b3c3c7221 */ /* 0x000fe20000010000 */
[----:B----4-:R-:W-:Y:S01]  /*1ea0*/  FADD.FTZ R59, R59, R28 ;  /* 0x0000001c3b3b7221 */ /* 0x010fe20000010000 */
[----:B------:R-:W-:Y:S01]  /*1eb0*/  FADD.FTZ R58, R58, R29 ;  /* 0x0000001d3a3a7221 */ /* 0x000fe20000010000 */
[----:B------:R-:W-:Y:S01]  /*1ec0*/  FADD.FTZ R53, R53, R30 ;  /* 0x0000001e35357221 */ /* 0x000fe20000010000 */
[----:B------:R-:W-:Y:S01]  /*1ed0*/  FADD.FTZ R60, R60, R31 ;  /* 0x0000001f3c3c7221 */ /* 0x000fe20000010000 */
[----:B-----5:R-:W-:Y:S01]  /*1ee0*/  FADD.FTZ R20, R59, R32 ;  /* 0x000000203b147221 */ /* 0x020fe20000010000 */
[----:B------:R-:W-:Y:S01]  /*1ef0*/  FADD.FTZ R21, R58, R33 ;  /* 0x000000213a157221 */ /* 0x000fe20000010000 */
[----:B------:R-:W-:Y:S01]  /*1f00*/  FADD.FTZ R22, R53, R34 ;  /* 0x0000002235167221 */ /* 0x000fe20000010000 */
[----:B------:R-:W-:-:S07]  /*1f10*/  FADD.FTZ R23, R60, R35 ;  /* 0x000000233c177221 */ /* 0x000fce0000010000 */
.L_x_9:
[----:B------:R-:W-:Y:S05]  /*1f20*/  BSYNC.RECONVERGENT B0 ;  /* 0x0000000000007941 */ /* 0x000fea0003800200 */
.L_x_8:
[----:B------:R-:W-:Y:S04]  /*1f30*/  BSSY.RECONVERGENT B0, `(.L_x_10) ;  /* 0x000001c000007945 */ /* 0x000fe80003800200 */
[----:B------:R-:W-:Y:S05]  /*1f40*/  @P5 BRA `(.L_x_11) ;  /* 0x0000000000685947 */ /* 0x000fea0003800000 */
[----:B-1----:R-:W2:Y:S08]  /*1f50*/  LDC.64 R12, c[0x0][0x3f8] ;  /* 0x0000fe00ff0c7b82 */ /* 0x002eb00000000a00 */
[----:B------:R-:W1:Y:S01]  /*1f60*/  LDC.64 R14, c[0x0][0x3d8] ;  /* 0x0000f600ff0e7b82 */ /* 0x000e620000000a00 */
[----:B--2---:R-:W-:Y:S01]  /*1f70*/  IMAD.WIDE.U32 R16, R12, 0x3, RZ ;  /* 0x000000030c107825 */ /* 0x004fe200078e00ff */
[----:B------:R-:W-:-:S02]  /*1f80*/  LEA R25, R13, R13, 0x1 ;  /* 0x0000000d0d197211 */ /* 0x000fc400078e08ff */
[----:B------:R-:W-:Y:S02]  /*1f90*/  LEA.HI R27, P1, R13, R12, RZ, 0x1 ;  /* 0x0000000c0d1b7211 */ /* 0x000fe400078308ff */
[----:B------:R-:W-:Y:S02]  /*1fa0*/  IADD3 R25, PT, PT, R17, R25, RZ ;  /* 0x0000001911197210 */ /* 0x000fe40007ffe0ff */
[----:B------:R-:W-:Y:S01]  /*1fb0*/  IADD3.X R18, PT, PT, RZ, R13, RZ, P1, !PT ;  /* 0x0000000dff127210 */ /* 0x000fe20000ffe4ff */
[----:B-1----:R-:W-:Y:S01]  /*1fc0*/  IMAD.WIDE R14, R2, 0x4, R14 ;  /* 0x00000004020e7825 */ /* 0x002fe200078e020e */
[----:B------:R-:W-:Y:S02]  /*1fd0*/  LEA.HI R2, P1, R25, R16, RZ, 0x1 ;  /* 0x0000001019027211 */ /* 0x000fe400078308ff */
[----:B------:R-:W-:Y:S02]  /*1fe0*/  SHF.L.U32 R17, R27, 0x1, RZ ;  /* 0x000000011b117819 */ /* 0x000fe400000006ff */
[----:B------:R-:W-:Y:S01]  /*1ff0*/  SHF.L.U32 R19, R2, 0x1, RZ ;  /* 0x0000000102137819 */ /* 0x000fe200000006ff */
[----:B------:R4:W-:Y:S01]  /*2000*/  REDG.E.ADD.F32.FTZ.RN.STRONG.GPU desc[UR20][R14.64], R20 ;  /* 0x000000140e0079a6 */ /* 0x0009e2000c12f314 */
[----:B------:R-:W-:-:S02]  /*2010*/  LOP3.LUT R17, R17, 0xfffffffc, RZ, 0xc0, !PT ;  /* 0xfffffffc11117812 */ /* 0x000fc400078ec0ff */
[----:B------:R-:W-:Y:S02]  /*2020*/  LEA R16, P4, R12, R14, 0x2 ;  /* 0x0000000e0c107211 */ /* 0x000fe400078810ff */
[----:B------:R-:W-:Y:S02]  /*2030*/  IADD3.X R25, PT, PT, RZ, R25, RZ, P1, !PT ;  /* 0x00000019ff197210 */ /* 0x000fe40000ffe4ff */
[----:B------:R-:W-:Y:S02]  /*2040*/  LOP3.LUT R19, R19, 0xfffffffc, RZ, 0xc0, !PT ;  /* 0xfffffffc13137812 */ /* 0x000fe400078ec0ff */
[----:B------:R-:W-:Y:S02]  /*2050*/  SHF.L.U64.HI R27, R27, 0x1, R18 ;  /* 0x000000011b1b7819 */ /* 0x000fe40000010212 */
[----:B------:R-:W-:Y:S02]  /*2060*/  IADD3 R18, P1, PT, R14, R17, RZ ;  /* 0x000000110e127210 */ /* 0x000fe40007f3e0ff */
[----:B------:R-:W-:-:S02]  /*2070*/  LEA.HI.X R17, R12, R15, R13, 0x2, P4 ;  /* 0x0000000f0c117211 */ /* 0x000fc400020f140d */
[----:B------:R-:W-:Y:S02]  /*2080*/  SHF.L.U64.HI R13, R2, 0x1, R25 ;  /* 0x00000001020d7819 */ /* 0x000fe40000010219 */
[----:B------:R-:W-:Y:S02]  /*2090*/  IADD3 R12, P4, PT, R14, R19, RZ ;  /* 0x000000130e0c7210 */ /* 0x000fe40007f9e0ff */
[C---:B------:R-:W-:Y:S02]  /*20a0*/  IADD3.X R19, PT, PT, R15.reuse, R27, RZ, P1, !PT ;  /* 0x0000001b0f137210 */ /* 0x040fe40000ffe4ff */
[----:B------:R-:W-:-:S03]  /*20b0*/  IADD3.X R13, PT, PT, R15, R13, RZ, P4, !PT ;  /* 0x0000000d0f0d7210 */ /* 0x000fc600027fe4ff */
[----:B------:R4:W-:Y:S04]  /*20c0*/  REDG.E.ADD.F32.FTZ.RN.STRONG.GPU desc[UR20][R18.64], R21 ;  /* 0x00000015120079a6 */ /* 0x0009e8000c12f314 */
[----:B------:R4:W-:Y:S04]  /*20d0*/  REDG.E.ADD.F32.FTZ.RN.STRONG.GPU desc[UR20][R16.64], R22 ;  /* 0x00000016100079a6 */ /* 0x0009e8000c12f314 */
[----:B------:R4:W-:Y:S02]  /*20e0*/  REDG.E.ADD.F32.FTZ.RN.STRONG.GPU desc[UR20][R12.64], R23 ;  /* 0x000000170c0079a6 */ /* 0x0009e4000c12f314 */
.L_x_11:
[----:B------:R-:W-:Y:S05]  /*20f0*/  BSYNC.RECONVERGENT B0 ;  /* 0x0000000000007941 */ /* 0x000fea0003800200 */
.L_x_10:
[----:B------:R-:W-:-:S09]  /*2100*/  UISETP.GE.U32.AND UP0, UPT, UR24, 0x2, UPT ;  /* 0x000000021800788c */ /* 0x000fd2000bf06070 */
[----:B------:R-:W-:Y:S05]  /*2110*/  BRA.U !UP0, `(.L_x_12) ;  /* 0x0000000d083c7547 */ /* 0x000fea000b800000 */
[----:B------:R-:W5:Y:S01]  /*2120*/  LDCU.64 UR6, c[0x0][0x3d0] ;  /* 0x00007a00ff0677ac */ /* 0x000f620008000a00 */
[----:B------:R-:W-:Y:S01]  /*2130*/  MOV R2, UR24 ;  /* 0x0000001800027c02 */ /* 0x000fe20008000f00 */
[----:B------:R-:W-:-:S03]  /*2140*/  ULOP3.LUT UR15, UR4, 0x1, URZ, 0xc0, !UPT ;  /* 0x00000001040f7892 */ /* 0x000fc6000f8ec0ff */
[----:B------:R-:W-:Y:S01]  /*2150*/  ISETP.GE.U32.AND P4, PT, R2, 0x8, PT ;  /* 0x000000080200780c */ /* 0x000fe20003f86070 */
[----:B------:R-:W-:-:S04]  /*2160*/  UIMAD UR16, UR15, UR23, URZ ;  /* 0x000000170f1072a4 */ /* 0x000fc8000f8e02ff */
[----:B------:R-:W-:-:S04]  /*2170*/  UIMAD UR15, UR16, UR24, URZ ;  /* 0x00000018100f72a4 */ /* 0x000fc8000f8e02ff */
[----:B------:R-:W-:-:S04]  /*2180*/  USHF.L.U32 UR15, UR15, 0x1, URZ ;  /* 0x000000010f0f7899 */ /* 0x000fc800080006ff */
[----:B-----5:R-:W-:Y:S01]  /*2190*/  UIMAD.WIDE UR6, UR15, 0x4, UR6 ;  /* 0x000000040f0678a5 */ /* 0x020fe2000f8e0206 */
[----:B------:R-:W-:Y:S11]  /*21a0*/  @P3 BRA `(.L_x_13) ;  /* 0x00000000005c3947 */ /* 0x000ff60003800000 */
[----:B-1--4-:R-:W1:Y:S01]  /*21b0*/  LDC.64 R12, c[0x0][0x3c8] ;  /* 0x0000f200ff0c7b82 */ /* 0x012e620000000a00 */
[----:B------:R-:W-:Y:S01]  /*21c0*/  MOV R2, UR4 ;  /* 0x0000000400027c02 */ /* 0x000fe20008000f00 */
[----:B------:R-:W-:Y:S02]  /*21d0*/  UIADD3 UR15, UPT, UPT, UR16, UR5, URZ ;  /* 0x00000005100f7290 */ /* 0x000fe4000fffe0ff */
[----:B------:R-:W-:Y:S01]  /*21e0*/  UIMAD.WIDE.U32 UR18, UR26, 0x8, UR6 ;  /* 0x000000081a1278a5 */ /* 0x000fe2000f8e0006 */
[----:B------:R-:W-:-:S03]  /*21f0*/  LOP3.LUT P1, R2, R2, 0x2, RZ, 0xc0, !PT ;  /* 0x0000000202027812 */ /* 0x000fc6000782c0ff */
[----:B--2---:R-:W-:Y:S02]  /*2200*/  MOV R17, UR15 ;  /* 0x0000000f00117c02 */ /* 0x004fe40008000f00 */
[----:B------:R-:W-:Y:S02]  /*2210*/  SEL R19, RZ, UR24, P1 ;  /* 0x00000018ff137c07 */ /* 0x000fe40008800000 */
[----:B------:R-:W-:Y:S02]  /*2220*/  MOV R14, UR18 ;  /* 0x00000012000e7c02 */ /* 0x000fe40008000f00 */
[----:B------:R-:W-:Y:S02]  /*2230*/  ISETP.NE.AND P1, PT, R19, -0x1, PT ;  /* 0xffffffff1300780c */ /* 0x000fe40003f25270 */
[----:B------:R-:W-:-:S05]  /*2240*/  MOV R15, UR19 ;  /* 0x00000013000f7c02 */ /* 0x000fca0008000f00 */
[----:B------:R2:W-:Y:S01]  /*2250*/  STG.E.64 desc[UR20][R14.64], R10 ;  /* 0x0000000a0e007986 */ /* 0x0005e2000c101b14 */
[----:B-1----:R-:W-:Y:S01]  /*2260*/  IMAD.WIDE.U32 R12, R17, 0x4, R12 ;  /* 0x00000004110c7825 */ /* 0x002fe200078e000c */
[----:B------:R-:W-:Y:S01]  /*2270*/  IADD3 R17, PT, PT, -R2, 0x1, RZ ;  /* 0x0000000102117810 */ /* 0x000fe20007ffe1ff */
[----:B------:R-:W-:Y:S06]  /*2280*/  MEMBAR.ALL.GPU ;  /* 0x0000000000007992 */ /* 0x000fec000000a000 */
[----:B------:R-:W-:-:S00]  /*2290*/  ERRBAR ;  /* 0x00000000000079ab */ /* 0x000fc00000000000 */
[----:B------:R-:W-:Y:S06]  /*22a0*/  CGAERRBAR ;  /* 0x00000000000075ab */ /* 0x000fec0000000000 */
[----:B------:R2:W-:Y:S01]  /*22b0*/  REDG.E.ADD.S32.STRONG.GPU desc[UR20][R12.64], R17 ;  /* 0x000000110c00798e */ /* 0x0005e2000c12e314 */
[----:B------:R-:W-:Y:S05]  /*22c0*/  @!P1 BRA `(.L_x_13) ;  /* 0x0000000000149947 */ /* 0x000fea0003800000 */
.L_x_14:
[----:B------:R-:W4:Y:S04]  /*22d0*/  LDG.E.STRONG.GPU R2, desc[UR20][R12.64] ;  /* 0x000000140c027981 */ /* 0x000f28000c1ef900 */
[----:B----4-:R-:W-:Y:S01]  /*22e0*/  CCTL.IVALL ;  /* 0x00000000ff00798f */ /* 0x010fe20002000000 */
[----:B------:R-:W-:Y:S05]  /*22f0*/  YIELD ;  /* 0x0000000000007946 */ /* 0x000fea0003800000 */
[----:B------:R-:W-:-:S13]  /*2300*/  ISETP.NE.AND P1, PT, R2, R19, PT ;  /* 0x000000130200720c */ /* 0x000fda0003f25270 */
[----:B------:R-:W-:Y:S05]  /*2310*/  @P1 BRA `(.L_x_14) ;  /* 0xfffffffc00ec1947 */ /* 0x000fea000383ffff */
.L_x_13:
[----:B------:R-:W-:Y:S05]  /*2320*/  WARPSYNC.ALL ;  /* 0x0000000000007948 */ /* 0x000fea0003800000 */
[----:B------:R-:W-:Y:S01]  /*2330*/  BAR.SYNC.DEFER_BLOCKING 0x0 ;  /* 0x0000000000007b1d */ /* 0x000fe20000010000 */
[----:B------:R-:W-:-:S05]  /*2340*/  HFMA2 R2, -RZ, RZ, 0, 0 ;  /* 0x00000000ff027431 */ /* 0x000fca00000001ff */
[----:B------:R-:W-:Y:S05]  /*2350*/  @!P4 BRA `(.L_x_15) ;  /* 0x000000040078c947 */ /* 0x000fea0003800000 */
[----:B----4-:R-:W-:Y:S01]  /*2360*/  MOV R20, RZ ;  /* 0x000000ff00147202 */ /* 0x010fe20000000f00 */
[----:B------:R-:W-:Y:S02]  /*2370*/  UIMAD UR30, UR23, 0x5, UR5 ;  /* 0x00000005171e78a4 */ /* 0x000fe4000f8e0205 */
[----:B------:R-:W-:Y:S02]  /*2380*/  ULEA UR31, UR23, UR5, 0x2 ;  /* 0x00000005171f7291 */ /* 0x000fe4000f8e10ff */
[----:B------:R-:W-:Y:S02]  /*2390*/  UIADD3 UR32, UPT, UPT, UR5, UR23, URZ ;  /* 0x0000001705207290 */ /* 0x000fe4000fffe0ff */
[----:B------:R-:W-:Y:S01]  /*23a0*/  UIADD3 UR33, UPT, UPT, -UR22, URZ, URZ ;  /* 0x000000ff16217290 */ /* 0x000fe2000fffe1ff */
[----:B------:R-:W-:Y:S01]  /*23b0*/  UMOV UR15, UR5 ;  /* 0x00000005000f7c82 */ /* 0x000fe20008000000 */
[----:B------:R-:W-:Y:S01]  /*23c0*/  UMOV UR16, UR9 ;  /* 0x0000000900107c82 */ /* 0x000fe20008000000 */
[----:B------:R-:W-:Y:S01]  /*23d0*/  UMOV UR17, UR10 ;  /* 0x0000000a00117c82 */ /* 0x000fe20008000000 */
[----:B------:R-:W-:Y:S01]  /*23e0*/  UMOV UR18, UR11 ;  /* 0x0000000b00127c82 */ /* 0x000fe20008000000 */
[----:B------:R-:W-:-:S07]  /*23f0*/  UMOV UR19, UR12 ;  /* 0x0000000c00137c82 */ /* 0x000fce0008000000 */
.L_x_16:
[----:B------:R-:W-:Y:S02]  /*2400*/  IADD3 R2, PT, PT, R20, 0x1, RZ ;  /* 0x0000000114027810 */ /* 0x000fe40007ffe0ff */
[----:B------:R-:W-:Y:S02]  /*2410*/  ISETP.EQ.OR P1, PT, RZ, UR33, P3 ;  /* 0x00000021ff007c0c */ /* 0x000fe40009f22670 */
[----:B------:R-:W-:Y:S02]  /*2420*/  ISETP.EQ.OR P4, PT, R2, UR22, P3 ;  /* 0x0000001602007c0c */ /* 0x000fe40009f82670 */
[----:B------:R-:W-:-:S04]  /*2430*/  IADD3 R2, PT, PT, R20, 0x2, RZ ;  /* 0x0000000214027810 */ /* 0x000fc80007ffe0ff */
[----:B------:R-:W-:Y:S02]  /*2440*/  ISETP.EQ.OR P6, PT, R2, UR22, P3 ;  /* 0x0000001602007c0c */ /* 0x000fe40009fc2670 */
[----:B------:R-:W-:-:S03]  /*2450*/  IADD3 R2, PT, PT, R20, 0x3, RZ ;  /* 0x0000000314027810 */ /* 0x000fc60007ffe0ff */
[----:B------:R-:W-:Y:S01]  /*2460*/  VOTEU.ALL UP1, P1 ;  /* 0x0000000000ff7886 */ /* 0x000fe20000820000 */
[----:B------:R-:W-:Y:S01]  /*2470*/  ISETP.EQ.OR P5, PT, R2, UR22, P3 ;  /* 0x0000001602007c0c */ /* 0x000fe20009fa2670 */
[----:B------:R-:W-:-:S03]  /*2480*/  VOTEU.ALL UP0, P4 ;  /* 0x0000000000ff7886 */ /* 0x000fc60002000000 */
[----:B------:R-:W-:Y:S02]  /*2490*/  @!UP1 UIMAD.WIDE.U32 UR34, UR15, 0x8, UR6 ;  /* 0x000000080f2298a5 */ /* 0x000fe4000f8e0006 */
[----:B------:R-:W-:Y:S01]  /*24a0*/  @!UP0 UIMAD.WIDE.U32 UR36, UR32, 0x8, UR6 ;  /* 0x00000008202488a5 */ /* 0x000fe2000f8e0006 */
[----:B------:R-:W-:-:S03]  /*24b0*/  VOTEU.ALL UP1, P6 ;  /* 0x0000000000ff7886 */ /* 0x000fc60003020000 */
[----:B-12---:R-:W-:Y:S02]  /*24c0*/  MOV R12, UR34 ;  /* 0x00000022000c7c02 */ /* 0x006fe40008000f00 */
[----:B------:R-:W-:Y:S01]  /*24d0*/  MOV R13, UR35 ;  /* 0x00000023000d7c02 */ /* 0x000fe20008000f00 */
[----:B------:R-:W-:Y:S01]  /*24e0*/  @!UP1 UIMAD.WIDE.U32 UR34, UR16, 0x8, UR6 ;  /* 0x00000008102298a5 */ /* 0x000fe2000f8e0006 */
[----:B------:R-:W-:Y:S01]  /*24f0*/  MOV R14, UR36 ;  /* 0x00000024000e7c02 */ /* 0x000fe20008000f00 */
[----:B------:R-:W-:Y:S01]  /*2500*/  VOTEU.ALL UP0, P5 ;  /* 0x0000000000ff7886 */ /* 0x000fe20002800000 */
[----:B------:R-:W-:Y:S02]  /*2510*/  MOV R15, UR37 ;  /* 0x00000025000f7c02 */ /* 0x000fe40008000f00 */
[----:B------:R-:W0:Y:S01]  /*2520*/  @!P1 LDG.E.64 R12, desc[UR20][R12.64] ;  /* 0x000000140c0c9981 */ /* 0x000e22000c1e1b00 */
[----:B------:R-:W-:Y:S02]  /*2530*/  MOV R16, UR34 ;  /* 0x0000002200107c02 */ /* 0x000fe40008000f00 */
[----:B------:R-:W-:Y:S01]  /*2540*/  MOV R17, UR35 ;  /* 0x0000002300117c02 */ /* 0x000fe20008000f00 */
[----:B------:R-:W-:Y:S01]  /*2550*/  @!UP0 UIMAD.WIDE.U32 UR34, UR17, 0x8, UR6 ;  /* 0x00000008112288a5 */ /* 0x000fe2000f8e0006 */
[----:B------:R-:W2:Y:S04]  /*2560*/  @!P4 LDG.E.64 R14, desc[UR20][R14.64] ;  /* 0x000000140e0ec981 */ /* 0x000ea8000c1e1b00 */
[----:B------:R-:W4:Y:S01]  /*2570*/  @!P6 LDG.E.64 R16, desc[UR20][R16.64] ;  /* 0x000000141010e981 */ /* 0x000f22000c1e1b00 */
[----:B------:R-:W-:-:S02]  /*2580*/  MOV R18, UR34 ;  /* 0x0000002200127c02 */ /* 0x000fc40008000f00 */
[----:B------:R-:W-:-:S06]  /*2590*/  MOV R19, UR35 ;  /* 0x0000002300137c02 */ /* 0x000fcc0008000f00 */
[----:B------:R-:W5:Y:S01]  /*25a0*/  @!P5 LDG.E.64 R18, desc[UR20][R18.64] ;  /* 0x000000141212d981 */ /* 0x000f62000c1e1b00 */
[----:B------:R-:W-:Y:S01]  /*25b0*/  IADD3 R2, PT, PT, R20, 0x4, RZ ;  /* 0x0000000414027810 */ /* 0x000fe20007ffe0ff */
[----:B0--3--:R-:W-:Y:S01]  /*25c0*/  @!P1 FADD.FTZ R10, R10, R12 ;  /* 0x0000000c0a0a9221 */ /* 0x009fe20000010000 */
[----:B------:R-:W-:Y:S02]  /*25d0*/  @!P1 FADD.FTZ R11, R11, R13 ;  /* 0x0000000d0b0b9221 */ /* 0x000fe40000010000 */
[----:B------:R-:W-:Y:S02]  /*25e0*/  ISETP.EQ.OR P1, PT, R2, UR22, P3 ;  /* 0x0000001602007c0c */ /* 0x000fe40009f22670 */
[----:B------:R-:W-:Y:S01]  /*25f0*/  IADD3 R12, PT, PT, R20, 0x5, RZ ;  /* 0x00000005140c7810 */ /* 0x000fe20007ffe0ff */
[----:B--2---:R-:W-:Y:S01]  /*2600*/  @!P4 FADD.FTZ R10, R10, R14 ;  /* 0x0000000e0a0ac221 */ /* 0x004fe20000010000 */
[----:B------:R-:W-:Y:S01]  /*2610*/  @!P4 FADD.FTZ R11, R11, R15 ;  /* 0x0000000f0b0bc221 */ /* 0x000fe20000010000 */
[----:B------:R-:W-:-:S02]  /*2620*/  IADD3 R2, PT, PT, R20, 0x6, RZ ;  /* 0x0000000614027810 */ /* 0x000fc40007ffe0ff */
[----:B------:R-:W-:Y:S01]  /*2630*/  ISETP.EQ.OR P4, PT, R12, UR22, P3 ;  /* 0x000000160c007c0c */ /* 0x000fe20009f82670 */
[----:B----4-:R-:W-:Y:S01]  /*2640*/  @!P6 FADD.FTZ R10, R10, R16 ;  /* 0x000000100a0ae221 */ /* 0x010fe20000010000 */
[----:B------:R-:W-:Y:S01]  /*2650*/  @!P6 FADD.FTZ R11, R11, R17 ;  /* 0x000000110b0be221 */ /* 0x000fe20000010000 */
[----:B------:R-:W-:Y:S02]  /*2660*/  ISETP.EQ.OR P6, PT, R2, UR22, P3 ;  /* 0x0000001602007c0c */ /* 0x000fe40009fc2670 */
[----:B------:R-:W-:Y:S01]  /*2670*/  IADD3 R2, PT, PT, R20, 0x7, RZ ;  /* 0x0000000714027810 */ /* 0x000fe20007ffe0ff */
[----:B------:R-:W-:Y:S01]  /*2680*/  VOTEU.ALL UP1, P1 ;  /* 0x0000000000ff7886 */ /* 0x000fe20000820000 */
[----:B-----5:R-:W-:Y:S01]  /*2690*/  @!P5 FADD.FTZ R10, R10, R18 ;  /* 0x000000120a0ad221 */ /* 0x020fe20000010000 */
[----:B------:R-:W-:Y:S01]  /*26a0*/  @!P5 FADD.FTZ R11, R11, R19 ;  /* 0x000000130b0bd221 */ /* 0x000fe20000010000 */
[----:B------:R-:W-:Y:S02]  /*26b0*/  ISETP.EQ.OR P5, PT, R2, UR22, P3 ;  /* 0x0000001602007c0c */ /* 0x000fe40009fa2670 */
[----:B------:R-:W-:-:S02]  /*26c0*/  @!UP1 UIMAD.WIDE.U32 UR34, UR31, 0x8, UR6 ;  /* 0x000000081f2298a5 */ /* 0x000fc4000f8e0006 */
[----:B------:R-:W-:-:S03]  /*26d0*/  VOTEU.ALL UP0, P4 ;  /* 0x0000000000ff7886 */ /* 0x000fc60002000000 */
[----:B------:R-:W-:Y:S01]  /*26e0*/  VOTEU.ALL UP1, P6 ;  /* 0x0000000000ff7886 */ /* 0x000fe20003020000 */
[----:B------:R-:W-:Y:S01]  /*26f0*/  MOV R12, UR34 ;  /* 0x00000022000c7c02 */ /* 0x000fe20008000f00 */
[----:B------:R-:W-:Y:S01]  /*2700*/  @!UP0 UIMAD.WIDE.U32 UR36, UR30, 0x8, UR6 ;  /* 0x000000081e2488a5 */ /* 0x000fe2000f8e0006 */
[----:B------:R-:W-:Y:S02]  /*2710*/  MOV R13, UR35 ;  /* 0x00000023000d7c02 */ /* 0x000fe40008000f00 */
[----:B------:R-:W-:Y:S01]  /*2720*/  @!UP1 UIMAD.WIDE.U32 UR34, UR18, 0x8, UR6 ;  /* 0x00000008122298a5 */ /* 0x000fe2000f8e0006 */
[----:B------:R-:W-:Y:S02]  /*2730*/  VOTEU.ALL UP0, P5 ;  /* 0x0000000000ff7886 */ /* 0x000fe40002800000 */
[----:B------:R-:W-:Y:S01]  /*2740*/  MOV R14, UR36 ;  /* 0x00000024000e7c02 */ /* 0x000fe20008000f00 */
[----:B------:R-:W2:Y:S01]  /*2750*/  @!P1 LDG.E.64 R12, desc[UR20][R12.64] ;  /* 0x000000140c0c9981 */ /* 0x000ea2000c1e1b00 */
[----:B------:R-:W-:-:S02]  /*2760*/  MOV R15, UR37 ;  /* 0x00000025000f7c02 */ /* 0x000fc40008000f00 */
[----:B------:R-:W-:Y:S02]  /*2770*/  MOV R16, UR34 ;  /* 0x0000002200107c02 */ /* 0x000fe40008000f00 */
[----:B------:R-:W-:Y:S01]  /*2780*/  MOV R17, UR35 ;  /* 0x0000002300117c02 */ /* 0x000fe20008000f00 */
[----:B------:R-:W-:Y:S01]  /*2790*/  @!UP0 UIMAD.WIDE.U32 UR34, UR19, 0x8, UR6 ;  /* 0x00000008132288a5 */ /* 0x000fe2000f8e0006 */
[----:B------:R-:W3:Y:S04]  /*27a0*/  @!P4 LDG.E.64 R14, desc[UR20][R14.64] ;  /* 0x000000140e0ec981 */ /* 0x000ee8000c1e1b00 */
[----:B------:R-:W4:Y:S01]  /*27b0*/  @!P6 LDG.E.64 R16, desc[UR20][R16.64] ;  /* 0x000000141010e981 */ /* 0x000f22000c1e1b00 */
[----:B------:R-:W-:Y:S02]  /*27c0*/  MOV R18, UR34 ;  /* 0x0000002200127c02 */ /* 0x000fe40008000f00 */
[----:B------:R-:W-:-:S06]  /*27d0*/  MOV R19, UR35 ;  /* 0x0000002300137c02 */ /* 0x000fcc0008000f00 */
[----:B------:R-:W5:Y:S01]  /*27e0*/  @!P5 LDG.E.64 R18, desc[UR20][R18.64] ;  /* 0x000000141212d981 */ /* 0x000f62000c1e1b00 */
[----:B------:R-:W-:Y:S01]  /*27f0*/  IADD3 R20, PT, PT, R20, 0x8, RZ ;  /* 0x0000000814147810 */ /* 0x000fe20007ffe0ff */
[----:B------:R-:W-:Y:S02]  /*2800*/  UIADD3 UR33, UPT, UPT, UR33, 0x8, URZ ;  /* 0x0000000821217890 */ /* 0x000fe4000fffe0ff */
[----:B------:R-:W-:Y:S02]  /*2810*/  ULEA UR15, UR23, UR15, 0x3 ;  /* 0x0000000f170f7291 */ /* 0x000fe4000f8e18ff */
[----:B------:R-:W-:Y:S02]  /*2820*/  ULEA UR32, UR23, UR32, 0x3 ;  /* 0x0000002017207291 */ /* 0x000fe4000f8e18ff */
[----:B------:R-:W-:Y:S02]  /*2830*/  ULEA UR16, UR23, UR16, 0x3 ;  /* 0x0000001017107291 */ /* 0x000fe4000f8e18ff */
[----:B------:R-:W-:-:S02]  /*2840*/  ULEA UR17, UR23, UR17, 0x3 ;  /* 0x0000001117117291 */ /* 0x000fc4000f8e18ff */
[----:B------:R-:W-:Y:S02]  /*2850*/  ULEA UR31, UR23, UR31, 0x3 ;  /* 0x0000001f171f7291 */ /* 0x000fe4000f8e18ff */
[----:B------:R-:W-:Y:S02]  /*2860*/  ULEA UR30, UR23, UR30, 0x3 ;  /* 0x0000001e171e7291 */ /* 0x000fe4000f8e18ff */
[----:B------:R-:W-:Y:S02]  /*2870*/  ULEA UR18, UR23, UR18, 0x3 ;  /* 0x0000001217127291 */ /* 0x000fe4000f8e18ff */
[----:B------:R-:W-:Y:S01]  /*2880*/  ULEA UR19, UR23, UR19, 0x3 ;  /* 0x0000001317137291 */ /* 0x000fe2000f8e18ff */
[----:B--2---:R-:W-:Y:S01]  /*2890*/  @!P1 FADD.FTZ R10, R10, R12 ;  /* 0x0000000c0a0a9221 */ /* 0x004fe20000010000 */
[----:B------:R-:W-:Y:S01]  /*28a0*/  @!P1 FADD.FTZ R11, R11, R13 ;  /* 0x0000000d0b0b9221 */ /* 0x000fe20000010000 */
[----:B------:R-:W-:Y:S02]  /*28b0*/  ISETP.NE.AND P1, PT, R20, UR28, PT ;  /* 0x0000001c14007c0c */ /* 0x000fe4000bf25270 */
[----:B---3--:R-:W-:Y:S01]  /*28c0*/  @!P4 FADD.FTZ R10, R10, R14 ;  /* 0x0000000e0a0ac221 */ /* 0x008fe20000010000 */
[----:B------:R-:W-:-:S03]  /*28d0*/  @!P4 FADD.FTZ R11, R11, R15 ;  /* 0x0000000f0b0bc221 */ /* 0x000fc60000010000 */
[----:B----4-:R-:W-:Y:S01]  /*28e0*/  @!P6 FADD.FTZ R10, R10, R16 ;  /* 0x000000100a0ae221 */ /* 0x010fe20000010000 */
[----:B------:R-:W-:-:S03]  /*28f0*/  @!P6 FADD.FTZ R11, R11, R17 ;  /* 0x000000110b0be221 */ /* 0x000fc60000010000 */
[----:B-----5:R-:W-:Y:S01]  /*2900*/  @!P5 FADD.FTZ R10, R10, R18 ;  /* 0x000000120a0ad221 */ /* 0x020fe20000010000 */
[----:B------:R-:W-:Y:S02]  /*2910*/  @!P5 FADD.FTZ R11, R11, R19 ;  /* 0x000000130b0bd221 */ /* 0x000fe40000010000 */
[----:B------:R-:W-:Y:S05]  /*2920*/  @P1 BRA `(.L_x_16) ;  /* 0xfffffff800b41947 */ /* 0x000fea000383ffff */
[----:B------:R-:W-:-:S07]  /*2930*/  MOV R2, UR28 ;  /* 0x0000001c00027c02 */ /* 0x000fce0008000f00 */
.L_x_15:
[----:B------:R-:W-:-:S09]  /*2940*/  UISETP.NE.AND UP0, UPT, UR27, URZ, UPT ;  /* 0x000000ff1b00728c */ /* 0x000fd2000bf05270 */
[----:B------:R-:W-:Y:S05]  /*2950*/  BRA.U !UP0, `(.L_x_12) ;  /* 0x00000005082c7547 */ /* 0x000fea000b800000 */
[----:B------:R-:W-:Y:S02]  /*2960*/  UIADD3 UR15, UPT, UPT, UR27, -0x1, URZ ;  /* 0xffffffff1b0f7890 */ /* 0x000fe4000fffe0ff */
[----:B------:R-:W-:Y:S02]  /*2970*/  ULOP3.LUT UP1, UR16, UR24, 0x3, URZ, 0xc0, !UPT ;  /* 0x0000000318107892 */ /* 0x000fe4000f82c0ff */
[----:B------:R-:W-:-:S09]  /*2980*/  UISETP.GE.U32.AND UP0, UPT, UR15, 0x3, UPT ;  /* 0x000000030f00788c */ /* 0x000fd2000bf06070 */
[----:B------:R-:W-:Y:S05]  /*2990*/  BRA.U !UP0, `(.L_x_17) ;  /* 0x0000000108907547 */ /* 0x000fea000b800000 */
[C---:B--2-4-:R-:W-:Y:S02]  /*29a0*/  IADD3 R14, PT, PT, R2.reuse, 0x1, RZ ;  /* 0x00000001020e7810 */ /* 0x054fe40007ffe0ff */
[----:B------:R-:W-:Y:S02]  /*29b0*/  ISETP.EQ.OR P1, PT, R2, UR22, P3 ;  /* 0x0000001602007c0c */ /* 0x000fe40009f22670 */
[----:B------:R-:W-:Y:S02]  /*29c0*/  ISETP.EQ.OR P4, PT, R14, UR22, P3 ;  /* 0x000000160e007c0c */ /* 0x000fe40009f82670 */
[C---:B------:R-:W-:Y:S02]  /*29d0*/  IADD3 R18, PT, PT, R2.reuse, 0x3, RZ ;  /* 0x0000000302127810 */ /* 0x040fe40007ffe0ff */
[----:B------:R-:W-:Y:S02]  /*29e0*/  IADD3 R16, PT, PT, R2, 0x2, RZ ;  /* 0x0000000202107810 */ /* 0x000fe40007ffe0ff */
[----:B------:R-:W-:-:S02]  /*29f0*/  MOV R17, UR23 ;  /* 0x0000001700117c02 */ /* 0x000fc40008000f00 */
[----:B------:R-:W-:Y:S02]  /*2a00*/  ISETP.EQ.OR P6, PT, R18, UR22, P3 ;  /* 0x0000001612007c0c */ /* 0x000fe40009fc2670 */
[----:B------:R-:W-:Y:S02]  /*2a10*/  ISETP.EQ.OR P5, PT, R16, UR22, P3 ;  /* 0x0000001610007c0c */ /* 0x000fe40009fa2670 */
[----:B------:R-:W-:Y:S01]  /*2a20*/  MOV R13, UR23 ;  /* 0x00000017000d7c02 */ /* 0x000fe20008000f00 */
[----:B------:R-:W-:Y:S02]  /*2a30*/  @!P4 IMAD R14, R14, R17, UR5 ;  /* 0x000000050e0ece24 */ /* 0x000fe4000f8e0211 */
[----:B------:R-:W-:Y:S01]  /*2a40*/  HFMA2 R17, -RZ, RZ, 0, 4.76837158203125e-07 ;  /* 0x00000008ff117431 */ /* 0x000fe200000001ff */
[----:B------:R-:W-:Y:S01]  /*2a50*/  MOV R15, 0x8 ;  /* 0x00000008000f7802 */ /* 0x000fe20000000f00 */
[----:B-1----:R-:W-:Y:S01]  /*2a60*/  @!P1 IMAD R12, R2, R13, UR5 ;  /* 0x00000005020c9e24 */ /* 0x002fe2000f8e020d */
[----:B------:R-:W-:-:S02]  /*2a70*/  MOV R21, UR23 ;  /* 0x0000001700157c02 */ /* 0x000fc40008000f00 */
[----:B------:R-:W-:Y:S01]  /*2a80*/  MOV R19, UR23 ;  /* 0x0000001700137c02 */ /* 0x000fe20008000f00 */
[----:B------:R-:W-:-:S04]  /*2a90*/  @!P1 IMAD.WIDE.U32 R12, R12, R15, UR6 ;  /* 0x000000060c0c9e25 */ /* 0x000fc8000f8e000f */
[----:B------:R-:W-:Y:S02]  /*2aa0*/  @!P6 IMAD R18, R18, R21, UR5 ;  /* 0x000000051212ee24 */ /* 0x000fe4000f8e0215 */
[----:B------:R-:W-:Y:S02]  /*2ab0*/  HFMA2 R21, -RZ, RZ, 0, 4.76837158203125e-07 ;  /* 0x00000008ff157431 */ /* 0x000fe400000001ff */
[----:B------:R-:W-:Y:S01]  /*2ac0*/  @!P5 IMAD R16, R16, R19, UR5 ;  /* 0x000000051010de24 */ /* 0x000fe2000f8e0213 */
[----:B------:R-:W-:Y:S01]  /*2ad0*/  MOV R19, 0x8 ;  /* 0x0000000800137802 */ /* 0x000fe20000000f00 */
[----:B------:R-:W-:Y:S01]  /*2ae0*/  @!P4 IMAD.WIDE.U32 R14, R14, R17, UR6 ;  /* 0x000000060e0ece25 */ /* 0x000fe2000f8e0011 */
[----:B------:R-:W0:Y:S03]  /*2af0*/  @!P1 LDG.E.64 R12, desc[UR20][R12.64] ;  /* 0x000000140c0c9981 */ /* 0x000e26000c1e1b00 */
[----:B------:R-:W-:-:S02]  /*2b00*/  @!P5 IMAD.WIDE.U32 R16, R16, R19, UR6 ;  /* 0x000000061010de25 */ /* 0x000fc4000f8e0013 */
[----:B------:R-:W2:Y:S02]  /*2b10*/  @!P4 LDG.E.64 R14, desc[UR20][R14.64] ;  /* 0x000000140e0ec981 */ /* 0x000ea4000c1e1b00 */
[----:B------:R-:W-:Y:S02]  /*2b20*/  @!P6 IMAD.WIDE.U32 R18, R18, R21, UR6 ;  /* 0x000000061212ee25 */ /* 0x000fe4000f8e0015 */
[----:B------:R-:W4:Y:S04]  /*2b30*/  @!P5 LDG.E.64 R16, desc[UR20][R16.64] ;  /* 0x000000141010d981 */ /* 0x000f28000c1e1b00 */
[----:B------:R-:W5:Y:S01]  /*2b40*/  @!P6 LDG.E.64 R18, desc[UR20][R18.64] ;  /* 0x000000141212e981 */ /* 0x000f62000c1e1b00 */
[----:B------:R-:W-:Y:S01]  /*2b50*/  IADD3 R2, PT, PT, R2, 0x4, RZ ;  /* 0x0000000402027810 */ /* 0x000fe20007ffe0ff */
[----:B0--3--:R-:W-:Y:S01]  /*2b60*/  @!P1 FADD.FTZ R10, R10, R12 ;  /* 0x0000000c0a0a9221 */ /* 0x009fe20000010000 */
[----:B------:R-:W-:-:S03]  /*2b70*/  @!P1 FADD.FTZ R11, R11, R13 ;  /* 0x0000000d0b0b9221 */ /* 0x000fc60000010000 */
[----:B--2---:R-:W-:Y:S01]  /*2b80*/  @!P4 FADD.FTZ R10, R10, R14 ;  /* 0x0000000e0a0ac221 */ /* 0x004fe20000010000 */
[----:B------:R-:W-:-:S03]  /*2b90*/  @!P4 FADD.FTZ R11, R11, R15 ;  /* 0x0000000f0b0bc221 */ /* 0x000fc60000010000 */
[----:B----4-:R-:W-:Y:S01]  /*2ba0*/  @!P5 FADD.FTZ R10, R10, R16 ;  /* 0x000000100a0ad221 */ /* 0x010fe20000010000 */
[----:B------:R-:W-:-:S03]  /*2bb0*/  @!P5 FADD.FTZ R11, R11, R17 ;  /* 0x000000110b0bd221 */ /* 0x000fc60000010000 */
[----:B-----5:R-:W-:Y:S01]  /*2bc0*/  @!P6 FADD.FTZ R10, R10, R18 ;  /* 0x000000120a0ae221 */ /* 0x020fe20000010000 */
[----:B------:R-:W-:-:S07]  /*2bd0*/  @!P6 FADD.FTZ R11, R11, R19 ;  /* 0x000000130b0be221 */ /* 0x000fce0000010000 */
.L_x_17:
[----:B------:R-:W-:Y:S05]  /*2be0*/  BRA.U !UP1, `(.L_x_12) ;  /* 0x0000000109887547 */ /* 0x000fea000b800000 */
[----:B------:R-:W-:Y:S02]  /*2bf0*/  UISETP.NE.AND UP0, UPT, UR16, 0x1, UPT ;  /* 0x000000011000788c */ /* 0x000fe4000bf05270 */
[----:B------:R-:W-:-:S06]  /*2c00*/  ULOP3.LUT UR15, UR24, 0x1, URZ, 0xc0, !UPT ;  /* 0x00000001180f7892 */ /* 0x000fcc000f8ec0ff */
[----:B----4-:R-:W-:Y:S01]  /*2c10*/  MOV R16, UR15 ;  /* 0x0000000f00107c02 */ /* 0x010fe20008000f00 */
[----:B------:R-:W-:Y:S06]  /*2c20*/  BRA.U !UP0, `(.L_x_18) ;  /* 0x0000000108487547 */ /* 0x000fec000b800000 */
[C---:B------:R-:W-:Y:S02]  /*2c30*/  ISETP.EQ.OR P4, PT, R2.reuse, UR22, P3 ;  /* 0x0000001602007c0c */ /* 0x040fe40009f82670 */
[----:B-12---:R-:W-:Y:S02]  /*2c40*/  IADD3 R12, PT, PT, R2, 0x1, RZ ;  /* 0x00000001020c7810 */ /* 0x006fe40007ffe0ff */
[----:B------:R-:W-:Y:S02]  /*2c50*/  MOV R13, UR23 ;  /* 0x00000017000d7c02 */ /* 0x000fe40008000f00 */
[----:B------:R-:W-:Y:S02]  /*2c60*/  ISETP.EQ.OR P1, PT, R12, UR22, P3 ;  /* 0x000000160c007c0c */ /* 0x000fe40009f22670 */
[----:B------:R-:W-:Y:S02]  /*2c70*/  MOV R17, UR23 ;  /* 0x0000001700117c02 */ /* 0x000fe40008000f00 */
[----:B------:R-:W-:-:S03]  /*2c80*/  MOV R15, 0x8 ;  /* 0x00000008000f7802 */ /* 0x000fc60000000f00 */
[----:B------:R-:W-:Y:S02]  /*2c90*/  @!P4 IMAD R14, R2, R13, UR5 ;  /* 0x00000005020ece24 */ /* 0x000fe4000f8e020d */
[----:B------:R-:W-:Y:S02]  /*2ca0*/  HFMA2 R13, -RZ, RZ, 0, 4.76837158203125e-07 ;  /* 0x00000008ff0d7431 */ /* 0x000fe400000001ff */
[----:B------:R-:W-:-:S04]  /*2cb0*/  @!P4 IMAD.WIDE.U32 R14, R14, R15, UR6 ;  /* 0x000000060e0ece25 */ /* 0x000fc8000f8e000f */
[----:B------:R-:W-:Y:S02]  /*2cc0*/  @!P1 IMAD R12, R12, R17, UR5 ;  /* 0x000000050c0c9e24 */ /* 0x000fe4000f8e0211 */
[----:B------:R-:W0:Y:S02]  /*2cd0*/  @!P4 LDG.E.64 R14, desc[UR20][R14.64] ;  /* 0x000000140e0ec981 */ /* 0x000e24000c1e1b00 */
[----:B------:R-:W-:-:S06]  /*2ce0*/  @!P1 IMAD.WIDE.U32 R12, R12, R13, UR6 ;  /* 0x000000060c0c9e25 */ /* 0x000fcc000f8e000d */
[----:B------:R-:W2:Y:S01]  /*2cf0*/  @!P1 LDG.E.64 R12, desc[UR20][R12.64] ;  /* 0x000000140c0c9981 */ /* 0x000ea2000c1e1b00 */
[----:B------:R-:W-:Y:S01]  /*2d00*/  IADD3 R2, PT, PT, R2, 0x2, RZ ;  /* 0x0000000202027810 */ /* 0x000fe20007ffe0ff */
[----:B0--3--:R-:W-:Y:S01]  /*2d10*/  @!P4 FADD.FTZ R10, R10, R14 ;  /* 0x0000000e0a0ac221 */ /* 0x009fe20000010000 */
[----:B------:R-:W-:-:S03]  /*2d20*/  @!P4 FADD.FTZ R11, R11, R15 ;  /* 0x0000000f0b0bc221 */ /* 0x000fc60000010000 */
[----:B--2---:R-:W-:Y:S01]  /*2d30*/  @!P1 FADD.FTZ R10, R10, R12 ;  /* 0x0000000c0a0a9221 */ /* 0x004fe20000010000 */
[----:B------:R-:W-:-:S07]  /*2d40*/  @!P1 FADD.FTZ R11, R11, R13 ;  /* 0x0000000d0b0b9221 */ /* 0x000fce0000010000 */
.L_x_18:
[----:B------:R-:W-:Y:S01]  /*2d50*/  ISETP.EQ.OR P1, PT, R2, UR22, P3 ;  /* 0x0000001602007c0c */ /* 0x000fe20009f22670 */
[----:B------:R-:W-:Y:S03]  /*2d60*/  BSSY.RECONVERGENT B0, `(.L_x_12) ;  /* 0x000000a000007945 */ /* 0x000fe60003800200 */
[----:B------:R-:W-:-:S13]  /*2d70*/  ISETP.NE.U32.OR P1, PT, R16, 0x1, P1 ;  /* 0x000000011000780c */ /* 0x000fda0000f25470 */
[----:B------:R-:W-:Y:S05]  /*2d80*/  @P1 BRA `(.L_x_19) ;  /* 0x00000000001c1947 */ /* 0x000fea0003800000 */
[----:B--2---:R-:W-:Y:S02]  /*2d90*/  MOV R13, UR23 ;  /* 0x00000017000d7c02 */ /* 0x004fe40008000f00 */
[----:B------:R-:W-:-:S03]  /*2da0*/  MOV R15, 0x8 ;  /* 0x00000008000f7802 */ /* 0x000fc60000000f00 */
[----:B-1----:R-:W-:-:S04]  /*2db0*/  IMAD R12, R2, R13, UR5 ;  /* 0x00000005020c7e24 */ /* 0x002fc8000f8e020d */
[----:B------:R-:W-:-:S06]  /*2dc0*/  IMAD.WIDE.U32 R12, R12, R15, UR6 ;  /* 0x000000060c0c7e25 */ /* 0x000fcc000f8e000f */
[----:B------:R-:W0:Y:S02]  /*2dd0*/  LDG.E.64 R12, desc[UR20][R12.64] ;  /* 0x000000140c0c7981 */ /* 0x000e24000c1e1b00 */
[----:B0--3--:R-:W-:Y:S01]  /*2de0*/  FADD.FTZ R10, R10, R12 ;  /* 0x0000000c0a0a7221 */ /* 0x009fe20000010000 */
[----:B------:R-:W-:-:S07]  /*2df0*/  FADD.FTZ R11, R11, R13 ;  /* 0x0000000d0b0b7221 */ /* 0x000fce0000010000 */
.L_x_19:
[----:B------:R-:W-:Y:S05]  /*2e00*/  BSYNC.RECONVERGENT B0 ;  /* 0x0000000000007941 */ /* 0x000fea0003800200 */
.L_x_12:
[----:B------:R-:W5:Y:S01]  /*2e10*/  S2UR UR7, SR_CgaCtaId ;  /* 0x00000000000779c3 */ /* 0x000f620000008800 */
[----:B------:R-:W-:Y:S01]  /*2e20*/  UMOV UR6, 0x400 ;  /* 0x0000040000067882 */ /* 0x000fe20000000000 */
[----:B------:R-:W-:Y:S02]  /*2e30*/  SHF.L.U32 R47, R47, 0x10, RZ ;  /* 0x000000102f2f7819 */ /* 0x000fe400000006ff */
[----:B------:R-:W-:Y:S02]  /*2e40*/  SHF.L.U32 R44, R44, 0x10, RZ ;  /* 0x000000102c2c7819 */ /* 0x000fe400000006ff */
[----:B------:R-:W-:Y:S01]  /*2e50*/  SHF.L.U32 R43, R43, 0x10, RZ ;  /* 0x000000102b2b7819 */ /* 0x000fe200000006ff */
[----:B------:R-:W-:Y:S01]  /*2e60*/  FADD.FTZ R47, R47, -UR38 ;  /* 0x800000262f2f7e21 */ /* 0x000fe20008010000 */
[----:B------:R-:W-:Y:S01]  /*2e70*/  SHF.L.U32 R40, R40, 0x10, RZ ;  /* 0x0000001028287819 */ /* 0x000fe200000006ff */
[----:B------:R-:W-:Y:S01]  /*2e80*/  FADD.FTZ R44, R44, -UR38 ;  /* 0x800000262c2c7e21 */ /* 0x000fe20008010000 */
[----:B--2-4-:R-:W-:Y:S01]  /*2e90*/  SHF.L.U32 R15, R46, 0x10, RZ ;  /* 0x000000102e0f7819 */ /* 0x014fe200000006ff */
[----:B------:R-:W-:-:S02]  /*2ea0*/  FMUL.FTZ R47, R47, UR29 ;  /* 0x0000001d2f2f7c20 */ /* 0x000fc40008410000 */
[----:B------:R-:W-:Y:S01]  /*2eb0*/  FMUL.FTZ R44, R44, UR29 ;  /* 0x0000001d2c2c7c20 */ /* 0x000fe20008410000 */
[----:B-----5:R-:W-:-:S09]  /*2ec0*/  ULEA UR6, UR7, UR6, 0x18 ;  /* 0x0000000607067291 */ /* 0x020fd2000f8ec0ff */
[----:B------:R0:W-:Y:S01]  /*2ed0*/  @!P3 STS.64 [UR6+0x98], R10 ;  /* 0x0000980aff00b988 */ /* 0x0001e20008000a06 */
[----:B------:R-:W-:Y:S01]  /*2ee0*/  BAR.SYNC.DEFER_BLOCKING 0x0 ;  /* 0x0000000000007b1d */ /* 0x000fe20000010000 */
[----:B0--3--:R-:W-:Y:S01]  /*2ef0*/  FADD.FTZ R10, R43, -UR38 ;  /* 0x800000262b0a7e21 */ /* 0x009fe20008010000 */
[----:B------:R-:W-:-:S04]  /*2f00*/  FADD.FTZ R11, R40, -UR38 ;  /* 0x80000026280b7e21 */ /* 0x000fc80008010000 */
[----:B-1----:R-:W0:Y:S01]  /*2f10*/  LDS.64 R12, [UR6+0x98] ;  /* 0x00009806ff0c7984 */ /* 0x002e220008000a00 */
[----:B------:R-:W0:Y:S02]  /*2f20*/  LDCU UR6, c[0x0][0x42c] ;  /* 0x00008580ff0677ac */ /* 0x000e240008000800 */
[----:B0-----:R-:W-:Y:S01]  /*2f30*/  FMUL.FTZ R2, R12, UR6 ;  /* 0x000000060c027c20 */ /* 0x001fe20008410000 */
[----:B------:R-:W-:Y:S01]  /*2f40*/  FMUL.FTZ R13, R13, UR6 ;  /* 0x000000060d0d7c20 */ /* 0x000fe20008410000 */
[----:B------:R-:W-:Y:S01]  /*2f50*/  SHF.L.U32 R12, R45, 0x10, RZ ;  /* 0x000000102d0c7819 */ /* 0x000fe200000006ff */
[----:B------:R-:W-:Y:S06]  /*2f60*/  @!P2 BRA `(.L_x_20) ;  /* 0x000000000048a947 */ /* 0x000fec0003800000 */
[----:B------:R-:W-:Y:S01]  /*2f70*/  FFMA.FTZ R14, R8, R47, R6 ;  /* 0x0000002f080e7223 */ /* 0x000fe20000010006 */
[----:B------:R-:W-:-:S03]  /*2f80*/  FFMA.FTZ R16, R9, R44, R7 ;  /* 0x0000002c09107223 */ /* 0x000fc60000010007 */
[----:B------:R-:W-:Y:S01]  /*2f90*/  FMUL.FTZ R17, R14, -1.4426950216293334961 ;  /* 0xbfb8aa3b0e117820 */ /* 0x000fe20000410000 */
[----:B------:R-:W-:-:S05]  /*2fa0*/  FMUL.FTZ R19, R16, -1.4426950216293334961 ;  /* 0xbfb8aa3b10137820 */ /* 0x000fca0000410000 */
[----:B------:R-:W0:Y:S08]  /*2fb0*/  MUFU.EX2 R17, R17 ;  /* 0x0000001100117308 */ /* 0x000e300000000800 */
[----:B------:R-:W1:Y:S01]  /*2fc0*/  MUFU.EX2 R19, R19 ;  /* 0x0000001300137308 */ /* 0x000e620000000800 */
[----:B0-----:R-:W-:-:S07]  /*2fd0*/  FADD.FTZ R18, R17, 1 ;  /* 0x3f80000011127421 */ /* 0x001fce0000010000 */
[----:B------:R-:W0:Y:S01]  /*2fe0*/  MUFU.RCP R18, R18 ;  /* 0x0000001200127308 */ /* 0x000e220000001000 */
[----:B-1----:R-:W-:-:S07]  /*2ff0*/  FADD.FTZ R20, R19, 1 ;  /* 0x3f80000013147421 */ /* 0x002fce0000010000 */
[----:B------:R-:W1:Y:S01]  /*3000*/  MUFU.RCP R21, R20 ;  /* 0x0000001400157308 */ /* 0x000e620000001000 */
[----:B0-----:R-:W-:Y:S01]  /*3010*/  FADD.FTZ R23, -R18, 1 ;  /* 0x3f80000012177421 */ /* 0x001fe20000010100 */
[----:B------:R-:W-:-:S03]  /*3020*/  FMUL.FTZ R15, R15, R18 ;  /* 0x000000120f0f7220 */ /* 0x000fc60000410000 */
[----:B------:R-:W-:Y:S01]  /*3030*/  FFMA.FTZ R14, R14, R23, 1 ;  /* 0x3f8000000e0e7423 */ /* 0x000fe20000010017 */
[----:B-1----:R-:W-:Y:S01]  /*3040*/  FADD.FTZ R25, -R21, 1 ;  /* 0x3f80000015197421 */ /* 0x002fe20000010100 */
[----:B------:R-:W-:Y:S02]  /*3050*/  FMUL.FTZ R12, R12, R21 ;  /* 0x000000150c0c7220 */ /* 0x000fe40000410000 */
[----:B------:R-:W-:Y:S01]  /*3060*/  FMUL.FTZ R15, R15, R14 ;  /* 0x0000000e0f0f7220 */ /* 0x000fe20000410000 */
[----:B------:R-:W-:-:S04]  /*3070*/  FFMA.FTZ R25, R16, R25, 1 ;  /* 0x3f80000010197423 */ /* 0x000fc80000010019 */
[----:B------:R-:W-:-:S07]  /*3080*/  FMUL.FTZ R12, R12, R25 ;  /* 0x000000190c0c7220 */ /* 0x000fce0000410000 */
.L_x_20:
[----:B------:R-:W-:Y:S04]  /*3090*/  BSSY.RECONVERGENT B0, `(.L_x_21) ;  /* 0x0000014000007945 */ /* 0x000fe80003800200 */
[----:B------:R-:W-:Y:S05]  /*30a0*/  @P0 BRA `(.L_x_22) ;  /* 0x0000000000480947 */ /* 0x000fea0003800000 */
[----:B------:R-:W0:Y:S01]  /*30b0*/  LDCU.64 UR16, c[0x0][0x3f8] ;  /* 0x00007f00ff1077ac */ /* 0x000e220008000a00 */
[C-C-:B------:R-:W-:Y:S01]  /*30c0*/  FFMA.FTZ R17, R2.reuse, R47, R13.reuse ;  /* 0x0000002f02117223 */ /* 0x140fe2000001000d */
[----:B------:R-:W-:Y:S01]  /*30d0*/  FFMA.FTZ R14, R2, R44, R13 ;  /* 0x0000002c020e7223 */ /* 0x000fe2000001000d */
[----:B------:R-:W1:Y:S02]  /*30e0*/  LDCU.64 UR6, c[0x0][0x380] ;  /* 0x00007000ff0677ac */ /* 0x000e640008000a00 */
[----:B------:R-:W-:Y:S01]  /*30f0*/  FFMA.FTZ R18, R8, R15, -R17 ;  /* 0x0000000f08127223 */ /* 0x000fe20000010811 */
[----:B------:R-:W-:Y:S01]  /*3100*/  FFMA.FTZ R12, R9, R12, -R14 ;  /* 0x0000000c090c7223 */ /* 0x000fe2000001080e */
[----:B------:R-:W-:Y:S02]  /*3110*/  MOV R14, R54 ;  /* 0x00000036000e7202 */ /* 0x000fe40000000f00 */
[----:B------:R-:W-:Y:S01]  /*3120*/  MOV R15, R57 ;  /* 0x00000039000f7202 */ /* 0x000fe20000000f00 */
[----:B------:R-:W-:Y:S01]  /*3130*/  FMUL.FTZ R19, R18, UR29 ;  /* 0x0000001d12137c20 */ /* 0x000fe20008410000 */
[----:B------:R-:W-:Y:S01]  /*3140*/  FMUL.FTZ R12, R12, UR29 ;  /* 0x0000001d0c0c7c20 */ /* 0x000fe20008410000 */
[----:B0-----:R-:W-:-:S02]  /*3150*/  IMAD R20, R3, UR16, RZ ;  /* 0x0000001003147c24 */ /* 0x001fc4000f8e02ff */
[----:B------:R-:W-:-:S04]  /*3160*/  IMAD.WIDE.U32 R16, R51, UR16, R14 ;  /* 0x0000001033107c25 */ /* 0x000fc8000f8e000e */
[----:B------:R-:W-:Y:S01]  /*3170*/  IMAD R15, R51, UR17, R20 ;  /* 0x00000011330f7c24 */ /* 0x000fe2000f8e0214 */
[----:B-1----:R-:W-:-:S04]  /*3180*/  LEA R14, P0, R16, UR6, 0x1 ;  /* 0x00000006100e7c11 */ /* 0x002fc8000f8008ff */
[----:B------:R-:W-:Y:S02]  /*3190*/  IADD3 R15, PT, PT, R17, R15, RZ ;  /* 0x0000000f110f7210 */ /* 0x000fe40007ffe0ff */
[----:B------:R-:W-:Y:S02]  /*31a0*/  F2FP.BF16.F32.PACK_AB R17, R12, R19 ;  /* 0x000000130c11723e */ /* 0x000fe400000010ff */
[----:B------:R-:W-:-:S05]  /*31b0*/  LEA.HI.X R15, R16, UR7, R15, 0x1, P0 ;  /* 0x00000007100f7c11 */ /* 0x000fca00080f0c0f */
[----:B------:R0:W-:Y:S02]  /*31c0*/  STG.E desc[UR20][R14.64], R17 ;  /* 0x000000110e007986 */ /* 0x0001e4000c101914 */
.L_x_22:
[----:B------:R-:W-:Y:S05]  /*31d0*/  BSYNC.RECONVERGENT B0 ;  /* 0x0000000000007941 */ /* 0x000fea0003800200 */
.L_x_21:
[----:B------:R-:W-:Y:S01]  /*31e0*/  UISETP.NE.AND UP0, UPT, UR25, URZ, UPT ;  /* 0x000000ff1900728c */ /* 0x000fe2000bf05270 */
[----:B0-----:R-:W-:Y:S01]  /*31f0*/  SHF.L.U32 R15, R42, 0x10, RZ ;  /* 0x000000102a0f7819 */ /* 0x001fe200000006ff */
[----:B------:R-:W-:Y:S01]  /*3200*/  FMUL.FTZ R21, R10, UR29 ;  /* 0x0000001d0a157c20 */ /* 0x000fe20008410000 */
[----:B------:R-:W-:Y:S01]  /*3210*/  SHF.L.U32 R12, R41, 0x10, RZ ;  /* 0x00000010290c7819 */ /* 0x000fe200000006ff */
[----:B------:R-:W-:-:S05]  /*3220*/  FMUL.FTZ R20, R11, UR29 ;  /* 0x0000001d0b147c20 */ /* 0x000fca0008410000 */
[----:B------:R-:W-:Y:S05]  /*3230*/  BRA.U !UP0, `(.L_x_23) ;  /* 0x0000000108487547 */ /* 0x000fea000b800000 */
        /* <DEDUP_REMOVED lines=18> */
.L_x_23:
[----:B------:R-:W0:Y:S01]  /*3360*/  LDCU.64 UR6, c[0x0][0x400] ;  /* 0x00008000ff0677ac */ /* 0x000e220008000a00 */
[C-C-:B------:R-:W-:Y:S01]  /*3370*/  FFMA.FTZ R7, R2.reuse, R21, R13.reuse ;  /* 0x0000001502077223 */ /* 0x140fe2000001000d */
[----:B------:R-:W-:Y:S01]  /*3380*/  FFMA.FTZ R2, R2, R20, R13 ;  /* 0x0000001402027223 */ /* 0x000fe2000001000d */
[----:B------:R-:W-:Y:S02]  /*3390*/  BSSY.RECONVERGENT B0, `(.L_x_24) ;  /* 0x0000013000007945 */ /* 0x000fe40003800200 */
[----:B------:R-:W-:Y:S01]  /*33a0*/  FFMA.FTZ R7, R8, R15, -R7 ;  /* 0x0000000f08077223 */ /* 0x000fe20000010807 */
[----:B------:R-:W-:-:S03]  /*33b0*/  FFMA.FTZ R2, R9, R12, -R2 ;  /* 0x0000000c09027223 */ /* 0x000fc60000010802 */
[----:B------:R-:W-:Y:S01]  /*33c0*/  FMUL.FTZ R9, R7, UR29 ;  /* 0x0000001d07097c20 */ /* 0x000fe20008410000 */
[----:B------:R-:W-:Y:S01]  /*33d0*/  FMUL.FTZ R2, R2, UR29 ;  /* 0x0000001d02027c20 */ /* 0x000fe20008410000 */
[----:B0-----:R-:W-:-:S04]  /*33e0*/  ISETP.GE.U32.AND P0, PT, R48, UR6, PT ;  /* 0x0000000630007c0c */ /* 0x001fc8000bf06070 */
[----:B------:R-:W-:-:S13]  /*33f0*/  ISETP.GE.AND.EX P0, PT, R5, UR7, PT, P0 ;  /* 0x0000000705007c0c */ /* 0x000fda000bf06300 */
[----:B------:R-:W-:Y:S05]  /*3400*/  @P0 BRA `(.L_x_25) ;  /* 0x00000000002c0947 */ /* 0x000fea0003800000 */
[----:B------:R-:W0:Y:S01]  /*3410*/  LDCU.64 UR6, c[0x0][0x3f8] ;  /* 0x00007f00ff0677ac */ /* 0x000e220008000a00 */
[----:B------:R-:W-:Y:S02]  /*3420*/  MOV R55, R57 ;  /* 0x0000003900377202 */ /* 0x000fe40000000f00 */
[----:B------:R-:W-:Y:S01]  /*3430*/  F2FP.BF16.F32.PACK_AB R9, R2, R9 ;  /* 0x000000090209723e */ /* 0x000fe200000010ff */
[----:B------:R-:W1:Y:S01]  /*3440*/  LDCU.64 UR16, c[0x0][0x380] ;  /* 0x00007000ff1077ac */ /* 0x000e620008000a00 */
[----:B0-----:R-:W-:Y:S02]  /*3450*/  IMAD R7, R5, UR6, RZ ;  /* 0x0000000605077c24 */ /* 0x001fe4000f8e02ff */
[----:B------:R-:W-:-:S04]  /*3460*/  IMAD.WIDE.U32 R54, R48, UR6, R54 ;  /* 0x0000000630367c25 */ /* 0x000fc8000f8e0036 */
[----:B------:R-:W-:Y:S01]  /*3470*/  IMAD R7, R48, UR7, R7 ;  /* 0x0000000730077c24 */ /* 0x000fe2000f8e0207 */
[----:B-1----:R-:W-:-:S04]  /*3480*/  LEA R6, P0, R54, UR16, 0x1 ;  /* 0x0000001036067c11 */ /* 0x002fc8000f8008ff */
[----:B------:R-:W-:-:S04]  /*3490*/  IADD3 R7, PT, PT, R55, R7, RZ ;  /* 0x0000000737077210 */ /* 0x000fc80007ffe0ff */
[----:B------:R-:W-:-:S05]  /*34a0*/  LEA.HI.X R7, R54, UR17, R7, 0x1, P0 ;  /* 0x0000001136077c11 */ /* 0x000fca00080f0c07 */
[----:B------:R0:W-:Y:S02]  /*34b0*/  STG.E desc[UR20][R6.64], R9 ;  /* 0x0000000906007986 */ /* 0x0001e4000c101914 */
.L_x_25:
[----:B------:R-:W-:Y:S05]  /*34c0*/  BSYNC.RECONVERGENT B0 ;  /* 0x0000000000007941 */ /* 0x000fea0003800200 */
.L_x_24:
[----:B------:R-:W-:Y:S02]  /*34d0*/  UIADD3 UR14, UPT, UPT, UR23, UR14, URZ ;  /* 0x0000000e170e7290 */ /* 0x000fe4000fffe0ff */
[----:B------:R-:W-:Y:S02]  /*34e0*/  UIADD3 UR4, UPT, UPT, UR4, 0x1, URZ ;  /* 0x0000000104047890 */ /* 0x000fe4000fffe0ff */
[----:B------:R-:W-:-:S09]  /*34f0*/  UISETP.GE.AND UP0, UPT, UR14, UR8, UPT ;  /* 0x000000080e00728c */ /* 0x000fd2000bf06270 */
[----:B------:R-:W-:Y:S05]  /*3500*/  BRA.U !UP0, `(.L_x_26) ;  /* 0xffffffcd08587547 */ /* 0x000fea000b83ffff */
.L_x_1:
[----:B0-----:R-:W0:Y:S01]  /*3510*/  LDC R6, c[0x0][0x370] ;  /* 0x0000dc00ff067b82 */ /* 0x001e220000000800 */
[----:B------:R-:W-:Y:S01]  /*3520*/  ISETP.NE.AND P2, PT, R4, RZ, PT ;  /* 0x000000ff0400720c */ /* 0x000fe20003f45270 */
[----:B------:R-:W-:Y:S06]  /*3530*/  BSSY.RECONVERGENT B0, `(.L_x_27) ;  /* 0x0000011000007945 */ /* 0x000fec0003800200 */
[----:B------:R-:W1:Y:S08]  /*3540*/  LDC R7, c[0x0][0x374] ;  /* 0x0000dd00ff077b82 */ /* 0x000e700000000800 */
[----:B------:R-:W2:Y:S01]  /*3550*/  LDC.64 R2, c[0x0][0x3c8] ;  /* 0x0000f200ff027b82 */ /* 0x000ea20000000a00 */
[----:B0-----:R-:W-:-:S02]  /*3560*/  IADD3 R5, PT, PT, R6, -0x1, RZ ;  /* 0xffffffff06057810 */ /* 0x001fc40007ffe0ff */
[----:B------:R-:W-:Y:S02]  /*3570*/  ISETP.NE.AND P1, PT, R6, 0x1, PT ;  /* 0x000000010600780c */ /* 0x000fe40003f25270 */
[----:B-1----:R-:W-:-:S04]  /*3580*/  IADD3 R0, PT, PT, R7, -0x1, RZ ;  /* 0xffffffff07007810 */ /* 0x002fc80007ffe0ff */
[----:B------:R-:W-:Y:S02]  /*3590*/  ISETP.NE.AND P0, PT, R0, UR5, PT ;  /* 0x0000000500007c0c */ /* 0x000fe4000bf05270 */
[----:B------:R-:W-:Y:S02]  /*35a0*/  SHF.L.U32 R0, R7, 0x1, RZ ;  /* 0x0000000107007819 */ /* 0x000fe400000006ff */
[----:B------:R-:W-:Y:S02]  /*35b0*/  ISETP.NE.OR P0, PT, R5, UR22, P0 ;  /* 0x0000001605007c0c */ /* 0x000fe40008705670 */
[----:B------:R-:W-:-:S05]  /*35c0*/  SEL R5, R0, RZ, P1 ;  /* 0x000000ff00057207 */ /* 0x000fca0000800000 */
[----:B--2---:R-:W-:Y:S01]  /*35d0*/  IMAD.WIDE.U32 R2, R5, 0x4, R2 ;  /* 0x0000000405027825 */ /* 0x004fe200078e0002 */
[----:B------:R-:W-:Y:S06]  /*35e0*/  @P2 BRA `(.L_x_28) ;  /* 0x0000000000142947 */ /* 0x000fec0003800000 */
[----:B------:R-:W-:Y:S01]  /*35f0*/  HFMA2 R5, -RZ, RZ, 0, 5.9604644775390625e-08 ;  /* 0x00000001ff057431 */ /* 0x000fe200000001ff */
[----:B------:R-:W-:Y:S06]  /*3600*/  MEMBAR.ALL.GPU ;  /* 0x0000000000007992 */ /* 0x000fec000000a000 */
[----:B------:R-:W-:-:S00]  /*3610*/  ERRBAR ;  /* 0x00000000000079ab */ /* 0x000fc00000000000 */
[----:B------:R-:W-:Y:S06]  /*3620*/  CGAERRBAR ;  /* 0x00000000000075ab */ /* 0x000fec0000000000 */
[----:B------:R0:W-:Y:S02]  /*3630*/  REDG.E.ADD.S32.STRONG.GPU desc[UR20][R2.64], R5 ;  /* 0x000000050200798e */ /* 0x0001e4000c12e314 */
.L_x_28:
[----:B------:R-:W-:Y:S05]  /*3640*/  BSYNC.RECONVERGENT B0 ;  /* 0x0000000000007941 */ /* 0x000fea0003800200 */
.L_x_27:
[----:B------:R-:W-:Y:S05]  /*3650*/  @P0 EXIT ;  /* 0x000000000000094d */ /* 0x000fea0003800000 */
[----:B------:R-:W-:Y:S05]  /*3660*/  @P2 BRA `(.L_x_29) ;  /* 0x0000000000202947 */ /* 0x000fea0003800000 */
[----:B------:R-:W-:-:S05]  /*3670*/  IMAD R0, R6, R7, RZ ;  /* 0x0000000706007224 */ /* 0x000fca00078e02ff */
[----:B------:R-:W-:-:S13]  /*3680*/  ISETP.NE.AND P0, PT, R0, -0x1, PT ;  /* 0xffffffff0000780c */ /* 0x000fda0003f05270 */
[----:B------:R-:W-:Y:S05]  /*3690*/  @!P0 BRA `(.L_x_29) ;  /* 0x0000000000148947 */ /* 0x000fea0003800000 */
.L_x_30:
[----:B0-----:R-:W2:Y:S04]  /*36a0*/  LDG.E.STRONG.GPU R5, desc[UR20][R2.64] ;  /* 0x0000001402057981 */ /* 0x001ea8000c1ef900 */
[----:B--2---:R-:W-:Y:S01]  /*36b0*/  CCTL.IVALL ;  /* 0x00000000ff00798f */ /* 0x004fe20002000000 */
[----:B------:R-:W-:Y:S05]  /*36c0*/  YIELD ;  /* 0x0000000000007946 */ /* 0x000fea0003800000 */
[----:B------:R-:W-:-:S13]  /*36d0*/  ISETP.NE.AND P0, PT, R5, R0, PT ;  /* 0x000000000500720c */ /* 0x000fda0003f05270 */
[----:B------:R-:W-:Y:S05]  /*36e0*/  @P0 BRA `(.L_x_30) ;  /* 0xfffffffc00ec0947 */ /* 0x000fea000383ffff */
.L_x_29:
[----:B------:R-:W-:Y:S05]  /*36f0*/  WARPSYNC.ALL ;  /* 0x0000000000007948 */ /* 0x000fea0003800000 */
[----:B------:R-:W0:Y:S08]  /*3700*/  LDC.64 R6, c[0x0][0x3f8] ;  /* 0x0000fe00ff067b82 */ /* 0x000e300000000a00 */
[----:B------:R-:W-:Y:S01]  /*3710*/  BAR.SYNC.DEFER_BLOCKING 0x0 ;  /* 0x0000000000007b1d */ /* 0x000fe20000010000 */
[----:B0-----:R-:W-:-:S04]  /*3720*/  LEA.HI R3, P0, R7, R6, RZ, 0x1 ;  /* 0x0000000607037211 */ /* 0x001fc800078108ff */
[----:B------:R-:W-:-:S04]  /*3730*/  IADD3.X R0, PT, PT, RZ, R7, RZ, P0, !PT ;  /* 0x00000007ff007210 */ /* 0x000fc800007fe4ff */
[--C-:B------:R-:W-:Y:S02]  /*3740*/  SHF.R.S64 R3, R3, 0x1, R0.reuse ;  /* 0x0000000103037819 */ /* 0x100fe40000001000 */
[----:B------:R-:W-:Y:S02]  /*3750*/  SHF.R.S32.HI R0, RZ, 0x1, R0 ;  /* 0x00000001ff007819 */ /* 0x000fe40000011400 */
[----:B------:R-:W-:-:S04]  /*3760*/  ISETP.GT.U32.AND P0, PT, R3, R4, PT ;  /* 0x000000040300720c */ /* 0x000fc80003f04070 */
[----:B------:R-:W-:-:S13]  /*3770*/  ISETP.GT.AND.EX P0, PT, R0, RZ, PT, P0 ;  /* 0x000000ff0000720c */ /* 0x000fda0003f04300 */
[----:B------:R-:W-:Y:S05]  /*3780*/  @!P0 EXIT ;  /* 0x000000000000894d */ /* 0x000fea0003800000 */
[----:B------:R-:W-:Y:S01]  /*3790*/  IADD3 R8, P1, PT, R4, 0x200, RZ ;  /* 0x0000020004087810 */ /* 0x000fe20007f3e0ff */
[----:B------:R-:W-:Y:S01]  /*37a0*/  BSSY.RECONVERGENT B0, `(.L_x_31) ;  /* 0x000004e000007945 */ /* 0x000fe20003800200 */
[----:B------:R-:W-:Y:S02]  /*37b0*/  MOV R19, RZ ;  /* 0x000000ff00137202 */ /* 0x000fe40000000f00 */
[----:B------:R-:W-:Y:S02]  /*37c0*/  ISETP.GT.U32.AND P0, PT, R3, R8, PT ;  /* 0x000000080300720c */ /* 0x000fe40003f04070 */
[----:B------:R-:W-:Y:S02]  /*37d0*/  IADD3.X R11, PT, PT, RZ, R19, RZ, P1, !PT ;  /* 0x00000013ff0b7210 */ /* 0x000fe40000ffe4ff */
[----:B------:R-:W-:Y:S02]  /*37e0*/  LOP3.LUT R2, RZ, R4, RZ, 0x33, !PT ;  /* 0x00000004ff027212 */ /* 0x000fe400078e33ff */
[----:B------:R-:W-:-:S02]  /*37f0*/  ISETP.GT.AND.EX P0, PT, R0, R11, PT, P0 ;  /* 0x0000000b0000720c */ /* 0x000fc40003f04300 */
[----:B------:R-:W-:Y:S02]  /*3800*/  LEA R13, R7, R7, 0x1 ;  /* 0x00000007070d7211 */ /* 0x000fe400078e08ff */
[----:B------:R-:W-:Y:S01]  /*3810*/  SEL R5, R3, R8, P0 ;  /* 0x0000000803057207 */ /* 0x000fe20000000000 */
[----:B------:R-:W-:-:S03]  /*3820*/  IMAD.WIDE.U32 R8, R6, 0x3, RZ ;  /* 0x0000000306087825 */ /* 0x000fc600078e00ff */
[----:B------:R-:W-:Y:S02]  /*3830*/  IADD3 R10, P1, PT, R2, R5, RZ ;  /* 0x00000005020a7210 */ /* 0x000fe40007f3e0ff */
[----:B------:R-:W-:Y:S02]  /*3840*/  LOP3.LUT R2, RZ, R19, RZ, 0x33, !PT ;  /* 0x00000013ff027212 */ /* 0x000fe400078e33ff */
[----:B------:R-:W-:Y:S02]  /*3850*/  SEL R5, R0, R11, P0 ;  /* 0x0000000b00057207 */ /* 0x000fe40000000000 */
[----:B------:R-:W-:Y:S02]  /*3860*/  LOP3.LUT R11, R10, 0x600, RZ, 0xc0, !PT ;  /* 0x000006000a0b7812 */ /* 0x000fe400078ec0ff */
[----:B------:R-:W-:Y:S02]  /*3870*/  IADD3.X R5, PT, PT, R2, R5, RZ, P1, !PT ;  /* 0x0000000502057210 */ /* 0x000fe40000ffe4ff */
[----:B------:R-:W-:-:S02]  /*3880*/  ISETP.NE.U32.AND P1, PT, R11, 0x600, PT ;  /* 0x000006000b00780c */ /* 0x000fc40003f25070 */
[----:B------:R-:W-:Y:S02]  /*3890*/  IADD3 R13, PT, PT, R9, R13, RZ ;  /* 0x0000000d090d7210 */ /* 0x000fe40007ffe0ff */
[----:B------:R-:W-:Y:S02]  /*38a0*/  ISETP.NE.AND.EX P1, PT, RZ, RZ, PT, P1 ;  /* 0x000000ffff00720c */ /* 0x000fe40003f25310 */
[----:B------:R-:W-:Y:S02]  /*38b0*/  LEA.HI R31, P2, R13, R8, RZ, 0x1 ;  /* 0x000000080d1f7211 */ /* 0x000fe400078508ff */
[----:B------:R-:W-:Y:S02]  /*38c0*/  ISETP.GE.U32.AND P0, PT, R10, 0x600, PT ;  /* 0x000006000a00780c */ /* 0x000fe40003f06070 */
[----:B------:R-:W-:Y:S02]  /*38d0*/  IADD3.X R34, PT, PT, RZ, R13, RZ, P2, !PT ;  /* 0x0000000dff227210 */ /* 0x000fe400017fe4ff */
[----:B------:R-:W-:-:S02]  /*38e0*/  ISETP.GE.U32.AND.EX P0, PT, R5, RZ, PT, P0 ;  /* 0x000000ff0500720c */ /* 0x000fc40003f06100 */
[--C-:B------:R-:W-:Y:S02]  /*38f0*/  SHF.R.S64 R31, R31, 0x1, R34.reuse ;  /* 0x000000011f1f7819 */ /* 0x100fe40000001022 */
[----:B------:R-:W-:Y:S01]  /*3900*/  SHF.R.S32.HI R34, RZ, 0x1, R34 ;  /* 0x00000001ff227819 */ /* 0x000fe20000011422 */
[----:B------:R-:W-:Y:S08]  /*3910*/  @!P1 BRA `(.L_x_32) ;  /* 0x0000000000d89947 */ /* 0x000ff00003800000 */
[----:B------:R-:W0:Y:S01]  /*3920*/  LDCU.64 UR4, c[0x0][0x3d8] ;  /* 0x00007b00ff0477ac */ /* 0x000e220008000a00 */
[----:B------:R-:W-:Y:S01]  /*3930*/  SHF.R.U64 R2, R10, 0x9, R5 ;  /* 0x000000090a027819 */ /* 0x000fe20000001205 */
[----:B------:R-:W-:Y:S01]  /*3940*/  IMAD.WIDE.U32 R8, R6, 0x4, RZ ;  /* 0x0000000406087825 */ /* 0x000fe200078e00ff */
[----:B------:R-:W-:Y:S01]  /*3950*/  SHF.L.U32 R18, R4, 0x3, RZ ;  /* 0x0000000304127819 */ /* 0x000fe200000006ff */
[----:B------:R-:W1:Y:S01]  /*3960*/  LDCU.64 UR6, c[0x0][0x390] ;  /* 0x00007200ff0677ac */ /* 0x000e620008000a00 */
[----:B------:R-:W-:Y:S02]  /*3970*/  IADD3 R2, PT, PT, R2, 0x1, RZ ;  /* 0x0000000102027810 */ /* 0x000fe40007ffe0ff */
[----:B------:R-:W-:Y:S01]  /*3980*/  SHF.L.U64.HI R25, R4, 0x3, R19 ;  /* 0x0000000304197819 */ /* 0x000fe20000010213 */
[----:B------:R-:W2:Y:S01]  /*3990*/  LDCU.64 UR8, c[0x0][0x388] ;  /* 0x00007100ff0877ac */ /* 0x000ea20008000a00 */
[C---:B------:R-:W-:Y:S02]  /*39a0*/  SHF.L.U32 R5, R2.reuse, 0x9, RZ ;  /* 0x0000000902057819 */ /* 0x040fe400000006ff */
[----:B------:R-:W-:-:S02]  /*39b0*/  LOP3.LUT R2, R2, 0x3, RZ, 0xc0, !PT ;  /* 0x0000000302027812 */ /* 0x000fc400078ec0ff */
[----:B------:R-:W-:Y:S02]  /*39c0*/  LOP3.LUT R5, R5, 0x600, RZ, 0xc0, !PT ;  /* 0x0000060005057812 */ /* 0x000fe400078ec0ff */
[----:B------:R-:W-:Y:S02]  /*39d0*/  IADD3 R2, P3, PT, RZ, -R2, RZ ;  /* 0x80000002ff027210 */ /* 0x000fe40007f7e0ff */
[----:B------:R-:W-:Y:S02]  /*39e0*/  SHF.L.U64.HI R32, R3, 0x2, R0 ;  /* 0x0000000203207819 */ /* 0x000fe40000010200 */
[----:B0-----:R-:W-:Y:S02]  /*39f0*/  LEA R26, P1, R4, UR4, 0x2 ;  /* 0x00000004041a7c11 */ /* 0x001fe4000f8210ff */
[----:B------:R-:W-:Y:S02]  /*3a00*/  SHF.L.U64.HI R28, R31, 0x2, R34 ;  /* 0x000000021f1c7819 */ /* 0x000fe40000010222 */
[----:B-1----:R-:W-:-:S02]  /*3a10*/  IADD3 R24, P2, PT, R18, UR6, RZ ;  /* 0x0000000612187c10 */ /* 0x002fc4000ff5e0ff */
[----:B------:R-:W-:Y:S02]  /*3a20*/  LEA.HI.X R29, R4, UR5, R19, 0x2, P1 ;  /* 0x00000005041d7c11 */ /* 0x000fe400088f1413 */
[----:B------:R-:W-:Y:S02]  /*3a30*/  IADD3.X R27, PT, PT, R25, UR7, RZ, P2, !PT ;  /* 0x00000007191b7c10 */ /* 0x000fe400097fe4ff */
[----:B------:R-:W-:Y:S02]  /*3a40*/  IADD3 R4, P2, PT, R5, R4, RZ ;  /* 0x0000000405047210 */ /* 0x000fe40007f5e0ff */
[----:B------:R-:W-:Y:S02]  /*3a50*/  SHF.L.U32 R5, R7, 0x2, RZ ;  /* 0x0000000207057819 */ /* 0x000fe400000006ff */
[----:B--2---:R-:W-:Y:S02]  /*3a60*/  IADD3 R18, P1, PT, R18, UR8, RZ ;  /* 0x0000000812127c10 */ /* 0x004fe4000ff3e0ff */
[----:B------:R-:W-:-:S02]  /*3a70*/  IADD3 R30, PT, PT, R9, R5, RZ ;  /* 0x00000005091e7210 */ /* 0x000fc40007ffe0ff */
[----:B------:R-:W-:Y:S02]  /*3a80*/  IADD3.X R25, PT, PT, R25, UR9, RZ, P1, !PT ;  /* 0x0000000919197c10 */ /* 0x000fe40008ffe4ff */
[----:B------:R-:W-:Y:S02]  /*3a90*/  IADD3.X R5, PT, PT, RZ, -0x1, RZ, P3, !PT ;  /* 0xffffffffff057810 */ /* 0x000fe40001ffe4ff */
[----:B------:R-:W-:-:S07]  /*3aa0*/  IADD3.X R19, PT, PT, RZ, R19, RZ, P2, !PT ;  /* 0x00000013ff137210 */ /* 0x000fce00017fe4ff */
.L_x_33:
[----:B0-----:R-:W-:Y:S02]  /*3ab0*/  LEA R12, P1, R3, R26, 0x2 ;  /* 0x0000001a030c7211 */ /* 0x001fe400078210ff */
[----:B------:R-:W-:Y:S02]  /*3ac0*/  IADD3 R14, P2, PT, R26, R8, RZ ;  /* 0x000000081a0e7210 */ /* 0x000fe40007f5e0ff */
[----:B------:R-:W-:Y:S02]  /*3ad0*/  LEA R16, P3, R31, R26, 0x2 ;  /* 0x0000001a1f107211 */ /* 0x000fe400078610ff */
[C---:B------:R-:W-:Y:S02]  /*3ae0*/  IADD3.X R13, PT, PT, R29.reuse, R32, RZ, P1, !PT ;  /* 0x000000201d0d7210 */ /* 0x040fe40000ffe4ff */
[----:B------:R-:W-:Y:S02]  /*3af0*/  MOV R10, R26 ;  /* 0x0000001a000a7202 */ /* 0x000fe40000000f00 */
[----:B------:R-:W-:Y:S01]  /*3b00*/  MOV R11, R29 ;  /* 0x0000001d000b7202 */ /* 0x000fe20000000f00 */
[----:B------:R0:W2:Y:S01]  /*3b10*/  LDG.E R21, desc[UR20][R12.64] ;  /* 0x000000140c157981 */ /* 0x0000a2000c1e1900 */
[----:B------:R-:W-:-:S02]  /*3b20*/  IADD3.X R15, PT, PT, R29, R30, RZ, P2, !PT ;  /* 0x0000001e1d0f7210 */ /* 0x000fc400017fe4ff */
[----:B------:R-:W-:Y:S01]  /*3b30*/  IADD3.X R17, PT, PT, R29, R28, RZ, P3, !PT ;  /* 0x0000001c1d117210 */ /* 0x000fe20001ffe4ff */
[----:B------:R1:W2:Y:S04]  /*3b40*/  LDG.E R20, desc[UR20][R10.64] ;  /* 0x000000140a147981 */ /* 0x0002a8000c1e1900 */
[----:B------:R-:W3:Y:S04]  /*3b50*/  LDG.E R22, desc[UR20][R14.64] ;  /* 0x000000140e167981 */ /* 0x000ee8000c1e1900 */
[----:B------:R-:W3:Y:S01]  /*3b60*/  LDG.E R23, desc[UR20][R16.64] ;  /* 0x0000001410177981 */ /* 0x000ee2000c1e1900 */
[----:B0-----:R-:W-:-:S02]  /*3b70*/  MOV R12, R24 ;  /* 0x00000018000c7202 */ /* 0x001fc40000000f00 */
[----:B-1----:R-:W-:Y:S02]  /*3b80*/  MOV R10, R18 ;  /* 0x00000012000a7202 */ /* 0x002fe40000000f00 */
[----:B------:R-:W-:Y:S02]  /*3b90*/  MOV R11, R25 ;  /* 0x00000019000b7202 */ /* 0x000fe40000000f00 */
[----:B------:R-:W-:Y:S02]  /*3ba0*/  MOV R13, R27 ;  /* 0x0000001b000d7202 */ /* 0x000fe40000000f00 */
[----:B------:R-:W-:-:S04]  /*3bb0*/  IADD3 R2, P1, PT, R2, 0x1, RZ ;  /* 0x0000000102027810 */ /* 0x000fc80007f3e0ff */
[----:B------:R-:W-:Y:S02]  /*3bc0*/  IADD3.X R5, PT, PT, RZ, R5, RZ, P1, !PT ;  /* 0x00000005ff057210 */ /* 0x000fe40000ffe4ff */
[----:B------:R-:W-:-:S04]  /*3bd0*/  ISETP.NE.U32.AND P1, PT, R2, RZ, PT ;  /* 0x000000ff0200720c */ /* 0x000fc80003f25070 */
[----:B------:R-:W-:Y:S02]  /*3be0*/  ISETP.NE.AND.EX P1, PT, R5, RZ, PT, P1 ;  /* 0x000000ff0500720c */ /* 0x000fe40003f25310 */
[----:B------:R-:W-:Y:S02]  /*3bf0*/  IADD3 R26, P2, PT, R26, 0x800, RZ ;  /* 0x000008001a1a7810 */ /* 0x000fe40007f5e0ff */
[----:B------:R-:W-:Y:S02]  /*3c00*/  IADD3 R24, P3, PT, R24, 0x1000, RZ ;  /* 0x0000100018187810 */ /* 0x000fe40007f7e0ff */
[----:B------:R-:W-:Y:S02]  /*3c10*/  IADD3 R18, P4, PT, R18, 0x1000, RZ ;  /* 0x0000100012127810 */ /* 0x000fe40007f9e0ff */
[----:B------:R-:W-:Y:S02]  /*3c20*/  IADD3.X R29, PT, PT, RZ, R29, RZ, P2, !PT ;  /* 0x0000001dff1d7210 */ /* 0x000fe400017fe4ff */
[----:B------:R-:W-:-:S02]  /*3c30*/  IADD3.X R27, PT, PT, RZ, R27, RZ, P3, !PT ;  /* 0x0000001bff1b7210 */ /* 0x000fc40001ffe4ff */
[----:B------:R-:W-:Y:S01]  /*3c40*/  IADD3.X R25, PT, PT, RZ, R25, RZ, P4, !PT ;  /* 0x00000019ff197210 */ /* 0x000fe200027fe4ff */
[----:B--2---:R0:W-:Y:S04]  /*3c50*/  STG.E.64 desc[UR20][R10.64], R20 ;  /* 0x000000140a007986 */ /* 0x0041e8000c101b14 */
[----:B---3--:R0:W-:Y:S01]  /*3c60*/  STG.E.64 desc[UR20][R12.64], R22 ;  /* 0x000000160c007986 */ /* 0x0081e2000c101b14 */
[----:B------:R-:W-:Y:S05]  /*3c70*/  @P1 BRA `(.L_x_33) ;  /* 0xfffffffc008c1947 */ /* 0x000fea000383ffff */
.L_x_32:
[----:B------:R-:W-:Y:S05]  /*3c80*/  BSYNC.RECONVERGENT B0 ;  /* 0x0000000000007941 */ /* 0x000fea0003800200 */
.L_x_31:
[----:B------:R-:W-:Y:S05]  /*3c90*/  @!P0 EXIT ;  /* 0x000000000000894d */ /* 0x000fea0003800000 */
[C---:B------:R-:W-:Y:S01]  /*3ca0*/  SHF.L.U64.HI R2, R6.reuse, 0x2, R7 ;  /* 0x0000000206027819 */ /* 0x040fe20000010207 */
[----:B------:R-:W1:Y:S01]  /*3cb0*/  LDCU.64 UR4, c[0x0][0x3d8] ;  /* 0x00007b00ff0477ac */ /* 0x000e620008000a00 */
[----:B------:R-:W-:Y:S02]  /*3cc0*/  SHF.L.U32 R7, R6, 0x2, RZ ;  /* 0x0000000206077819 */ /* 0x000fe400000006ff */
[C---:B------:R-:W-:Y:S01]  /*3cd0*/  SHF.L.U64.HI R8, R31.reuse, 0x2, R34 ;  /* 0x000000021f087819 */ /* 0x040fe20000010222 */
[----:B------:R-:W2:Y:S01]  /*3ce0*/  LDCU.64 UR6, c[0x0][0x388] ;  /* 0x00007100ff0677ac */ /* 0x000ea20008000a00 */
[----:B------:R-:W-:Y:S02]  /*3cf0*/  SHF.L.U32 R9, R31, 0x2, RZ ;  /* 0x000000021f097819 */ /* 0x000fe400000006ff */
[C---:B------:R-:W-:Y:S01]  /*3d00*/  SHF.L.U64.HI R5, R3.reuse, 0x2, R0 ;  /* 0x0000000203057819 */ /* 0x040fe20000010200 */
[----:B------:R-:W3:Y:S01]  /*3d10*/  LDCU.64 UR8, c[0x0][0x390] ;  /* 0x00007200ff0877ac */ /* 0x000ee20008000a00 */
[----:B------:R-:W-:-:S07]  /*3d20*/  SHF.L.U32 R6, R3, 0x2, RZ ;  /* 0x0000000203067819 */ /* 0x000fce00000006ff */
.L_x_34:
[C---:B0---4-:R-:W-:Y:S02]  /*3d30*/  SHF.L.U32 R21, R4.reuse, 0x2, RZ ;  /* 0x0000000204157819 */ /* 0x051fe400000006ff */
[----:B------:R-:W-:Y:S02]  /*3d40*/  SHF.L.U64.HI R23, R4, 0x2, R19 ;  /* 0x0000000204177819 */ /* 0x000fe40000010213 */
[----:B-1----:R-:W-:-:S04]  /*3d50*/  IADD3 R10, P0, PT, R21, UR4, RZ ;  /* 0x00000004150a7c10 */ /* 0x002fc8000ff1e0ff */
[----:B------:R-:W-:Y:S02]  /*3d60*/  IADD3.X R11, PT, PT, R23, UR5, RZ, P0, !PT ;  /* 0x00000005170b7c10 */ /* 0x000fe400087fe4ff */
[C---:B------:R-:W-:Y:S02]  /*3d70*/  IADD3 R12, P0, PT, R10.reuse, R6, RZ ;  /* 0x000000060a0c7210 */ /* 0x040fe40007f1e0ff */
[C---:B------:R-:W-:Y:S01]  /*3d80*/  IADD3 R16, P1, PT, R10.reuse, R9, RZ ;  /* 0x000000090a107210 */ /* 0x040fe20007f3e0ff */
[----:B------:R0:W4:Y:S01]  /*3d90*/  LDG.E R24, desc[UR20][R10.64] ;  /* 0x000000140a187981 */ /* 0x000122000c1e1900 */
[C---:B------:R-:W-:Y:S02]  /*3da0*/  IADD3.X R13, PT, PT, R11.reuse, R5, RZ, P0, !PT ;  /* 0x000000050b0d7210 */ /* 0x040fe400007fe4ff */
[----:B------:R-:W-:Y:S02]  /*3db0*/  IADD3 R14, P0, PT, R10, R7, RZ ;  /* 0x000000070a0e7210 */ /* 0x000fe40007f1e0ff */
[C---:B------:R-:W-:Y:S01]  /*3dc0*/  IADD3.X R17, PT, PT, R11.reuse, R8, RZ, P1, !PT ;  /* 0x000000080b117210 */ /* 0x040fe20000ffe4ff */
[----:B------:R1:W4:Y:S01]  /*3dd0*/  LDG.E R25, desc[UR20][R12.64] ;  /* 0x000000140c197981 */ /* 0x000322000c1e1900 */
[----:B------:R-:W-:-:S03]  /*3de0*/  IADD3.X R15, PT, PT, R11, R2, RZ, P0, !PT ;  /* 0x000000020b0f7210 */ /* 0x000fc600007fe4ff */
[----:B------:R-:W5:Y:S04]  /*3df0*/  LDG.E R27, desc[UR20][R16.64] ;  /* 0x00000014101b7981 */ /* 0x000f68000c1e1900 */
[----:B------:R1:W5:Y:S01]  /*3e00*/  LDG.E R26, desc[UR20][R14.64] ;  /* 0x000000140e1a7981 */ /* 0x000362000c1e1900 */
[C---:B------:R-:W-:Y:S02]  /*3e10*/  SHF.L.U32 R18, R4.reuse, 0x3, RZ ;  /* 0x0000000304127819 */ /* 0x040fe400000006ff */
[----:B------:R-:W-:Y:S02]  /*3e20*/  SHF.L.U64.HI R19, R4, 0x3, R19 ;  /* 0x0000000304137819 */ /* 0x000fe40000010213 */
[----:B------:R-:W-:Y:S02]  /*3e30*/  LOP3.LUT R22, R18, 0xfffffff8, RZ, 0xc0, !PT ;  /* 0xfffffff812167812 */ /* 0x000fe400078ec0ff */
[----:B------:R-:W-:-:S02]  /*3e40*/  LOP3.LUT R21, R21, 0xfffffffc, RZ, 0xc0, !PT ;  /* 0xfffffffc15157812 */ /* 0x000fc400078ec0ff */
[----:B0-----:R-:W-:Y:S02]  /*3e50*/  LOP3.LUT R11, R19, 0x3, RZ, 0xc0, !PT ;  /* 0x00000003130b7812 */ /* 0x001fe400078ec0ff */
[C---:B--2---:R-:W-:Y:S02]  /*3e60*/  IADD3 R20, P0, PT, R22.reuse, UR6, RZ ;  /* 0x0000000616147c10 */ /* 0x044fe4000ff1e0ff */
[----:B------:R-:W-:Y:S02]  /*3e70*/  LOP3.LUT R10, R23, 0x3, RZ, 0xc0, !PT ;  /* 0x00000003170a7812 */ /* 0x000fe400078ec0ff */
[----:B---3--:R-:W-:Y:S02]  /*3e80*/  IADD3 R22, P1, PT, R22, UR8, RZ ;  /* 0x0000000816167c10 */ /* 0x008fe4000ff3e0ff */
[----:B-1----:R-:W-:Y:S02]  /*3e90*/  IADD3 R12, P2, PT, R21, UR4, RZ ;  /* 0x00000004150c7c10 */ /* 0x002fe4000ff5e0ff */
[----:B------:R-:W-:-:S02]  /*3ea0*/  IADD3.X R21, PT, PT, R11, UR7, RZ, P0, !PT ;  /* 0x000000070b157c10 */ /* 0x000fc400087fe4ff */
[----:B------:R-:W-:Y:S02]  /*3eb0*/  IADD3.X R23, PT, PT, R11, UR9, RZ, P1, !PT ;  /* 0x000000090b177c10 */ /* 0x000fe40008ffe4ff */
[----:B------:R-:W-:Y:S02]  /*3ec0*/  IADD3.X R13, PT, PT, R10, UR5, RZ, P2, !PT ;  /* 0x000000050a0d7c10 */ /* 0x000fe400097fe4ff */
[C---:B------:R-:W-:Y:S02]  /*3ed0*/  IADD3 R14, P0, PT, R12.reuse, R6, RZ ;  /* 0x000000060c0e7210 */ /* 0x040fe40007f1e0ff */
[C---:B------:R-:W-:Y:S02]  /*3ee0*/  IADD3 R16, P1, PT, R12.reuse, R7, RZ ;  /* 0x000000070c107210 */ /* 0x040fe40007f3e0ff */
[----:B------:R-:W-:Y:S02]  /*3ef0*/  IADD3 R10, P2, PT, R12, R9, RZ ;  /* 0x000000090c0a7210 */ /* 0x000fe40007f5e0ff */
[----:B------:R-:W-:-:S02]  /*3f00*/  IADD3.X R15, PT, PT, R13, R5, RZ, P0, !PT ;  /* 0x000000050d0f7210 */ /* 0x000fc400007fe4ff */
[C---:B------:R-:W-:Y:S02]  /*3f10*/  IADD3.X R17, PT, PT, R13.reuse, R2, RZ, P1, !PT ;  /* 0x000000020d117210 */ /* 0x040fe40000ffe4ff */
[----:B------:R-:W-:Y:S01]  /*3f20*/  IADD3.X R11, PT, PT, R13, R8, RZ, P2, !PT ;  /* 0x000000080d0b7210 */ /* 0x000fe200017fe4ff */
[----:B----4-:R0:W-:Y:S04]  /*3f30*/  STG.E.64 desc[UR20][R20.64], R24 ;  /* 0x0000001814007986 */ /* 0x0101e8000c101b14 */
[----:B-----5:R1:W-:Y:S04]  /*3f40*/  STG.E.64 desc[UR20][R22.64], R26 ;  /* 0x0000001a16007986 */ /* 0x0203e8000c101b14 */
[----:B------:R-:W2:Y:S04]  /*3f50*/  LDG.E R28, desc[UR20][R12.64+0x800] ;  /* 0x000800140c1c7981 */ /* 0x000ea8000c1e1900 */
[----:B------:R-:W2:Y:S04]  /*3f60*/  LDG.E R29, desc[UR20][R14.64+0x800] ;  /* 0x000800140e1d7981 */ /* 0x000ea8000c1e1900 */
[----:B------:R-:W3:Y:S04]  /*3f70*/  LDG.E R30, desc[UR20][R16.64+0x800] ;  /* 0x00080014101e7981 */ /* 0x000ee8000c1e1900 */
[----:B------:R-:W3:Y:S01]  /*3f80*/  LDG.E R31, desc[UR20][R10.64+0x800] ;  /* 0x000800140a1f7981 */ /* 0x000ee2000c1e1900 */
[----:B0-----:R-:W-:-:S04]  /*3f90*/  IADD3 R24, P0, PT, R18, 0x1000, RZ ;  /* 0x0000100012187810 */ /* 0x001fc80007f1e0ff */
[----:B------:R-:W-:Y:S02]  /*3fa0*/  IADD3.X R25, PT, PT, RZ, R19, RZ, P0, !PT ;  /* 0x00000013ff197210 */ /* 0x000fe400007fe4ff */
[----:B------:R-:W-:Y:S02]  /*3fb0*/  LOP3.LUT R24, R24, 0xfffffff8, RZ, 0xc0, !PT ;  /* 0xfffffff818187812 */ /* 0x000fe400078ec0ff */
[----:B------:R-:W-:Y:S02]  /*3fc0*/  LOP3.LUT R25, R25, 0x3, RZ, 0xc0, !PT ;  /* 0x0000000319197812 */ /* 0x000fe400078ec0ff */
[C---:B------:R-:W-:Y:S02]  /*3fd0*/  IADD3 R20, P0, PT, R24.reuse, UR6, RZ ;  /* 0x0000000618147c10 */ /* 0x040fe4000ff1e0ff */
[----:B------:R-:W-:Y:S02]  /*3fe0*/  IADD3 R24, P1, PT, R24, UR8, RZ ;  /* 0x0000000818187c10 */ /* 0x000fe4000ff3e0ff */
[----:B------:R-:W-:-:S02]  /*3ff0*/  IADD3.X R21, PT, PT, R25, UR7, RZ, P0, !PT ;  /* 0x0000000719157c10 */ /* 0x000fc400087fe4ff */
[----:B------:R-:W-:-:S03]  /*4000*/  IADD3.X R25, PT, PT, R25, UR9, RZ, P1, !PT ;  /* 0x0000000919197c10 */ /* 0x000fc60008ffe4ff */
[----:B--2---:R0:W-:Y:S04]  /*4010*/  STG.E.64 desc[UR20][R20.64], R28 ;  /* 0x0000001c14007986 */ /* 0x0041e8000c101b14 */
[----:B---3--:R2:W-:Y:S04]  /*4020*/  STG.E.64 desc[UR20][R24.64], R30 ;  /* 0x0000001e18007986 */ /* 0x0085e8000c101b14 */
[----:B-1----:R-:W3:Y:S04]  /*4030*/  LDG.E R26, desc[UR20][R12.64+0x1000] ;  /* 0x001000140c1a7981 */ /* 0x002ee8000c1e1900 */
[----:B------:R-:W3:Y:S04]  /*4040*/  LDG.E R27, desc[UR20][R14.64+0x1000] ;  /* 0x001000140e1b7981 */ /* 0x000ee8000c1e1900 */
[----:B------:R-:W4:Y:S04]  /*4050*/  LDG.E R32, desc[UR20][R16.64+0x1000] ;  /* 0x0010001410207981 */ /* 0x000f28000c1e1900 */
[----:B------:R-:W4:Y:S01]  /*4060*/  LDG.E R33, desc[UR20][R10.64+0x1000] ;  /* 0x001000140a217981 */ /* 0x000f22000c1e1900 */
[----:B------:R-:W-:-:S04]  /*4070*/  IADD3 R23, P0, PT, R18, 0x2000, RZ ;  /* 0x0000200012177810 */ /* 0x000fc80007f1e0ff */
[----:B------:R-:W-:Y:S02]  /*4080*/  IADD3.X R34, PT, PT, RZ, R19, RZ, P0, !PT ;  /* 0x00000013ff227210 */ /* 0x000fe400007fe4ff */
[----:B------:R-:W-:Y:S02]  /*4090*/  LOP3.LUT R23, R23, 0xfffffff8, RZ, 0xc0, !PT ;  /* 0xfffffff817177812 */ /* 0x000fe400078ec0ff */
[----:B------:R-:W-:Y:S02]  /*40a0*/  LOP3.LUT R34, R34, 0x3, RZ, 0xc0, !PT ;  /* 0x0000000322227812 */ /* 0x000fe400078ec0ff */
[C---:B------:R-:W-:Y:S02]  /*40b0*/  IADD3 R22, P0, PT, R23.reuse, UR6, RZ ;  /* 0x0000000617167c10 */ /* 0x040fe4000ff1e0ff */
[----:B0-----:R-:W-:Y:S02]  /*40c0*/  IADD3 R20, P1, PT, R23, UR8, RZ ;  /* 0x0000000817147c10 */ /* 0x001fe4000ff3e0ff */
[----:B------:R-:W-:-:S02]  /*40d0*/  IADD3.X R23, PT, PT, R34, UR7, RZ, P0, !PT ;  /* 0x0000000722177c10 */ /* 0x000fc400087fe4ff */
[----:B------:R-:W-:-:S03]  /*40e0*/  IADD3.X R21, PT, PT, R34, UR9, RZ, P1, !PT ;  /* 0x0000000922157c10 */ /* 0x000fc60008ffe4ff */
[----:B---3--:R0:W-:Y:S04]  /*40f0*/  STG.E.64 desc[UR20][R22.64], R26 ;  /* 0x0000001a16007986 */ /* 0x0081e8000c101b14 */
[----:B----4-:R4:W-:Y:S04]  /*4100*/  STG.E.64 desc[UR20][R20.64], R32 ;  /* 0x0000002014007986 */ /* 0x0109e8000c101b14 */
[----:B------:R-:W3:Y:S04]  /*4110*/  LDG.E R28, desc[UR20][R12.64+0x1800] ;  /* 0x001800140c1c7981 */ /* 0x000ee8000c1e1900 */
[----:B------:R-:W3:Y:S04]  /*4120*/  LDG.E R29, desc[UR20][R14.64+0x1800] ;  /* 0x001800140e1d7981 */ /* 0x000ee8000c1e1900 */
[----:B--2---:R-:W2:Y:S04]  /*4130*/  LDG.E R30, desc[UR20][R16.64+0x1800] ;  /* 0x00180014101e7981 */ /* 0x004ea8000c1e1900 */
[----:B------:R-:W2:Y:S01]  /*4140*/  LDG.E R31, desc[UR20][R10.64+0x1800] ;  /* 0x001800140a1f7981 */ /* 0x000ea2000c1e1900 */
[----:B------:R-:W-:-:S04]  /*4150*/  IADD3 R18, P0, PT, R18, 0x3000, RZ ;  /* 0x0000300012127810 */ /* 0x000fc80007f1e0ff */
[----:B------:R-:W-:Y:S02]  /*4160*/  IADD3.X R19, PT, PT, RZ, R19, RZ, P0, !PT ;  /* 0x00000013ff137210 */ /* 0x000fe400007fe4ff */
[----:B------:R-:W-:Y:S02]  /*4170*/  LOP3.LUT R18, R18, 0xfffffff8, RZ, 0xc0, !PT ;  /* 0xfffffff812127812 */ /* 0x000fe400078ec0ff */
[----:B------:R-:W-:Y:S02]  /*4180*/  LOP3.LUT R19, R19, 0x3, RZ, 0xc0, !PT ;  /* 0x0000000313137812 */ /* 0x000fe400078ec0ff */
[C---:B------:R-:W-:Y:S02]  /*4190*/  IADD3 R24, P0, PT, R18.reuse, UR6, RZ ;  /* 0x0000000612187c10 */ /* 0x040fe4000ff1e0ff */
[----:B0-----:R-:W-:Y:S02]  /*41a0*/  IADD3 R22, P1, PT, R18, UR8, RZ ;  /* 0x0000000812167c10 */ /* 0x001fe4000ff3e0ff */
[----:B------:R-:W-:-:S02]  /*41b0*/  IADD3.X R25, PT, PT, R19, UR7, RZ, P0, !PT ;  /* 0x0000000713197c10 */ /* 0x000fc400087fe4ff */
[----:B------:R-:W-:Y:S02]  /*41c0*/  IADD3.X R23, PT, PT, R19, UR9, RZ, P1, !PT ;  /* 0x0000000913177c10 */ /* 0x000fe40008ffe4ff */
[----:B------:R-:W-:-:S04]  /*41d0*/  IADD3 R4, PT, PT, R4, 0x800, RZ ;  /* 0x0000080004047810 */ /* 0x000fc80007ffe0ff */
[----:B------:R-:W-:-:S04]  /*41e0*/  ISETP.GT.U32.AND P0, PT, R3, R4, PT ;  /* 0x000000040300720c */ /* 0x000fc80003f04070 */
[----:B------:R-:W-:Y:S01]  /*41f0*/  ISETP.GT.AND.EX P0, PT, R0, RZ, PT, P0 ;  /* 0x000000ff0000720c */ /* 0x000fe20003f04300 */
[----:B------:R-:W-:Y:S01]  /*4200*/  HFMA2 R19, -RZ, RZ, 0, 0 ;  /* 0x00000000ff137431 */ /* 0x000fe200000001ff */
[----:B---3--:R4:W-:Y:S04]  /*4210*/  STG.E.64 desc[UR20][R24.64], R28 ;  /* 0x0000001c18007986 */ /* 0x0089e8000c101b14 */
[----:B--2---:R4:W-:Y:S07]  /*4220*/  STG.E.64 desc[UR20][R22.64], R30 ;  /* 0x0000001e16007986 */ /* 0x0049ee000c101b14 */
[----:B------:R-:W-:Y:S05]  /*4230*/  @P0 BRA `(.L_x_34) ;  /* 0xfffffff800bc0947 */ /* 0x000fea000383ffff */
[----:B------:R-:W-:Y:S05]  /*4240*/  EXIT ;  /* 0x000000000000794d */ /* 0x000fea0003800000 */
.L_x_35:
        /* <DEDUP_REMOVED lines=11> */
.L_x_3407:


//--------------------- .text._Z35group_norm_nhwc_bwd_one_pass_kernelI11Bf16IOFp32WLi128ELi32ELi512EEv26Group_norm_nhwc_bwd_params --------------------------
	.section	.text._Z35group_norm_nhwc_bwd_one_pass_kernelI11Bf16IOFp32WLi128ELi32ELi512EEv26Group_norm_nhwc_bwd_params,"ax",@progbits
	.align	128
        .global         _Z35group_norm_nhwc_bwd_one_pass_kernelI11Bf16IOFp32WLi128ELi32ELi512EEv26Group_norm_nhwc_bwd_params
        .type           _Z35group_norm_nhwc_bwd_one_pass_kernelI11Bf16IOFp32WLi128ELi32ELi512EEv26Group_norm_nhwc_bwd_params,@function
        .size           _Z35group_norm_nhwc_bwd_one_pass_kernelI11Bf16IOFp32WLi128ELi32ELi512EEv26Group_norm_nhwc_bwd_params,(.L_x_3408 - _Z35group_norm_nhwc_bwd_one_pass_kernelI11Bf16IOFp32WLi128ELi32ELi512EEv26Group_norm_nhwc_bwd_params)
        .other          _Z35group_norm_nhwc_bwd_one_pass_kernelI11Bf16IOFp32WLi128ELi32ELi512EEv26Group_norm_nhwc_bwd_params,@"STO_CUDA_ENTRY STV_DEFAULT"
_Z35group_norm_nhwc_bwd_one_pass_kernelI11Bf16IOFp32WLi128ELi32ELi512EEv26Group_norm_nhwc_bwd_params:
.text._Z35group_norm_nhwc_bwd_one_pass_kernelI11Bf16IOFp32WLi128ELi32ELi512EEv26Group_norm_nhwc_bwd_params:
[----:B------:R-:W-:Y:S08]  /*0000*/  LDC R1, c[0x0][0x37c] ;  /* 0x0000df00ff017b82 */ /* 0x000ff00000000800 */
[----:B------:R-:W0:Y:S01]  /*0010*/  S2UR UR8, SR_CTAID.Y ;  /* 0x00000000000879c3 */ /* 0x000e220000002600 */
[----:B------:R-:W1:Y:S01]  /*0020*/  LDCU UR4, c[0x0][0x410] ;  /* 0x00008200ff0477ac */ /* 0x000e620008000800 */
[----:B------:R-:W1:Y:S01]  /*0030*/  LDCU UR5, c[0x0][0x3e0] ;  /* 0x00007c00ff0577ac */ /* 0x000e620008000800 */
[----:B------:R-:W2:Y:S01]  /*0040*/  LDCU.64 UR6, c[0x0][0x358] ;  /* 0x00006b00ff0677ac */ /* 0x000ea20008000a00 */
[----:B-1----:R-:W-:-:S04]  /*0050*/  UIMAD UR4, UR4, UR5, URZ ;  /* 0x00000005040472a4 */ /* 0x002fc8000f8e02ff */
[----:B0-----:R-:W-:-:S09]  /*0060*/  UISETP.GE.AND UP0, UPT, UR8, UR4, UPT ;  /* 0x000000040800728c */ /* 0x001fd2000bf06270 */
[----:B--2---:R-:W-:Y:S05]  /*0070*/  BRA.U UP0, `(.L_x_36) ;  /* 0x0000004100807547 */ /* 0x004fea000b800000 */
[----:B------:R-:W0:Y:S01]  /*0080*/  S2R R0, SR_LANEID ;  /* 0x0000000000007919 */ /* 0x000e220000000000 */
[----:B------:R-:W-:Y:S01]  /*0090*/  HFMA2 R37, -RZ, RZ, 0, 0 ;  /* 0x00000000ff257431 */ /* 0x000fe200000001ff */
[----:B------:R-:W-:-:S07]  /*00a0*/  MOV R38, UR8 ;  /* 0x0000000800267c02 */ /* 0x000fce0008000f00 */
.L_x_67:
[----:B------:R-:W1:Y:S01]  /*00b0*/  LDC R13, c[0x0][0x410] ;  /* 0x00010400ff0d7b82 */ /* 0x000e620000000800 */
[----:B------:R-:W-:Y:S01]  /*00c0*/  IABS R6, R38 ;  /* 0x0000002600067213 */ /* 0x000fe20000000000 */
[----:B--2---:R-:W2:Y:S01]  /*00d0*/  LDCU UR4, c[0x0][0x41c] ;  /* 0x00008380ff0477ac */ /* 0x004ea20008000800 */
[----:B------:R-:W-:Y:S02]  /*00e0*/  ISETP.GE.AND P2, PT, R38, RZ, PT ;  /* 0x000000ff2600720c */ /* 0x000fe40003f46270 */
[----:B------:R-:W-:Y:S01]  /*00f0*/  MOV R36, RZ ;  /* 0x000000ff00247202 */ /* 0x000fe20000000f00 */
[----:B------:R-:W3:Y:S01]  /*0100*/  LDCU.128 UR8, c[0x0][0x400] ;  /* 0x00008000ff0877ac */ /* 0x000ee20008000c00 */
[----:B-1----:R-:W-:-:S04]  /*0110*/  IABS R7, R13 ;  /* 0x0000000d00077213 */ /* 0x002fc80000000000 */
[----:B0-----:R-:W1:Y:S08]  /*0120*/  I2F.RP R3, R7 ;  /* 0x0000000700037306 */ /* 0x001e700000209400 */
[----:B-1----:R-:W1:Y:S02]  /*0130*/  MUFU.RCP R3, R3 ;  /* 0x0000000300037308 */ /* 0x002e640000001000 */
[----:B-1----:R-:W-:-:S02]  /*0140*/  IADD3 R4, PT, PT, R3, 0xffffffe, RZ ;  /* 0x0ffffffe03047810 */ /* 0x002fc40007ffe0ff */
[----:B------:R-:W2:Y:S04]  /*0150*/  S2R R3, SR_CTAID.X ;  /* 0x0000000000037919 */ /* 0x000ea80000002500 */
[----:B------:R1:W4:Y:S02]  /*0160*/  F2I.FTZ.U32.TRUNC.NTZ R5, R4 ;  /* 0x0000000400057305 */ /* 0x000324000021f000 */
[----:B-1----:R-:W-:Y:S02]  /*0170*/  MOV R4, RZ ;  /* 0x000000ff00047202 */ /* 0x002fe40000000f00 */
[----:B----4-:R-:W-:-:S05]  /*0180*/  IADD3 R2, PT, PT, RZ, -R5, RZ ;  /* 0x80000005ff027210 */ /* 0x010fca0007ffe0ff */
[----:B------:R-:W-:Y:S02]  /*0190*/  IMAD R9, R2, R7, RZ ;  /* 0x0000000702097224 */ /* 0x000fe400078e02ff */
[----:B------:R-:W1:Y:S02]  /*01a0*/  S2R R2, SR_TID.X ;  /* 0x0000000000027919 */ /* 0x000e640000002100 */
[----:B------:R-:W-:Y:S01]  /*01b0*/  IMAD.HI.U32 R5, R5, R9, R4 ;  /* 0x0000000905057227 */ /* 0x000fe200078e0004 */
[----:B------:R-:W-:-:S05]  /*01c0*/  LOP3.LUT R9, RZ, R13, RZ, 0x33, !PT ;  /* 0x0000000dff097212 */ /* 0x000fca00078e33ff */
[----:B------:R-:W-:-:S05]  /*01d0*/  IMAD.HI.U32 R5, R5, R6, RZ ;  /* 0x0000000605057227 */ /* 0x000fca00078e00ff */
[----:B------:R-:W-:-:S05]  /*01e0*/  IADD3 R4, PT, PT, -R5, RZ, RZ ;  /* 0x000000ff05047210 */ /* 0x000fca0007ffe1ff */
[----:B------:R-:W-:-:S05]  /*01f0*/  IMAD R4, R7, R4, R6 ;  /* 0x0000000407047224 */ /* 0x000fca00078e0206 */
[----:B------:R-:W-:Y:S02]  /*0200*/  ISETP.GT.U32.AND P4, PT, R7, R4, PT ;  /* 0x000000040700720c */ /* 0x000fe40003f84070 */
[----:B-1----:R-:W-:Y:S02]  /*0210*/  SHF.R.U32.HI R6, RZ, 0x4, R2 ;  /* 0x00000004ff067819 */ /* 0x002fe40000011602 */
[----:B------:R-:W-:-:S09]  /*0220*/  SHF.L.U32 R12, R2, 0x1, RZ ;  /* 0x00000001020c7819 */ /* 0x000fd200000006ff */
[----:B------:R-:W-:Y:S01]  /*0230*/  @!P4 IADD3 R4, PT, PT, R4, -R7, RZ ;  /* 0x800000070404c210 */ /* 0x000fe20007ffe0ff */
[----:B--2---:R-:W-:Y:S01]  /*0240*/  IMAD R11, R3, UR4, R6 ;  /* 0x00000004030b7c24 */ /* 0x004fe2000f8e0206 */
[----:B------:R-:W-:Y:S01]  /*0250*/  LOP3.LUT R6, R38, R13, RZ, 0x3c, !PT ;  /* 0x0000000d26067212 */ /* 0x000fe200078e3cff */
[----:B------:R-:W1:Y:S01]  /*0260*/  LDCU.U8 UR4, c[0x0][0x414] ;  /* 0x00008280ff0477ac */ /* 0x000e620008000000 */
[----:B------:R-:W-:Y:S02]  /*0270*/  ISETP.GE.U32.AND P3, PT, R4, R7, PT ;  /* 0x000000070400720c */ /* 0x000fe40003f66070 */
[----:B---3--:R-:W-:Y:S02]  /*0280*/  ISETP.GE.U32.AND P0, PT, R11, UR8, PT ;  /* 0x000000080b007c0c */ /* 0x008fe4000bf06070 */
[----:B------:R-:W-:Y:S02]  /*0290*/  SHF.R.S32.HI R17, RZ, 0x1f, R11 ;  /* 0x0000001fff117819 */ /* 0x000fe4000001140b */
[----:B------:R-:W-:-:S02]  /*02a0*/  ISETP.GE.AND P1, PT, R6, RZ, PT ;  /* 0x000000ff0600720c */ /* 0x000fc40003f26270 */
[----:B------:R-:W-:Y:S02]  /*02b0*/  ISETP.GE.AND.EX P0, PT, R17, UR9, PT, P0 ;  /* 0x0000000911007c0c */ /* 0x000fe4000bf06300 */
[----:B------:R-:W-:Y:S02]  /*02c0*/  @!P4 IADD3 R5, PT, PT, R5, 0x1, RZ ;  /* 0x000000010505c810 */ /* 0x000fe40007ffe0ff */
[-C--:B------:R-:W-:Y:S02]  /*02d0*/  ISETP.GT.U32.AND P4, PT, R7, R4.reuse, PT ;  /* 0x000000040700720c */ /* 0x080fe40003f84070 */
[----:B------:R-:W-:Y:S02]  /*02e0*/  IADD3 R7, PT, PT, R4, -R7, RZ ;  /* 0x8000000704077210 */ /* 0x000fe40007ffe0ff */
[----:B------:R-:W-:Y:S02]  /*02f0*/  @P3 IADD3 R5, PT, PT, R5, 0x1, RZ ;  /* 0x0000000105053810 */ /* 0x000fe40007ffe0ff */
[----:B------:R-:W-:-:S02]  /*0300*/  SEL R4, R7, R4, !P4 ;  /* 0x0000000407047207 */ /* 0x000fc40006000000 */
[----:B------:R-:W-:Y:S01]  /*0310*/  MOV R8, R5 ;  /* 0x0000000500087202 */ /* 0x000fe20000000f00 */
[----:B------:R-:W2:Y:S01]  /*0320*/  @!P0 LDC.64 R6, c[0x0][0x3f8] ;  /* 0x0000fe00ff068b82 */ /* 0x000ea20000000a00 */
[----:B------:R-:W-:Y:S02]  /*0330*/  IADD3 R23, PT, PT, R11, 0x20, RZ ;  /* 0x000000200b177810 */ /* 0x000fe40007ffe0ff */
[----:B------:R-:W-:Y:S02]  /*0340*/  ISETP.NE.AND P3, PT, R13, RZ, PT ;  /* 0x000000ff0d00720c */ /* 0x000fe40003f65270 */
[----:B------:R-:W-:Y:S02]  /*0350*/  @!P2 IADD3 R4, PT, PT, -R4, RZ, RZ ;  /* 0x000000ff0404a210 */ /* 0x000fe40007ffe1ff */
[----:B------:R-:W-:Y:S01]  /*0360*/  @!P1 IADD3 R8, PT, PT, -R8, RZ, RZ ;  /* 0x000000ff08089210 */ /* 0x000fe20007ffe1ff */
[----:B------:R-:W3:Y:S01]  /*0370*/  @!P0 LDC.64 R14, c[0x0][0x3a0] ;  /* 0x0000e800ff0e8b82 */ /* 0x000ee20000000a00 */
[----:B------:R-:W-:-:S02]  /*0380*/  ISETP.GE.U32.AND P1, PT, R23, UR8, PT ;  /* 0x0000000817007c0c */ /* 0x000fc4000bf26070 */
[----:B------:R-:W-:Y:S02]  /*0390*/  SHF.R.S32.HI R25, RZ, 0x1f, R23 ;  /* 0x0000001fff197819 */ /* 0x000fe40000011417 */
[C---:B------:R-:W-:Y:S02]  /*03a0*/  SEL R5, R9.reuse, R4, !P3 ;  /* 0x0000000409057207 */ /* 0x040fe40005800000 */
[----:B------:R-:W-:Y:S01]  /*03b0*/  SEL R9, R9, R8, !P3 ;  /* 0x0000000809097207 */ /* 0x000fe20005800000 */
[----:B------:R-:W4:Y:S01]  /*03c0*/  @!P0 LDC.64 R18, c[0x0][0x398] ;  /* 0x0000e600ff128b82 */ /* 0x000f220000000a00 */
[----:B------:R-:W-:Y:S02]  /*03d0*/  ISETP.GE.AND.EX P1, PT, R25, UR9, PT, P1 ;  /* 0x0000000919007c0c */ /* 0x000fe4000bf26310 */
[----:B------:R-:W-:Y:S02]  /*03e0*/  SHF.L.U32 R13, R5, 0x5, RZ ;  /* 0x00000005050d7819 */ /* 0x000fe400000006ff */
[----:B------:R-:W-:-:S02]  /*03f0*/  SHF.R.S32.HI R4, RZ, 0x1f, R9 ;  /* 0x0000001fff047819 */ /* 0x000fc40000011409 */
[----:B------:R-:W-:Y:S02]  /*0400*/  LOP3.LUT R12, R13, 0x1e, R12, 0xf8, !PT ;  /* 0x0000001e0d0c7812 */ /* 0x000fe400078ef80c */
[----:B------:R-:W-:Y:S01]  /*0410*/  SHF.R.S32.HI R13, RZ, 0x1f, R13 ;  /* 0x0000001fff0d7819 */ /* 0x000fe2000001140d */
[----:B------:R-:W-:Y:S01]  /*0420*/  IMAD R4, R4, UR10, RZ ;  /* 0x0000000a04047c24 */ /* 0x000fe2000f8e02ff */
[----:B------:R-:W-:Y:S01]  /*0430*/  IADD3 R20, PT, PT, R11, 0x40, RZ ;  /* 0x000000400b147810 */ /* 0x000fe20007ffe0ff */
[----:B------:R-:W-:-:S03]  /*0440*/  IMAD.WIDE.U32 R48, R9, UR10, R12 ;  /* 0x0000000a09307c25 */ /* 0x000fc6000f8e000c */
[----:B------:R-:W-:Y:S02]  /*0450*/  ISETP.GE.U32.AND P2, PT, R20, UR8, PT ;  /* 0x0000000814007c0c */ /* 0x000fe4000bf46070 */
[----:B------:R-:W-:Y:S01]  /*0460*/  SHF.R.S32.HI R21, RZ, 0x1f, R20 ;  /* 0x0000001fff157819 */ /* 0x000fe20000011414 */
[----:B------:R-:W-:Y:S01]  /*0470*/  IMAD R51, R9, UR11, R4 ;  /* 0x0000000b09337c24 */ /* 0x000fe2000f8e0204 */
[----:B------:R-:W-:Y:S01]  /*0480*/  @!P0 MOV R50, R48 ;  /* 0x0000003000328202 */ /* 0x000fe20000000f00 */
[----:B------:R-:W0:Y:S01]  /*0490*/  @!P1 LDC.64 R8, c[0x0][0x3f8] ;  /* 0x0000fe00ff089b82 */ /* 0x000e220000000a00 */
[----:B--2---:R-:W-:Y:S01]  /*04a0*/  @!P0 IMAD R4, R17, R6, RZ ;  /* 0x0000000611048224 */ /* 0x004fe200078e02ff */
[----:B------:R-:W-:Y:S02]  /*04b0*/  ISETP.GE.AND.EX P2, PT, R21, UR9, PT, P2 ;  /* 0x0000000915007c0c */ /* 0x000fe4000bf46320 */
[----:B------:R-:W-:Y:S01]  /*04c0*/  IADD3 R51, PT, PT, R49, R51, RZ ;  /* 0x0000003331337210 */ /* 0x000fe20007ffe0ff */
[C---:B------:R-:W-:Y:S01]  /*04d0*/  @!P0 IMAD R27, R11.reuse, R7, R4 ;  /* 0x000000070b1b8224 */ /* 0x040fe200078e0204 */
[----:B------:R-:W-:-:S02]  /*04e0*/  IADD3 R4, PT, PT, R11, 0x60, RZ ;  /* 0x000000600b047810 */ /* 0x000fc40007ffe0ff */
[----:B------:R-:W-:Y:S01]  /*04f0*/  @!P1 MOV R26, R48 ;  /* 0x00000030001a9202 */ /* 0x000fe20000000f00 */
[----:B------:R-:W-:Y:S01]  /*0500*/  @!P0 IMAD.WIDE.U32 R10, R11, R6, R50 ;  /* 0x000000060b0a8225 */ /* 0x000fe200078e0032 */
[----:B------:R-:W-:Y:S01]  /*0510*/  ISETP.GE.U32.AND P3, PT, R4, UR8, PT ;  /* 0x0000000804007c0c */ /* 0x000fe2000bf66070 */
[----:B------:R-:W2:Y:S01]  /*0520*/  LDC.64 R6, c[0x0][0x3b8] ;  /* 0x0000ee00ff067b82 */ /* 0x000ea20000000a00 */
[----:B------:R-:W-:Y:S02]  /*0530*/  SHF.R.S32.HI R13, RZ, 0x1f, R4 ;  /* 0x0000001fff0d7819 */ /* 0x000fe40000011404 */
[----:B------:R-:W-:Y:S02]  /*0540*/  @!P0 SHF.L.U32 R29, R10, 0x1, RZ ;  /* 0x000000010a1d8819 */ /* 0x000fe400000006ff */
[----:B------:R-:W-:Y:S02]  /*0550*/  @!P0 IADD3 R11, PT, PT, R11, R27, RZ ;  /* 0x0000001b0b0b8210 */ /* 0x000fe40007ffe0ff */
[----:B---3--:R-:W-:Y:S01]  /*0560*/  @!P0 IADD3 R24, P4, PT, R29, R14, RZ ;  /* 0x0000000e1d188210 */ /* 0x008fe20007f9e0ff */
[----:B------:R-:W3:Y:S01]  /*0570*/  @!P1 LDC.64 R16, c[0x0][0x3a0] ;  /* 0x0000e800ff109b82 */ /* 0x000ee20000000a00 */
[----:B------:R-:W-:-:S02]  /*0580*/  @!P1 MOV R27, R51 ;  /* 0x00000033001b9202 */ /* 0x000fc40000000f00 */
[----:B------:R-:W-:Y:S01]  /*0590*/  ISETP.GE.AND.EX P3, PT, R13, UR9, PT, P3 ;  /* 0x000000090d007c0c */ /* 0x000fe2000bf66330 */
[-C--:B0-----:R-:W-:Y:S01]  /*05a0*/  @!P1 IMAD R14, R25, R8.reuse, RZ ;  /* 0x00000008190e9224 */ /* 0x081fe200078e02ff */
[----:B------:R-:W-:Y:S01]  /*05b0*/  @!P0 SHF.L.U64.HI R28, R10, 0x1, R11 ;  /* 0x000000010a1c8819 */ /* 0x000fe2000001020b */
[C---:B------:R-:W-:Y:S02]  /*05c0*/  @!P1 IMAD.WIDE.U32 R26, R23.reuse, R8, R26 ;  /* 0x00000008171a9225 */ /* 0x040fe400078e001a */
[----:B------:R-:W0:Y:S01]  /*05d0*/  @!P2 LDC.64 R10, c[0x0][0x3f8] ;  /* 0x0000fe00ff0aab82 */ /* 0x000e220000000a00 */
[----:B------:R-:W-:Y:S01]  /*05e0*/  @!P0 IADD3.X R25, PT, PT, R28, R15, RZ, P4, !PT ;  /* 0x0000000f1c198210 */ /* 0x000fe200027fe4ff */
[----:B------:R-:W-:Y:S01]  /*05f0*/  @!P1 IMAD R9, R23, R9, R14 ;  /* 0x0000000917099224 */ /* 0x000fe200078e020e */
[----:B----4-:R-:W-:Y:S02]  /*0600*/  @!P0 IADD3 R22, P4, PT, R29, R18, RZ ;  /* 0x000000121d168210 */ /* 0x010fe40007f9e0ff */
[----:B------:R-:W-:-:S02]  /*0610*/  CS2R R34, SRZ ;  /* 0x0000000000227805 */ /* 0x000fc4000001ff00 */
[----:B------:R-:W-:Y:S01]  /*0620*/  @!P1 SHF.L.U32 R31, R26, 0x1, RZ ;  /* 0x000000011a1f9819 */ /* 0x000fe200000006ff */
[----:B------:R4:W3:Y:S01]  /*0630*/  @!P0 LDG.E R36, desc[UR6][R24.64] ;  /* 0x0000000618248981 */ /* 0x0008e2000c1e1900 */
[----:B------:R-:W-:Y:S01]  /*0640*/  @!P1 IADD3 R23, PT, PT, R27, R9, RZ ;  /* 0x000000091b179210 */ /* 0x000fe20007ffe0ff */
[----:B--2---:R-:W-:Y:S01]  /*0650*/  IMAD.WIDE R8, R38, 0x8, R6 ;  /* 0x0000000826087825 */ /* 0x004fe200078e0206 */
[----:B------:R-:W2:Y:S02]  /*0660*/  @!P1 LDC.64 R14, c[0x0][0x398] ;  /* 0x0000e600ff0e9b82 */ /* 0x000ea40000000a00 */
[----:B------:R-:W-:-:S03]  /*0670*/  @!P1 SHF.L.U64.HI R30, R26, 0x1, R23 ;  /* 0x000000011a1e9819 */ /* 0x000fc60000010217 */
[----:B------:R-:W2:Y:S03]  /*0680*/  LDG.E.64 R8, desc[UR6][R8.64] ;  /* 0x0000000608087981 */ /* 0x000ea6000c1e1b00 */
[----:B------:R-:W2:Y:S01]  /*0690*/  @!P3 LDC.64 R6, c[0x0][0x3f8] ;  /* 0x0000fe00ff06bb82 */ /* 0x000ea20000000a00 */
[----:B------:R-:W-:Y:S02]  /*06a0*/  @!P0 IADD3.X R23, PT, PT, R28, R19, RZ, P4, !PT ;  /* 0x000000131c178210 */ /* 0x000fe400027fe4ff */
[----:B------:R-:W-:Y:S02]  /*06b0*/  @!P2 MOV R28, R48 ;  /* 0x00000030001ca202 */ /* 0x000fe40000000f00 */
[----:B------:R-:W-:Y:S01]  /*06c0*/  @!P2 MOV R29, R51 ;  /* 0x00000033001da202 */ /* 0x000fe20000000f00 */
[----:B0-----:R-:W-:Y:S01]  /*06d0*/  @!P2 IMAD R21, R21, R10, RZ ;  /* 0x0000000a1515a224 */ /* 0x001fe200078e02ff */
[----:B------:R0:W2:Y:S01]  /*06e0*/  @!P0 LDG.E R35, desc[UR6][R22.64] ;  /* 0x0000000616238981 */ /* 0x0000a2000c1e1900 */
[----:B------:R-:W0:Y:S01]  /*06f0*/  @!P2 LDC.64 R18, c[0x0][0x3a0] ;  /* 0x0000e800ff12ab82 */ /* 0x000e220000000a00 */
[----:B-1----:R-:W-:Y:S01]  /*0700*/  ISETP.NE.AND P0, PT, RZ, UR4, PT ;  /* 0x00000004ff007c0c */ /* 0x002fe2000bf05270 */
[C---:B----4-:R-:W-:Y:S01]  /*0710*/  @!P2 IMAD R25, R20.reuse, R11, R21 ;  /* 0x0000000b1419a224 */ /* 0x050fe200078e0215 */
[C---:B---3--:R-:W-:Y:S01]  /*0720*/  @!P1 IADD3 R26, P5, PT, R31.reuse, R16, RZ ;  /* 0x000000101f1a9210 */ /* 0x048fe20007fbe0ff */
[----:B------:R-:W-:Y:S01]  /*0730*/  @!P2 IMAD.WIDE.U32 R28, R20, R10, R28 ;  /* 0x0000000a141ca225 */ /* 0x000fe200078e001c */
[----:B--2---:R-:W-:-:S03]  /*0740*/  @!P1 IADD3 R24, P4, PT, R31, R14, RZ ;  /* 0x0000000e1f189210 */ /* 0x004fc60007f9e0ff */
[----:B------:R-:W1:Y:S01]  /*0750*/  @!P3 LDC.64 R20, c[0x0][0x3a0] ;  /* 0x0000e800ff14bb82 */ /* 0x000e620000000a00 */
[C---:B------:R-:W-:Y:S02]  /*0760*/  @!P1 IADD3.X R27, PT, PT, R30.reuse, R17, RZ, P5, !PT ;  /* 0x000000111e1b9210 */ /* 0x040fe40002ffe4ff */
[----:B------:R-:W-:Y:S02]  /*0770*/  @!P2 IADD3 R29, PT, PT, R29, R25, RZ ;  /* 0x000000191d1da210 */ /* 0x000fe40007ffe0ff */
[----:B------:R-:W-:Y:S01]  /*0780*/  @!P1 IADD3.X R25, PT, PT, R30, R15, RZ, P4, !PT ;  /* 0x0000000f1e199210 */ /* 0x000fe200027fe4ff */
[----:B------:R2:W3:Y:S02]  /*0790*/  @!P1 LDG.E R34, desc[UR6][R26.64] ;  /* 0x000000061a229981 */ /* 0x0004e4000c1e1900 */
[----:B------:R-:W4:Y:S01]  /*07a0*/  @!P3 LDC.64 R10, c[0x0][0x398] ;  /* 0x0000e600ff0abb82 */ /* 0x000f220000000a00 */
[----:B------:R-:W-:Y:S01]  /*07b0*/  @!P3 IMAD R13, R13, R6, RZ ;  /* 0x000000060d0db224 */ /* 0x000fe200078e02ff */
[----:B------:R-:W-:-:S02]  /*07c0*/  @!P3 MOV R14, R48 ;  /* 0x00000030000eb202 */ /* 0x000fc40000000f00 */
[----:B------:R-:W-:-:S04]  /*07d0*/  @!P3 MOV R15, R51 ;  /* 0x00000033000fb202 */ /* 0x000fc80000000f00 */
[----:B------:R-:W4:Y:S01]  /*07e0*/  @!P2 LDC.64 R16, c[0x0][0x398] ;  /* 0x0000e600ff10ab82 */ /* 0x000f220000000a00 */
[C---:B------:R-:W-:Y:S02]  /*07f0*/  @!P3 IMAD R13, R4.reuse, R7, R13 ;  /* 0x00000007040db224 */ /* 0x040fe400078e020d */
[----:B------:R-:W-:-:S05]  /*0800*/  @!P3 IMAD.WIDE.U32 R6, R4, R6, R14 ;  /* 0x000000060406b225 */ /* 0x000fca00078e000e */
[----:B0-----:R-:W0:Y:S01]  /*0810*/  @P0 LDC.64 R22, c[0x0][0x3b0] ;  /* 0x0000ec00ff160b82 */ /* 0x001e220000000a00 */
[----:B--2---:R-:W-:-:S07]  /*0820*/  @!P2 SHF.L.U32 R27, R28, 0x1, RZ ;  /* 0x000000011c1ba819 */ /* 0x004fce00000006ff */
[----:B------:R-:W2:Y:S01]  /*0830*/  LDC.64 R14, c[0x0][0x3a8] ;  /* 0x0000ea00ff0e7b82 */ /* 0x000ea20000000a00 */
[----:B------:R-:W-:Y:S02]  /*0840*/  CS2R R32, SRZ ;  /* 0x0000000000207805 */ /* 0x000fe4000001ff00 */
[----:B------:R-:W-:Y:S02]  /*0850*/  @!P2 SHF.L.U64.HI R28, R28, 0x1, R29 ;  /* 0x000000011c1ca819 */ /* 0x000fe4000001021d */
[----:B------:R-:W-:Y:S02]  /*0860*/  @!P2 IADD3 R18, P4, PT, R27, R18, RZ ;  /* 0x000000121b12a210 */ /* 0x000fe40007f9e0ff */
[----:B------:R-:W-:Y:S01]  /*0870*/  @!P3 IADD3 R13, PT, PT, R7, R13, RZ ;  /* 0x0000000d070db210 */ /* 0x000fe20007ffe0ff */
[----:B------:R4:W3:Y:S01]  /*0880*/  @!P1 LDG.E R33, desc[UR6][R24.64] ;  /* 0x0000000618219981 */ /* 0x0008e2000c1e1900 */
[----:B------:R-:W-:Y:S02]  /*0890*/  @!P3 SHF.L.U32 R7, R6, 0x1, RZ ;  /* 0x000000010607b819 */ /* 0x000fe400000006ff */
[----:B------:R-:W-:-:S02]  /*08a0*/  @!P2 IADD3.X R19, PT, PT, R28, R19, RZ, P4, !PT ;  /* 0x000000131c13a210 */ /* 0x000fc400027fe4ff */
[----:B------:R-:W-:Y:S02]  /*08b0*/  @!P3 SHF.L.U64.HI R6, R6, 0x1, R13 ;  /* 0x000000010606b819 */ /* 0x000fe4000001020d */
[C---:B-1----:R-:W-:Y:S01]  /*08c0*/  @!P3 IADD3 R20, P4, PT, R7.reuse, R20, RZ ;  /* 0x000000140714b210 */ /* 0x042fe20007f9e0ff */
[----:B------:R-:W3:Y:S01]  /*08d0*/  @!P2 LDG.E R32, desc[UR6][R18.64] ;  /* 0x000000061220a981 */ /* 0x000ee2000c1e1900 */
[----:B----4-:R-:W-:Y:S02]  /*08e0*/  @!P3 IADD3 R24, P5, PT, R7, R10, RZ ;  /* 0x0000000a0718b210 */ /* 0x010fe40007fbe0ff */
[----:B------:R-:W-:Y:S02]  /*08f0*/  @!P2 IADD3 R16, P1, PT, R27, R16, RZ ;  /* 0x000000101b10a210 */ /* 0x000fe40007f3e0ff */
[C---:B------:R-:W-:Y:S02]  /*0900*/  @!P3 IADD3.X R21, PT, PT, R6.reuse, R21, RZ, P4, !PT ;  /* 0x000000150615b210 */ /* 0x040fe400027fe4ff */
[----:B------:R-:W-:-:S02]  /*0910*/  @!P3 IADD3.X R25, PT, PT, R6, R11, RZ, P5, !PT ;  /* 0x0000000b0619b210 */ /* 0x000fc40002ffe4ff */
[----:B------:R-:W-:Y:S02]  /*0920*/  CS2R R6, SRZ ;  /* 0x0000000000067805 */ /* 0x000fe4000001ff00 */
[----:B------:R-:W-:Y:S02]  /*0930*/  MOV R4, RZ ;  /* 0x000000ff00047202 */ /* 0x000fe40000000f00 */
[----:B------:R-:W-:Y:S01]  /*0940*/  @!P2 IADD3.X R17, PT, PT, R28, R17, RZ, P1, !PT ;  /* 0x000000111c11a210 */ /* 0x000fe20000ffe4ff */
[C---:B0-----:R-:W-:Y:S01]  /*0950*/  @P0 IMAD.WIDE R22, R12.reuse, 0x4, R22 ;  /* 0x000000040c160825 */ /* 0x041fe200078e0216 */
[----:B------:R-:W4:Y:S03]  /*0960*/  @!P3 LDG.E R6, desc[UR6][R24.64] ;  /* 0x000000061806b981 */ /* 0x000f26000c1e1900 */
[----:B--2---:R-:W-:Y:S01]  /*0970*/  IMAD.WIDE R12, R12, 0x4, R14 ;  /* 0x000000040c0c7825 */ /* 0x004fe200078e020e */
[----:B------:R-:W2:Y:S04]  /*0980*/  @!P2 LDG.E R7, desc[UR6][R16.64] ;  /* 0x000000061007a981 */ /* 0x000ea8000c1e1900 */
[----:B------:R-:W2:Y:S04]  /*0990*/  @!P3 LDG.E R4, desc[UR6][R20.64] ;  /* 0x000000061404b981 */ /* 0x000ea8000c1e1900 */
[----:B------:R-:W5:Y:S01]  /*09a0*/  LDG.E.64 R12, desc[UR6][R12.64] ;  /* 0x000000060c0c7981 */ /* 0x000f62000c1e1b00 */
[----:B------:R-:W-:-:S06]  /*09b0*/  CS2R R10, SRZ ;  /* 0x00000000000a7805 */ /* 0x000fcc000001ff00 */
[----:B------:R0:W5:Y:S01]  /*09c0*/  @P0 LDG.E.64 R10, desc[UR6][R22.64] ;  /* 0x00000006160a0981 */ /* 0x000162000c1e1b00 */
[----:B------:R-:W-:Y:S01]  /*09d0*/  MOV R46, 0x3f800000 ;  /* 0x3f800000002e7802 */ /* 0x000fe20000000f00 */
[----:B------:R-:W-:Y:S01]  /*09e0*/  UISETP.NE.AND UP0, UPT, UR4, URZ, UPT ;  /* 0x000000ff0400728c */ /* 0x000fe2000bf05270 */
[----:B------:R-:W-:-:S05]  /*09f0*/  FFMA.FTZ R9, -R8, R8, R9 ;  /* 0x0000000808097223 */ /* 0x000fca0000010109 */
[----:B------:R-:W-:-:S13]  /*0a00*/  FSETP.GTU.FTZ.AND P0, PT, R9, RZ, PT ;  /* 0x000000ff0900720b */ /* 0x000fda0003f1c000 */
[----:B------:R-:W1:Y:S01]  /*0a10*/  @P0 LDC R14, c[0x0][0x3c0] ;  /* 0x0000f000ff0e0b82 */ /* 0x000e620000000800 */
[----:B------:R-:W-:Y:S02]  /*0a20*/  PRMT R44, R36, 0x7632, R44 ;  /* 0x00007632242c7816 */ /* 0x000fe4000000002c */
[----:B------:R-:W-:Y:S02]  /*0a30*/  PRMT R45, R35, 0x7632, R45 ;  /* 0x00007632232d7816 */ /* 0x000fe4000000002d */
[----:B---3--:R-:W-:Y:S01]  /*0a40*/  PRMT R42, R34, 0x7632, R42 ;  /* 0x00007632222a7816 */ /* 0x008fe2000000002a */
[----:B-1----:R-:W-:-:S04]  /*0a50*/  @P0 FADD.FTZ R14, R9, R14 ;  /* 0x0000000e090e0221 */ /* 0x002fc80000010000 */
[----:B------:R0:W1:Y:S01]  /*0a60*/  @P0 MUFU.RSQ R46, R14 ;  /* 0x0000000e002e0308 */ /* 0x0000620000001400 */
[----:B------:R-:W-:Y:S02]  /*0a70*/  PRMT R43, R33, 0x7632, R43 ;  /* 0x00007632212b7816 */ /* 0x000fe4000000002b */
[----:B------:R-:W-:Y:S02]  /*0a80*/  PRMT R40, R32, 0x7632, R40 ;  /* 0x0000763220287816 */ /* 0x000fe40000000028 */
[----:B----4-:R-:W-:Y:S02]  /*0a90*/  PRMT R39, R6, 0x7632, R39 ;  /* 0x0000763206277816 */ /* 0x010fe40000000027 */
[----:B--2---:R-:W-:Y:S02]  /*0aa0*/  PRMT R41, R7, 0x7632, R41 ;  /* 0x0000763207297816 */ /* 0x004fe40000000029 */
[----:B------:R-:W-:Y:S01]  /*0ab0*/  PRMT R9, R4, 0x7632, R9 ;  /* 0x0000763204097816 */ /* 0x000fe20000000009 */
[----:B01----:R-:W-:Y:S06]  /*0ac0*/  BRA.U UP0, `(.L_x_37) ;  /* 0x0000000500247547 */ /* 0x003fec000b800000 */
[----:B------:R-:W-:Y:S02]  /*0ad0*/  SHF.L.U32 R17, R36, 0x10, RZ ;  /* 0x0000001024117819 */ /* 0x000fe400000006ff */
[----:B------:R-:W-:Y:S02]  /*0ae0*/  SHF.L.U32 R19, R44, 0x10, RZ ;  /* 0x000000102c137819 */ /* 0x000fe400000006ff */
[----:B------:R-:W-:Y:S01]  /*0af0*/  SHF.L.U32 R15, R35, 0x10, RZ ;  /* 0x00000010230f7819 */ /* 0x000fe200000006ff */
[C---:B------:R-:W-:Y:S01]  /*0b00*/  FADD.FTZ R17, -R8.reuse, R17 ;  /* 0x0000001108117221 */ /* 0x040fe20000010100 */
[----:B------:R-:W-:Y:S01]  /*0b10*/  SHF.L.U32 R14, R45, 0x10, RZ ;  /* 0x000000102d0e7819 */ /* 0x000fe200000006ff */
[----:B------:R-:W-:Y:S01]  /*0b20*/  FADD.FTZ R19, -R8, R19 ;  /* 0x0000001308137221 */ /* 0x000fe20000010100 */
[----:B------:R-:W-:Y:S01]  /*0b30*/  SHF.L.U32 R23, R34, 0x10, RZ ;  /* 0x0000001022177819 */ /* 0x000fe200000006ff */
[----:B-----5:R-:W-:Y:S01]  /*0b40*/  FMUL.FTZ R21, R12, R15 ;  /* 0x0000000f0c157220 */ /* 0x020fe20000410000 */
[-C--:B------:R-:W-:Y:S01]  /*0b50*/  FMUL.FTZ R16, R17, R46.reuse ;  /* 0x0000002e11107220 */ /* 0x080fe20000410000 */
[----:B------:R-:W-:Y:S01]  /*0b60*/  FMUL.FTZ R17, R19, R46 ;  /* 0x0000002e13117220 */ /* 0x000fe20000410000 */
[----:B------:R-:W-:Y:S01]  /*0b70*/  FMUL.FTZ R18, R13, R14 ;  /* 0x0000000e0d127220 */ /* 0x000fe20000410000 */
[----:B------:R-:W-:Y:S01]  /*0b80*/  FADD.FTZ R19, RZ, R21 ;  /* 0x00000015ff137221 */ /* 0x000fe20000010000 */
[----:B------:R-:W-:Y:S01]  /*0b90*/  FFMA.FTZ R20, R16, R21, RZ ;  /* 0x0000001510147223 */ /* 0x000fe200000100ff */
[----:B------:R-:W-:Y:S01]  /*0ba0*/  SHF.L.U32 R21, R33, 0x10, RZ ;  /* 0x0000001021157819 */ /* 0x000fe200000006ff */
[----:B------:R-:W-:Y:S01]  /*0bb0*/  FADD.FTZ R25, -R8, R23 ;  /* 0x0000001708197221 */ /* 0x000fe20000010100 */
[----:B------:R-:W-:Y:S01]  /*0bc0*/  SHF.L.U32 R23, R42, 0x10, RZ ;  /* 0x000000102a177819 */ /* 0x000fe200000006ff */
[----:B------:R-:W-:Y:S01]  /*0bd0*/  FADD.FTZ R19, R18, R19 ;  /* 0x0000001312137221 */ /* 0x000fe20000010000 */
[----:B------:R-:W-:Y:S01]  /*0be0*/  FFMA.FTZ R20, R17, R18, R20 ;  /* 0x0000001211147223 */ /* 0x000fe20000010014 */
[----:B------:R-:W-:Y:S01]  /*0bf0*/  FMUL.FTZ R22, R12, R21 ;  /* 0x000000150c167220 */ /* 0x000fe20000410000 */
[----:B------:R-:W-:Y:S01]  /*0c00*/  FMUL.FTZ R25, R25, R46 ;  /* 0x0000002e19197220 */ /* 0x000fe20000410000 */
[----:B------:R-:W-:Y:S01]  /*0c10*/  SHF.L.U32 R18, R43, 0x10, RZ ;  /* 0x000000102b127819 */ /* 0x000fe200000006ff */
[----:B------:R-:W-:Y:S01]  /*0c20*/  FADD.FTZ R23, -R8, R23 ;  /* 0x0000001708177221 */ /* 0x000fe20000010100 */
[----:B------:R-:W-:Y:S01]  /*0c30*/  SHF.L.U32 R29, R32, 0x10, RZ ;  /* 0x00000010201d7819 */ /* 0x000fe200000006ff */
[----:B------:R-:W-:Y:S01]  /*0c40*/  FADD.FTZ R27, R19, R22 ;  /* 0x00000016131b7221 */ /* 0x000fe20000010000 */
[----:B------:R-:W-:Y:S01]  /*0c50*/  FFMA.FTZ R26, R25, R22, R20 ;  /* 0x00000016191a7223 */ /* 0x000fe20000010014 */
[----:B------:R-:W-:Y:S01]  /*0c60*/  SHF.L.U32 R19, R7, 0x10, RZ ;  /* 0x0000001007137819 */ /* 0x000fe200000006ff */
[----:B------:R-:W-:Y:S01]  /*0c70*/  FMUL.FTZ R24, R13, R18 ;  /* 0x000000120d187220 */ /* 0x000fe20000410000 */
[----:B------:R-:W-:Y:S01]  /*0c80*/  FMUL.FTZ R23, R23, R46 ;  /* 0x0000002e17177220 */ /* 0x000fe20000410000 */
[----:B------:R-:W-:Y:S01]  /*0c90*/  FFMA.FTZ R22, R15, R16, RZ ;  /* 0x000000100f167223 */ /* 0x000fe200000100ff */
[----:B------:R-:W-:Y:S01]  /*0ca0*/  FADD.FTZ R29, -R8, R29 ;  /* 0x0000001d081d7221 */ /* 0x000fe20000010100 */
[----:B------:R-:W-:Y:S01]  /*0cb0*/  FADD.FTZ R20, RZ, R15 ;  /* 0x0000000fff147221 */ /* 0x000fe20000010000 */
[----:B------:R-:W-:Y:S01]  /*0cc0*/  FADD.FTZ R27, R24, R27 ;  /* 0x0000001b181b7221 */ /* 0x000fe20000010000 */
[----:B------:R-:W-:Y:S01]  /*0cd0*/  FFMA.FTZ R15, R23, R24, R26 ;  /* 0x00000018170f7223 */ /* 0x000fe2000001001a */
[----:B------:R-:W-:Y:S01]  /*0ce0*/  FFMA.FTZ R22, R21, R25, R22 ;  /* 0x0000001915167223 */ /* 0x000fe20000010016 */
[----:B------:R-:W-:Y:S01]  /*0cf0*/  FMUL.FTZ R24, R12, R19 ;  /* 0x000000130c187220 */ /* 0x000fe20000410000 */
[----:B------:R-:W-:Y:S01]  /*0d00*/  FMUL.FTZ R16, R29, R46 ;  /* 0x0000002e1d107220 */ /* 0x000fe20000410000 */
[----:B------:R-:W-:Y:S01]  /*0d10*/  SHF.L.U32 R25, R40, 0x10, RZ ;  /* 0x0000001028197819 */ /* 0x000fe200000006ff */
[----:B------:R-:W-:Y:S01]  /*0d20*/  FADD.FTZ R20, R21, R20 ;  /* 0x0000001415147221 */ /* 0x000fe20000010000 */
[----:B------:R-:W-:Y:S01]  /*0d30*/  FADD.FTZ R27, R27, R24 ;  /* 0x000000181b1b7221 */ /* 0x000fe20000010000 */
[----:B------:R-:W-:Y:S01]  /*0d40*/  FFMA.FTZ R26, R16, R24, R15 ;  /* 0x00000018101a7223 */ /* 0x000fe2000001000f */
[----:B------:R-:W-:Y:S01]  /*0d50*/  FFMA.FTZ R21, R14, R17, RZ ;  /* 0x000000110e157223 */ /* 0x000fe200000100ff */
[----:B------:R-:W-:Y:S01]  /*0d60*/  SHF.L.U32 R24, R41, 0x10, RZ ;  /* 0x0000001029187819 */ /* 0x000fe200000006ff */
[----:B------:R-:W-:Y:S01]  /*0d70*/  FADD.FTZ R17, -R8, R25 ;  /* 0x0000001908117221 */ /* 0x000fe20000010100 */
[----:B------:R-:W-:Y:S01]  /*0d80*/  SHF.L.U32 R25, R4, 0x10, RZ ;  /* 0x0000001004197819 */ /* 0x000fe200000006ff */
[----:B------:R-:W-:Y:S01]  /*0d90*/  FADD.FTZ R15, RZ, R14 ;  /* 0x0000000eff0f7221 */ /* 0x000fe20000010000 */
        /* <DEDUP_REMOVED lines=8> */
[----:B------:R-:W-:Y:S01]  /*0e20*/  FADD.FTZ R15, R18, R15 ;  /* 0x0000000f120f7221 */ /* 0x000fe20000010000 */
[----:B------:R-:W-:Y:S01]  /*0e30*/  SHF.L.U32 R14, R39, 0x10, RZ ;  /* 0x00000010270e7819 */ /* 0x000fe200000006ff */
[----:B------:R-:W-:Y:S01]  /*0e40*/  FMUL.FTZ R18, R12, R21 ;  /* 0x000000150c127220 */ /* 0x000fe20000410000 */
[----:B------:R-:W-:Y:S01]  /*0e50*/  FMUL.FTZ R29, R29, R46 ;  /* 0x0000002e1d1d7220 */ /* 0x000fe20000410000 */
[----:B------:R-:W-:Y:S01]  /*0e60*/  FADD.FTZ R25, -R8, R25 ;  /* 0x0000001908197221 */ /* 0x000fe20000010100 */
[----:B------:R-:W-:Y:S01]  /*0e70*/  FFMA.FTZ R22, R19, R16, R22 ;  /* 0x0000001013167223 */ /* 0x000fe20000010016 */
[----:B------:R-:W-:Y:S01]  /*0e80*/  FADD.FTZ R27, R27, R18 ;  /* 0x000000121b1b7221 */ /* 0x000fe20000010000 */
[----:B------:R-:W-:Y:S01]  /*0e90*/  FMUL.FTZ R16, R13, R14 ;  /* 0x0000000e0d107220 */ /* 0x000fe20000410000 */
[----:B------:R-:W-:Y:S01]  /*0ea0*/  FFMA.FTZ R26, R29, R18, R26 ;  /* 0x000000121d1a7223 */ /* 0x000fe2000001001a */
[----:B------:R-:W-:Y:S01]  /*0eb0*/  FMUL.FTZ R25, R25, R46 ;  /* 0x0000002e19197220 */ /* 0x000fe20000410000 */
[----:B------:R-:W-:Y:S01]  /*0ec0*/  FADD.FTZ R20, R20, R19 ;  /* 0x0000001314147221 */ /* 0x000fe20000010000 */
[----:B------:R-:W-:Y:S01]  /*0ed0*/  FADD.FTZ R15, R15, R24 ;  /* 0x000000180f0f7221 */ /* 0x000fe20000010000 */
[----:B------:R-:W-:Y:S01]  /*0ee0*/  FFMA.FTZ R23, R24, R17, R23 ;  /* 0x0000001118177223 */ /* 0x000fe20000010017 */
[----:B------:R-:W-:Y:S01]  /*0ef0*/  FADD.FTZ R17, R16, R27 ;  /* 0x0000001b10117221 */ /* 0x000fe20000010000 */
[----:B------:R-:W-:Y:S01]  /*0f00*/  FFMA.FTZ R16, R25, R16, R26 ;  /* 0x0000001019107223 */ /* 0x000fe2000001001a */
[----:B------:R-:W-:Y:S01]  /*0f10*/  FADD.FTZ R26, R20, R21 ;  /* 0x00000015141a7221 */ /* 0x000fe20000010000 */
[----:B------:R-:W-:Y:S01]  /*0f20*/  FFMA.FTZ R24, R21, R29, R22 ;  /* 0x0000001d15187223 */ /* 0x000fe20000010016 */
[----:B------:R-:W-:Y:S01]  /*0f30*/  FADD.FTZ R27, R15, R14 ;  /* 0x0000000e0f1b7221 */ /* 0x000fe20000010000 */
[----:B------:R-:W-:Y:S01]  /*0f40*/  FFMA.FTZ R25, R14, R25, R23 ;  /* 0x000000190e197223 */ /* 0x000fe20000010017 */
[----:B------:R-:W-:Y:S06]  /*0f50*/  BRA `(.L_x_38) ;  /* 0x0000000800407947 */ /* 0x000fec0003800000 */
.L_x_37:
[----:B------:R-:W-:Y:S02]  /*0f60*/  SHF.L.U32 R15, R36, 0x10, RZ ;  /* 0x00000010240f7819 */ /* 0x000fe400000006ff */
[----:B------:R-:W-:Y:S02]  /*0f70*/  SHF.L.U32 R17, R44, 0x10, RZ ;  /* 0x000000102c117819 */ /* 0x000fe400000006ff */
[----:B------:R-:W-:Y:S01]  /*0f80*/  SHF.L.U32 R21, R34, 0x10, RZ ;  /* 0x0000001022157819 */ /* 0x000fe200000006ff */
[----:B------:R-:W-:Y:S01]  /*0f90*/  FADD.FTZ R15, -R8, R15 ;  /* 0x0000000f080f7221 */ /* 0x000fe20000010100 */
[----:B------:R-:W-:Y:S01]  /*0fa0*/  SHF.L.U32 R29, R42, 0x10, RZ ;  /* 0x000000102a1d7819 */ /* 0x000fe200000006ff */
[----:B------:R-:W-:Y:S01]  /*0fb0*/  FADD.FTZ R19, -R8, R17 ;  /* 0x0000001108137221 */ /* 0x000fe20000010100 */
[----:B------:R-:W-:Y:S01]  /*0fc0*/  SHF.L.U32 R31, R32, 0x10, RZ ;  /* 0x00000010201f7819 */ /* 0x000fe200000006ff */
[-C--:B------:R-:W-:Y:S01]  /*0fd0*/  FMUL.FTZ R15, R15, R46.reuse ;  /* 0x0000002e0f0f7220 */ /* 0x080fe20000410000 */
[C---:B------:R-:W-:Y:S01]  /*0fe0*/  FADD.FTZ R21, -R8.reuse, R21 ;  /* 0x0000001508157221 */ /* 0x040fe20000010100 */
[-C--:B------:R-:W-:Y:S01]  /*0ff0*/  FMUL.FTZ R14, R19, R46.reuse ;  /* 0x0000002e130e7220 */ /* 0x080fe20000410000 */
[----:B------:R-:W-:Y:S01]  /*1000*/  FADD.FTZ R29, -R8, R29 ;  /* 0x0000001d081d7221 */ /* 0x000fe20000010100 */
[C-C-:B-----5:R-:W-:Y:S01]  /*1010*/  FFMA.FTZ R17, R12.reuse, R15, R10.reuse ;  /* 0x0000000f0c117223 */ /* 0x160fe2000001000a */
[----:B------:R-:W-:Y:S01]  /*1020*/  FMUL.FTZ R21, R21, R46 ;  /* 0x0000002e15157220 */ /* 0x000fe20000410000 */
[----:B------:R-:W-:Y:S01]  /*1030*/  FFMA.FTZ R20, R13, R14, R11 ;  /* 0x0000000e0d147223 */ /* 0x000fe2000001000b */
[----:B------:R-:W-:Y:S01]  /*1040*/  SHF.L.U32 R27, R35, 0x10, RZ ;  /* 0x00000010231b7819 */ /* 0x000fe200000006ff */
[----:B------:R-:W-:Y:S01]  /*1050*/  FMUL.FTZ R16, R17, -1.4426950216293334961 ;  /* 0xbfb8aa3b11107820 */ /* 0x000fe20000410000 */
[----:B------:R-:W-:Y:S01]  /*1060*/  FFMA.FTZ R18, R12, R21, R10 ;  /* 0x000000150c127223 */ /* 0x000fe2000001000a */
[----:B------:R-:W-:Y:S01]  /*1070*/  FMUL.FTZ R23, R20, -1.4426950216293334961 ;  /* 0xbfb8aa3b14177820 */ /* 0x000fe20000410000 */
[----:B------:R-:W-:-:S02]  /*1080*/  SHF.L.U32 R28, R45, 0x10, RZ ;  /* 0x000000102d1c7819 */ /* 0x000fc400000006ff */
[----:B------:R-:W-:Y:S01]  /*1090*/  FMUL.FTZ R26, R18, -1.4426950216293334961 ;  /* 0xbfb8aa3b121a7820 */ /* 0x000fe20000410000 */
[----:B------:R-:W0:Y:S08]  /*10a0*/  MUFU.EX2 R16, R16 ;  /* 0x0000001000107308 */ /* 0x000e300000000800 */
[----:B------:R-:W1:Y:S08]  /*10b0*/  MUFU.EX2 R23, R23 ;  /* 0x0000001700177308 */ /* 0x000e700000000800 */
[----:B------:R-:W2:Y:S01]  /*10c0*/  MUFU.EX2 R26, R26 ;  /* 0x0000001a001a7308 */ /* 0x000ea20000000800 */
[----:B0-----:R-:W-:Y:S01]  /*10d0*/  FADD.FTZ R22, R16, 1 ;  /* 0x3f80000010167421 */ /* 0x001fe20000010000 */
[----:B------:R-:W-:-:S06]  /*10e0*/  FMUL.FTZ R16, R29, R46 ;  /* 0x0000002e1d107220 */ /* 0x000fcc0000410000 */
[----:B------:R-:W0:Y:S01]  /*10f0*/  MUFU.RCP R22, R22 ;  /* 0x0000001600167308 */ /* 0x000e220000001000 */
[----:B-1----:R-:W-:-:S07]  /*1100*/  FADD.FTZ R24, R23, 1 ;  /* 0x3f80000017187421 */ /* 0x002fce0000010000 */
[----:B------:R1:W3:Y:S01]  /*1110*/  MUFU.RCP R25, R24 ;  /* 0x0000001800197308 */ /* 0x0002e20000001000 */
[----:B--2---:R-:W-:-:S07]  /*1120*/  FADD.FTZ R19, R26, 1 ;  /* 0x3f8000001a137421 */ /* 0x004fce0000010000 */
[----:B------:R-:W2:Y:S01]  /*1130*/  MUFU.RCP R19, R19 ;  /* 0x0000001300137308 */ /* 0x000ea20000001000 */
[----:B0-----:R-:W-:Y:S01]  /*1140*/  FADD.FTZ R26, -R22, 1 ;  /* 0x3f800000161a7421 */ /* 0x001fe20000010100 */
[----:B------:R-:W-:Y:S01]  /*1150*/  FMUL.FTZ R23, R27, R22 ;  /* 0x000000161b177220 */ /* 0x000fe20000410000 */
[----:B-1----:R-:W-:Y:S02]  /*1160*/  FFMA.FTZ R24, R13, R16, R11 ;  /* 0x000000100d187223 */ /* 0x002fe4000001000b */
[----:B------:R-:W-:Y:S01]  /*1170*/  FFMA.FTZ R26, R17, R26, 1 ;  /* 0x3f800000111a7423 */ /* 0x000fe2000001001a */
[----:B------:R-:W-:Y:S01]  /*1180*/  FADD.FTZ R17, -R8, R31 ;  /* 0x0000001f08117221 */ /* 0x000fe20000010100 */
[----:B------:R-:W-:Y:S01]  /*1190*/  SHF.L.U32 R31, R40, 0x10, RZ ;  /* 0x00000010281f7819 */ /* 0x000fe200000006ff */
[----:B---3--:R-:W-:Y:S01]  /*11a0*/  FMUL.FTZ R22, R28, R25 ;  /* 0x000000191c167220 */ /* 0x008fe20000410000 */
[----:B------:R-:W-:Y:S01]  /*11b0*/  FADD.FTZ R25, -R25, 1 ;  /* 0x3f80000019197421 */ /* 0x000fe20000010100 */
[----:B------:R-:W-:Y:S01]  /*11c0*/  FMUL.FTZ R17, R17, R46 ;  /* 0x0000002e11117220 */ /* 0x000fe20000410000 */
[----:B------:R-:W-:Y:S01]  /*11d0*/  FMUL.FTZ R28, R24, -1.4426950216293334961 ;  /* 0xbfb8aa3b181c7820 */ /* 0x000fe20000410000 */
[----:B------:R-:W-:Y:S01]  /*11e0*/  FADD.FTZ R31, -R8, R31 ;  /* 0x0000001f081f7221 */ /* 0x000fe20000010100 */
[----:B------:R-:W-:Y:S01]  /*11f0*/  FFMA.FTZ R27, R20, R25, 1 ;  /* 0x3f800000141b7423 */ /* 0x000fe20000010019 */
[----:B------:R-:W-:Y:S01]  /*1200*/  FFMA.FTZ R25, R12, R17, R10 ;  /* 0x000000110c197223 */ /* 0x000fe2000001000a */
[----:B------:R-:W-:Y:S01]  /*1210*/  FMUL.FTZ R23, R23, R26 ;  /* 0x0000001a17177220 */ /* 0x000fe20000410000 */
[----:B--2---:R-:W-:Y:S01]  /*1220*/  FADD.FTZ R29, -R19, 1 ;  /* 0x3f800000131d7421 */ /* 0x004fe20000010100 */
[----:B------:R-:W-:Y:S01]  /*1230*/  FMUL.FTZ R20, R22, R27 ;  /* 0x0000001b16147220 */ /* 0x000fe20000410000 */
[----:B------:R-:W-:Y:S01]  /*1240*/  FMUL.FTZ R30, R25, -1.4426950216293334961 ;  /* 0xbfb8aa3b191e7820 */ /* 0x000fe20000410000 */
[----:B------:R-:W0:Y:S01]  /*1250*/  MUFU.EX2 R28, R28 ;  /* 0x0000001c001c7308 */ /* 0x000e220000000800 */
[----:B------:R-:W-:Y:S01]  /*1260*/  SHF.L.U32 R22, R33, 0x10, RZ ;  /* 0x0000001021167819 */ /* 0x000fe200000006ff */
[----:B------:R-:W-:Y:S01]  /*1270*/  FFMA.FTZ R29, R18, R29, 1 ;  /* 0x3f800000121d7423 */ /* 0x000fe2000001001d */
[----:B------:R-:W-:-:S03]  /*1280*/  FMUL.FTZ R18, R31, R46 ;  /* 0x0000002e1f127220 */ /* 0x000fc60000410000 */
[----:B------:R-:W-:Y:S01]  /*1290*/  FMUL.FTZ R22, R22, R19 ;  /* 0x0000001316167220 */ /* 0x000fe20000410000 */
[----:B------:R-:W-:Y:S01]  /*12a0*/  SHF.L.U32 R19, R4, 0x10, RZ ;  /* 0x0000001004137819 */ /* 0x000fe200000006ff */
[----:B------:R-:W1:Y:S01]  /*12b0*/  MUFU.EX2 R30, R30 ;  /* 0x0000001e001e7308 */ /* 0x000e620000000800 */
[----:B------:R-:W-:Y:S01]  /*12c0*/  FFMA.FTZ R26, R13, R18, R11 ;  /* 0x000000120d1a7223 */ /* 0x000fe2000001000b */
[----:B------:R-:W-:Y:S02]  /*12d0*/  FMUL.FTZ R22, R22, R29 ;  /* 0x0000001d16167220 */ /* 0x000fe40000410000 */
[----:B------:R-:W-:Y:S01]  /*12e0*/  FADD.FTZ R19, -R8, R19 ;  /* 0x0000001308137221 */ /* 0x000fe20000010100 */
[----:B------:R-:W-:-:S03]  /*12f0*/  FMUL.FTZ R47, R26, -1.4426950216293334961 ;  /* 0xbfb8aa3b1a2f7820 */ /* 0x000fc60000410000 */
[----:B------:R-:W-:Y:S01]  /*1300*/  FMUL.FTZ R19, R19, R46 ;  /* 0x0000002e13137220 */ /* 0x000fe20000410000 */
[----:B0-----:R-:W-:Y:S02]  /*1310*/  FADD.FTZ R28, R28, 1 ;  /* 0x3f8000001c1c7421 */ /* 0x001fe40000010000 */
[----:B------:R-:W0:Y:S01]  /*1320*/  MUFU.EX2 R47, R47 ;  /* 0x0000002f002f7308 */ /* 0x000e220000000800 */
[----:B------:R-:W-:Y:S01]  /*1330*/  FFMA.FTZ R27, R12, R19, R10 ;  /* 0x000000130c1b7223 */ /* 0x000fe2000001000a */
[----:B-1----:R-:W-:-:S03]  /*1340*/  FADD.FTZ R31, R30, 1 ;  /* 0x3f8000001e1f7421 */ /* 0x002fc60000010000 */
[----:B------:R-:W-:-:S03]  /*1350*/  FMUL.FTZ R30, R27, -1.4426950216293334961 ;  /* 0xbfb8aa3b1b1e7820 */ /* 0x000fc60000410000 */
[----:B------:R-:W1:Y:S08]  /*1360*/  MUFU.RCP R28, R28 ;  /* 0x0000001c001c7308 */ /* 0x000e700000001000 */
[----:B------:R-:W2:Y:S01]  /*1370*/  MUFU.EX2 R30, R30 ;  /* 0x0000001e001e7308 */ /* 0x000ea20000000800 */
[----:B0-----:R-:W-:-:S07]  /*1380*/  FADD.FTZ R47, R47, 1 ;  /* 0x3f8000002f2f7421 */ /* 0x001fce0000010000 */
[----:B------:R-:W0:Y:S01]  /*1390*/  MUFU.RCP R31, R31 ;  /* 0x0000001f001f7308 */ /* 0x000e220000001000 */
[----:B-1----:R-:W-:-:S04]  /*13a0*/  FADD.FTZ R29, -R28, 1 ;  /* 0x3f8000001c1d7421 */ /* 0x002fc80000010100 */
[----:B------:R-:W-:Y:S01]  /*13b0*/  FFMA.FTZ R24, R24, R29, 1 ;  /* 0x3f80000018187423 */ /* 0x000fe2000001001d */
[----:B------:R-:W-:Y:S02]  /*13c0*/  SHF.L.U32 R29, R43, 0x10, RZ ;  /* 0x000000102b1d7819 */ /* 0x000fe400000006ff */
[----:B------:R-:W1:Y:S01]  /*13d0*/  MUFU.RCP R47, R47 ;  /* 0x0000002f002f7308 */ /* 0x000e620000001000 */
[----:B--2---:R-:W-:Y:S01]  /*13e0*/  FADD.FTZ R52, R30, 1 ;  /* 0x3f8000001e347421 */ /* 0x004fe20000010000 */
[----:B------:R-:W-:Y:S01]  /*13f0*/  SHF.L.U32 R30, R41, 0x10, RZ ;  /* 0x00000010291e7819 */ /* 0x000fe200000006ff */
[----:B------:R-:W-:-:S04]  /*1400*/  FMUL.FTZ R29, R29, R28 ;  /* 0x0000001c1d1d7220 */ /* 0x000fc80000410000 */
[----:B------:R-:W-:Y:S01]  /*1410*/  FMUL.FTZ R24, R29, R24 ;  /* 0x000000181d187220 */ /* 0x000fe20000410000 */
[----:B------:R-:W2:Y:S01]  /*1420*/  MUFU.RCP R52, R52 ;  /* 0x0000003400347308 */ /* 0x000ea20000001000 */
[----:B0-----:R-:W-:Y:S01]  /*1430*/  FADD.FTZ R28, -R31, 1 ;  /* 0x3f8000001f1c7421 */ /* 0x001fe20000010100 */
[----:B------:R-:W-:-:S03]  /*1440*/  SHF.L.U32 R29, R9, 0x10, RZ ;  /* 0x00000010091d7819 */ /* 0x000fc600000006ff */
[----:B------:R-:W-:Y:S01]  /*1450*/  FFMA.FTZ R25, R25, R28, 1 ;  /* 0x3f80000019197423 */ /* 0x000fe2000001001c */
[----:B------:R-:W-:-:S05]  /*1460*/  SHF.L.U32 R28, R7, 0x10, RZ ;  /* 0x00000010071c7819 */ /* 0x000fca00000006ff */
[----:B------:R-:W-:Y:S01]  /*1470*/  FMUL.FTZ R28, R28, R31 ;  /* 0x0000001f1c1c7220 */ /* 0x000fe20000410000 */
[----:B-1----:R-:W-:Y:S01]  /*1480*/  FADD.FTZ R31, -R47, 1 ;  /* 0x3f8000002f1f7421 */ /* 0x002fe20000010100 */
[----:B------:R-:W-:-:S03]  /*1490*/  FMUL.FTZ R47, R30, R47 ;  /* 0x0000002f1e2f7220 */ /* 0x000fc60000410000 */
[----:B------:R-:W-:Y:S01]  /*14a0*/  FFMA.FTZ R26, R26, R31, 1 ;  /* 0x3f8000001a1a7423 */ /* 0x000fe2000001001f */
[----:B------:R-:W-:Y:S01]  /*14b0*/  SHF.L.U32 R31, R6, 0x10, RZ ;  /* 0x00000010061f7819 */ /* 0x000fe200000006ff */
[----:B--2---:R-:W-:-:S04]  /*14c0*/  FADD.FTZ R54, -R52, 1 ;  /* 0x3f80000034367421 */ /* 0x004fc80000010100 */
[----:B------:R-:W-:Y:S01]  /*14d0*/  FMUL.FTZ R30, R31, R52 ;  /* 0x000000341f1e7220 */ /* 0x000fe20000410000 */
[----:B------:R-:W-:Y:S01]  /*14e0*/  FFMA.FTZ R31, R27, R54, 1 ;  /* 0x3f8000001b1f7423 */ /* 0x000fe20000010036 */
[----:B------:R-:W-:Y:S01]  /*14f0*/  FMUL.FTZ R27, R28, R25 ;  /* 0x000000191c1b7220 */ /* 0x000fe20000410000 */
[----:B------:R-:W-:Y:S01]  /*1500*/  FMUL.FTZ R25, R47, R26 ;  /* 0x0000001a2f197220 */ /* 0x000fe20000410000 */
[----:B------:R-:W-:Y:S01]  /*1510*/  FMUL.FTZ R28, R12, R23 ;  /* 0x000000170c1c7220 */ /* 0x000fe20000410000 */
[----:B------:R-:W-:Y:S01]  /*1520*/  FADD.FTZ R47, -R8, R29 ;  /* 0x0000001d082f7221 */ /* 0x000fe20000010100 */
[----:B------:R-:W-:Y:S01]  /*1530*/  FMUL.FTZ R26, R30, R31 ;  /* 0x0000001f1e1a7220 */ /* 0x000fe20000410000 */
[----:B------:R-:W-:Y:S01]  /*1540*/  FMUL.FTZ R29, R13, R20 ;  /* 0x000000140d1d7220 */ /* 0x000fe20000410000 */
[----:B------:R-:W-:Y:S01]  /*1550*/  FFMA.FTZ R31, R15, R28, RZ ;  /* 0x0000001c0f1f7223 */ /* 0x000fe200000100ff */
[----:B------:R-:W-:Y:S01]  /*1560*/  FADD.FTZ R30, RZ, R28 ;  /* 0x0000001cff1e7221 */ /* 0x000fe20000010000 */
[----:B------:R-:W-:Y:S01]  /*1570*/  FMUL.FTZ R28, R47, R46 ;  /* 0x0000002e2f1c7220 */ /* 0x000fe20000410000 */
[----:B------:R-:W-:Y:S01]  /*1580*/  FFMA.FTZ R52, R15, R23, RZ ;  /* 0x000000170f347223 */ /* 0x000fe200000100ff */
[----:B------:R-:W-:Y:S01]  /*1590*/  FFMA.FTZ R54, R14, R29, R31 ;  /* 0x0000001d0e367223 */ /* 0x000fe2000001001f */
[----:B------:R-:W-:Y:S01]  /*15a0*/  FADD.FTZ R23, RZ, R23 ;  /* 0x00000017ff177221 */ /* 0x000fe20000010000 */
[----:B------:R-:W-:Y:S01]  /*15b0*/  FFMA.FTZ R31, R13, R28, R11 ;  /* 0x0000001c0d1f7223 */ /* 0x000fe2000001000b */
[----:B------:R-:W-:Y:S01]  /*15c0*/  FADD.FTZ R29, R29, R30 ;  /* 0x0000001e1d1d7221 */ /* 0x000fe20000010000 */
[-C--:B------:R-:W-:Y:S01]  /*15d0*/  FFMA.FTZ R52, R21, R22.reuse, R52 ;  /* 0x0000001615347223 */ /* 0x080fe20000010034 */
[----:B------:R-:W-:Y:S01]  /*15e0*/  FADD.FTZ R30, R23, R22 ;  /* 0x00000016171e7221 */ /* 0x000fe20000010000 */
[----:B------:R-:W-:Y:S01]  /*15f0*/  FMUL.FTZ R47, R31, -1.4426950216293334961 ;  /* 0xbfb8aa3b1f2f7820 */ /* 0x000fe20000410000 */
[----:B------:R-:W-:Y:S01]  /*1600*/  FMUL.FTZ R23, R12, R22 ;  /* 0x000000160c177220 */ /* 0x000fe20000410000 */
[----:B------:R-:W-:Y:S01]  /*1610*/  SHF.L.U32 R22, R39, 0x10, RZ ;  /* 0x0000001027167819 */ /* 0x000fe200000006ff */
[----:B------:R-:W-:-:S02]  /*1620*/  FFMA.FTZ R52, R17, R27, R52 ;  /* 0x0000001b11347223 */ /* 0x000fc40000010034 */
[----:B------:R-:W-:Y:S01]  /*1630*/  FFMA.FTZ R54, R21, R23, R54 ;  /* 0x0000001715367223 */ /* 0x000fe20000010036 */
[----:B------:R-:W0:Y:S01]  /*1640*/  MUFU.EX2 R47, R47 ;  /* 0x0000002f002f7308 */ /* 0x000e220000000800 */
[----:B------:R-:W-:-:S04]  /*1650*/  FFMA.FTZ R21, R14, R20, RZ ;  /* 0x000000140e157223 */ /* 0x000fc800000100ff */
[----:B------:R-:W-:-:S04]  /*1660*/  FFMA.FTZ R21, R16, R24, R21 ;  /* 0x0000001810157223 */ /* 0x000fc80000010015 */
[----:B------:R-:W-:Y:S01]  /*1670*/  FFMA.FTZ R21, R18, R25, R21 ;  /* 0x0000001912157223 */ /* 0x000fe20000010015 */
[----:B0-----:R-:W-:-:S06]  /*1680*/  FADD.FTZ R53, R47, 1 ;  /* 0x3f8000002f357421 */ /* 0x001fcc0000010000 */
[----:B------:R-:W0:Y:S02]  /*1690*/  MUFU.RCP R53, R53 ;  /* 0x0000003500357308 */ /* 0x000e240000001000 */
[----:B0-----:R-:W-:Y:S01]  /*16a0*/  FMUL.FTZ R15, R22, R53 ;  /* 0x00000035160f7220 */ /* 0x001fe20000410000 */
[----:B------:R-:W-:-:S04]  /*16b0*/  FADD.FTZ R22, -R53, 1 ;  /* 0x3f80000035167421 */ /* 0x000fc80000010100 */
[----:B------:R-:W-:-:S04]  /*16c0*/  FFMA.FTZ R22, R31, R22, 1 ;  /* 0x3f8000001f167423 */ /* 0x000fc80000010016 */
[----:B------:R-:W-:Y:S01]  /*16d0*/  FMUL.FTZ R15, R15, R22 ;  /* 0x000000160f0f7220 */ /* 0x000fe20000410000 */
[----:B------:R-:W-:Y:S01]  /*16e0*/  FADD.FTZ R22, R29, R23 ;  /* 0x000000171d167221 */ /* 0x000fe20000010000 */
[----:B------:R-:W-:Y:S01]  /*16f0*/  FMUL.FTZ R23, R13, R24 ;  /* 0x000000180d177220 */ /* 0x000fe20000410000 */
[----:B------:R-:W-:Y:S01]  /*1700*/  FMUL.FTZ R29, R12, R27 ;  /* 0x0000001b0c1d7220 */ /* 0x000fe20000410000 */
[----:B------:R-:W-:Y:S02]  /*1710*/  FADD.FTZ R27, R30, R27 ;  /* 0x0000001b1e1b7221 */ /* 0x000fe40000010000 */
[----:B------:R-:W-:Y:S01]  /*1720*/  FFMA.FTZ R54, R16, R23, R54 ;  /* 0x0000001710367223 */ /* 0x000fe20000010036 */
[----:B------:R-:W-:Y:S01]  /*1730*/  FADD.FTZ R22, R23, R22 ;  /* 0x0000001617167221 */ /* 0x000fe20000010000 */
[----:B------:R-:W-:Y:S02]  /*1740*/  FADD.FTZ R23, RZ, R20 ;  /* 0x00000014ff177221 */ /* 0x000fe40000010000 */
[----:B------:R-:W-:Y:S01]  /*1750*/  FFMA.FTZ R31, R17, R29, R54 ;  /* 0x0000001d111f7223 */ /* 0x000fe20000010036 */
[----:B------:R-:W-:Y:S01]  /*1760*/  FADD.FTZ R22, R22, R29 ;  /* 0x0000001d16167221 */ /* 0x000fe20000010000 */
[----:B------:R-:W-:Y:S01]  /*1770*/  FADD.FTZ R24, R23, R24 ;  /* 0x0000001817187221 */ /* 0x000fe20000010000 */
[----:B------:R-:W-:Y:S01]  /*1780*/  FMUL.FTZ R23, R13, R25 ;  /* 0x000000190d177220 */ /* 0x000fe20000410000 */
[----:B------:R-:W-:-:S03]  /*1790*/  FMUL.FTZ R17, R12, R26 ;  /* 0x0000001a0c117220 */ /* 0x000fc60000410000 */
[----:B------:R-:W-:Y:S01]  /*17a0*/  FFMA.FTZ R14, R18, R23, R31 ;  /* 0x00000017120e7223 */ /* 0x000fe2000001001f */
[----:B------:R-:W-:Y:S01]  /*17b0*/  FADD.FTZ R22, R23, R22 ;  /* 0x0000001617167221 */ /* 0x000fe20000010000 */
[----:B------:R-:W-:Y:S02]  /*17c0*/  FMUL.FTZ R23, R13, R15 ;  /* 0x0000000f0d177220 */ /* 0x000fe40000410000 */
[C---:B------:R-:W-:Y:S01]  /*17d0*/  FFMA.FTZ R29, R19.reuse, R17, R14 ;  /* 0x00000011131d7223 */ /* 0x040fe2000001000e */
[----:B------:R-:W-:Y:S01]  /*17e0*/  FADD.FTZ R22, R22, R17 ;  /* 0x0000001116167221 */ /* 0x000fe20000010000 */
[----:B------:R-:W-:Y:S01]  /*17f0*/  FADD.FTZ R14, R24, R25 ;  /* 0x00000019180e7221 */ /* 0x000fe20000010000 */
[----:B------:R-:W-:Y:S01]  /*1800*/  FFMA.FTZ R24, R19, R26, R52 ;  /* 0x0000001a13187223 */ /* 0x000fe20000010034 */
[----:B------:R-:W-:Y:S01]  /*1810*/  FADD.FTZ R26, R27, R26 ;  /* 0x0000001a1b1a7221 */ /* 0x000fe20000010000 */
[C---:B------:R-:W-:Y:S01]  /*1820*/  FFMA.FTZ R16, R28.reuse, R23, R29 ;  /* 0x000000171c107223 */ /* 0x040fe2000001001d */
[----:B------:R-:W-:Y:S01]  /*1830*/  FADD.FTZ R17, R23, R22 ;  /* 0x0000001617117221 */ /* 0x000fe20000010000 */
[----:B------:R-:W-:Y:S01]  /*1840*/  FFMA.FTZ R25, R28, R15, R21 ;  /* 0x0000000f1c197223 */ /* 0x000fe20000010015 */
[----:B------:R-:W-:-:S07]  /*1850*/  FADD.FTZ R27, R14, R15 ;  /* 0x0000000f0e1b7221 */ /* 0x000fce0000010000 */
.L_x_38:
[----:B------:R-:W0:Y:S01]  /*1860*/  SHFL.DOWN PT, R14, R16, 0x1, 0x1f ;  /* 0x08201f00100e7f89 */ /* 0x000e2200000e0000 */
[C---:B------:R-:W-:Y:S01]  /*1870*/  ISETP.GT.AND P0, PT, R0.reuse, 0x1e, PT ;  /* 0x0000001e0000780c */ /* 0x040fe20003f04270 */
[----:B------:R-:W1:Y:S01]  /*1880*/  S2UR UR8, SR_CgaCtaId ;  /* 0x00000000000879c3 */ /* 0x000e620000008800 */
[----:B------:R-:W-:Y:S01]  /*1890*/  UMOV UR5, 0x400 ;  /* 0x0000040000057882 */ /* 0x000fe20000000000 */
[----:B------:R-:W2:Y:S01]  /*18a0*/  SHFL.DOWN PT, R15, R17, 0x1, 0x1f ;  /* 0x08201f00110f7f89 */ /* 0x000ea200000e0000 */
[----:B------:R-:W-:Y:S01]  /*18b0*/  UIADD3 UR4, UPT, UPT, UR5, 0xa0, URZ ;  /* 0x000000a005047890 */ /* 0x000fe2000fffe0ff */
[----:B------:R-:W-:Y:S01]  /*18c0*/  ISETP.GT.AND P2, PT, R0, 0xf, PT ;  /* 0x0000000f0000780c */ /* 0x000fe20003f44270 */
[----:B------:R-:W-:Y:S01]  /*18d0*/  BSSY.RECONVERGENT B0, `(.L_x_39) ;  /* 0x0000024000007945 */ /* 0x000fe20003800200 */
[C---:B------:R-:W-:Y:S02]  /*18e0*/  ISETP.NE.AND P1, PT, R2.reuse, RZ, PT ;  /* 0x000000ff0200720c */ /* 0x040fe40003f25270 */
[----:B------:R-:W-:-:S04]  /*18f0*/  ISETP.GT.U32.AND P3, PT, R2, 0xf, PT ;  /* 0x0000000f0200780c */ /* 0x000fc80003f64070 */
[----:B0-----:R-:W-:Y:S01]  /*1900*/  @!P0 FADD.FTZ R16, R14, R16 ;  /* 0x000000100e108221 */ /* 0x001fe20000010000 */
[----:B-1----:R-:W-:Y:S01]  /*1910*/  ULEA UR4, UR8, UR4, 0x18 ;  /* 0x0000000408047291 */ /* 0x002fe2000f8ec0ff */
[----:B--2---:R-:W-:-:S03]  /*1920*/  @!P0 FADD.FTZ R17, R15, R17 ;  /* 0x000000110f118221 */ /* 0x004fc60000010000 */
[----:B------:R-:W0:Y:S01]  /*1930*/  SHFL.DOWN PT, R14, R16, 0x2, 0x1f ;  /* 0x08401f00100e7f89 */ /* 0x000e2200000e0000 */
[----:B------:R-:W-:Y:S02]  /*1940*/  ISETP.GT.AND P0, PT, R0, 0x1d, PT ;  /* 0x0000001d0000780c */ /* 0x000fe40003f04270 */
[----:B------:R-:W-:Y:S01]  /*1950*/  LEA R47, R2, UR4, 0x4 ;  /* 0x00000004022f7c11 */ /* 0x000fe2000f8e20ff */
[----:B------:R-:W1:Y:S04]  /*1960*/  SHFL.DOWN PT, R15, R17, 0x2, 0x1f ;  /* 0x08401f00110f7f89 */ /* 0x000e6800000e0000 */
        /* <DEDUP_REMOVED lines=21> */
[----:B------:R-:W-:Y:S01]  /*1ac0*/  VOTEU.ALL UP0, P0 ;  /* 0x0000000000ff7886 */ /* 0x000fe20000000000 */
[----:B------:R-:W-:-:S04]  /*1ad0*/  @!P0 SHF.R.U32.HI R16, RZ, 0x2, R2 ;  /* 0x00000002ff108819 */ /* 0x000fc80000011602 */
[----:B------:R-:W-:Y:S01]  /*1ae0*/  @!UP0 ULEA UR4, UR8, UR5, 0x18 ;  /* 0x0000000508048291 */ /* 0x000fe2000f8ec0ff */
[----:B------:R-:W-:-:S08]  /*1af0*/  @!P0 LOP3.LUT R16, R16, 0xf8, RZ, 0xc0, !PT ;  /* 0x000000f810108812 */ /* 0x000fd000078ec0ff */
[----:B------:R3:W-:Y:S03]  /*1b00*/  @!P0 STS.64 [R16+UR4+0x10], R14 ;  /* 0x0000100e10008988 */ /* 0x0007e60008000a04 */
.L_x_40:
[----:B------:R-:W-:Y:S05]  /*1b10*/  BSYNC.RECONVERGENT B0 ;  /* 0x0000000000007941 */ /* 0x000fea0003800200 */
.L_x_39:
[----:B------:R-:W-:Y:S06]  /*1b20*/  BAR.SYNC.DEFER_BLOCKING 0x0 ;  /* 0x0000000000007b1d */ /* 0x000fec0000010000 */
[----:B------:R-:W-:Y:S04]  /*1b30*/  BSSY.RECONVERGENT B0, `(.L_x_41) ;  /* 0x0000029000007945 */ /* 0x000fe80003800200 */
[----:B------:R-:W-:Y:S05]  /*1b40*/  @P1 BRA `(.L_x_42) ;  /* 0x00000000009c1947 */ /* 0x000fea0003800000 */
[----:B------:R-:W-:-:S09]  /*1b50*/  ULEA UR4, UR8, UR5, 0x18 ;  /* 0x0000000508047291 */ /* 0x000fd2000f8ec0ff */
[----:B------:R-:W4:Y:S04]  /*1b60*/  LDS.64 R28, [UR4+0x18] ;  /* 0x00001804ff1c7984 */ /* 0x000f280008000a00 */
[----:B--23--:R-:W2:Y:S04]  /*1b70*/  LDS.128 R16, [UR4+0x20] ;  /* 0x00002004ff107984 */ /* 0x00cea80008000c00 */
[----:B-1----:R-:W1:Y:S01]  /*1b80*/  LDS.128 R20, [UR4+0x30] ;  /* 0x00003004ff147984 */ /* 0x002e620008000c00 */
[----:B----4-:R-:W-:Y:S01]  /*1b90*/  FADD.FTZ R31, R14, R28 ;  /* 0x0000001c0e1f7221 */ /* 0x010fe20000010000 */
[----:B0-----:R-:W-:-:S03]  /*1ba0*/  FADD.FTZ R14, R15, R29 ;  /* 0x0000001d0f0e7221 */ /* 0x001fc60000010000 */
[----:B--2---:R-:W-:Y:S01]  /*1bb0*/  FADD.FTZ R15, R31, R16 ;  /* 0x000000101f0f7221 */ /* 0x004fe20000010000 */
[----:B------:R-:W-:Y:S01]  /*1bc0*/  FADD.FTZ R14, R14, R17 ;  /* 0x000000110e0e7221 */ /* 0x000fe20000010000 */
[----:B------:R-:W0:Y:S02]  /*1bd0*/  LDS.128 R28, [UR4+0x40] ;  /* 0x00004004ff1c7984 */ /* 0x000e240008000c00 */
[----:B------:R-:W-:Y:S01]  /*1be0*/  FADD.FTZ R15, R15, R18 ;  /* 0x000000120f0f7221 */ /* 0x000fe20000010000 */
[----:B------:R-:W-:Y:S02]  /*1bf0*/  FADD.FTZ R14, R14, R19 ;  /* 0x000000130e0e7221 */ /* 0x000fe40000010000 */
[----:B------:R-:W2:Y:S01]  /*1c00*/  LDS.128 R16, [UR4+0x50] ;  /* 0x00005004ff107984 */ /* 0x000ea20008000c00 */
[----:B-1----:R-:W-:Y:S01]  /*1c10*/  FADD.FTZ R15, R15, R20 ;  /* 0x000000140f0f7221 */ /* 0x002fe20000010000 */
[----:B------:R-:W-:-:S03]  /*1c20*/  FADD.FTZ R14, R14, R21 ;  /* 0x000000150e0e7221 */ /* 0x000fc60000010000 */
[----:B------:R-:W-:Y:S01]  /*1c30*/  FADD.FTZ R15, R15, R22 ;  /* 0x000000160f0f7221 */ /* 0x000fe20000010000 */
[----:B------:R-:W-:Y:S02]  /*1c40*/  FADD.FTZ R14, R14, R23 ;  /* 0x000000170e0e7221 */ /* 0x000fe40000010000 */
[----:B------:R-:W1:Y:S01]  /*1c50*/  LDS.128 R20, [UR4+0x60] ;  /* 0x00006004ff147984 */ /* 0x000e620008000c00 */
[----:B0-----:R-:W-:Y:S01]  /*1c60*/  FADD.FTZ R15, R15, R28 ;  /* 0x0000001c0f0f7221 */ /* 0x001fe20000010000 */
[----:B------:R-:W-:-:S03]  /*1c70*/  FADD.FTZ R14, R14, R29 ;  /* 0x0000001d0e0e7221 */ /* 0x000fc60000010000 */
[----:B------:R-:W-:Y:S01]  /*1c80*/  FADD.FTZ R15, R15, R30 ;  /* 0x0000001e0f0f7221 */ /* 0x000fe20000010000 */
[----:B------:R-:W-:Y:S02]  /*1c90*/  FADD.FTZ R14, R14, R31 ;  /* 0x0000001f0e0e7221 */ /* 0x000fe40000010000 */
[----:B------:R-:W0:Y:S01]  /*1ca0*/  LDS.128 R28, [UR4+0x70] ;  /* 0x00007004ff1c7984 */ /* 0x000e220008000c00 */
[----:B--2---:R-:W-:Y:S01]  /*1cb0*/  FADD.FTZ R15, R15, R16 ;  /* 0x000000100f0f7221 */ /* 0x004fe20000010000 */
[----:B------:R-:W-:-:S03]  /*1cc0*/  FADD.FTZ R14, R14, R17 ;  /* 0x000000110e0e7221 */ /* 0x000fc60000010000 */
[----:B------:R-:W-:Y:S01]  /*1cd0*/  FADD.FTZ R15, R15, R18 ;  /* 0x000000120f0f7221 */ /* 0x000fe20000010000 */
[----:B------:R-:W-:Y:S02]  /*1ce0*/  FADD.FTZ R14, R14, R19 ;  /* 0x000000130e0e7221 */ /* 0x000fe40000010000 */
[----:B------:R-:W2:Y:S01]  /*1cf0*/  LDS.128 R16, [UR4+0x80] ;  /* 0x00008004ff107984 */ /* 0x000ea20008000c00 */
[----:B-1----:R-:W-:Y:S01]  /*1d00*/  FADD.FTZ R15, R15, R20 ;  /* 0x000000140f0f7221 */ /* 0x002fe20000010000 */
[----:B------:R-:W-:-:S03]  /*1d10*/  FADD.FTZ R14, R14, R21 ;  /* 0x000000150e0e7221 */ /* 0x000fc60000010000 */
[----:B------:R-:W-:Y:S01]  /*1d20*/  FADD.FTZ R15, R15, R22 ;  /* 0x000000160f0f7221 */ /* 0x000fe20000010000 */
[----:B------:R-:W-:-:S03]  /*1d30*/  FADD.FTZ R14, R14, R23 ;  /* 0x000000170e0e7221 */ /* 0x000fc60000010000 */
[----:B0-----:R-:W-:Y:S01]  /*1d40*/  FADD.FTZ R15, R15, R28 ;  /* 0x0000001c0f0f7221 */ /* 0x001fe20000010000 */
[----:B------:R-:W-:-:S03]  /*1d50*/  FADD.FTZ R14, R14, R29 ;  /* 0x0000001d0e0e7221 */ /* 0x000fc60000010000 */
[----:B------:R-:W-:Y:S01]  /*1d60*/  FADD.FTZ R15, R15, R30 ;  /* 0x0000001e0f0f7221 */ /* 0x000fe20000010000 */
[----:B------:R-:W-:-:S03]  /*1d70*/  FADD.FTZ R14, R14, R31 ;  /* 0x0000001f0e0e7221 */ /* 0x000fc60000010000 */
[----:B--2---:R-:W-:Y:S01]  /*1d80*/  FADD.FTZ R15, R15, R16 ;  /* 0x000000100f0f7221 */ /* 0x004fe20000010000 */
[----:B------:R-:W-:-:S03]  /*1d90*/  FADD.FTZ R16, R14, R17 ;  /* 0x000000110e107221 */ /* 0x000fc60000010000 */
[----:B------:R-:W-:Y:S01]  /*1da0*/  FADD.FTZ R14, R15, R18 ;  /* 0x000000120f0e7221 */ /* 0x000fe20000010000 */
[----:B------:R-:W-:-:S07]  /*1db0*/  FADD.FTZ R15, R16, R19 ;  /* 0x00000013100f7221 */ /* 0x000fce0000010000 */
.L_x_42:
[----:B------:R-:W-:Y:S05]  /*1dc0*/  BSYNC.RECONVERGENT B0 ;  /* 0x0000000000007941 */ /* 0x000fea0003800200 */
.L_x_41:
[----:B------:R-:W-:Y:S06]  /*1dd0*/  BAR.SYNC.DEFER_BLOCKING 0x0 ;  /* 0x0000000000007b1d */ /* 0x000fec0000010000 */
[----:B------:R-:W-:Y:S04]  /*1de0*/  BSSY.RECONVERGENT B0, `(.L_x_43) ;  /* 0x000009d000007945 */ /* 0x000fe80003800200 */
[----:B------:R-:W-:Y:S05]  /*1df0*/  @P3 BRA `(.L_x_44) ;  /* 0x00000008006c3947 */ /* 0x000fea0003800000 */
[----:B------:R-:W4:Y:S04]  /*1e00*/  LDS.128 R28, [R47+0x100] ;  /* 0x000100002f1c7984 */ /* 0x000f280000000c00 */
[----:B-1----:R-:W1:Y:S04]  /*1e10*/  LDS.128 R20, [R47+0x200] ;  /* 0x000200002f147984 */ /* 0x002e680000000c00 */
[----:B--23--:R-:W2:Y:S01]  /*1e20*/  LDS.128 R16, [R47+0x300] ;  /* 0x000300002f107984 */ /* 0x00cea20000000c00 */
[----:B----4-:R-:W-:Y:S01]  /*1e30*/  FADD.FTZ R53, R24, R28 ;  /* 0x0000001c18357221 */ /* 0x010fe20000010000 */
[----:B------:R-:W-:Y:S01]  /*1e40*/  FADD.FTZ R28, R25, R29 ;  /* 0x0000001d191c7221 */ /* 0x000fe20000010000 */
[----:B------:R-:W-:Y:S01]  /*1e50*/  FADD.FTZ R29, R26, R30 ;  /* 0x0000001e1a1d7221 */ /* 0x000fe20000010000 */
[----:B------:R-:W-:Y:S01]  /*1e60*/  FADD.FTZ R30, R27, R31 ;  /* 0x0000001f1b1e7221 */ /* 0x000fe20000010000 */
[----:B-1----:R-:W-:Y:S01]  /*1e70*/  FADD.FTZ R53, R53, R20 ;  /* 0x0000001435357221 */ /* 0x002fe20000010000 */
[----:B------:R-:W1:Y:S01]  /*1e80*/  LDS.128 R24, [R47+0x400] ;  /* 0x000400002f187984 */ /* 0x000e620000000c00 */
[----:B------:R-:W-:Y:S01]  /*1e90*/  FADD.FTZ R28, R28, R21 ;  /* 0x000000151c1c7221 */ /* 0x000fe20000010000 */
[----:B------:R-:W-:Y:S01]  /*1ea0*/  FADD.FTZ R29, R29, R22 ;  /* 0x000000161d1d7221 */ /* 0x000fe20000010000 */
[----:B------:R-:W-:Y:S01]  /*1eb0*/  FADD.FTZ R30, R30, R23 ;  /* 0x000000171e1e7221 */ /* 0x000fe20000010000 */
[----:B--2---:R-:W-:Y:S01]  /*1ec0*/  FADD.FTZ R53, R53, R16 ;  /* 0x0000001035357221 */ /* 0x004fe20000010000 */
[----:B------:R-:W-:Y:S01]  /*1ed0*/  FADD.FTZ R28, R28, R17 ;  /* 0x000000111c1c7221 */ /* 0x000fe20000010000 */
[----:B------:R-:W-:Y:S01]  /*1ee0*/  FADD.FTZ R29, R29, R18 ;  /* 0x000000121d1d7221 */ /* 0x000fe20000010000 */
[----:B------:R-:W-:Y:S01]  /*1ef0*/  FADD.FTZ R30, R30, R19 ;  /* 0x000000131e1e7221 */ /* 0x000fe20000010000 */
[----:B------:R-:W-:Y:S04]  /*1f00*/  LDS.128 R20, [R47+0x600] ;  /* 0x000600002f147984 */ /* 0x000fe80000000c00 */
[----:B------:R-:W2:Y:S01]  /*1f10*/  LDS.128 R16, [R47+0x500] ;  /* 0x000500002f107984 */ /* 0x000ea20000000c00 */
[----:B-1----:R-:W-:Y:S01]  /*1f20*/  FADD.FTZ R53, R53, R24 ;  /* 0x0000001835357221 */ /* 0x002fe20000010000 */
[----:B------:R-:W-:Y:S01]  /*1f30*/  FADD.FTZ R28, R28, R25 ;  /* 0x000000191c1c7221 */ /* 0x000fe20000010000 */
[----:B------:R-:W-:Y:S01]  /*1f40*/  FADD.FTZ R29, R29, R26 ;  /* 0x0000001a1d1d7221 */ /* 0x000fe20000010000 */
[----:B------:R-:W-:-:S02]  /*1f50*/  FADD.FTZ R30, R30, R27 ;  /* 0x0000001b1e1e7221 */ /* 0x000fc40000010000 */
[----:B------:R-:W1:Y:S01]  /*1f60*/  LDS.128 R24, [R47+0x700] ;  /* 0x000700002f187984 */ /* 0x000e620000000c00 */
[----:B--2---:R-:W-:Y:S01]  /*1f70*/  FADD.FTZ R53, R53, R16 ;  /* 0x0000001035357221 */ /* 0x004fe20000010000 */
[----:B------:R-:W-:Y:S01]  /*1f80*/  FADD.FTZ R28, R28, R17 ;  /* 0x000000111c1c7221 */ /* 0x000fe20000010000 */
[----:B------:R-:W-:Y:S01]  /*1f90*/  FADD.FTZ R29, R29, R18 ;  /* 0x000000121d1d7221 */ /* 0x000fe20000010000 */
[----:B------:R-:W-:Y:S01]  /*1fa0*/  FADD.FTZ R30, R30, R19 ;  /* 0x000000131e1e7221 */ /* 0x000fe20000010000 */
[----:B------:R-:W-:Y:S01]  /*1fb0*/  FADD.FTZ R53, R53, R20 ;  /* 0x0000001435357221 */ /* 0x000fe20000010000 */
[----:B------:R-:W2:Y:S01]  /*1fc0*/  LDS.128 R16, [R47+0x800] ;  /* 0x000800002f107984 */ /* 0x000ea20000000c00 */
[----:B------:R-:W-:Y:S01]  /*1fd0*/  FADD.FTZ R28, R28, R21 ;  /* 0x000000151c1c7221 */ /* 0x000fe20000010000 */
[----:B------:R-:W-:Y:S01]  /*1fe0*/  FADD.FTZ R29, R29, R22 ;  /* 0x000000161d1d7221 */ /* 0x000fe20000010000 */
[----:B------:R-:W-:Y:S02]  /*1ff0*/  FADD.FTZ R30, R30, R23 ;  /* 0x000000171e1e7221 */ /* 0x000fe40000010000 */
[----:B------:R-:W3:Y:S01]  /*2000*/  LDS.128 R20, [R47+0x900] ;  /* 0x000900002f147984 */ /* 0x000ee20000000c00 */
        /* <DEDUP_REMOVED lines=8> */
[----:B------:R-:W-:Y:S02]  /*2090*/  FADD.FTZ R30, R30, R19 ;  /* 0x000000131e1e7221 */ /* 0x000fe40000010000 */
[----:B------:R-:W2:Y:S01]  /*20a0*/  LDS.128 R16, [R47+0xb00] ;  /* 0x000b00002f107984 */ /* 0x000ea20000000c00 */
        /* <DEDUP_REMOVED lines=8> */
[----:B------:R-:W-:Y:S02]  /*2130*/  FADD.FTZ R30, R30, R27 ;  /* 0x0000001b1e1e7221 */ /* 0x000fe40000010000 */
[----:B------:R-:W1:Y:S01]  /*2140*/  LDS.128 R24, [R47+0xd00] ;  /* 0x000d00002f187984 */ /* 0x000e620000000c00 */
[----:B--2---:R-:W-:Y:S01]  /*2150*/  FADD.FTZ R53, R53, R16 ;  /* 0x0000001035357221 */ /* 0x004fe20000010000 */
[----:B------:R-:W-:Y:S01]  /*2160*/  FADD.FTZ R28, R28, R17 ;  /* 0x000000111c1c7221 */ /* 0x000fe20000010000 */
[----:B------:R-:W-:Y:S01]  /*2170*/  FADD.FTZ R29, R29, R18 ;  /* 0x000000121d1d7221 */ /* 0x000fe20000010000 */
[----:B------:R-:W-:-:S02]  /*2180*/  FADD.FTZ R30, R30, R19 ;  /* 0x000000131e1e7221 */ /* 0x000fc40000010000 */
[----:B------:R-:W2:Y:S01]  /*2190*/  LDS.128 R16, [R47+0xe00] ;  /* 0x000e00002f107984 */ /* 0x000ea20000000c00 */
[----:B---3--:R-:W-:Y:S01]  /*21a0*/  FADD.FTZ R53, R53, R20 ;  /* 0x0000001435357221 */ /* 0x008fe20000010000 */
        /* <DEDUP_REMOVED lines=95> */
[----:B------:R-:W-:-:S07]  /*27a0*/  FADD.FTZ R27, R52, R31 ;  /* 0x0000001f341b7221 */ /* 0x000fce0000010000 */
.L_x_44:
[----:B------:R-:W-:Y:S05]  /*27b0*/  BSYNC.RECONVERGENT B0 ;  /* 0x0000000000007941 */ /* 0x000fea0003800200 */
.L_x_43:
[----:B------:R-:W4:Y:S01]  /*27c0*/  LDC R28, c[0x0][0x374] ;  /* 0x0000dd00ff1c7b82 */ /* 0x000f220000000800 */
[----:B------:R-:W-:Y:S01]  /*27d0*/  BSSY.RECONVERGENT B0, `(.L_x_45) ;  /* 0x000001f000007945 */ /* 0x000fe20003800200 */
[----:B------:R-:W-:-:S06]  /*27e0*/  LEA R21, R5, R2, 0x4 ;  /* 0x0000000205157211 */ /* 0x000fcc00078e20ff */
[----:B------:R-:W5:Y:S02]  /*27f0*/  LDC R29, c[0x0][0x370] ;  /* 0x0000dc00ff1d7b82 */ /* 0x000f640000000800 */
[----:B-----5:R-:W-:Y:S01]  /*2800*/  ISETP.GE.U32.AND P0, PT, R29, 0x2, PT ;  /* 0x000000021d00780c */ /* 0x020fe20003f06070 */
[----:B----4-:R-:W-:-:S12]  /*2810*/  @P3 BRA `(.L_x_46) ;  /* 0x0000000000683947 */ /* 0x010fd80003800000 */
[----:B--23--:R-:W2:Y:S08]  /*2820*/  LDC.64 R16, c[0x0][0x3f8] ;  /* 0x0000fe00ff107b82 */ /* 0x00ceb00000000a00 */
[----:B------:R-:W3:Y:S01]  /*2830*/  LDC.64 R22, c[0x0][0x3d8] ;  /* 0x0000f600ff167b82 */ /* 0x000ee20000000a00 */
[----:B--2---:R-:W-:Y:S01]  /*2840*/  IMAD.WIDE.U32 R18, R16, 0x3, RZ ;  /* 0x0000000310127825 */ /* 0x004fe200078e00ff */
[----:B------:R-:W-:-:S02]  /*2850*/  LEA R5, R17, R17, 0x1 ;  /* 0x0000001111057211 */ /* 0x000fc400078e08ff */
[----:B------:R-:W-:Y:S02]  /*2860*/  LEA.HI R47, P2, R17, R16, RZ, 0x1 ;  /* 0x00000010112f7211 */ /* 0x000fe400078508ff */
[----:B------:R-:W-:Y:S02]  /*2870*/  IADD3 R19, PT, PT, R19, R5, RZ ;  /* 0x0000000513137210 */ /* 0x000fe40007ffe0ff */
[----:B-1----:R-:W-:Y:S01]  /*2880*/  IADD3.X R20, PT, PT, RZ, R17, RZ, P2, !PT ;  /* 0x00000011ff147210 */ /* 0x002fe200017fe4ff */
[----:B---3--:R-:W-:Y:S01]  /*2890*/  IMAD.WIDE R22, R21, 0x4, R22 ;  /* 0x0000000415167825 */ /* 0x008fe200078e0216 */
[----:B------:R-:W-:Y:S02]  /*28a0*/  LEA.HI R5, P3, R19, R18, RZ, 0x1 ;  /* 0x0000001213057211 */ /* 0x000fe400078708ff */
[----:B------:R-:W-:Y:S02]  /*28b0*/  SHF.L.U32 R21, R47, 0x1, RZ ;  /* 0x000000012f157819 */ /* 0x000fe400000006ff */
[----:B------:R-:W-:Y:S01]  /*28c0*/  IADD3.X R18, PT, PT, RZ, R19, RZ, P3, !PT ;  /* 0x00000013ff127210 */ /* 0x000fe20001ffe4ff */
[----:B------:R4:W-:Y:S01]  /*28d0*/  REDG.E.ADD.F32.FTZ.RN.STRONG.GPU desc[UR6][R22.64], R24 ;  /* 0x00000018160079a6 */ /* 0x0009e2000c12f306 */
[----:B------:R-:W-:-:S02]  /*28e0*/  LOP3.LUT R21, R21, 0xfffffffc, RZ, 0xc0, !PT ;  /* 0xfffffffc15157812 */ /* 0x000fc400078ec0ff */
[C---:B------:R-:W-:Y:S02]  /*28f0*/  SHF.L.U64.HI R31, R5.reuse, 0x1, R18 ;  /* 0x00000001051f7819 */ /* 0x040fe40000010212 */
[----:B------:R-:W-:Y:S02]  /*2900*/  SHF.L.U32 R5, R5, 0x1, RZ ;  /* 0x0000000105057819 */ /* 0x000fe400000006ff */
[----:B------:R-:W-:Y:S02]  /*2910*/  LEA R18, P3, R16, R22, 0x2 ;  /* 0x0000001610127211 */ /* 0x000fe400078610ff */
[----:B------:R-:W-:Y:S02]  /*2920*/  LOP3.LUT R5, R5, 0xfffffffc, RZ, 0xc0, !PT ;  /* 0xfffffffc05057812 */ /* 0x000fe400078ec0ff */
[----:B------:R-:W-:Y:S02]  /*2930*/  SHF.L.U64.HI R47, R47, 0x1, R20 ;  /* 0x000000012f2f7819 */ /* 0x000fe40000010214 */
[----:B------:R-:W-:-:S02]  /*2940*/  IADD3 R20, P2, PT, R22, R21, RZ ;  /* 0x0000001516147210 */ /* 0x000fc40007f5e0ff */
[----:B------:R-:W-:Y:S02]  /*2950*/  LEA.HI.X R19, R16, R23, R17, 0x2, P3 ;  /* 0x0000001710137211 */ /* 0x000fe400018f1411 */
[----:B------:R-:W-:Y:S02]  /*2960*/  IADD3 R16, P3, PT, R22, R5, RZ ;  /* 0x0000000516107210 */ /* 0x000fe40007f7e0ff */
[C---:B------:R-:W-:Y:S02]  /*2970*/  IADD3.X R21, PT, PT, R23.reuse, R47, RZ, P2, !PT ;  /* 0x0000002f17157210 */ /* 0x040fe400017fe4ff */
[----:B------:R-:W-:-:S03]  /*2980*/  IADD3.X R17, PT, PT, R23, R31, RZ, P3, !PT ;  /* 0x0000001f17117210 */ /* 0x000fc60001ffe4ff */
[----:B------:R4:W-:Y:S04]  /*2990*/  REDG.E.ADD.F32.FTZ.RN.STRONG.GPU desc[UR6][R20.64], R25 ;  /* 0x00000019140079a6 */ /* 0x0009e8000c12f306 */
[----:B------:R4:W-:Y:S04]  /*29a0*/  REDG.E.ADD.F32.FTZ.RN.STRONG.GPU desc[UR6][R18.64], R26 ;  /* 0x0000001a120079a6 */ /* 0x0009e8000c12f306 */
[----:B------:R4:W-:Y:S02]  /*29b0*/  REDG.E.ADD.F32.FTZ.RN.STRONG.GPU desc[UR6][R16.64], R27 ;  /* 0x0000001b100079a6 */ /* 0x0009e4000c12f306 */
.L_x_46:
[----:B------:R-:W-:Y:S05]  /*29c0*/  BSYNC.RECONVERGENT B0 ;  /* 0x0000000000007941 */ /* 0x000fea0003800200 */
.L_x_45:
[----:B------:R-:W-:Y:S05]  /*29d0*/  @!P0 BRA `(.L_x_47) ;  /* 0x0000000800988947 */ /* 0x000fea0003800000 */
[----:B------:R-:W5:Y:S01]  /*29e0*/  LDC.64 R56, c[0x0][0x3d0] ;  /* 0x0000f400ff387b82 */ /* 0x000f620000000a00 */
[----:B------:R-:W0:Y:S01]  /*29f0*/  S2R R5, SR_CTAID.Y ;  /* 0x0000000000057919 */ /* 0x000e220000002600 */
[----:B--2-4-:R-:W-:Y:S02]  /*2a00*/  LOP3.LUT R17, R37, 0x1, RZ, 0xc0, !PT ;  /* 0x0000000125117812 */ /* 0x014fe400078ec0ff */
[----:B------:R-:W-:-:S03]  /*2a10*/  ISETP.GE.U32.AND P2, PT, R29, 0x8, PT ;  /* 0x000000081d00780c */ /* 0x000fc60003f46070 */
[----:B------:R-:W-:-:S04]  /*2a20*/  IMAD R18, R17, R28, RZ ;  /* 0x0000001c11127224 */ /* 0x000fc800078e02ff */
[----:B---3--:R-:W-:-:S05]  /*2a30*/  IMAD R16, R18, R29, RZ ;  /* 0x0000001d12107224 */ /* 0x008fca00078e02ff */
[----:B------:R-:W-:-:S05]  /*2a40*/  SHF.L.U32 R17, R16, 0x1, RZ ;  /* 0x0000000110117819 */ /* 0x000fca00000006ff */
[----:B-----5:R-:W-:Y:S01]  /*2a50*/  IMAD.WIDE R56, R17, 0x4, R56 ;  /* 0x0000000411387825 */ /* 0x020fe200078e0238 */
[----:B0-----:R-:W-:Y:S06]  /*2a60*/  @P1 BRA `(.L_x_48) ;  /* 0x0000000000501947 */ /* 0x001fec0003800000 */
[----:B------:R-:W0:Y:S01]  /*2a70*/  LDC.64 R16, c[0x0][0x3c8] ;  /* 0x0000f200ff107b82 */ /* 0x000e220000000a00 */
[----:B-1----:R-:W-:Y:S01]  /*2a80*/  LOP3.LUT P0, R20, R37, 0x2, RZ, 0xc0, !PT ;  /* 0x0000000225147812 */ /* 0x002fe2000780c0ff */
[----:B------:R-:W-:Y:S01]  /*2a90*/  IMAD R21, R3, R28, R5 ;  /* 0x0000001c03157224 */ /* 0x000fe200078e0205 */
[----:B------:R-:W-:Y:S02]  /*2aa0*/  IADD3 R19, PT, PT, R18, R5, RZ ;  /* 0x0000000512137210 */ /* 0x000fe40007ffe0ff */
[----:B------:R-:W-:-:S04]  /*2ab0*/  SEL R23, R29, RZ, !P0 ;  /* 0x000000ff1d177207 */ /* 0x000fc80004000000 */
[----:B------:R-:W-:Y:S01]  /*2ac0*/  ISETP.NE.AND P0, PT, R23, -0x1, PT ;  /* 0xffffffff1700780c */ /* 0x000fe20003f05270 */
[----:B0-----:R-:W-:-:S04]  /*2ad0*/  IMAD.WIDE.U32 R16, R19, 0x4, R16 ;  /* 0x0000000413107825 */ /* 0x001fc800078e0010 */
[----:B------:R-:W-:Y:S01]  /*2ae0*/  IMAD.WIDE.U32 R18, R21, 0x8, R56 ;  /* 0x0000000815127825 */ /* 0x000fe200078e0038 */
[----:B------:R-:W-:-:S04]  /*2af0*/  IADD3 R21, PT, PT, -R20, 0x1, RZ ;  /* 0x0000000114157810 */ /* 0x000fc80007ffe1ff */
[----:B------:R0:W-:Y:S01]  /*2b00*/  STG.E.64 desc[UR6][R18.64], R14 ;  /* 0x0000000e12007986 */ /* 0x0001e2000c101b06 */
[----:B------:R-:W-:Y:S06]  /*2b10*/  MEMBAR.ALL.GPU ;  /* 0x0000000000007992 */ /* 0x000fec000000a000 */
[----:B------:R-:W-:-:S00]  /*2b20*/  ERRBAR ;  /* 0x00000000000079ab */ /* 0x000fc00000000000 */
[----:B------:R-:W-:Y:S06]  /*2b30*/  CGAERRBAR ;  /* 0x00000000000075ab */ /* 0x000fec0000000000 */
[----:B------:R0:W-:Y:S01]  /*2b40*/  REDG.E.ADD.S32.STRONG.GPU desc[UR6][R16.64], R21 ;  /* 0x000000151000798e */ /* 0x0001e2000c12e306 */
[----:B------:R-:W-:Y:S05]  /*2b50*/  @!P0 BRA `(.L_x_48) ;  /* 0x0000000000148947 */ /* 0x000fea0003800000 */
.L_x_49:
[----:B0-----:R-:W2:Y:S04]  /*2b60*/  LDG.E.STRONG.GPU R18, desc[UR6][R16.64] ;  /* 0x0000000610127981 */ /* 0x001ea8000c1ef900 */
[----:B--2---:R-:W-:Y:S01]  /*2b70*/  CCTL.IVALL ;  /* 0x00000000ff00798f */ /* 0x004fe20002000000 */
[----:B------:R-:W-:Y:S05]  /*2b80*/  YIELD ;  /* 0x0000000000007946 */ /* 0x000fea0003800000 */
[----:B------:R-:W-:-:S13]  /*2b90*/  ISETP.NE.AND P0, PT, R18, R23, PT ;  /* 0x000000171200720c */ /* 0x000fda0003f05270 */
[----:B------:R-:W-:Y:S05]  /*2ba0*/  @P0 BRA `(.L_x_49) ;  /* 0xfffffffc00ec0947 */ /* 0x000fea000383ffff */
.L_x_48:
[----:B------:R-:W-:Y:S05]  /*2bb0*/  WARPSYNC.ALL ;  /* 0x0000000000007948 */ /* 0x000fea0003800000 */
[----:B------:R-:W-:Y:S01]  /*2bc0*/  BAR.SYNC.DEFER_BLOCKING 0x0 ;  /* 0x0000000000007b1d */ /* 0x000fe20000010000 */
[----:B------:R-:W-:-:S05]  /*2bd0*/  MOV R24, RZ ;  /* 0x000000ff00187202 */ /* 0x000fca0000000f00 */
[----:B------:R-:W-:Y:S05]  /*2be0*/  @!P2 BRA `(.L_x_50) ;  /* 0x00000004001ca947 */ /* 0x000fea0003800000 */
[C-C-:B------:R-:W-:Y:S01]  /*2bf0*/  IMAD R55, R28.reuse, 0x3, R5.reuse ;  /* 0x000000031c377824 */ /* 0x140fe200078e0205 */
[CC--:B0-----:R-:W-:Y:S01]  /*2c00*/  LEA R21, R28.reuse, R5.reuse, 0x1 ;  /* 0x000000051c157211 */ /* 0x0c1fe200078e08ff */
[C-C-:B------:R-:W-:Y:S01]  /*2c10*/  IMAD R23, R28.reuse, 0x5, R5.reuse ;  /* 0x000000051c177824 */ /* 0x140fe200078e0205 */
[CC--:B------:R-:W-:Y:S01]  /*2c20*/  LEA R25, R28.reuse, R5.reuse, 0x2 ;  /* 0x000000051c197211 */ /* 0x0c0fe200078e10ff */
[C-C-:B------:R-:W-:Y:S01]  /*2c30*/  IMAD R27, R28.reuse, 0x6, R5.reuse ;  /* 0x000000061c1b7824 */ /* 0x140fe200078e0205 */
[----:B------:R-:W-:Y:S01]  /*2c40*/  IADD3 R47, PT, PT, R5, R28, RZ ;  /* 0x0000001c052f7210 */ /* 0x000fe20007ffe0ff */
[----:B------:R-:W-:Y:S01]  /*2c50*/  IMAD R31, R28, 0x7, R5 ;  /* 0x000000071c1f7824 */ /* 0x000fe200078e0205 */
[----:B-1----:R-:W-:Y:S01]  /*2c60*/  IADD3 R20, PT, PT, -R3, RZ, RZ ;  /* 0x000000ff03147210 */ /* 0x002fe20007ffe1ff */
[----:B------:R-:W-:Y:S01]  /*2c70*/  UMOV UR4, URZ ;  /* 0x000000ff00047c82 */ /* 0x000fe20008000000 */
[----:B------:R-:W-:Y:S02]  /*2c80*/  MOV R53, R5 ;  /* 0x0000000500357202 */ /* 0x000fe40000000f00 */
[----:B------:R-:W-:-:S07]  /*2c90*/  LOP3.LUT R22, R29, 0x7ffffff8, RZ, 0xc0, !PT ;  /* 0x7ffffff81d167812 */ /* 0x000fce00078ec0ff */
.L_x_51:
[----:B------:R-:W-:Y:S01]  /*2ca0*/  ISETP.EQ.OR P0, PT, R20, RZ, P1 ;  /* 0x000000ff1400720c */ /* 0x000fe20000f02670 */
[----:B------:R-:W-:-:S06]  /*2cb0*/  UIADD3 UR5, UPT, UPT, UR4, 0x1, URZ ;  /* 0x0000000104057890 */ /* 0x000fcc000fffe0ff */
[----:B------:R-:W-:-:S06]  /*2cc0*/  ISETP.EQ.OR P2, PT, R3, UR5, P1 ;  /* 0x0000000503007c0c */ /* 0x000fcc0008f42670 */
[----:B------:R-:W-:-:S05]  /*2cd0*/  @!P0 IMAD.WIDE.U32 R58, R53, 0x8, R56 ;  /* 0x00000008353a8825 */ /* 0x000fca00078e0038 */
[----:B------:R-:W2:Y:S02]  /*2ce0*/  @!P0 LDG.E.64 R18, desc[UR6][R58.64] ;  /* 0x000000063a128981 */ /* 0x000ea4000c1e1b00 */
[----:B------:R-:W-:-:S06]  /*2cf0*/  @!P2 IMAD.WIDE.U32 R16, R47, 0x8, R56 ;  /* 0x000000082f10a825 */ /* 0x000fcc00078e0038 */
[----:B------:R-:W3:Y:S01]  /*2d00*/  @!P2 LDG.E.64 R16, desc[UR6][R16.64] ;  /* 0x000000061010a981 */ /* 0x000ee2000c1e1b00 */
[----:B------:R-:W-:-:S06]  /*2d10*/  UIADD3 UR5, UPT, UPT, UR4, 0x2, URZ ;  /* 0x0000000204057890 */ /* 0x000fcc000fffe0ff */
[----:B------:R-:W-:Y:S01]  /*2d20*/  ISETP.EQ.OR P3, PT, R3, UR5, P1 ;  /* 0x0000000503007c0c */ /* 0x000fe20008f62670 */
[----:B------:R-:W-:Y:S01]  /*2d30*/  UIADD3 UR5, UPT, UPT, UR4, 0x3, URZ ;  /* 0x0000000304057890 */ /* 0x000fe2000fffe0ff */
[----:B--2---:R-:W-:Y:S01]  /*2d40*/  @!P0 FADD.FTZ R14, R14, R18 ;  /* 0x000000120e0e8221 */ /* 0x004fe20000010000 */
[----:B------:R-:W-:-:S10]  /*2d50*/  @!P0 FADD.FTZ R15, R15, R19 ;  /* 0x000000130f0f8221 */ /* 0x000fd40000010000 */
[----:B------:R-:W-:Y:S01]  /*2d60*/  @!P3 IMAD.WIDE.U32 R18, R21, 0x8, R56 ;  /* 0x000000081512b825 */ /* 0x000fe200078e0038 */
[----:B------:R-:W-:-:S05]  /*2d70*/  ISETP.EQ.OR P0, PT, R3, UR5, P1 ;  /* 0x0000000503007c0c */ /* 0x000fca0008f02670 */
[----:B------:R-:W2:Y:S01]  /*2d80*/  @!P3 LDG.E.64 R18, desc[UR6][R18.64] ;  /* 0x000000061212b981 */ /* 0x000ea2000c1e1b00 */
[----:B---3--:R-:W-:Y:S01]  /*2d90*/  @!P2 FADD.FTZ R14, R14, R16 ;  /* 0x000000100e0ea221 */ /* 0x008fe20000010000 */
[----:B------:R-:W-:-:S06]  /*2da0*/  @!P2 FADD.FTZ R15, R15, R17 ;  /* 0x000000110f0fa221 */ /* 0x000fcc0000010000 */
        /* <DEDUP_REMOVED lines=26> */
[----:B------:R-:W-:Y:S01]  /*2f50*/  UIADD3 UR4, UPT, UPT, UR4, 0x8, URZ ;  /* 0x0000000804047890 */ /* 0x000fe2000fffe0ff */
[----:B------:R-:W-:Y:S02]  /*2f60*/  IADD3 R20, PT, PT, R20, 0x8, RZ ;  /* 0x0000000814147810 */ /* 0x000fe40007ffe0ff */
[C---:B------:R-:W-:Y:S02]  /*2f70*/  LEA R53, R28.reuse, R53, 0x3 ;  /* 0x000000351c357211 */ /* 0x040fe400078e18ff */
[C---:B------:R-:W-:Y:S02]  /*2f80*/  LEA R47, R28.reuse, R47, 0x3 ;  /* 0x0000002f1c2f7211 */ /* 0x040fe400078e18ff */
[C---:B------:R-:W-:Y:S02]  /*2f90*/  LEA R21, R28.reuse, R21, 0x3 ;  /* 0x000000151c157211 */ /* 0x040fe400078e18ff */
[----:B------:R-:W-:-:S02]  /*2fa0*/  LEA R55, R28, R55, 0x3 ;  /* 0x000000371c377211 */ /* 0x000fc400078e18ff */
[C---:B------:R-:W-:Y:S02]  /*2fb0*/  LEA R25, R28.reuse, R25, 0x3 ;  /* 0x000000191c197211 */ /* 0x040fe400078e18ff */
[C---:B------:R-:W-:Y:S02]  /*2fc0*/  LEA R23, R28.reuse, R23, 0x3 ;  /* 0x000000171c177211 */ /* 0x040fe400078e18ff */
[C---:B------:R-:W-:Y:S02]  /*2fd0*/  LEA R27, R28.reuse, R27, 0x3 ;  /* 0x0000001b1c1b7211 */ /* 0x040fe400078e18ff */
[----:B------:R-:W-:Y:S01]  /*2fe0*/  LEA R31, R28, R31, 0x3 ;  /* 0x0000001f1c1f7211 */ /* 0x000fe200078e18ff */
[----:B--2---:R-:W-:Y:S01]  /*2ff0*/  @!P0 FADD.FTZ R14, R14, R18 ;  /* 0x000000120e0e8221 */ /* 0x004fe20000010000 */
[----:B------:R-:W-:Y:S01]  /*3000*/  @!P0 FADD.FTZ R15, R15, R19 ;  /* 0x000000130f0f8221 */ /* 0x000fe20000010000 */
[----:B------:R-:W-:Y:S02]  /*3010*/  ISETP.NE.AND P0, PT, R22, UR4, PT ;  /* 0x0000000416007c0c */ /* 0x000fe4000bf05270 */
[----:B---3--:R-:W-:Y:S01]  /*3020*/  @!P2 FADD.FTZ R14, R14, R16 ;  /* 0x000000100e0ea221 */ /* 0x008fe20000010000 */
[----:B------:R-:W-:-:S10]  /*3030*/  @!P2 FADD.FTZ R15, R15, R17 ;  /* 0x000000110f0fa221 */ /* 0x000fd40000010000 */
[----:B------:R-:W-:Y:S05]  /*3040*/  @P0 BRA `(.L_x_51) ;  /* 0xfffffffc00140947 */ /* 0x000fea000383ffff */
[----:B------:R-:W-:-:S07]  /*3050*/  MOV R24, R22 ;  /* 0x0000001600187202 */ /* 0x000fce0000000f00 */
.L_x_50:
[----:B0-----:R-:W-:-:S13]  /*3060*/  LOP3.LUT P0, R16, R29, 0x7, RZ, 0xc0, !PT ;  /* 0x000000071d107812 */ /* 0x001fda000780c0ff */
[----:B------:R-:W-:Y:S05]  /*3070*/  @!P0 BRA `(.L_x_47) ;  /* 0x0000000000f08947 */ /* 0x000fea0003800000 */
[----:B------:R-:W-:Y:S02]  /*3080*/  IADD3 R16, PT, PT, R16, -0x1, RZ ;  /* 0xffffffff10107810 */ /* 0x000fe40007ffe0ff */
[----:B------:R-:W-:Y:S02]  /*3090*/  LOP3.LUT P0, R25, R29, 0x3, RZ, 0xc0, !PT ;  /* 0x000000031d197812 */ /* 0x000fe4000780c0ff */
[----:B------:R-:W-:-:S13]  /*30a0*/  ISETP.GE.U32.AND P2, PT, R16, 0x3, PT ;  /* 0x000000031000780c */ /* 0x000fda0003f46070 */
[----:B------:R-:W-:Y:S05]  /*30b0*/  @!P2 BRA `(.L_x_52) ;  /* 0x000000000070a947 */ /* 0x000fea0003800000 */
[C---:B------:R-:W-:Y:S02]  /*30c0*/  IADD3 R16, PT, PT, R24.reuse, 0x1, RZ ;  /* 0x0000000118107810 */ /* 0x040fe40007ffe0ff */
[CC--:B------:R-:W-:Y:S02]  /*30d0*/  ISETP.EQ.OR P2, PT, R24.reuse, R3.reuse, P1 ;  /* 0x000000031800720c */ /* 0x0c0fe40000f42670 */
[----:B------:R-:W-:Y:S02]  /*30e0*/  IADD3 R18, PT, PT, R24, 0x2, RZ ;  /* 0x0000000218127810 */ /* 0x000fe40007ffe0ff */
[-C--:B------:R-:W-:Y:S02]  /*30f0*/  ISETP.EQ.OR P3, PT, R16, R3.reuse, P1 ;  /* 0x000000031000720c */ /* 0x080fe40000f62670 */
[----:B-1----:R-:W-:Y:S02]  /*3100*/  IADD3 R20, PT, PT, R24, 0x3, RZ ;  /* 0x0000000318147810 */ /* 0x002fe40007ffe0ff */
[----:B------:R-:W-:-:S02]  /*3110*/  ISETP.EQ.OR P4, PT, R18, R3, P1 ;  /* 0x000000031200720c */ /* 0x000fc40000f82670 */
[----:B------:R-:W-:-:S03]  /*3120*/  ISETP.EQ.OR P5, PT, R20, R3, P1 ;  /* 0x000000031400720c */ /* 0x000fc60000fa2670 */
[----:B------:R-:W-:-:S04]  /*3130*/  @!P2 IMAD R17, R24, R28, R5 ;  /* 0x0000001c1811a224 */ /* 0x000fc800078e0205 */
[----:B------:R-:W-:Y:S02]  /*3140*/  @!P3 IMAD R19, R16, R28, R5 ;  /* 0x0000001c1013b224 */ /* 0x000fe400078e0205 */
[----:B------:R-:W-:-:S04]  /*3150*/  @!P2 IMAD.WIDE.U32 R16, R17, 0x8, R56 ;  /* 0x000000081110a825 */ /* 0x000fc800078e0038 */
[-C--:B------:R-:W-:Y:S02]  /*3160*/  @!P4 IMAD R21, R18, R28.reuse, R5 ;  /* 0x0000001c1215c224 */ /* 0x080fe400078e0205 */
[----:B------:R-:W-:Y:S01]  /*3170*/  @!P3 IMAD.WIDE.U32 R18, R19, 0x8, R56 ;  /* 0x000000081312b825 */ /* 0x000fe200078e0038 */
[----:B------:R-:W2:Y:S03]  /*3180*/  @!P2 LDG.E.64 R16, desc[UR6][R16.64] ;  /* 0x000000061010a981 */ /* 0x000ea6000c1e1b00 */
[----:B------:R-:W-:Y:S02]  /*3190*/  @!P5 IMAD R23, R20, R28, R5 ;  /* 0x0000001c1417d224 */ /* 0x000fe400078e0205 */
[--C-:B------:R-:W-:Y:S01]  /*31a0*/  @!P4 IMAD.WIDE.U32 R20, R21, 0x8, R56.reuse ;  /* 0x000000081514c825 */ /* 0x100fe200078e0038 */
[----:B------:R-:W3:Y:S03]  /*31b0*/  @!P3 LDG.E.64 R18, desc[UR6][R18.64] ;  /* 0x000000061212b981 */ /* 0x000ee6000c1e1b00 */
[----:B------:R-:W-:-:S02]  /*31c0*/  @!P5 IMAD.WIDE.U32 R22, R23, 0x8, R56 ;  /* 0x000000081716d825 */ /* 0x000fc400078e0038 */
[----:B------:R-:W4:Y:S04]  /*31d0*/  @!P4 LDG.E.64 R20, desc[UR6][R20.64] ;  /* 0x000000061414c981 */ /* 0x000f28000c1e1b00 */
[----:B------:R-:W5:Y:S01]  /*31e0*/  @!P5 LDG.E.64 R22, desc[UR6][R22.64] ;  /* 0x000000061616d981 */ /* 0x000f62000c1e1b00 */
[----:B------:R-:W-:Y:S01]  /*31f0*/  IADD3 R24, PT, PT, R24, 0x4, RZ ;  /* 0x0000000418187810 */ /* 0x000fe20007ffe0ff */
[----:B--2---:R-:W-:Y:S01]  /*3200*/  @!P2 FADD.FTZ R14, R14, R16 ;  /* 0x000000100e0ea221 */ /* 0x004fe20000010000 */
[----:B------:R-:W-:-:S03]  /*3210*/  @!P2 FADD.FTZ R15, R15, R17 ;  /* 0x000000110f0fa221 */ /* 0x000fc60000010000 */
[----:B---3--:R-:W-:Y:S01]  /*3220*/  @!P3 FADD.FTZ R14, R14, R18 ;  /* 0x000000120e0eb221 */ /* 0x008fe20000010000 */
[----:B------:R-:W-:-:S03]  /*3230*/  @!P3 FADD.FTZ R15, R15, R19 ;  /* 0x000000130f0fb221 */ /* 0x000fc60000010000 */
[----:B----4-:R-:W-:Y:S01]  /*3240*/  @!P4 FADD.FTZ R14, R14, R20 ;  /* 0x000000140e0ec221 */ /* 0x010fe20000010000 */
[----:B------:R-:W-:-:S03]  /*3250*/  @!P4 FADD.FTZ R15, R15, R21 ;  /* 0x000000150f0fc221 */ /* 0x000fc60000010000 */
[----:B-----5:R-:W-:Y:S01]  /*3260*/  @!P5 FADD.FTZ R14, R14, R22 ;  /* 0x000000160e0ed221 */ /* 0x020fe20000010000 */
[----:B------:R-:W-:-:S07]  /*3270*/  @!P5 FADD.FTZ R15, R15, R23 ;  /* 0x000000170f0fd221 */ /* 0x000fce0000010000 */
.L_x_52:
[----:B------:R-:W-:Y:S05]  /*3280*/  @!P0 BRA `(.L_x_47) ;  /* 0x00000000006c8947 */ /* 0x000fea0003800000 */
[----:B------:R-:W-:Y:S02]  /*3290*/  ISETP.NE.AND P0, PT, R25, 0x1, PT ;  /* 0x000000011900780c */ /* 0x000fe40003f05270 */
[----:B------:R-:W-:-:S11]  /*32a0*/  LOP3.LUT R29, R29, 0x1, RZ, 0xc0, !PT ;  /* 0x000000011d1d7812 */ /* 0x000fd600078ec0ff */
[----:B------:R-:W-:Y:S05]  /*32b0*/  @!P0 BRA `(.L_x_53) ;  /* 0x0000000000388947 */ /* 0x000fea0003800000 */
[C---:B------:R-:W-:Y:S02]  /*32c0*/  IADD3 R16, PT, PT, R24.reuse, 0x1, RZ ;  /* 0x0000000118107810 */ /* 0x040fe40007ffe0ff */
[-C--:B------:R-:W-:Y:S02]  /*32d0*/  ISETP.EQ.OR P2, PT, R24, R3.reuse, P1 ;  /* 0x000000031800720c */ /* 0x080fe40000f42670 */
[----:B------:R-:W-:-:S11]  /*32e0*/  ISETP.EQ.OR P0, PT, R16, R3, P1 ;  /* 0x000000031000720c */ /* 0x000fd60000f02670 */
[-CC-:B------:R-:W-:Y:S02]  /*32f0*/  @!P2 IMAD R17, R24, R28.reuse, R5.reuse ;  /* 0x0000001c1811a224 */ /* 0x180fe400078e0205 */
[----:B------:R-:W-:Y:S02]  /*3300*/  @!P0 IMAD R19, R16, R28, R5 ;  /* 0x0000001c10138224 */ /* 0x000fe400078e0205 */
[----:B------:R-:W-:-:S04]  /*3310*/  @!P2 IMAD.WIDE.U32 R16, R17, 0x8, R56 ;  /* 0x000000081110a825 */ /* 0x000fc800078e0038 */
[----:B------:R-:W-:Y:S02]  /*3320*/  @!P0 IMAD.WIDE.U32 R18, R19, 0x8, R56 ;  /* 0x0000000813128825 */ /* 0x000fe400078e0038 */
[----:B------:R-:W2:Y:S04]  /*3330*/  @!P2 LDG.E.64 R16, desc[UR6][R16.64] ;  /* 0x000000061010a981 */ /* 0x000ea8000c1e1b00 */
[----:B------:R-:W3:Y:S01]  /*3340*/  @!P0 LDG.E.64 R18, desc[UR6][R18.64] ;  /* 0x0000000612128981 */ /* 0x000ee2000c1e1b00 */
[----:B------:R-:W-:Y:S01]  /*3350*/  IADD3 R24, PT, PT, R24, 0x2, RZ ;  /* 0x0000000218187810 */ /* 0x000fe20007ffe0ff */
[----:B--2---:R-:W-:Y:S01]  /*3360*/  @!P2 FADD.FTZ R14, R14, R16 ;  /* 0x000000100e0ea221 */ /* 0x004fe20000010000 */
[----:B------:R-:W-:-:S03]  /*3370*/  @!P2 FADD.FTZ R15, R15, R17 ;  /* 0x000000110f0fa221 */ /* 0x000fc60000010000 */
[----:B---3--:R-:W-:Y:S01]  /*3380*/  @!P0 FADD.FTZ R14, R14, R18 ;  /* 0x000000120e0e8221 */ /* 0x008fe20000010000 */
[----:B------:R-:W-:-:S07]  /*3390*/  @!P0 FADD.FTZ R15, R15, R19 ;  /* 0x000000130f0f8221 */ /* 0x000fce0000010000 */
.L_x_53:
[----:B------:R-:W-:Y:S01]  /*33a0*/  ISETP.EQ.OR P0, PT, R24, R3, P1 ;  /* 0x000000031800720c */ /* 0x000fe20000f02670 */
[----:B------:R-:W-:Y:S03]  /*33b0*/  BSSY.RECONVERGENT B0, `(.L_x_47) ;  /* 0x0000008000007945 */ /* 0x000fe60003800200 */
[----:B------:R-:W-:-:S13]  /*33c0*/  ISETP.NE.U32.OR P0, PT, R29, 0x1, P0 ;  /* 0x000000011d00780c */ /* 0x000fda0000705470 */
[----:B------:R-:W-:Y:S05]  /*33d0*/  @P0 BRA `(.L_x_54) ;  /* 0x0000000000140947 */ /* 0x000fea0003800000 */
[----:B------:R-:W-:-:S04]  /*33e0*/  IMAD R5, R28, R24, R5 ;  /* 0x000000181c057224 */ /* 0x000fc800078e0205 */
[----:B------:R-:W-:-:S06]  /*33f0*/  IMAD.WIDE.U32 R56, R5, 0x8, R56 ;  /* 0x0000000805387825 */ /* 0x000fcc00078e0038 */
[----:B------:R-:W2:Y:S02]  /*3400*/  LDG.E.64 R56, desc[UR6][R56.64] ;  /* 0x0000000638387981 */ /* 0x000ea4000c1e1b00 */
[----:B--2---:R-:W-:Y:S01]  /*3410*/  FADD.FTZ R14, R14, R56 ;  /* 0x000000380e0e7221 */ /* 0x004fe20000010000 */
[----:B------:R-:W-:-:S07]  /*3420*/  FADD.FTZ R15, R15, R57 ;  /* 0x000000390f0f7221 */ /* 0x000fce0000010000 */
.L_x_54:
[----:B------:R-:W-:Y:S05]  /*3430*/  BSYNC.RECONVERGENT B0 ;  /* 0x0000000000007941 */ /* 0x000fea0003800200 */
.L_x_47:
[----:B------:R-:W5:Y:S01]  /*3440*/  S2UR UR5, SR_CgaCtaId ;  /* 0x00000000000579c3 */ /* 0x000f620000008800 */
[----:B------:R-:W-:Y:S01]  /*3450*/  UMOV UR4, 0x400 ;  /* 0x0000040000047882 */ /* 0x000fe20000000000 */
[----:B----4-:R-:W-:Y:S02]  /*3460*/  SHF.L.U32 R19, R36, 0x10, RZ ;  /* 0x0000001024137819 */ /* 0x010fe400000006ff */
[----:B------:R-:W-:Y:S02]  /*3470*/  SHF.L.U32 R21, R44, 0x10, RZ ;  /* 0x000000102c157819 */ /* 0x000fe400000006ff */
[----:B------:R-:W-:-:S03]  /*3480*/  SHF.L.U32 R35, R35, 0x10, RZ ;  /* 0x0000001023237819 */ /* 0x000fc600000006ff */
[----:B------:R-:W-:-:S04]  /*3490*/  FADD.FTZ R21, -R8, R21 ;  /* 0x0000001508157221 */ /* 0x000fc80000010100 */
[----:B------:R-:W-:Y:S01]  /*34a0*/  FMUL.FTZ R18, R21, R46 ;  /* 0x0000002e15127220 */ /* 0x000fe20000410000 */
[----:B-----5:R-:W-:Y:S01]  /*34b0*/  ULEA UR4, UR5, UR4, 0x18 ;  /* 0x0000000405047291 */ /* 0x020fe2000f8ec0ff */
[----:B------:R-:W4:Y:S08]  /*34c0*/  LDCU.U8 UR5, c[0x0][0x414] ;  /* 0x00008280ff0577ac */ /* 0x000f300008000000 */
[----:B------:R0:W-:Y:S01]  /*34d0*/  @!P1 STS.64 [UR4+0x98], R14 ;  /* 0x0000980eff009988 */ /* 0x0001e20008000a04 */
[----:B------:R-:W-:Y:S01]  /*34e0*/  BAR.SYNC.DEFER_BLOCKING 0x0 ;  /* 0x0000000000007b1d */ /* 0x000fe20000010000 */
[----:B0--3--:R-:W-:Y:S01]  /*34f0*/  SHF.L.U32 R14, R45, 0x10, RZ ;  /* 0x000000102d0e7819 */ /* 0x009fe200000006ff */
[----:B----4-:R-:W-:-:S04]  /*3500*/  UISETP.NE.AND UP0, UPT, UR5, URZ, UPT ;  /* 0x000000ff0500728c */ /* 0x010fc8000bf05270 */
[----:B--2---:R-:W0:Y:S01]  /*3510*/  LDS.64 R16, [UR4+0x98] ;  /* 0x00009804ff107984 */ /* 0x004e220008000a00 */
[----:B------:R-:W0:Y:S02]  /*3520*/  LDCU UR4, c[0x0][0x42c] ;  /* 0x00008580ff0477ac */ /* 0x000e240008000800 */
[----:B0-----:R-:W-:Y:S01]  /*3530*/  FMUL.FTZ R5, R16, UR4 ;  /* 0x0000000410057c20 */ /* 0x001fe20008410000 */
[----:B------:R-:W-:Y:S01]  /*3540*/  FMUL.FTZ R16, R17, UR4 ;  /* 0x0000000411107c20 */ /* 0x000fe20008410000 */
[----:B------:R-:W-:-:S04]  /*3550*/  FADD.FTZ R17, -R8, R19 ;  /* 0x0000001308117221 */ /* 0x000fc80000010100 */
[----:B------:R-:W-:Y:S01]  /*3560*/  FMUL.FTZ R17, R17, R46 ;  /* 0x0000002e11117220 */ /* 0x000fe20000410000 */
[----:B------:R-:W-:Y:S06]  /*3570*/  BRA.U !UP0, `(.L_x_55) ;  /* 0x0000000108487547 */ /* 0x000fec000b800000 */
[----:B------:R-:W-:Y:S01]  /*3580*/  FFMA.FTZ R15, R12, R17, R10 ;  /* 0x000000110c0f7223 */ /* 0x000fe2000001000a */
[----:B------:R-:W-:-:S03]  /*3590*/  FFMA.FTZ R19, R13, R18, R11 ;  /* 0x000000120d137223 */ /* 0x000fc6000001000b */
[----:B-1----:R-:W-:Y:S01]  /*35a0*/  FMUL.FTZ R20, R15, -1.4426950216293334961 ;  /* 0xbfb8aa3b0f147820 */ /* 0x002fe20000410000 */
        /* <DEDUP_REMOVED lines=15> */
.L_x_55:
[----:B------:R-:W0:Y:S01]  /*36a0*/  LDCU UR4, c[0x0][0x41c] ;  /* 0x00008380ff0477ac */ /* 0x000e220008000800 */
[----:B------:R-:W-:Y:S01]  /*36b0*/  SHF.R.U32.HI R2, RZ, 0x4, R2 ;  /* 0x00000004ff027819 */ /* 0x000fe20000011602 */
[----:B------:R-:W-:Y:S01]  /*36c0*/  BSSY.RECONVERGENT B0, `(.L_x_56) ;  /* 0x000003b000007945 */ /* 0x000fe20003800200 */
[----:B------:R-:W-:Y:S01]  /*36d0*/  SHF.L.U32 R25, R4, 0x10, RZ ;  /* 0x0000001004197819 */ /* 0x000fe200000006ff */
[----:B------:R-:W2:Y:S01]  /*36e0*/  LDCU.64 UR8, c[0x0][0x400] ;  /* 0x00008000ff0877ac */ /* 0x000ea20008000a00 */
[----:B------:R-:W-:Y:S02]  /*36f0*/  SHF.L.U32 R15, R34, 0x10, RZ ;  /* 0x00000010220f7819 */ /* 0x000fe400000006ff */
[----:B------:R-:W-:Y:S01]  /*3700*/  SHF.L.U32 R19, R42, 0x10, RZ ;  /* 0x000000102a137819 */ /* 0x000fe200000006ff */
[----:B------:R-:W-:Y:S01]  /*3710*/  FADD.FTZ R25, -R8, R25 ;  /* 0x0000001908197221 */ /* 0x000fe20000010100 */
[----:B------:R-:W-:Y:S01]  /*3720*/  SHF.L.U32 R21, R32, 0x10, RZ ;  /* 0x0000001020157819 */ /* 0x000fe200000006ff */
[----:B------:R-:W-:Y:S01]  /*3730*/  FADD.FTZ R15, -R8, R15 ;  /* 0x0000000f080f7221 */ /* 0x000fe20000010100 */
[----:B------:R-:W-:Y:S01]  /*3740*/  SHF.L.U32 R23, R40, 0x10, RZ ;  /* 0x0000001028177819 */ /* 0x000fe200000006ff */
[C---:B------:R-:W-:Y:S01]  /*3750*/  FADD.FTZ R19, -R8.reuse, R19 ;  /* 0x0000001308137221 */ /* 0x040fe20000010100 */
[----:B------:R-:W-:Y:S01]  /*3760*/  SHF.L.U32 R9, R9, 0x10, RZ ;  /* 0x0000001009097819 */ /* 0x000fe200000006ff */
[C---:B------:R-:W-:Y:S01]  /*3770*/  FADD.FTZ R21, -R8.reuse, R21 ;  /* 0x0000001508157221 */ /* 0x040fe20000010100 */
[-C--:B------:R-:W-:Y:S01]  /*3780*/  FMUL.FTZ R27, R15, R46.reuse ;  /* 0x0000002e0f1b7220 */ /* 0x080fe20000410000 */
[----:B------:R-:W-:Y:S01]  /*3790*/  FADD.FTZ R23, -R8, R23 ;  /* 0x0000001708177221 */ /* 0x000fe20000010100 */
[----:B------:R-:W-:Y:S01]  /*37a0*/  FMUL.FTZ R32, R19, R46 ;  /* 0x0000002e13207220 */ /* 0x000fe20000410000 */
[----:B0-----:R-:W-:-:S02]  /*37b0*/  IMAD R29, R3, UR4, R2 ;  /* 0x00000004031d7c24 */ /* 0x001fc4000f8e0202 */
[----:B------:R-:W-:Y:S01]  /*37c0*/  FADD.FTZ R9, -R8, R9 ;  /* 0x0000000908097221 */ /* 0x000fe20000010100 */
[--C-:B------:R-:W-:Y:S01]  /*37d0*/  FFMA.FTZ R2, R5, R18, R16.reuse ;  /* 0x0000001205027223 */ /* 0x100fe20000010010 */
[-C--:B------:R-:W-:Y:S01]  /*37e0*/  FMUL.FTZ R19, R21, R46.reuse ;  /* 0x0000002e15137220 */ /* 0x080fe20000410000 */
[-C--:B-1----:R-:W-:Y:S01]  /*37f0*/  FMUL.FTZ R20, R23, R46.reuse ;  /* 0x0000002e17147220 */ /* 0x082fe20000410000 */
[----:B--2---:R-:W-:Y:S01]  /*3800*/  ISETP.GE.U32.AND P0, PT, R29, UR8, PT ;  /* 0x000000081d007c0c */ /* 0x004fe2000bf06070 */
[-C--:B------:R-:W-:Y:S01]  /*3810*/  FMUL.FTZ R15, R25, R46.reuse ;  /* 0x0000002e190f7220 */ /* 0x080fe20000410000 */
[----:B------:R-:W-:Y:S01]  /*3820*/  SHF.R.S32.HI R4, RZ, 0x1f, R29 ;  /* 0x0000001fff047819 */ /* 0x000fe2000001141d */
[----:B------:R-:W-:Y:S01]  /*3830*/  FMUL.FTZ R9, R9, R46 ;  /* 0x0000002e09097220 */ /* 0x000fe20000410000 */
[----:B------:R-:W-:Y:S01]  /*3840*/  IADD3 R24, PT, PT, R29, 0x20, RZ ;  /* 0x000000201d187810 */ /* 0x000fe20007ffe0ff */
[C-C-:B------:R-:W-:Y:S01]  /*3850*/  FFMA.FTZ R3, R5.reuse, R17, R16.reuse ;  /* 0x0000001105037223 */ /* 0x140fe20000010010 */
[----:B------:R-:W-:Y:S01]  /*3860*/  ISETP.GE.AND.EX P1, PT, R4, UR9, PT, P0 ;  /* 0x0000000904007c0c */ /* 0x000fe2000bf26300 */
[--C-:B------:R-:W-:Y:S01]  /*3870*/  FFMA.FTZ R25, R5, R27, R16.reuse ;  /* 0x0000001b05197223 */ /* 0x100fe20000010010 */
[----:B------:R-:W-:Y:S01]  /*3880*/  IADD3 R18, PT, PT, R29, 0x40, RZ ;  /* 0x000000401d127810 */ /* 0x000fe20007ffe0ff */
[--C-:B------:R-:W-:Y:S01]  /*3890*/  FFMA.FTZ R30, R5, R32, R16.reuse ;  /* 0x00000020051e7223 */ /* 0x100fe20000010010 */
[----:B------:R-:W-:Y:S01]  /*38a0*/  IADD3 R8, PT, PT, R29, 0x60, RZ ;  /* 0x000000601d087810 */ /* 0x000fe20007ffe0ff */
[C-C-:B------:R-:W-:Y:S01]  /*38b0*/  FFMA.FTZ R23, R5.reuse, R19, R16.reuse ;  /* 0x0000001305177223 */ /* 0x140fe20000010010 */
[----:B------:R-:W-:Y:S01]  /*38c0*/  ISETP.GE.U32.AND P2, PT, R24, UR8, PT ;  /* 0x0000000818007c0c */ /* 0x000fe2000bf46070 */
[C-C-:B------:R-:W-:Y:S01]  /*38d0*/  FFMA.FTZ R22, R5.reuse, R20, R16.reuse ;  /* 0x0000001405167223 */ /* 0x140fe20000010010 */
[----:B------:R-:W-:Y:S01]  /*38e0*/  ISETP.GE.U32.AND P3, PT, R18, UR8, PT ;  /* 0x0000000812007c0c */ /* 0x000fe2000bf66070 */
[C---:B------:R-:W-:Y:S01]  /*38f0*/  FFMA.FTZ R17, R5.reuse, R15, R16 ;  /* 0x0000000f05117223 */ /* 0x040fe20000010010 */
[----:B------:R-:W-:Y:S01]  /*3900*/  SHF.R.S32.HI R26, RZ, 0x1f, R24 ;  /* 0x0000001fff1a7819 */ /* 0x000fe20000011418 */
[----:B------:R-:W-:Y:S01]  /*3910*/  FFMA.FTZ R16, R5, R9, R16 ;  /* 0x0000000905107223 */ /* 0x000fe20000010010 */
[----:B------:R-:W-:Y:S01]  /*3920*/  SHF.R.S32.HI R21, RZ, 0x1f, R18 ;  /* 0x0000001fff157819 */ /* 0x000fe20000011412 */
[----:B------:R-:W-:Y:S01]  /*3930*/  FFMA.FTZ R35, R12, R35, -R3 ;  /* 0x000000230c237223 */ /* 0x000fe20000010803 */
[----:B------:R-:W-:Y:S01]  /*3940*/  ISETP.GE.U32.AND P0, PT, R8, UR8, PT ;  /* 0x0000000808007c0c */ /* 0x000fe2000bf06070 */
[----:B------:R-:W-:Y:S01]  /*3950*/  FFMA.FTZ R5, R13, R14, -R2 ;  /* 0x0000000e0d057223 */ /* 0x000fe20000010802 */
[----:B------:R-:W-:-:S02]  /*3960*/  ISETP.GE.AND.EX P2, PT, R26, UR9, PT, P2 ;  /* 0x000000091a007c0c */ /* 0x000fc4000bf46320 */
[----:B------:R-:W-:Y:S01]  /*3970*/  ISETP.GE.AND.EX P3, PT, R21, UR9, PT, P3 ;  /* 0x0000000915007c0c */ /* 0x000fe2000bf66330 */
[----:B------:R-:W-:-:S12]  /*3980*/  @P1 BRA `(.L_x_57) ;  /* 0x0000000000381947 */ /* 0x000fd80003800000 */
[----:B------:R-:W0:Y:S01]  /*3990*/  LDCU.64 UR10, c[0x0][0x3f8] ;  /* 0x00007f00ff0a77ac */ /* 0x000e220008000a00 */
[----:B------:R-:W-:Y:S01]  /*39a0*/  MOV R2, R48 ;  /* 0x0000003000027202 */ /* 0x000fe20000000f00 */
[-C--:B------:R-:W-:Y:S01]  /*39b0*/  FMUL.FTZ R35, R35, R46.reuse ;  /* 0x0000002e23237220 */ /* 0x080fe20000410000 */
[----:B------:R-:W-:Y:S01]  /*39c0*/  MOV R3, R51 ;  /* 0x0000003300037202 */ /* 0x000fe20000000f00 */
[----:B------:R-:W1:Y:S01]  /*39d0*/  LDCU.64 UR4, c[0x0][0x380] ;  /* 0x00007000ff0477ac */ /* 0x000e620008000a00 */
[----:B------:R-:W-:Y:S01]  /*39e0*/  FMUL.FTZ R14, R5, R46 ;  /* 0x0000002e050e7220 */ /* 0x000fe20000410000 */
[----:B0-----:R-:W-:Y:S02]  /*39f0*/  IMAD R4, R4, UR10, RZ ;  /* 0x0000000a04047c24 */ /* 0x001fe4000f8e02ff */
[----:B------:R-:W-:-:S04]  /*3a00*/  IMAD.WIDE.U32 R2, R29, UR10, R2 ;  /* 0x0000000a1d027c25 */ /* 0x000fc8000f8e0002 */
[----:B------:R-:W-:Y:S01]  /*3a10*/  IMAD R29, R29, UR11, R4 ;  /* 0x0000000b1d1d7c24 */ /* 0x000fe2000f8e0204 */
[----:B-1----:R-:W-:-:S04]  /*3a20*/  LEA R4, P1, R2, UR4, 0x1 ;  /* 0x0000000402047c11 */ /* 0x002fc8000f8208ff */
[----:B------:R-:W-:Y:S02]  /*3a30*/  IADD3 R29, PT, PT, R3, R29, RZ ;  /* 0x0000001d031d7210 */ /* 0x000fe40007ffe0ff */
[----:B------:R-:W-:Y:S02]  /*3a40*/  F2FP.BF16.F32.PACK_AB R3, R14, R35 ;  /* 0x000000230e03723e */ /* 0x000fe400000010ff */
[----:B------:R-:W-:-:S05]  /*3a50*/  LEA.HI.X R5, R2, UR5, R29, 0x1, P1 ;  /* 0x0000000502057c11 */ /* 0x000fca00088f0c1d */
[----:B------:R0:W-:Y:S02]  /*3a60*/  STG.E desc[UR6][R4.64], R3 ;  /* 0x0000000304007986 */ /* 0x0001e4000c101906 */
.L_x_57:
[----:B------:R-:W-:Y:S05]  /*3a70*/  BSYNC.RECONVERGENT B0 ;  /* 0x0000000000007941 */ /* 0x000fea0003800200 */
.L_x_56:
[----:B------:R-:W-:Y:S02]  /*3a80*/  SHF.L.U32 R33, R33, 0x10, RZ ;  /* 0x0000001021217819 */ /* 0x000fe400000006ff */
[----:B------:R-:W-:Y:S01]  /*3a90*/  SHF.L.U32 R43, R43, 0x10, RZ ;  /* 0x000000102b2b7819 */ /* 0x000fe200000006ff */
[----:B------:R-:W-:Y:S06]  /*3aa0*/  BRA.U !UP0, `(.L_x_58) ;  /* 0x0000000108487547 */ /* 0x000fec000b800000 */
[----:B------:R-:W-:Y:S01]  /*3ab0*/  FFMA.FTZ R32, R13, R32, R11 ;  /* 0x000000200d207223 */ /* 0x000fe2000001000b */
[----:B------:R-:W-:-:S03]  /*3ac0*/  FFMA.FTZ R27, R12, R27, R10 ;  /* 0x0000001b0c1b7223 */ /* 0x000fc6000001000a */
[----:B0-----:R-:W-:Y:S01]  /*3ad0*/  FMUL.FTZ R5, R32, -1.4426950216293334961 ;  /* 0xbfb8aa3b20057820 */ /* 0x001fe20000410000 */
        /* <DEDUP_REMOVED lines=15> */
.L_x_58:
[----:B------:R-:W-:Y:S01]  /*3bd0*/  BSSY.RECONVERGENT B0, `(.L_x_59) ;  /* 0x0000012000007945 */ /* 0x000fe20003800200 */
[----:B------:R-:W-:Y:S01]  /*3be0*/  FFMA.FTZ R25, R12, R33, -R25 ;  /* 0x000000210c197223 */ /* 0x000fe20000010819 */
[----:B------:R-:W-:Y:S02]  /*3bf0*/  FFMA.FTZ R43, R13, R43, -R30 ;  /* 0x0000002b0d2b7223 */ /* 0x000fe4000001081e */
[----:B------:R-:W-:Y:S05]  /*3c00*/  @P2 BRA `(.L_x_60) ;  /* 0x0000000000382947 */ /* 0x000fea0003800000 */
[----:B------:R-:W1:Y:S01]  /*3c10*/  LDCU.64 UR4, c[0x0][0x3f8] ;  /* 0x00007f00ff0477ac */ /* 0x000e620008000a00 */
[----:B------:R-:W-:Y:S01]  /*3c20*/  MOV R2, R48 ;  /* 0x0000003000027202 */ /* 0x000fe20000000f00 */
[-C--:B------:R-:W-:Y:S01]  /*3c30*/  FMUL.FTZ R25, R25, R46.reuse ;  /* 0x0000002e19197220 */ /* 0x080fe20000410000 */
[----:B0-----:R-:W-:Y:S01]  /*3c40*/  MOV R3, R51 ;  /* 0x0000003300037202 */ /* 0x001fe20000000f00 */
[----:B------:R-:W0:Y:S01]  /*3c50*/  LDCU.64 UR10, c[0x0][0x380] ;  /* 0x00007000ff0a77ac */ /* 0x000e220008000a00 */
[----:B------:R-:W-:Y:S01]  /*3c60*/  FMUL.FTZ R14, R43, R46 ;  /* 0x0000002e2b0e7220 */ /* 0x000fe20000410000 */
[----:B-1----:R-:W-:Y:S02]  /*3c70*/  IMAD R5, R26, UR4, RZ ;  /* 0x000000041a057c24 */ /* 0x002fe4000f8e02ff */
[----:B------:R-:W-:-:S04]  /*3c80*/  IMAD.WIDE.U32 R2, R24, UR4, R2 ;  /* 0x0000000418027c25 */ /* 0x000fc8000f8e0002 */
[----:B------:R-:W-:Y:S01]  /*3c90*/  IMAD R5, R24, UR5, R5 ;  /* 0x0000000518057c24 */ /* 0x000fe2000f8e0205 */
[----:B0-----:R-:W-:-:S04]  /*3ca0*/  LEA R4, P1, R2, UR10, 0x1 ;  /* 0x0000000a02047c11 */ /* 0x001fc8000f8208ff */
[----:B------:R-:W-:Y:S02]  /*3cb0*/  IADD3 R5, PT, PT, R3, R5, RZ ;  /* 0x0000000503057210 */ /* 0x000fe40007ffe0ff */
[----:B------:R-:W-:Y:S02]  /*3cc0*/  F2FP.BF16.F32.PACK_AB R3, R14, R25 ;  /* 0x000000190e03723e */ /* 0x000fe400000010ff */
[----:B------:R-:W-:-:S05]  /*3cd0*/  LEA.HI.X R5, R2, UR11, R5, 0x1, P1 ;  /* 0x0000000b02057c11 */ /* 0x000fca00088f0c05 */
[----:B------:R1:W-:Y:S02]  /*3ce0*/  STG.E desc[UR6][R4.64], R3 ;  /* 0x0000000304007986 */ /* 0x0003e4000c101906 */
.L_x_60:
[----:B------:R-:W-:Y:S05]  /*3cf0*/  BSYNC.RECONVERGENT B0 ;  /* 0x0000000000007941 */ /* 0x000fea0003800200 */
.L_x_59:
[----:B------:R-:W-:Y:S02]  /*3d00*/  SHF.L.U32 R7, R7, 0x10, RZ ;  /* 0x0000001007077819 */ /* 0x000fe400000006ff */
[----:B------:R-:W-:Y:S01]  /*3d10*/  SHF.L.U32 R41, R41, 0x10, RZ ;  /* 0x0000001029297819 */ /* 0x000fe200000006ff */
[----:B------:R-:W-:Y:S06]  /*3d20*/  BRA.U !UP0, `(.L_x_61) ;  /* 0x0000000108487547 */ /* 0x000fec000b800000 */
[----:B------:R-:W-:Y:S01]  /*3d30*/  FFMA.FTZ R20, R13, R20, R11 ;  /* 0x000000140d147223 */ /* 0x000fe2000001000b */
[----:B------:R-:W-:-:S03]  /*3d40*/  FFMA.FTZ R19, R12, R19, R10 ;  /* 0x000000130c137223 */ /* 0x000fc6000001000a */
[----:B01----:R-:W-:Y:S01]  /*3d50*/  FMUL.FTZ R5, R20, -1.4426950216293334961 ;  /* 0xbfb8aa3b14057820 */ /* 0x003fe20000410000 */
        /* <DEDUP_REMOVED lines=15> */
.L_x_61:
[----:B------:R-:W-:Y:S01]  /*3e50*/  BSSY.RECONVERGENT B0, `(.L_x_62) ;  /* 0x0000012000007945 */ /* 0x000fe20003800200 */
[----:B------:R-:W-:Y:S01]  /*3e60*/  FFMA.FTZ R23, R12, R7, -R23 ;  /* 0x000000070c177223 */ /* 0x000fe20000010817 */
[----:B------:R-:W-:Y:S02]  /*3e70*/  FFMA.FTZ R7, R13, R41, -R22 ;  /* 0x000000290d077223 */ /* 0x000fe40000010816 */
[----:B------:R-:W-:Y:S05]  /*3e80*/  @P3 BRA `(.L_x_63) ;  /* 0x0000000000383947 */ /* 0x000fea0003800000 */
[----:B------:R-:W2:Y:S01]  /*3e90*/  LDCU.64 UR4, c[0x0][0x3f8] ;  /* 0x00007f00ff0477ac */ /* 0x000ea20008000a00 */
[----:B------:R-:W-:Y:S01]  /*3ea0*/  MOV R2, R48 ;  /* 0x0000003000027202 */ /* 0x000fe20000000f00 */
[-C--:B------:R-:W-:Y:S01]  /*3eb0*/  FMUL.FTZ R14, R23, R46.reuse ;  /* 0x0000002e170e7220 */ /* 0x080fe20000410000 */
[----:B01----:R-:W-:Y:S01]  /*3ec0*/  MOV R3, R51 ;  /* 0x0000003300037202 */ /* 0x003fe20000000f00 */
[----:B------:R-:W0:Y:S01]  /*3ed0*/  LDCU.64 UR10, c[0x0][0x380] ;  /* 0x00007000ff0a77ac */ /* 0x000e220008000a00 */
[----:B------:R-:W-:-:S05]  /*3ee0*/  FMUL.FTZ R7, R7, R46 ;  /* 0x0000002e07077220 */ /* 0x000fca0000410000 */
[----:B------:R-:W-:Y:S01]  /*3ef0*/  F2FP.BF16.F32.PACK_AB R7, R7, R14 ;  /* 0x0000000e0707723e */ /* 0x000fe200000010ff */
[----:B--2---:R-:W-:Y:S02]  /*3f00*/  IMAD R21, R21, UR4, RZ ;  /* 0x0000000415157c24 */ /* 0x004fe4000f8e02ff */
[----:B------:R-:W-:-:S04]  /*3f10*/  IMAD.WIDE.U32 R4, R18, UR4, R2 ;  /* 0x0000000412047c25 */ /* 0x000fc8000f8e0002 */
[----:B------:R-:W-:Y:S01]  /*3f20*/  IMAD R21, R18, UR5, R21 ;  /* 0x0000000512157c24 */ /* 0x000fe2000f8e0215 */
[----:B0-----:R-:W-:-:S04]  /*3f30*/  LEA R2, P1, R4, UR10, 0x1 ;  /* 0x0000000a04027c11 */ /* 0x001fc8000f8208ff */
[----:B------:R-:W-:-:S04]  /*3f40*/  IADD3 R21, PT, PT, R5, R21, RZ ;  /* 0x0000001505157210 */ /* 0x000fc80007ffe0ff */
[----:B------:R-:W-:-:S05]  /*3f50*/  LEA.HI.X R3, R4, UR11, R21, 0x1, P1 ;  /* 0x0000000b04037c11 */ /* 0x000fca00088f0c15 */
[----:B------:R2:W-:Y:S02]  /*3f60*/  STG.E desc[UR6][R2.64], R7 ;  /* 0x0000000702007986 */ /* 0x0005e4000c101906 */
.L_x_63:
[----:B------:R-:W-:Y:S05]  /*3f70*/  BSYNC.RECONVERGENT B0 ;  /* 0x0000000000007941 */ /* 0x000fea0003800200 */
.L_x_62:
[----:B------:R-:W-:Y:S02]  /*3f80*/  SHF.L.U32 R6, R6, 0x10, RZ ;  /* 0x0000001006067819 */ /* 0x000fe400000006ff */
[----:B------:R-:W-:Y:S02]  /*3f90*/  SHF.R.S32.HI R19, RZ, 0x1f, R8 ;  /* 0x0000001fff137819 */ /* 0x000fe40000011408 */
[----:B------:R-:W-:Y:S01]  /*3fa0*/  SHF.L.U32 R39, R39, 0x10, RZ ;  /* 0x0000001027277819 */ /* 0x000fe200000006ff */
[----:B------:R-:W-:Y:S06]  /*3fb0*/  BRA.U !UP0, `(.L_x_64) ;  /* 0x0000000108487547 */ /* 0x000fec000b800000 */
[----:B------:R-:W-:Y:S01]  /*3fc0*/  FFMA.FTZ R10, R12, R15, R10 ;  /* 0x0000000f0c0a7223 */ /* 0x000fe2000001000a */
[----:B------:R-:W-:-:S03]  /*3fd0*/  FFMA.FTZ R9, R13, R9, R11 ;  /* 0x000000090d097223 */ /* 0x000fc6000001000b */
[----:B--2---:R-:W-:Y:S01]  /*3fe0*/  FMUL.FTZ R2, R10, -1.4426950216293334961 ;  /* 0xbfb8aa3b0a027820 */ /* 0x004fe20000410000 */
[----:B01----:R-:W-:-:S05]  /*3ff0*/  FMUL.FTZ R4, R9, -1.4426950216293334961 ;  /* 0xbfb8aa3b09047820 */ /* 0x003fca0000410000 */
        /* <DEDUP_REMOVED lines=14> */
.L_x_64:
[----:B------:R-:W-:Y:S01]  /*40e0*/  ISETP.GE.AND.EX P0, PT, R19, UR9, PT, P0 ;  /* 0x0000000913007c0c */ /* 0x000fe2000bf06300 */
[----:B------:R-:W-:Y:S01]  /*40f0*/  FFMA.FTZ R17, R12, R6, -R17 ;  /* 0x000000060c117223 */ /* 0x000fe20000010811 */
[----:B------:R-:W-:Y:S01]  /*4100*/  FFMA.FTZ R13, R13, R39, -R16 ;  /* 0x000000270d0d7223 */ /* 0x000fe20000010810 */
[----:B------:R-:W-:Y:S02]  /*4110*/  BSSY.RECONVERGENT B0, `(.L_x_65) ;  /* 0x000000f000007945 */ /* 0x000fe40003800200 */
[-C--:B01----:R-:W-:Y:S01]  /*4120*/  FMUL.FTZ R5, R17, R46.reuse ;  /* 0x0000002e11057220 */ /* 0x083fe20000410000 */
[----:B------:R-:W-:-:S07]  /*4130*/  FMUL.FTZ R46, R13, R46 ;  /* 0x0000002e0d2e7220 */ /* 0x000fce0000410000 */
[----:B------:R-:W-:Y:S05]  /*4140*/  @P0 BRA `(.L_x_66) ;  /* 0x00000000002c0947 */ /* 0x000fea0003800000 */
[----:B------:R-:W0:Y:S01]  /*4150*/  LDCU.64 UR4, c[0x0][0x3f8] ;  /* 0x00007f00ff0477ac */ /* 0x000e220008000a00 */
[----:B------:R-:W-:Y:S02]  /*4160*/  MOV R49, R51 ;  /* 0x0000003300317202 */ /* 0x000fe40000000f00 */
[----:B------:R-:W-:Y:S01]  /*4170*/  F2FP.BF16.F32.PACK_AB R5, R46, R5 ;  /* 0x000000052e05723e */ /* 0x000fe200000010ff */
[----:B------:R-:W2:Y:S01]  /*4180*/  LDCU.64 UR8, c[0x0][0x380] ;  /* 0x00007000ff0877ac */ /* 0x000ea20008000a00 */
[----:B0-----:R-:W-:Y:S02]  /*4190*/  IMAD R19, R19, UR4, RZ ;  /* 0x0000000413137c24 */ /* 0x001fe4000f8e02ff */
[----:B------:R-:W-:-:S04]  /*41a0*/  IMAD.WIDE.U32 R48, R8, UR4, R48 ;  /* 0x0000000408307c25 */ /* 0x000fc8000f8e0030 */
[----:B------:R-:W-:Y:S01]  /*41b0*/  IMAD R19, R8, UR5, R19 ;  /* 0x0000000508137c24 */ /* 0x000fe2000f8e0213 */
[----:B--2---:R-:W-:-:S04]  /*41c0*/  LEA R2, P0, R48, UR8, 0x1 ;  /* 0x0000000830027c11 */ /* 0x004fc8000f8008ff */
[----:B------:R-:W-:-:S04]  /*41d0*/  IADD3 R19, PT, PT, R49, R19, RZ ;  /* 0x0000001331137210 */ /* 0x000fc80007ffe0ff */
[----:B------:R-:W-:-:S05]  /*41e0*/  LEA.HI.X R3, R48, UR9, R19, 0x1, P0 ;  /* 0x0000000930037c11 */ /* 0x000fca00080f0c13 */
[----:B------:R0:W-:Y:S02]  /*41f0*/  STG.E desc[UR6][R2.64], R5 ;  /* 0x0000000502007986 */ /* 0x0001e4000c101906 */
.L_x_66:
[----:B------:R-:W-:Y:S05]  /*4200*/  BSYNC.RECONVERGENT B0 ;  /* 0x0000000000007941 */ /* 0x000fea0003800200 */
.L_x_65:
[----:B------:R-:W1:Y:S01]  /*4210*/  LDCU UR4, c[0x0][0x410] ;  /* 0x00008200ff0477ac */ /* 0x000e620008000800 */
[----:B------:R-:W-:Y:S02]  /*4220*/  IADD3 R38, PT, PT, R28, R38, RZ ;  /* 0x000000261c267210 */ /* 0x000fe40007ffe0ff */
[----:B------:R-:W-:Y:S01]  /*4230*/  IADD3 R37, PT, PT, R37, 0x1, RZ ;  /* 0x0000000125257810 */ /* 0x000fe20007ffe0ff */
[----:B------:R-:W1:Y:S02]  /*4240*/  LDCU UR5, c[0x0][0x3e0] ;  /* 0x00007c00ff0577ac */ /* 0x000e640008000800 */
[----:B-1----:R-:W-:-:S06]  /*4250*/  UIMAD UR4, UR4, UR5, URZ ;  /* 0x00000005040472a4 */ /* 0x002fcc000f8e02ff */
[----:B------:R-:W-:-:S13]  /*4260*/  ISETP.GE.AND P0, PT, R38, UR4, PT ;  /* 0x0000000426007c0c */ /* 0x000fda000bf06270 */
[----:B------:R-:W-:Y:S05]  /*4270*/  @!P0 BRA `(.L_x_67) ;  /* 0xffffffbc008c8947 */ /* 0x000fea000383ffff */
.L_x_36:
[----:B------:R-:W1:Y:S01]  /*4280*/  S2R R9, SR_TID.X ;  /* 0x0000000000097919 */ /* 0x000e620000002100 */
[----:B------:R-:W3:Y:S01]  /*4290*/  LDC R4, c[0x0][0x370] ;  /* 0x0000dc00ff047b82 */ /* 0x000ee20000000800 */
[----:B------:R-:W-:Y:S07]  /*42a0*/  BSSY.RECONVERGENT B0, `(.L_x_68) ;  /* 0x000000e000007945 */ /* 0x000fee0003800200 */
[----:B--2---:R-:W2:Y:S08]  /*42b0*/  LDC R7, c[0x0][0x374] ;  /* 0x0000dd00ff077b82 */ /* 0x004eb00000000800 */
[----:B0-----:R-:W0:Y:S01]  /*42c0*/  LDC.64 R2, c[0x0][0x3c8] ;  /* 0x0000f200ff027b82 */ /* 0x001e220000000a00 */
[----:B---3--:R-:W-:-:S02]  /*42d0*/  ISETP.NE.AND P0, PT, R4, 0x1, PT ;  /* 0x000000010400780c */ /* 0x008fc40003f05270 */
[----:B-1----:R-:W-:Y:S02]  /*42e0*/  ISETP.NE.AND P1, PT, R9, RZ, PT ;  /* 0x000000ff0900720c */ /* 0x002fe40003f25270 */
[----:B--2---:R-:W-:-:S04]  /*42f0*/  SHF.L.U32 R0, R7, 0x1, RZ ;  /* 0x0000000107007819 */ /* 0x004fc800000006ff */
[----:B------:R-:W-:-:S05]  /*4300*/  SEL R5, R0, RZ, P0 ;  /* 0x000000ff00057207 */ /* 0x000fca0000000000 */
[----:B0-----:R-:W-:Y:S02]  /*4310*/  IMAD.WIDE.U32 R2, R5, 0x4, R2 ;  /* 0x0000000405027825 */ /* 0x001fe400078e0002 */
[----:B------:R-:W-:Y:S05]  /*4320*/  @P1 BRA `(.L_x_69) ;  /* 0x0000000000141947 */ /* 0x000fea0003800000 */
[----:B------:R-:W-:Y:S01]  /*4330*/  HFMA2 R5, -RZ, RZ, 0, 5.9604644775390625e-08 ;  /* 0x00000001ff057431 */ /* 0x000fe200000001ff */
[----:B------:R-:W-:Y:S06]  /*4340*/  MEMBAR.ALL.GPU ;  /* 0x0000000000007992 */ /* 0x000fec000000a000 */
[----:B------:R-:W-:-:S00]  /*4350*/  ERRBAR ;  /* 0x00000000000079ab */ /* 0x000fc00000000000 */
[----:B------:R-:W-:Y:S06]  /*4360*/  CGAERRBAR ;  /* 0x00000000000075ab */ /* 0x000fec0000000000 */
[----:B------:R0:W-:Y:S02]  /*4370*/  REDG.E.ADD.S32.STRONG.GPU desc[UR6][R2.64], R5 ;  /* 0x000000050200798e */ /* 0x0001e4000c12e306 */
.L_x_69:
[----:B------:R-:W-:Y:S05]  /*4380*/  BSYNC.RECONVERGENT B0 ;  /* 0x0000000000007941 */ /* 0x000fea0003800200 */
.L_x_68:
[----:B------:R-:W1:Y:S01]  /*4390*/  S2UR UR5, SR_CTAID.Y ;  /* 0x00000000000579c3 */ /* 0x000e620000002600 */
[----:B0-----:R-:W-:Y:S02]  /*43a0*/  IADD3 R5, PT, PT, R7, -0x1, RZ ;  /* 0xffffffff07057810 */ /* 0x001fe40007ffe0ff */
[----:B------:R-:W-:-:S05]  /*43b0*/  IADD3 R0, PT, PT, R4, -0x1, RZ ;  /* 0xffffffff04007810 */ /* 0x000fca0007ffe0ff */
[----:B------:R-:W0:Y:S01]  /*43c0*/  S2UR UR4, SR_CTAID.X ;  /* 0x00000000000479c3 */ /* 0x000e220000002500 */
[----:B-1----:R-:W-:-:S04]  /*43d0*/  ISETP.NE.AND P0, PT, R5, UR5, PT ;  /* 0x0000000505007c0c */ /* 0x002fc8000bf05270 */
[----:B0-----:R-:W-:-:S13]  /*43e0*/  ISETP.NE.OR P0, PT, R0, UR4, P0 ;  /* 0x0000000400007c0c */ /* 0x001fda0008705670 */
[----:B------:R-:W-:Y:S05]  /*43f0*/  @P0 EXIT ;  /* 0x000000000000094d */ /* 0x000fea0003800000 */
[----:B------:R-:W-:Y:S05]  /*4400*/  @P1 BRA `(.L_x_70) ;  /* 0x0000000000201947 */ /* 0x000fea0003800000 */
[----:B------:R-:W-:-:S05]  /*4410*/  IMAD R0, R4, R7, RZ ;  /* 0x0000000704007224 */ /* 0x000fca00078e02ff */
[----:B------:R-:W-:-:S13]  /*4420*/  ISETP.NE.AND P0, PT, R0, -0x1, PT ;  /* 0xffffffff0000780c */ /* 0x000fda0003f05270 */
[----:B------:R-:W-:Y:S05]  /*4430*/  @!P0 BRA `(.L_x_70) ;  /* 0x0000000000148947 */ /* 0x000fea0003800000 */
.L_x_71:
[----:B------:R-:W2:Y:S04]  /*4440*/  LDG.E.STRONG.GPU R5, desc[UR6][R2.64] ;  /* 0x0000000602057981 */ /* 0x000ea8000c1ef900 */
[----:B--2---:R-:W-:Y:S01]  /*4450*/  CCTL.IVALL ;  /* 0x00000000ff00798f */ /* 0x004fe20002000000 */
[----:B------:R-:W-:Y:S05]  /*4460*/  YIELD ;  /* 0x0000000000007946 */ /* 0x000fea0003800000 */
[----:B------:R-:W-:-:S13]  /*4470*/  ISETP.NE.AND P0, PT, R5, R0, PT ;  /* 0x000000000500720c */ /* 0x000fda0003f05270 */
[----:B------:R-:W-:Y:S05]  /*4480*/  @P0 BRA `(.L_x_71) ;  /* 0xfffffffc00ec0947 */ /* 0x000fea000383ffff */
.L_x_70:
        /* <DEDUP_REMOVED lines=10> */
[----:B------:R-:W-:Y:S01]  /*4530*/  HFMA2 R10, -RZ, RZ, 0, 0 ;  /* 0x00000000ff0a7431 */ /* 0x000fe200000001ff */
[----:B------:R-:W-:Y:S01]  /*4540*/  MOV R5, R9 ;  /* 0x0000000900057202 */ /* 0x000fe20000000f00 */
[----:B------:R-:W-:Y:S01]  /*4550*/  BSSY.RECONVERGENT B0, `(.L_x_72) ;  /* 0x000004e000007945 */ /* 0x000fe20003800200 */
[----:B------:R-:W-:Y:S02]  /*4560*/  LEA R13, R7, R7, 0x1 ;  /* 0x00000007070d7211 */ /* 0x000fe400078e08ff */
[----:B------:R-:W-:Y:S02]  /*4570*/  IADD3 R9, P1, PT, R5, 0x200, RZ ;  /* 0x0000020005097810 */ /* 0x000fe40007f3e0ff */
[----:B------:R-:W-:Y:S02]  /*4580*/  LOP3.LUT R2, RZ, R5, RZ, 0x33, !PT ;  /* 0x00000005ff027212 */ /* 0x000fe400078e33ff */
[----:B------:R-:W-:Y:S02]  /*4590*/  ISETP.GT.U32.AND P0, PT, R0, R9, PT ;  /* 0x000000090000720c */ /* 0x000fe40003f04070 */
[----:B------:R-:W-:-:S04]  /*45a0*/  IADD3.X R4, PT, PT, RZ, R10, RZ, P1, !PT ;  /* 0x0000000aff047210 */ /* 0x000fc80000ffe4ff */
[----:B------:R-:W-:-:S04]  /*45b0*/  ISETP.GT.AND.EX P0, PT, R3, R4, PT, P0 ;  /* 0x000000040300720c */ /* 0x000fc80003f04300 */
[----:B------:R-:W-:Y:S02]  /*45c0*/  SEL R9, R0, R9, P0 ;  /* 0x0000000900097207 */ /* 0x000fe40000000000 */
[----:B------:R-:W-:Y:S02]  /*45d0*/  SEL R11, R3, R4, P0 ;  /* 0x00000004030b7207 */ /* 0x000fe40000000000 */
[----:B------:R-:W-:Y:S01]  /*45e0*/  IADD3 R12, P1, PT, R2, R9, RZ ;  /* 0x00000009020c7210 */ /* 0x000fe20007f3e0ff */
[----:B------:R-:W-:Y:S01]  /*45f0*/  IMAD.WIDE.U32 R8, R6, 0x3, RZ ;  /* 0x0000000306087825 */ /* 0x000fe200078e00ff */
[----:B------:R-:W-:Y:S02]  /*4600*/  LOP3.LUT R2, RZ, R10, RZ, 0x33, !PT ;  /* 0x0000000aff027212 */ /* 0x000fe400078e33ff */
[----:B------:R-:W-:Y:S02]  /*4610*/  LOP3.LUT R4, R12, 0x600, RZ, 0xc0, !PT ;  /* 0x000006000c047812 */ /* 0x000fe400078ec0ff */
[----:B------:R-:W-:-:S02]  /*4620*/  IADD3.X R11, PT, PT, R2, R11, RZ, P1, !PT ;  /* 0x0000000b020b7210 */ /* 0x000fc40000ffe4ff */
[----:B------:R-:W-:Y:S02]  /*4630*/  ISETP.NE.U32.AND P1, PT, R4, 0x600, PT ;  /* 0x000006000400780c */ /* 0x000fe40003f25070 */
[----:B------:R-:W-:Y:S02]  /*4640*/  IADD3 R13, PT, PT, R9, R13, RZ ;  /* 0x0000000d090d7210 */ /* 0x000fe40007ffe0ff */
[----:B------:R-:W-:Y:S02]  /*4650*/  ISETP.NE.AND.EX P1, PT, RZ, RZ, PT, P1 ;  /* 0x000000ffff00720c */ /* 0x000fe40003f25310 */
[----:B------:R-:W-:Y:S02]  /*4660*/  LEA.HI R30, P2, R13, R8, RZ, 0x1 ;  /* 0x000000080d1e7211 */ /* 0x000fe400078508ff */
[----:B------:R-:W-:Y:S02]  /*4670*/  ISETP.GE.U32.AND P0, PT, R12, 0x600, PT ;  /* 0x000006000c00780c */ /* 0x000fe40003f06070 */
[----:B------:R-:W-:-:S02]  /*4680*/  IADD3.X R13, PT, PT, RZ, R13, RZ, P2, !PT ;  /* 0x0000000dff0d7210 */ /* 0x000fc400017fe4ff */
[----:B------:R-:W-:Y:S02]  /*4690*/  ISETP.GE.U32.AND.EX P0, PT, R11, RZ, PT, P0 ;  /* 0x000000ff0b00720c */ /* 0x000fe40003f06100 */
[--C-:B------:R-:W-:Y:S02]  /*46a0*/  SHF.R.S64 R30, R30, 0x1, R13.reuse ;  /* 0x000000011e1e7819 */ /* 0x100fe4000000100d */
[----:B------:R-:W-:Y:S01]  /*46b0*/  SHF.R.S32.HI R35, RZ, 0x1, R13 ;  /* 0x00000001ff237819 */ /* 0x000fe2000001140d */
[----:B------:R-:W-:Y:S08]  /*46c0*/  @!P1 BRA `(.L_x_73) ;  /* 0x0000000000d89947 */ /* 0x000ff00003800000 */
[----:B------:R-:W0:Y:S01]  /*46d0*/  LDCU.64 UR4, c[0x0][0x3d8] ;  /* 0x00007b00ff0477ac */ /* 0x000e220008000a00 */
[----:B------:R-:W-:Y:S01]  /*46e0*/  SHF.R.U64 R4, R12, 0x9, R11 ;  /* 0x000000090c047819 */ /* 0x000fe2000000120b */
[----:B------:R-:W-:Y:S01]  /*46f0*/  IMAD.WIDE.U32 R8, R6, 0x4, RZ ;  /* 0x0000000406087825 */ /* 0x000fe200078e00ff */
[C---:B------:R-:W-:Y:S01]  /*4700*/  SHF.L.U32 R11, R5.reuse, 0x3, RZ ;  /* 0x00000003050b7819 */ /* 0x040fe200000006ff */
[----:B------:R-:W1:Y:S01]  /*4710*/  LDCU.64 UR8, c[0x0][0x390] ;  /* 0x00007200ff0877ac */ /* 0x000e620008000a00 */
[----:B------:R-:W-:Y:S02]  /*4720*/  IADD3 R4, PT, PT, R4, 0x1, RZ ;  /* 0x0000000104047810 */ /* 0x000fe40007ffe0ff */
[----:B------:R-:W-:Y:S01]  /*4730*/  SHF.L.U64.HI R24, R5, 0x3, R10 ;  /* 0x0000000305187819 */ /* 0x000fe2000001020a */
[----:B------:R-:W2:Y:S01]  /*4740*/  LDCU.64 UR10, c[0x0][0x388] ;  /* 0x00007100ff0a77ac */ /* 0x000ea20008000a00 */
[----:B------:R-:W-:Y:S02]  /*4750*/  SHF.L.U32 R2, R4, 0x9, RZ ;  /* 0x0000000904027819 */ /* 0x000fe400000006ff */
[----:B------:R-:W-:-:S02]  /*4760*/  SHF.L.U32 R31, R7, 0x2, RZ ;  /* 0x00000002071f7819 */ /* 0x000fc400000006ff */
[----:B------:R-:W-:Y:S02]  /*4770*/  LOP3.LUT R2, R2, 0x600, RZ, 0xc0, !PT ;  /* 0x0000060002027812 */ /* 0x000fe400078ec0ff */
[----:B------:R-:W-:Y:S02]  /*4780*/  SHF.L.U64.HI R33, R0, 0x2, R3 ;  /* 0x0000000200217819 */ /* 0x000fe40000010203 */
[----:B------:R-:W-:Y:S02]  /*4790*/  SHF.L.U64.HI R29, R30, 0x2, R35 ;  /* 0x000000021e1d7819 */ /* 0x000fe40000010223 */
[----:B0-----:R-:W-:Y:S02]  /*47a0*/  LEA R27, P1, R5, UR4, 0x2 ;  /* 0x00000004051b7c11 */ /* 0x001fe4000f8210ff */
[----:B------:R-:W-:Y:S02]  /*47b0*/  IADD3 R31, PT, PT, R9, R31, RZ ;  /* 0x0000001f091f7210 */ /* 0x000fe40007ffe0ff */
[----:B-1----:R-:W-:-:S02]  /*47c0*/  IADD3 R25, P2, PT, R11, UR8, RZ ;  /* 0x000000080b197c10 */ /* 0x002fc4000ff5e0ff */
[----:B------:R-:W-:Y:S02]  /*47d0*/  LEA.HI.X R28, R5, UR5, R10, 0x2, P1 ;  /* 0x00000005051c7c11 */ /* 0x000fe400088f140a */
[----:B------:R-:W-:Y:S02]  /*47e0*/  IADD3.X R26, PT, PT, R24, UR9, RZ, P2, !PT ;  /* 0x00000009181a7c10 */ /* 0x000fe400097fe4ff */
[----:B------:R-:W-:Y:S02]  /*47f0*/  IADD3 R5, P2, PT, R2, R5, RZ ;  /* 0x0000000502057210 */ /* 0x000fe40007f5e0ff */
[----:B------:R-:W-:Y:S02]  /*4800*/  LOP3.LUT R2, R4, 0x3, RZ, 0xc0, !PT ;  /* 0x0000000304027812 */ /* 0x000fe400078ec0ff */
[----:B--2---:R-:W-:Y:S02]  /*4810*/  IADD3 R11, P1, PT, R11, UR10, RZ ;  /* 0x0000000a0b0b7c10 */ /* 0x004fe4000ff3e0ff */
[----:B------:R-:W-:-:S02]  /*4820*/  IADD3 R2, P3, PT, RZ, -R2, RZ ;  /* 0x80000002ff027210 */ /* 0x000fc40007f7e0ff */
[----:B------:R-:W-:Y:S02]  /*4830*/  IADD3.X R24, PT, PT, R24, UR11, RZ, P1, !PT ;  /* 0x0000000b18187c10 */ /* 0x000fe40008ffe4ff */
[----:B------:R-:W-:Y:S02]  /*4840*/  IADD3.X R4, PT, PT, RZ, -0x1, RZ, P3, !PT ;  /* 0xffffffffff047810 */ /* 0x000fe40001ffe4ff */
[----:B------:R-:W-:-:S07]  /*4850*/  IADD3.X R10, PT, PT, RZ, R10, RZ, P2, !PT ;  /* 0x0000000aff0a7210 */ /* 0x000fce00017fe4ff */
.L_x_74:
[-C--:B0-----:R-:W-:Y:S02]  /*4860*/  LEA R14, P1, R0, R27.reuse, 0x2 ;  /* 0x0000001b000e7211 */ /* 0x081fe400078210ff */
        /* <DEDUP_REMOVED lines=28> */
.L_x_73:
[----:B------:R-:W-:Y:S05]  /*4a30*/  BSYNC.RECONVERGENT B0 ;  /* 0x0000000000007941 */ /* 0x000fea0003800200 */
.L_x_72:
        /* <DEDUP_REMOVED lines=10> */
.L_x_75:
[C---:B------:R-:W-:Y:S02]  /*4ae0*/  SHF.L.U32 R11, R5.reuse, 0x2, RZ ;  /* 0x00000002050b7819 */ /* 0x040fe400000006ff */
[----:B0-----:R-:W-:Y:S02]  /*4af0*/  SHF.L.U64.HI R23, R5, 0x2, R10 ;  /* 0x0000000205177819 */ /* 0x001fe4000001020a */
        /* <DEDUP_REMOVED lines=16> */
[C---:B--2---:R-:W-:Y:S02]  /*4c00*/  IADD3 R22, P0, PT, R24.reuse, UR8, RZ ;  /* 0x0000000818167c10 */ /* 0x044fe4000ff1e0ff */
[----:B0-----:R-:W-:Y:S02]  /*4c10*/  LOP3.LUT R13, R19, 0x3, RZ, 0xc0, !PT ;  /* 0x00000003130d7812 */ /* 0x001fe400078ec0ff */
[----:B---3--:R-:W-:Y:S02]  /*4c20*/  IADD3 R24, P1, PT, R24, UR10, RZ ;  /* 0x0000000a18187c10 */ /* 0x008fe4000ff3e0ff */
[----:B------:R-:W-:Y:S02]  /*4c30*/  LOP3.LUT R11, R23, 0x3, RZ, 0xc0, !PT ;  /* 0x00000003170b7812 */ /* 0x000fe400078ec0ff */
[----:B------:R-:W-:Y:S02]  /*4c40*/  IADD3 R12, P2, PT, R10, UR4, RZ ;  /* 0x000000040a0c7c10 */ /* 0x000fe4000ff5e0ff */
[----:B------:R-:W-:-:S02]  /*4c50*/  IADD3.X R23, PT, PT, R13, UR9, RZ, P0, !PT ;  /* 0x000000090d177c10 */ /* 0x000fc400087fe4ff */
[----:B------:R-:W-:Y:S02]  /*4c60*/  IADD3.X R25, PT, PT, R13, UR11, RZ, P1, !PT ;  /* 0x0000000b0d197c10 */ /* 0x000fe40008ffe4ff */
[----:B------:R-:W-:Y:S02]  /*4c70*/  IADD3.X R13, PT, PT, R11, UR5, RZ, P2, !PT ;  /* 0x000000050b0d7c10 */ /* 0x000fe400097fe4ff */
[C---:B-1----:R-:W-:Y:S02]  /*4c80*/  IADD3 R14, P0, PT, R12.reuse, R6, RZ ;  /* 0x000000060c0e7210 */ /* 0x042fe40007f1e0ff */
        /* <DEDUP_REMOVED lines=21> */
[----:B------:R-:W3:Y:S04]  /*4de0*/  LDG.E R26, desc[UR6][R12.64+0x1000] ;  /* 0x001000060c1a7981 */ /* 0x000ee8000c1e1900 */
[----:B------:R-:W3:Y:S04]  /*4df0*/  LDG.E R27, desc[UR6][R14.64+0x1000] ;  /* 0x001000060e1b7981 */ /* 0x000ee8000c1e1900 */
[----:B-1----:R-:W4:Y:S04]  /*4e00*/  LDG.E R28, desc[UR6][R16.64+0x1000] ;  /* 0x00100006101c7981 */ /* 0x002f28000c1e1900 */
        /* <DEDUP_REMOVED lines=14> */
[----:B------:R1:W2:Y:S01]  /*4ef0*/  LDG.E R33, desc[UR6][R10.64+0x1800] ;  /* 0x001800060a217981 */ /* 0x0002a2000c1e1900 */
[----:B------:R-:W-:-:S04]  /*4f00*/  IADD3 R22, P0, PT, R18, 0x3000, RZ ;  /* 0x0000300012167810 */ /* 0x000fc80007f1e0ff */
[----:B------:R-:W-:Y:S02]  /*4f10*/  IADD3.X R23, PT, PT, RZ, R19, RZ, P0, !PT ;  /* 0x00000013ff177210 */ /* 0x000fe400007fe4ff */
[----:B------:R-:W-:Y:S02]  /*4f20*/  LOP3.LUT R22, R22, 0xfffffff8, RZ, 0xc0, !PT ;  /* 0xfffffff816167812 */ /* 0x000fe400078ec0ff */
[----:B------:R-:W-:Y:S02]  /*4f30*/  LOP3.LUT R23, R23, 0x3, RZ, 0xc0, !PT ;  /* 0x0000000317177812 */ /* 0x000fe400078ec0ff */
[C---:B------:R-:W-:Y:S02]  /*4f40*/  IADD3 R18, P0, PT, R22.reuse, UR8, RZ ;  /* 0x0000000816127c10 */ /* 0x040fe4000ff1e0ff */
[----:B------:R-:W-:Y:S02]  /*4f50*/  IADD3 R22, P1, PT, R22, UR10, RZ ;  /* 0x0000000a16167c10 */ /* 0x000fe4000ff3e0ff */
[----:B------:R-:W-:-:S02]  /*4f60*/  IADD3.X R19, PT, PT, R23, UR9, RZ, P0, !PT ;  /* 0x0000000917137c10 */ /* 0x000fc400087fe4ff */
[----:B------:R-:W-:Y:S02]  /*4f70*/  IADD3.X R23, PT, PT, R23, UR11, RZ, P1, !PT ;  /* 0x0000000b17177c10 */ /* 0x000fe40008ffe4ff */
[----:B------:R-:W-:-:S04]  /*4f80*/  IADD3 R5, PT, PT, R5, 0x800, RZ ;  /* 0x0000080005057810 */ /* 0x000fc80007ffe0ff */
[----:B------:R-:W-:-:S04]  /*4f90*/  ISETP.GT.U32.AND P0, PT, R0, R5, PT ;  /* 0x000000050000720c */ /* 0x000fc80003f04070 */
[----:B------:R-:W-:Y:S01]  /*4fa0*/  ISETP.GT.AND.EX P0, PT, R3, RZ, PT, P0 ;  /* 0x000000ff0300720c */ /* 0x000fe20003f04300 */
[----:B-1----:R-:W-:Y:S01]  /*4fb0*/  HFMA2 R10, -RZ, RZ, 0, 0 ;  /* 0x00000000ff0a7431 */ /* 0x002fe200000001ff */
[----:B---3--:R0:W-:Y:S04]  /*4fc0*/  STG.E.64 desc[UR6][R18.64], R30 ;  /* 0x0000001e12007986 */ /* 0x0081e8000c101b06 */
[----:B--2---:R0:W-:Y:S07]  /*4fd0*/  STG.E.64 desc[UR6][R22.64], R32 ;  /* 0x0000002016007986 */ /* 0x0041ee000c101b06 */
[----:B------:R-:W-:Y:S05]  /*4fe0*/  @P0 BRA `(.L_x_75) ;  /* 0xfffffff800bc0947 */ /* 0x000fea000383ffff */
[----:B------:R-:W-:Y:S05]  /*4ff0*/  EXIT ;  /* 0x000000000000794d */ /* 0x000fea0003800000 */
.L_x_76:
        /* <DEDUP_REMOVED lines=16> */
.L_x_3408:


//--------------------- .text._Z35group_norm_nhwc_bwd_one_pass_kernelI11Bf16IOFp32WLi256ELi32ELi512EEv26Group_norm_nhwc_bwd_params --------------------------
	.section	.text._Z35group_norm_nhwc_bwd_one_pass_kernelI11Bf16IOFp32WLi256ELi32ELi512EEv26Group_norm_nhwc_bwd_params,"ax",@progbits
	.align	128
        .global         _Z35group_norm_nhwc_bwd_one_pass_kernelI11Bf16IOFp32WLi256ELi32ELi512EEv26Group_norm_nhwc_bwd_params
        .type           _Z35group_norm_nhwc_bwd_one_pass_kernelI11Bf16IOFp32WLi256ELi32ELi512EEv26Group_norm_nhwc_bwd_params,@function
        .size           _Z35group_norm_nhwc_bwd_one_pass_kernelI11Bf16IOFp32WLi256ELi32ELi512EEv26Group_norm_nhwc_bwd_params,(.L_x_3409 - _Z35group_norm_nhwc_bwd_one_pass_kernelI11Bf16IOFp32WLi256ELi32ELi512EEv26Group_norm_nhwc_bwd_params)
        .other          _Z35group_norm_nhwc_bwd_one_pass_kernelI11Bf16IOFp32WLi256ELi32ELi512EEv26Group_norm_nhwc_bwd_params,@"STO_CUDA_ENTRY STV_DEFAULT"
_Z35group_norm_nhwc_bwd_one_pass_kernelI11Bf16IOFp32WLi256ELi32ELi512EEv26Group_norm_nhwc_bwd_params:
.text._Z35group_norm_nhwc_bwd_one_pass_kernelI11Bf16IOFp32WLi256ELi32ELi512EEv26Group_norm_nhwc_bwd_params:
[----:B------:R-:W-:Y:S01]  /*0000*/  LDC R1, c[0x0][0x37c] ;  /* 0x0000df00ff017b82 */ /* 0x000fe20000000800 */
[----:B------:R-:W0:Y:S01]  /*0010*/  S2R R60, SR_CTAID.Y ;  /* 0x00000000003c7919 */ /* 0x000e220000002600 */
[----:B------:R-:W1:Y:S06]  /*0020*/  LDCU UR4, c[0x0][0x410] ;  /* 0x00008200ff0477ac */ /* 0x000e6c0008000800 */
[----:B------:R-:W2:Y:S01]  /*0030*/  S2UR UR11, SR_CTAID.X ;  /* 0x00000000000b79c3 */ /* 0x000ea20000002500 */
[----:B------:R-:W3:Y:S01]  /*0040*/  S2R R61, SR_TID.X ;  /* 0x00000000003d7919 */ /* 0x000ee20000002100 */
[----:B------:R-:W1:Y:S01]  /*0050*/  LDCU UR5, c[0x0][0x3e0] ;  /* 0x00007c00ff0577ac */ /* 0x000e620008000800 */
[----:B------:R-:W4:Y:S01]  /*0060*/  LDCU.64 UR8, c[0x0][0x358] ;  /* 0x00006b00ff0877ac */ /* 0x000f220008000a00 */
[----:B-1----:R-:W-:-:S06]  /*0070*/  UIMAD UR4, UR4, UR5, URZ ;  /* 0x00000005040472a4 */ /* 0x002fcc000f8e02ff */
[----:B0-----:R-:W-:-:S13]  /*0080*/  ISETP.GE.AND P0, PT, R60, UR4, PT ;  /* 0x000000043c007c0c */ /* 0x001fda000bf06270 */
[----:B--234-:R-:W-:Y:S05]  /*0090*/  @P0 BRA `(.L_x_77) ;  /* 0x0000006000f80947 */ /* 0x01cfea0003800000 */
[----:B------:R-:W0:Y:S01]  /*00a0*/  LDC R4, c[0x0][0x41c] ;  /* 0x00010700ff047b82 */ /* 0x000e220000000800 */
[----:B------:R-:W-:Y:S01]  /*00b0*/  SHF.R.U32.HI R3, RZ, 0x4, R61 ;  /* 0x00000004ff037819 */ /* 0x000fe2000001163d */
[----:B------:R-:W-:Y:S01]  /*00c0*/  HFMA2 R59, -RZ, RZ, 0, 0 ;  /* 0x00000000ff3b7431 */ /* 0x000fe200000001ff */
[----:B------:R-:W-:Y:S01]  /*00d0*/  MOV R50, R60 ;  /* 0x0000003c00327202 */ /* 0x000fe20000000f00 */
[----:B------:R-:W1:Y:S04]  /*00e0*/  LDCU.U8 UR12, c[0x0][0x414] ;  /* 0x00008280ff0c77ac */ /* 0x000e680008000000 */
[----:B------:R-:W2:Y:S08]  /*00f0*/  LDC R0, c[0x0][0x374] ;  /* 0x0000dd00ff007b82 */ /* 0x000eb00000000800 */
[----:B------:R-:W3:Y:S01]  /*0100*/  LDC R2, c[0x0][0x370] ;  /* 0x0000dc00ff027b82 */ /* 0x000ee20000000800 */
[----:B0-----:R-:W-:-:S05]  /*0110*/  IMAD R4, R4, UR11, R3 ;  /* 0x0000000b04047c24 */ /* 0x001fca000f8e0203 */
[C---:B------:R-:W-:Y:S02]  /*0120*/  IADD3 R49, PT, PT, R4.reuse, 0x60, RZ ;  /* 0x0000006004317810 */ /* 0x040fe40007ffe0ff */
[C---:B------:R-:W-:Y:S02]  /*0130*/  IADD3 R3, PT, PT, R4.reuse, 0x80, RZ ;  /* 0x0000008004037810 */ /* 0x040fe40007ffe0ff */
[----:B-12---:R-:W-:-:S07]  /*0140*/  IADD3 R4, PT, PT, R4, 0xe0, RZ ;  /* 0x000000e004047810 */ /* 0x006fce0007ffe0ff */
.L_x_120:
[----:B0-----:R-:W0:Y:S01]  /*0150*/  LDC R11, c[0x0][0x410] ;  /* 0x00010400ff0b7b82 */ /* 0x001e220000000800 */
[----:B------:R-:W-:Y:S01]  /*0160*/  IABS R10, R50 ;  /* 0x00000032000a7213 */ /* 0x000fe20000000000 */
[----:B-1----:R-:W1:Y:S01]  /*0170*/  LDCU.128 UR16, c[0x0][0x400] ;  /* 0x00008000ff1077ac */ /* 0x002e620008000c00 */
[----:B------:R-:W-:Y:S02]  /*0180*/  SHF.R.S32.HI R17, RZ, 0x1f, R3 ;  /* 0x0000001fff117819 */ /* 0x000fe40000011403 */
[----:B------:R-:W-:Y:S02]  /*0190*/  CS2R R42, SRZ ;  /* 0x00000000002a7805 */ /* 0x000fe4000001ff00 */
[----:B------:R-:W-:Y:S02]  /*01a0*/  ISETP.GE.AND P3, PT, R50, RZ, PT ;  /* 0x000000ff3200720c */ /* 0x000fe40003f66270 */
[----:B------:R-:W-:Y:S02]  /*01b0*/  SHF.R.U32.HI R32, RZ, 0x4, R61 ;  /* 0x00000004ff207819 */ /* 0x000fe4000001163d */
[----:B-1----:R-:W-:-:S02]  /*01c0*/  ISETP.GE.U32.AND P1, PT, R3, UR16, PT ;  /* 0x0000001003007c0c */ /* 0x002fc4000bf26070 */
[----:B0-----:R-:W-:Y:S02]  /*01d0*/  IABS R8, R11 ;  /* 0x0000000b00087213 */ /* 0x001fe40000000000 */
[----:B------:R-:W-:Y:S02]  /*01e0*/  ISETP.GE.AND.EX P1, PT, R17, UR17, PT, P1 ;  /* 0x0000001111007c0c */ /* 0x000fe4000bf26310 */
[----:B------:R-:W0:Y:S11]  /*01f0*/  I2F.RP R5, R8 ;  /* 0x0000000800057306 */ /* 0x000e360000209400 */
[----:B------:R-:W1:Y:S01]  /*0200*/  @!P1 LDC.64 R14, c[0x0][0x3f8] ;  /* 0x0000fe00ff0e9b82 */ /* 0x000e620000000a00 */
[----:B0-----:R-:W0:Y:S07]  /*0210*/  MUFU.RCP R5, R5 ;  /* 0x0000000500057308 */ /* 0x001e2e0000001000 */
[----:B------:R-:W2:Y:S08]  /*0220*/  @!P1 LDC.64 R12, c[0x0][0x3a0] ;  /* 0x0000e800ff0c9b82 */ /* 0x000eb00000000a00 */
[----:B------:R-:W4:Y:S01]  /*0230*/  @!P1 LDC.64 R26, c[0x0][0x398] ;  /* 0x0000e600ff1a9b82 */ /* 0x000f220000000a00 */
[----:B0-----:R-:W-:-:S04]  /*0240*/  IADD3 R6, PT, PT, R5, 0xffffffe, RZ ;  /* 0x0ffffffe05067810 */ /* 0x001fc80007ffe0ff */
[----:B------:R0:W3:Y:S02]  /*0250*/  F2I.FTZ.U32.TRUNC.NTZ R7, R6 ;  /* 0x0000000600077305 */ /* 0x0000e4000021f000 */
[----:B0-----:R-:W-:Y:S02]  /*0260*/  MOV R6, RZ ;  /* 0x000000ff00067202 */ /* 0x001fe40000000f00 */
[----:B---3--:R-:W-:-:S05]  /*0270*/  IADD3 R9, PT, PT, RZ, -R7, RZ ;  /* 0x80000007ff097210 */ /* 0x008fca0007ffe0ff */
[----:B------:R-:W-:-:S04]  /*0280*/  IMAD R9, R9, R8, RZ ;  /* 0x0000000809097224 */ /* 0x000fc800078e02ff */
[----:B------:R-:W-:Y:S01]  /*0290*/  IMAD.HI.U32 R7, R7, R9, R6 ;  /* 0x0000000907077227 */ /* 0x000fe200078e0006 */
[----:B------:R-:W-:Y:S02]  /*02a0*/  MOV R9, R10 ;  /* 0x0000000a00097202 */ /* 0x000fe40000000f00 */
[----:B------:R-:W-:-:S03]  /*02b0*/  LOP3.LUT R10, R50, R11, RZ, 0x3c, !PT ;  /* 0x0000000b320a7212 */ /* 0x000fc600078e3cff */
[----:B------:R-:W-:Y:S01]  /*02c0*/  IMAD.HI.U32 R7, R7, R9, RZ ;  /* 0x0000000907077227 */ /* 0x000fe200078e00ff */
[----:B------:R-:W-:-:S04]  /*02d0*/  ISETP.GE.AND P2, PT, R10, RZ, PT ;  /* 0x000000ff0a00720c */ /* 0x000fc80003f46270 */
[----:B------:R-:W-:-:S05]  /*02e0*/  IADD3 R5, PT, PT, -R7, RZ, RZ ;  /* 0x000000ff07057210 */ /* 0x000fca0007ffe1ff */
[C---:B------:R-:W-:Y:S02]  /*02f0*/  IMAD R5, R8.reuse, R5, R9 ;  /* 0x0000000508057224 */ /* 0x040fe400078e0209 */
[----:B------:R-:W0:Y:S03]  /*0300*/  LDC R9, c[0x0][0x41c] ;  /* 0x00010700ff097b82 */ /* 0x000e260000000800 */
[----:B------:R-:W-:-:S13]  /*0310*/  ISETP.GT.U32.AND P4, PT, R8, R5, PT ;  /* 0x000000050800720c */ /* 0x000fda0003f84070 */
[-C--:B------:R-:W-:Y:S02]  /*0320*/  @!P4 IADD3 R5, PT, PT, R5, -R8.reuse, RZ ;  /* 0x800000080505c210 */ /* 0x080fe40007ffe0ff */
[----:B------:R-:W-:Y:S02]  /*0330*/  @!P4 IADD3 R7, PT, PT, R7, 0x1, RZ ;  /* 0x000000010707c810 */ /* 0x000fe40007ffe0ff */
[CC--:B------:R-:W-:Y:S02]  /*0340*/  ISETP.GE.U32.AND P0, PT, R5.reuse, R8.reuse, PT ;  /* 0x000000080500720c */ /* 0x0c0fe40003f06070 */
[----:B------:R-:W-:Y:S02]  /*0350*/  ISETP.GT.U32.AND P5, PT, R8, R5, PT ;  /* 0x000000050800720c */ /* 0x000fe40003fa4070 */
[----:B------:R-:W-:Y:S01]  /*0360*/  IADD3 R6, PT, PT, R5, -R8, RZ ;  /* 0x8000000805067210 */ /* 0x000fe20007ffe0ff */
[----:B0-----:R-:W-:Y:S01]  /*0370*/  IMAD R32, R9, UR11, R32 ;  /* 0x0000000b09207c24 */ /* 0x001fe2000f8e0220 */
[----:B------:R-:W-:-:S02]  /*0380*/  ISETP.NE.AND P4, PT, R11, RZ, PT ;  /* 0x000000ff0b00720c */ /* 0x000fc40003f85270 */
[----:B------:R-:W-:Y:S02]  /*0390*/  SEL R5, R6, R5, !P5 ;  /* 0x0000000506057207 */ /* 0x000fe40006800000 */
[----:B------:R-:W-:Y:S02]  /*03a0*/  LOP3.LUT R6, RZ, R11, RZ, 0x33, !PT ;  /* 0x0000000bff067212 */ /* 0x000fe400078e33ff */
[----:B------:R-:W-:Y:S02]  /*03b0*/  SHF.R.S32.HI R19, RZ, 0x1f, R32 ;  /* 0x0000001fff137819 */ /* 0x000fe40000011420 */
[----:B------:R-:W-:Y:S02]  /*03c0*/  @P0 IADD3 R7, PT, PT, R7, 0x1, RZ ;  /* 0x0000000107070810 */ /* 0x000fe40007ffe0ff */
[----:B------:R-:W-:Y:S02]  /*03d0*/  ISETP.GE.U32.AND P0, PT, R32, UR16, PT ;  /* 0x0000001020007c0c */ /* 0x000fe4000bf06070 */
[----:B------:R-:W-:-:S02]  /*03e0*/  @!P3 IADD3 R5, PT, PT, -R5, RZ, RZ ;  /* 0x000000ff0505b210 */ /* 0x000fc40007ffe1ff */
[----:B------:R-:W-:Y:S02]  /*03f0*/  @!P2 IADD3 R7, PT, PT, -R7, RZ, RZ ;  /* 0x000000ff0707a210 */ /* 0x000fe40007ffe1ff */
[----:B------:R-:W-:Y:S02]  /*0400*/  ISETP.GE.AND.EX P0, PT, R19, UR17, PT, P0 ;  /* 0x0000001113007c0c */ /* 0x000fe4000bf06300 */
[C---:B------:R-:W-:Y:S02]  /*0410*/  SEL R48, R6.reuse, R5, !P4 ;  /* 0x0000000506307207 */ /* 0x040fe40006000000 */
[----:B------:R-:W-:Y:S02]  /*0420*/  SHF.L.U32 R5, R61, 0x1, RZ ;  /* 0x000000013d057819 */ /* 0x000fe400000006ff */
[----:B------:R-:W-:Y:S02]  /*0430*/  SEL R9, R6, R7, !P4 ;  /* 0x0000000706097207 */ /* 0x000fe40006000000 */
[----:B------:R-:W-:-:S02]  /*0440*/  SHF.L.U32 R6, R48, 0x5, RZ ;  /* 0x0000000530067819 */ /* 0x000fc400000006ff */
[----:B------:R-:W-:Y:S02]  /*0450*/  LOP3.LUT R5, R5, 0x1e, RZ, 0xc0, !PT ;  /* 0x0000001e05057812 */ /* 0x000fe400078ec0ff */
[----:B------:R-:W-:Y:S01]  /*0460*/  SHF.R.S32.HI R8, RZ, 0x1f, R9 ;  /* 0x0000001fff087819 */ /* 0x000fe20000011409 */
[----:B------:R-:W0:Y:S01]  /*0470*/  @!P0 LDC.64 R10, c[0x0][0x3f8] ;  /* 0x0000fe00ff0a8b82 */ /* 0x000e220000000a00 */
[----:B------:R-:W-:Y:S02]  /*0480*/  SHF.R.S32.HI R7, RZ, 0x1f, R6 ;  /* 0x0000001fff077819 */ /* 0x000fe40000011406 */
[----:B------:R-:W-:Y:S01]  /*0490*/  LOP3.LUT R6, R6, R5, RZ, 0xfc, !PT ;  /* 0x0000000506067212 */ /* 0x000fe200078efcff */
[----:B------:R-:W-:Y:S01]  /*04a0*/  IMAD R8, R8, UR18, RZ ;  /* 0x0000001208087c24 */ /* 0x000fe2000f8e02ff */
[C---:B------:R-:W-:Y:S02]  /*04b0*/  IADD3 R22, PT, PT, R32.reuse, 0x20, RZ ;  /* 0x0000002020167810 */ /* 0x040fe40007ffe0ff */
[----:B------:R-:W-:Y:S01]  /*04c0*/  IADD3 R23, PT, PT, R32, 0x40, RZ ;  /* 0x0000004020177810 */ /* 0x000fe20007ffe0ff */
[C---:B------:R-:W-:Y:S01]  /*04d0*/  IMAD.WIDE.U32 R6, R9.reuse, UR18, R6 ;  /* 0x0000001209067c25 */ /* 0x040fe2000f8e0006 */
[----:B------:R-:W-:Y:S01]  /*04e0*/  ISETP.GE.U32.AND P3, PT, R22, UR16, PT ;  /* 0x0000001016007c0c */ /* 0x000fe2000bf66070 */
[----:B------:R-:W3:Y:S01]  /*04f0*/  @!P0 LDC.64 R20, c[0x0][0x398] ;  /* 0x0000e600ff148b82 */ /* 0x000ee20000000a00 */
[----:B------:R-:W-:Y:S01]  /*0500*/  SHF.R.S32.HI R29, RZ, 0x1f, R22 ;  /* 0x0000001fff1d7819 */ /* 0x000fe20000011416 */
[----:B------:R-:W-:Y:S01]  /*0510*/  IMAD R9, R9, UR19, R8 ;  /* 0x0000001309097c24 */ /* 0x000fe2000f8e0208 */
[----:B------:R-:W-:Y:S01]  /*0520*/  SHF.R.S32.HI R31, RZ, 0x1f, R23 ;  /* 0x0000001fff1f7819 */ /* 0x000fe20000011417 */
[----:B-1----:R-:W-:Y:S01]  /*0530*/  @!P1 IMAD R8, R17, R14, RZ ;  /* 0x0000000e11089224 */ /* 0x002fe200078e02ff */
[----:B------:R-:W-:-:S02]  /*0540*/  ISETP.GE.AND.EX P3, PT, R29, UR17, PT, P3 ;  /* 0x000000111d007c0c */ /* 0x000fc4000bf66330 */
[----:B------:R-:W-:Y:S01]  /*0550*/  IADD3 R9, PT, PT, R7, R9, RZ ;  /* 0x0000000907097210 */ /* 0x000fe20007ffe0ff */
[----:B------:R-:W-:Y:S01]  /*0560*/  @!P1 IMAD R17, R3, R15, R8 ;  /* 0x0000000f03119224 */ /* 0x000fe200078e0208 */
[----:B------:R-:W-:-:S05]  /*0570*/  @!P1 MOV R8, R6 ;  /* 0x0000000600089202 */ /* 0x000fca0000000f00 */
[----:B------:R-:W-:-:S04]  /*0580*/  @!P1 IMAD.WIDE.U32 R14, R3, R14, R8 ;  /* 0x0000000e030e9225 */ /* 0x000fc800078e0008 */
[----:B0-----:R-:W-:Y:S01]  /*0590*/  @!P0 IMAD R19, R19, R10, RZ ;  /* 0x0000000a13138224 */ /* 0x001fe200078e02ff */
[----:B------:R-:W-:Y:S02]  /*05a0*/  @!P1 IADD3 R17, PT, PT, R15, R17, RZ ;  /* 0x000000110f119210 */ /* 0x000fe40007ffe0ff */
[----:B------:R-:W-:Y:S01]  /*05b0*/  @!P1 SHF.L.U32 R15, R14, 0x1, RZ ;  /* 0x000000010e0f9819 */ /* 0x000fe200000006ff */
[----:B------:R-:W-:Y:S01]  /*05c0*/  @!P0 IMAD R19, R32, R11, R19 ;  /* 0x0000000b20138224 */ /* 0x000fe200078e0213 */
[----:B------:R-:W-:Y:S02]  /*05d0*/  @!P1 SHF.L.U64.HI R18, R14, 0x1, R17 ;  /* 0x000000010e129819 */ /* 0x000fe40000010211 */
[C---:B--2---:R-:W-:Y:S01]  /*05e0*/  @!P1 IADD3 R12, P2, PT, R15.reuse, R12, RZ ;  /* 0x0000000c0f0c9210 */ /* 0x044fe20007f5e0ff */
[----:B------:R-:W0:Y:S01]  /*05f0*/  @!P0 LDC.64 R16, c[0x0][0x3a0] ;  /* 0x0000e800ff108b82 */ /* 0x000e220000000a00 */
[----:B----4-:R-:W-:Y:S02]  /*0600*/  @!P1 IADD3 R26, P4, PT, R15, R26, RZ ;  /* 0x0000001a0f1a9210 */ /* 0x010fe40007f9e0ff */
[----:B------:R-:W-:-:S02]  /*0610*/  @!P0 MOV R14, R6 ;  /* 0x00000006000e8202 */ /* 0x000fc40000000f00 */
[----:B------:R-:W-:Y:S02]  /*0620*/  @!P0 MOV R15, R9 ;  /* 0x00000009000f8202 */ /* 0x000fe40000000f00 */
[----:B------:R-:W-:Y:S02]  /*0630*/  @!P1 IADD3.X R13, PT, PT, R18, R13, RZ, P2, !PT ;  /* 0x0000000d120d9210 */ /* 0x000fe400017fe4ff */
[----:B------:R-:W-:Y:S01]  /*0640*/  ISETP.GE.U32.AND P2, PT, R23, UR16, PT ;  /* 0x0000001017007c0c */ /* 0x000fe2000bf46070 */
[----:B------:R-:W-:Y:S02]  /*0650*/  @!P0 IMAD.WIDE.U32 R10, R32, R10, R14 ;  /* 0x0000000a200a8225 */ /* 0x000fe400078e000e */
[----:B------:R-:W1:Y:S01]  /*0660*/  @!P3 LDC.64 R14, c[0x0][0x3f8] ;  /* 0x0000fe00ff0ebb82 */ /* 0x000e620000000a00 */
[----:B------:R-:W-:Y:S02]  /*0670*/  ISETP.GE.AND.EX P2, PT, R31, UR17, PT, P2 ;  /* 0x000000111f007c0c */ /* 0x000fe4000bf46320 */
[----:B------:R-:W-:-:S02]  /*0680*/  CS2R R36, SRZ ;  /* 0x0000000000247805 */ /* 0x000fc4000001ff00 */
[----:B------:R-:W-:Y:S01]  /*0690*/  @!P0 IADD3 R11, PT, PT, R11, R19, RZ ;  /* 0x000000130b0b8210 */ /* 0x000fe20007ffe0ff */
[----:B------:R2:W4:Y:S01]  /*06a0*/  @!P1 LDG.E R43, desc[UR8][R12.64] ;  /* 0x000000080c2b9981 */ /* 0x000522000c1e1900 */
[----:B------:R-:W-:Y:S02]  /*06b0*/  @!P0 SHF.L.U32 R25, R10, 0x1, RZ ;  /* 0x000000010a198819 */ /* 0x000fe400000006ff */
[----:B------:R-:W-:Y:S02]  /*06c0*/  @!P1 IADD3.X R27, PT, PT, R18, R27, RZ, P4, !PT ;  /* 0x0000001b121b9210 */ /* 0x000fe400027fe4ff */
[----:B------:R-:W-:Y:S01]  /*06d0*/  @!P0 SHF.L.U64.HI R28, R10, 0x1, R11 ;  /* 0x000000010a1c8819 */ /* 0x000fe2000001020b */
[----:B------:R-:W1:Y:S01]  /*06e0*/  @!P3 LDC.64 R18, c[0x0][0x3a0] ;  /* 0x0000e800ff12bb82 */ /* 0x000e620000000a00 */
[----:B------:R-:W-:Y:S01]  /*06f0*/  IADD3 R35, PT, PT, R32, 0xa0, RZ ;  /* 0x000000a020237810 */ /* 0x000fe20007ffe0ff */
[----:B------:R1:W4:Y:S01]  /*0700*/  @!P1 LDG.E R37, desc[UR8][R26.64] ;  /* 0x000000081a259981 */ /* 0x000322000c1e1900 */
[----:B0-----:R-:W-:-:S02]  /*0710*/  @!P0 IADD3 R16, P4, PT, R25, R16, RZ ;  /* 0x0000001019108210 */ /* 0x001fc40007f9e0ff */
[----:B------:R-:W-:Y:S02]  /*0720*/  CS2R R46, SRZ ;  /* 0x00000000002e7805 */ /* 0x000fe4000001ff00 */
[----:B---3--:R-:W-:Y:S01]  /*0730*/  @!P0 IADD3 R24, P1, PT, R25, R20, RZ ;  /* 0x0000001419188210 */ /* 0x008fe20007f3e0ff */
[----:B--2---:R-:W0:Y:S01]  /*0740*/  @!P3 LDC.64 R12, c[0x0][0x398] ;  /* 0x0000e600ff0cbb82 */ /* 0x004e220000000a00 */
[----:B------:R-:W-:Y:S02]  /*0750*/  @!P0 IADD3.X R17, PT, PT, R28, R17, RZ, P4, !PT ;  /* 0x000000111c118210 */ /* 0x000fe400027fe4ff */
[----:B------:R-:W-:Y:S01]  /*0760*/  ISETP.GE.U32.AND P4, PT, R35, UR16, PT ;  /* 0x0000001023007c0c */ /* 0x000fe2000bf86070 */
[----:B-1----:R-:W-:-:S04]  /*0770*/  @!P3 IMAD R29, R29, R14, RZ ;  /* 0x0000000e1d1db224 */ /* 0x002fc800078e02ff */
[----:B------:R-:W1:Y:S01]  /*0780*/  @!P2 LDC.64 R10, c[0x0][0x3f8] ;  /* 0x0000fe00ff0aab82 */ /* 0x000e620000000a00 */
[----:B------:R-:W-:Y:S01]  /*0790*/  SHF.R.S32.HI R39, RZ, 0x1f, R35 ;  /* 0x0000001fff277819 */ /* 0x000fe20000011423 */
[----:B------:R-:W-:Y:S01]  /*07a0*/  @!P3 IMAD R27, R22, R15, R29 ;  /* 0x0000000f161bb224 */ /* 0x000fe200078e021d */
[----:B------:R-:W-:Y:S01]  /*07b0*/  @!P0 IADD3.X R25, PT, PT, R28, R21, RZ, P1, !PT ;  /* 0x000000151c198210 */ /* 0x000fe20000ffe4ff */
[----:B------:R2:W3:Y:S01]  /*07c0*/  @!P0 LDG.E R47, desc[UR8][R16.64] ;  /* 0x00000008102f8981 */ /* 0x0004e2000c1e1900 */
[----:B------:R-:W-:-:S03]  /*07d0*/  ISETP.GE.AND.EX P4, PT, R39, UR17, PT, P4 ;  /* 0x0000001127007c0c */ /* 0x000fc6000bf86340 */
[----:B------:R-:W0:Y:S01]  /*07e0*/  LDC.64 R28, c[0x0][0x3b8] ;  /* 0x0000ee00ff1c7b82 */ /* 0x000e220000000a00 */
[----:B--2---:R-:W-:Y:S02]  /*07f0*/  @!P3 MOV R16, R6 ;  /* 0x000000060010b202 */ /* 0x004fe40000000f00 */
[----:B------:R-:W-:Y:S02]  /*0800*/  @!P3 MOV R17, R9 ;  /* 0x000000090011b202 */ /* 0x000fe40000000f00 */
[----:B------:R-:W-:Y:S02]  /*0810*/  CS2R R40, SRZ ;  /* 0x0000000000287805 */ /* 0x000fe4000001ff00 */
[----:B------:R-:W-:-:S03]  /*0820*/  IADD3 R32, PT, PT, R32, 0xc0, RZ ;  /* 0x000000c020207810 */ /* 0x000fc60007ffe0ff */
[----:B------:R-:W2:Y:S01]  /*0830*/  @!P4 LDC.64 R20, c[0x0][0x3f8] ;  /* 0x0000fe00ff14cb82 */ /* 0x000ea20000000a00 */
[----:B------:R-:W-:Y:S01]  /*0840*/  @!P3 IMAD.WIDE.U32 R14, R22, R14, R16 ;  /* 0x0000000e160eb225 */ /* 0x000fe200078e0010 */
[----:B------:R-:W-:Y:S01]  /*0850*/  ISETP.GE.U32.AND P1, PT, R32, UR16, PT ;  /* 0x0000001020007c0c */ /* 0x000fe2000bf26070 */
[----:B------:R1:W5:Y:S03]  /*0860*/  @!P0 LDG.E R41, desc[UR8][R24.64] ;  /* 0x0000000818298981 */ /* 0x000366000c1e1900 */
[----:B------:R-:W-:Y:S02]  /*0870*/  @!P3 IADD3 R27, PT, PT, R15, R27, RZ ;  /* 0x0000001b0f1bb210 */ /* 0x000fe40007ffe0ff */
[C---:B------:R-:W-:Y:S02]  /*0880*/  @!P3 SHF.L.U32 R15, R14.reuse, 0x1, RZ ;  /* 0x000000010e0fb819 */ /* 0x040fe400000006ff */
[----:B------:R-:W-:Y:S01]  /*0890*/  SHF.R.S32.HI R33, RZ, 0x1f, R32 ;  /* 0x0000001fff217819 */ /* 0x000fe20000011420 */
[----:B-1----:R-:W-:Y:S01]  /*08a0*/  @!P2 IMAD R16, R31, R10, RZ ;  /* 0x0000000a1f10a224 */ /* 0x002fe200078e02ff */
[----:B------:R-:W-:Y:S01]  /*08b0*/  @!P3 SHF.L.U64.HI R22, R14, 0x1, R27 ;  /* 0x000000010e16b819 */ /* 0x000fe2000001021b */
[----:B------:R-:W1:Y:S01]  /*08c0*/  @!P2 LDC.64 R24, c[0x0][0x3a0] ;  /* 0x0000e800ff18ab82 */ /* 0x000e620000000a00 */
[----:B------:R-:W-:-:S02]  /*08d0*/  @!P3 IADD3 R18, P0, PT, R15, R18, RZ ;  /* 0x000000120f12b210 */ /* 0x000fc40007f1e0ff */
[----:B0-----:R-:W-:Y:S02]  /*08e0*/  @!P3 IADD3 R12, P6, PT, R15, R12, RZ ;  /* 0x0000000c0f0cb210 */ /* 0x001fe40007fde0ff */
[----:B------:R-:W-:Y:S02]  /*08f0*/  @!P2 MOV R14, R6 ;  /* 0x00000006000ea202 */ /* 0x000fe40000000f00 */
[----:B------:R-:W-:Y:S02]  /*0900*/  @!P2 MOV R15, R9 ;  /* 0x00000009000fa202 */ /* 0x000fe40000000f00 */
[----:B------:R-:W-:Y:S01]  /*0910*/  ISETP.GE.AND.EX P1, PT, R33, UR17, PT, P1 ;  /* 0x0000001121007c0c */ /* 0x000fe2000bf26310 */
[C---:B------:R-:W-:Y:S02]  /*0920*/  @!P2 IMAD R45, R23.reuse, R11, R16 ;  /* 0x0000000b172da224 */ /* 0x040fe400078e0210 */
[----:B------:R-:W-:Y:S01]  /*0930*/  @!P2 IMAD.WIDE.U32 R10, R23, R10, R14 ;  /* 0x0000000a170aa225 */ /* 0x000fe200078e000e */
[----:B------:R-:W0:Y:S03]  /*0940*/  @!P2 LDC.64 R16, c[0x0][0x398] ;  /* 0x0000e600ff10ab82 */ /* 0x000e260000000a00 */
[----:B------:R-:W-:-:S06]  /*0950*/  IMAD.WIDE R14, R50, 0x8, R28 ;  /* 0x00000008320e7825 */ /* 0x000fcc00078e021c */
[----:B------:R-:W4:Y:S01]  /*0960*/  LDG.E.64 R14, desc[UR8][R14.64] ;  /* 0x000000080e0e7981 */ /* 0x000f22000c1e1b00 */
[----:B------:R-:W0:Y:S01]  /*0970*/  @!P1 LDC.64 R26, c[0x0][0x3f8] ;  /* 0x0000fe00ff1a9b82 */ /* 0x000e220000000a00 */
[----:B--2---:R-:W-:Y:S01]  /*0980*/  @!P4 IMAD R28, R39, R20, RZ ;  /* 0x00000014271cc224 */ /* 0x004fe200078e02ff */
[C---:B------:R-:W-:Y:S02]  /*0990*/  @!P3 IADD3.X R19, PT, PT, R22.reuse, R19, RZ, P0, !PT ;  /* 0x000000131613b210 */ /* 0x040fe400007fe4ff */
[----:B------:R-:W-:Y:S01]  /*09a0*/  @!P2 IADD3 R11, PT, PT, R11, R45, RZ ;  /* 0x0000002d0b0ba210 */ /* 0x000fe20007ffe0ff */
[----:B------:R-:W-:Y:S01]  /*09b0*/  @!P4 IMAD R45, R35, R21, R28 ;  /* 0x00000015232dc224 */ /* 0x000fe200078e021c */
[----:B------:R-:W-:Y:S01]  /*09c0*/  SHF.R.S32.HI R31, RZ, 0x1f, R49 ;  /* 0x0000001fff1f7819 */ /* 0x000fe20000011431 */
[----:B------:R2:W5:Y:S01]  /*09d0*/  @!P3 LDG.E R46, desc[UR8][R18.64] ;  /* 0x00000008122eb981 */ /* 0x000562000c1e1900 */
[----:B------:R-:W-:Y:S02]  /*09e0*/  ISETP.GE.U32.AND P0, PT, R49, UR16, PT ;  /* 0x0000001031007c0c */ /* 0x000fe4000bf06070 */
[----:B------:R-:W-:-:S02]  /*09f0*/  @!P3 IADD3.X R13, PT, PT, R22, R13, RZ, P6, !PT ;  /* 0x0000000d160db210 */ /* 0x000fc400037fe4ff */
[----:B------:R-:W-:Y:S01]  /*0a00*/  @!P4 MOV R28, R6 ;  /* 0x00000006001cc202 */ /* 0x000fe20000000f00 */
[----:B------:R-:W0:Y:S01]  /*0a10*/  @!P4 LDC.64 R22, c[0x0][0x3a0] ;  /* 0x0000e800ff16cb82 */ /* 0x000e220000000a00 */
[----:B------:R-:W-:Y:S02]  /*0a20*/  @!P4 MOV R29, R9 ;  /* 0x00000009001dc202 */ /* 0x000fe40000000f00 */
[----:B------:R-:W-:Y:S02]  /*0a30*/  SHF.R.S32.HI R30, RZ, 0x1f, R4 ;  /* 0x0000001fff1e7819 */ /* 0x000fe40000011404 */
[----:B------:R-:W-:Y:S02]  /*0a40*/  MOV R54, RZ ;  /* 0x000000ff00367202 */ /* 0x000fe40000000f00 */
[C---:B------:R-:W-:Y:S01]  /*0a50*/  @!P2 SHF.L.U32 R39, R10.reuse, 0x1, RZ ;  /* 0x000000010a27a819 */ /* 0x040fe200000006ff */
[----:B--2---:R-:W2:Y:S01]  /*0a60*/  @!P1 LDC.64 R18, c[0x0][0x3a0] ;  /* 0x0000e800ff129b82 */ /* 0x004ea20000000a00 */
[----:B------:R-:W-:Y:S01]  /*0a70*/  ISETP.GE.AND.EX P0, PT, R31, UR17, PT, P0 ;  /* 0x000000111f007c0c */ /* 0x000fe2000bf06300 */
[----:B------:R-:W-:Y:S01]  /*0a80*/  @!P4 IMAD.WIDE.U32 R20, R35, R20, R28 ;  /* 0x000000142314c225 */ /* 0x000fe200078e001c */
[----:B------:R-:W-:-:S02]  /*0a90*/  @!P2 SHF.L.U64.HI R34, R10, 0x1, R11 ;  /* 0x000000010a22a819 */ /* 0x000fc4000001020b */
[----:B------:R-:W-:Y:S02]  /*0aa0*/  CS2R R52, SRZ ;  /* 0x0000000000347805 */ /* 0x000fe4000001ff00 */
[C---:B-1----:R-:W-:Y:S02]  /*0ab0*/  @!P2 IADD3 R24, P6, PT, R39.reuse, R24, RZ ;  /* 0x000000182718a210 */ /* 0x042fe40007fde0ff */
[----:B------:R-:W-:Y:S01]  /*0ac0*/  MOV R51, RZ ;  /* 0x000000ff00337202 */ /* 0x000fe20000000f00 */
[----:B------:R-:W1:Y:S01]  /*0ad0*/  @!P4 LDC.64 R10, c[0x0][0x398] ;  /* 0x0000e600ff0acb82 */ /* 0x000e620000000a00 */
[----:B------:R-:W-:Y:S01]  /*0ae0*/  @!P2 IADD3.X R25, PT, PT, R34, R25, RZ, P6, !PT ;  /* 0x000000192219a210 */ /* 0x000fe200037fe4ff */
[----:B------:R-:W-:Y:S01]  /*0af0*/  UISETP.NE.AND UP1, UPT, UR12, URZ, UPT ;  /* 0x000000ff0c00728c */ /* 0x000fe2000bf25270 */
[----:B0-----:R-:W-:Y:S01]  /*0b00*/  @!P2 IADD3 R16, P6, PT, R39, R16, RZ ;  /* 0x000000102710a210 */ /* 0x001fe20007fde0ff */
[----:B------:R-:W5:Y:S01]  /*0b10*/  @!P3 LDG.E R40, desc[UR8][R12.64] ;  /* 0x000000080c28b981 */ /* 0x000f62000c1e1900 */
[----:B------:R-:W-:Y:S01]  /*0b20*/  @!P4 IADD3 R21, PT, PT, R21, R45, RZ ;  /* 0x0000002d1515c210 */ /* 0x000fe20007ffe0ff */
[----:B------:R-:W-:Y:S01]  /*0b30*/  @!P1 IMAD R28, R33, R26, RZ ;  /* 0x0000001a211c9224 */ /* 0x000fe200078e02ff */
[----:B------:R-:W-:-:S02]  /*0b40*/  ISETP.GE.U32.AND P5, PT, R4, UR16, PT ;  /* 0x0000001004007c0c */ /* 0x000fc4000bfa6070 */
[----:B------:R-:W-:Y:S02]  /*0b50*/  @!P2 IADD3.X R17, PT, PT, R34, R17, RZ, P6, !PT ;  /* 0x000000112211a210 */ /* 0x000fe400037fe4ff */
[C---:B------:R-:W-:Y:S02]  /*0b60*/  @!P4 SHF.L.U32 R33, R20.reuse, 0x1, RZ ;  /* 0x000000011421c819 */ /* 0x040fe400000006ff */
[----:B------:R-:W-:Y:S02]  /*0b70*/  @!P4 SHF.L.U64.HI R34, R20, 0x1, R21 ;  /* 0x000000011422c819 */ /* 0x000fe40000010215 */
[----:B------:R-:W0:Y:S01]  /*0b80*/  @!P0 LDC.64 R20, c[0x0][0x3f8] ;  /* 0x0000fe00ff148b82 */ /* 0x000e220000000a00 */
[----:B------:R-:W-:Y:S01]  /*0b90*/  ISETP.GE.AND.EX P5, PT, R30, UR17, PT, P5 ;  /* 0x000000111e007c0c */ /* 0x000fe2000bfa6350 */
[----:B------:R-:W-:Y:S01]  /*0ba0*/  @!P1 IMAD R35, R32, R27, R28 ;  /* 0x0000001b20239224 */ /* 0x000fe200078e021c */
[----:B------:R-:W-:Y:S02]  /*0bb0*/  @!P1 MOV R28, R6 ;  /* 0x00000006001c9202 */ /* 0x000fe40000000f00 */
[----:B------:R-:W-:-:S02]  /*0bc0*/  @!P1 MOV R29, R9 ;  /* 0x00000009001d9202 */ /* 0x000fc40000000f00 */
[----:B------:R-:W-:Y:S02]  /*0bd0*/  CS2R R44, SRZ ;  /* 0x00000000002c7805 */ /* 0x000fe4000001ff00 */
[C---:B------:R-:W-:Y:S01]  /*0be0*/  @!P4 IADD3 R22, P6, PT, R33.reuse, R22, RZ ;  /* 0x000000162116c210 */ /* 0x040fe20007fde0ff */
[----:B------:R-:W-:Y:S02]  /*0bf0*/  @!P1 IMAD.WIDE.U32 R26, R32, R26, R28 ;  /* 0x0000001a201a9225 */ /* 0x000fe400078e001c */
[----:B------:R-:W0:Y:S01]  /*0c00*/  @!P1 LDC.64 R28, c[0x0][0x398] ;  /* 0x0000e600ff1c9b82 */ /* 0x000e220000000a00 */
[----:B------:R-:W-:Y:S01]  /*0c10*/  @!P4 IADD3.X R23, PT, PT, R34, R23, RZ, P6, !PT ;  /* 0x000000172217c210 */ /* 0x000fe200037fe4ff */
[----:B------:R2:W3:Y:S01]  /*0c20*/  @!P2 LDG.E R45, desc[UR8][R24.64] ;  /* 0x00000008182da981 */ /* 0x0004e2000c1e1900 */
[----:B-1----:R-:W-:Y:S02]  /*0c30*/  @!P4 IADD3 R10, P6, PT, R33, R10, RZ ;  /* 0x0000000a210ac210 */ /* 0x002fe40007fde0ff */
[----:B------:R-:W-:Y:S01]  /*0c40*/  @!P1 IADD3 R27, PT, PT, R27, R35, RZ ;  /* 0x000000231b1b9210 */ /* 0x000fe20007ffe0ff */
[----:B------:R-:W3:Y:S01]  /*0c50*/  @!P4 LDG.E R42, desc[UR8][R22.64] ;  /* 0x00000008162ac981 */ /* 0x000ee2000c1e1900 */
[----:B------:R-:W-:-:S02]  /*0c60*/  @!P1 SHF.L.U32 R33, R26, 0x1, RZ ;  /* 0x000000011a219819 */ /* 0x000fc400000006ff */
[----:B------:R-:W-:Y:S01]  /*0c70*/  @!P4 IADD3.X R11, PT, PT, R34, R11, RZ, P6, !PT ;  /* 0x0000000b220bc210 */ /* 0x000fe200037fe4ff */
[----:B--2---:R-:W1:Y:S01]  /*0c80*/  @!P5 LDC.64 R24, c[0x0][0x3f8] ;  /* 0x0000fe00ff18db82 */ /* 0x004e620000000a00 */
[----:B------:R-:W-:-:S03]  /*0c90*/  @!P1 SHF.L.U64.HI R32, R26, 0x1, R27 ;  /* 0x000000011a209819 */ /* 0x000fc6000001021b */
[----:B------:R2:W3:Y:S01]  /*0ca0*/  @!P4 LDG.E R36, desc[UR8][R10.64] ;  /* 0x000000080a24c981 */ /* 0x0004e2000c1e1900 */
[----:B------:R-:W-:Y:S01]  /*0cb0*/  @!P1 IADD3 R18, P6, PT, R33, R18, RZ ;  /* 0x0000001221129210 */ /* 0x000fe20007fde0ff */
[----:B0-----:R-:W-:-:S03]  /*0cc0*/  @!P0 IMAD R34, R31, R20, RZ ;  /* 0x000000141f228224 */ /* 0x001fc600078e02ff */
[----:B------:R-:W-:Y:S01]  /*0cd0*/  @!P1 IADD3.X R19, PT, PT, R32, R19, RZ, P6, !PT ;  /* 0x0000001320139210 */ /* 0x000fe200037fe4ff */
[----:B------:R-:W0:Y:S01]  /*0ce0*/  @!P0 LDC.64 R26, c[0x0][0x3a0] ;  /* 0x0000e800ff1a8b82 */ /* 0x000e220000000a00 */
[----:B--2---:R-:W-:Y:S02]  /*0cf0*/  @!P0 MOV R10, R6 ;  /* 0x00000006000a8202 */ /* 0x004fe40000000f00 */
[----:B------:R-:W-:-:S05]  /*0d00*/  @!P0 MOV R11, R9 ;  /* 0x00000009000b8202 */ /* 0x000fca0000000f00 */
[----:B------:R-:W2:Y:S01]  /*0d10*/  @!P0 LDC.64 R22, c[0x0][0x398] ;  /* 0x0000e600ff168b82 */ /* 0x000ea20000000a00 */
[C---:B------:R-:W-:Y:S01]  /*0d20*/  @!P0 IMAD R31, R49.reuse, R21, R34 ;  /* 0x00000015311f8224 */ /* 0x040fe200078e0222 */
[----:B------:R1:W3:Y:S01]  /*0d30*/  @!P1 LDG.E R54, desc[UR8][R18.64] ;  /* 0x0000000812369981 */ /* 0x0002e2000c1e1900 */
[----:B------:R-:W-:Y:S01]  /*0d40*/  @!P0 IMAD.WIDE.U32 R20, R49, R20, R10 ;  /* 0x0000001431148225 */ /* 0x000fe200078e000a */
[----:B------:R-:W-:-:S04]  /*0d50*/  @!P1 IADD3 R28, P6, PT, R33, R28, RZ ;  /* 0x0000001c211c9210 */ /* 0x000fc80007fde0ff */
[----:B------:R-:W2:Y:S01]  /*0d60*/  @!P5 LDC.64 R10, c[0x0][0x3a0] ;  /* 0x0000e800ff0adb82 */ /* 0x000ea20000000a00 */
[----:B------:R-:W-:-:S07]  /*0d70*/  @!P0 IADD3 R21, PT, PT, R21, R31, RZ ;  /* 0x0000001f15158210 */ /* 0x000fce0007ffe0ff */
[----:B-1----:R-:W1:Y:S01]  /*0d80*/  @!P5 LDC.64 R18, c[0x0][0x398] ;  /* 0x0000e600ff12db82 */ /* 0x002e620000000a00 */
[----:B------:R-:W-:Y:S01]  /*0d90*/  @!P1 IADD3.X R29, PT, PT, R32, R29, RZ, P6, !PT ;  /* 0x0000001d201d9210 */ /* 0x000fe200037fe4ff */
[----:B------:R-:W-:Y:S01]  /*0da0*/  @!P5 IMAD R30, R30, R24, RZ ;  /* 0x000000181e1ed224 */ /* 0x000fe200078e02ff */
[C---:B------:R-:W-:Y:S02]  /*0db0*/  @!P0 SHF.L.U32 R33, R20.reuse, 0x1, RZ ;  /* 0x0000000114218819 */ /* 0x040fe400000006ff */
[----:B------:R-:W-:Y:S01]  /*0dc0*/  @!P0 SHF.L.U64.HI R32, R20, 0x1, R21 ;  /* 0x0000000114208819 */ /* 0x000fe20000010215 */
[----:B------:R-:W3:Y:S01]  /*0dd0*/  @!P1 LDG.E R52, desc[UR8][R28.64] ;  /* 0x000000081c349981 */ /* 0x000ee2000c1e1900 */
[----:B------:R-:W-:Y:S02]  /*0de0*/  @!P5 MOV R20, R6 ;  /* 0x000000060014d202 */ /* 0x000fe40000000f00 */
[----:B------:R-:W-:Y:S01]  /*0df0*/  @!P5 MOV R21, R9 ;  /* 0x000000090015d202 */ /* 0x000fe20000000f00 */
[----:B------:R-:W-:Y:S01]  /*0e00*/  @!P5 IMAD R35, R4, R25, R30 ;  /* 0x000000190423d224 */ /* 0x000fe200078e021e */
[----:B0-----:R-:W-:-:S02]  /*0e10*/  @!P0 IADD3 R26, P6, PT, R33, R26, RZ ;  /* 0x0000001a211a8210 */ /* 0x001fc40007fde0ff */
[----:B------:R-:W-:Y:S02]  /*0e20*/  CS2R R38, SRZ ;  /* 0x0000000000267805 */ /* 0x000fe4000001ff00 */
[----:B--2---:R-:W-:Y:S01]  /*0e30*/  @!P0 IADD3 R22, P1, PT, R33, R22, RZ ;  /* 0x0000001621168210 */ /* 0x004fe20007f3e0ff */
[----:B------:R-:W-:Y:S01]  /*0e40*/  @!P5 IMAD.WIDE.U32 R24, R4, R24, R20 ;  /* 0x000000180418d225 */ /* 0x000fe200078e0014 */
[----:B------:R-:W-:Y:S01]  /*0e50*/  @!P0 IADD3.X R27, PT, PT, R32, R27, RZ, P6, !PT ;  /* 0x0000001b201b8210 */ /* 0x000fe200037fe4ff */
[----:B------:R-:W0:Y:S01]  /*0e60*/  LDC.64 R30, c[0x0][0x3a8] ;  /* 0x0000ea00ff1e7b82 */ /* 0x000e220000000a00 */
[----:B------:R-:W-:Y:S01]  /*0e70*/  ISETP.NE.AND P4, PT, RZ, UR12, PT ;  /* 0x0000000cff007c0c */ /* 0x000fe2000bf85270 */
[----:B------:R-:W5:Y:S01]  /*0e80*/  @!P2 LDG.E R39, desc[UR8][R16.64] ;  /* 0x000000081027a981 */ /* 0x000f62000c1e1900 */
[----:B------:R-:W-:Y:S02]  /*0e90*/  @!P5 IADD3 R33, PT, PT, R25, R35, RZ ;  /* 0x000000231921d210 */ /* 0x000fe40007ffe0ff */
[----:B------:R-:W-:Y:S01]  /*0ea0*/  @!P5 SHF.L.U32 R25, R24, 0x1, RZ ;  /* 0x000000011819d819 */ /* 0x000fe200000006ff */
[----:B------:R-:W2:Y:S01]  /*0eb0*/  @!P0 LDG.E R44, desc[UR8][R26.64] ;  /* 0x000000081a2c8981 */ /* 0x000ea2000c1e1900 */
[----:B------:R-:W-:-:S02]  /*0ec0*/  @!P0 IADD3.X R23, PT, PT, R32, R23, RZ, P1, !PT ;  /* 0x0000001720178210 */ /* 0x000fc40000ffe4ff */
[----:B------:R-:W-:Y:S02]  /*0ed0*/  @!P5 SHF.L.U64.HI R24, R24, 0x1, R33 ;  /* 0x000000011818d819 */ /* 0x000fe40000010221 */
[C---:B------:R-:W-:Y:S01]  /*0ee0*/  @!P5 IADD3 R10, P1, PT, R25.reuse, R10, RZ ;  /* 0x0000000a190ad210 */ /* 0x040fe20007f3e0ff */
[----:B------:R-:W2:Y:S01]  /*0ef0*/  @!P0 LDG.E R38, desc[UR8][R22.64] ;  /* 0x0000000816268981 */ /* 0x000ea2000c1e1900 */
[----:B-1----:R-:W-:Y:S01]  /*0f00*/  @!P5 IADD3 R18, P6, PT, R25, R18, RZ ;  /* 0x000000121912d210 */ /* 0x002fe20007fde0ff */
[----:B------:R-:W1:Y:S01]  /*0f10*/  @P4 LDC.64 R20, c[0x0][0x3b0] ;  /* 0x0000ec00ff144b82 */ /* 0x000e620000000a00 */
[C---:B------:R-:W-:Y:S02]  /*0f20*/  @!P5 IADD3.X R11, PT, PT, R24.reuse, R11, RZ, P1, !PT ;  /* 0x0000000b180bd210 */ /* 0x040fe40000ffe4ff */
[----:B------:R-:W-:-:S03]  /*0f30*/  @!P5 IADD3.X R19, PT, PT, R24, R19, RZ, P6, !PT ;  /* 0x000000131813d210 */ /* 0x000fc600037fe4ff */
[----:B------:R-:W2:Y:S04]  /*0f40*/  @!P5 LDG.E R53, desc[UR8][R10.64] ;  /* 0x000000080a35d981 */ /* 0x000ea8000c1e1900 */
[----:B------:R0:W2:Y:S01]  /*0f50*/  @!P5 LDG.E R51, desc[UR8][R18.64] ;  /* 0x000000081233d981 */ /* 0x0000a2000c1e1900 */
[----:B------:R-:W-:-:S05]  /*0f60*/  LEA R5, R48, R5, 0x5 ;  /* 0x0000000530057211 */ /* 0x000fca00078e28ff */
[----:B0-----:R-:W-:-:S04]  /*0f70*/  IMAD.WIDE R18, R5, 0x4, R30 ;  /* 0x0000000405127825 */ /* 0x001fc800078e021e */
[----:B-1----:R-:W-:Y:S01]  /*0f80*/  @P4 IMAD.WIDE R20, R5, 0x4, R20 ;  /* 0x0000000405144825 */ /* 0x002fe200078e0214 */
[----:B------:R-:W-:Y:S01]  /*0f90*/  CS2R R10, SRZ ;  /* 0x00000000000a7805 */ /* 0x000fe2000001ff00 */
[----:B------:R0:W5:Y:S01]  /*0fa0*/  LDG.E.64 R12, desc[UR8][R18.64] ;  /* 0x00000008120c7981 */ /* 0x000162000c1e1b00 */
[----:B------:R-:W-:-:S04]  /*0fb0*/  UMOV UR7, 0x3f800000 ;  /* 0x3f80000000077882 */ /* 0x000fc80000000000 */
[----:B------:R2:W5:Y:S01]  /*0fc0*/  @P4 LDG.E.64 R10, desc[UR8][R20.64] ;  /* 0x00000008140a4981 */ /* 0x000562000c1e1b00 */
[----:B----4-:R-:W-:-:S13]  /*0fd0*/  R2UR UR13, R14 ;  /* 0x000000000e0d72ca */ /* 0x010fda00000e0000 */
[----:B------:R-:W-:-:S05]  /*0fe0*/  MOV R14, UR13 ;  /* 0x0000000d000e7c02 */ /* 0x000fca0008000f00 */
[----:B------:R-:W-:-:S05]  /*0ff0*/  FFMA.FTZ R15, -R14, UR13, R15 ;  /* 0x0000000d0e0f7c23 */ /* 0x000fca000801010f */
[----:B------:R-:W-:-:S13]  /*1000*/  FSETP.GTU.FTZ.AND P1, PT, R15, RZ, PT ;  /* 0x000000ff0f00720b */ /* 0x000fda0003f3c000 */
[----:B------:R-:W-:-:S05]  /*1010*/  VOTEU.ANY UP0, P1 ;  /* 0x0000000000ff7886 */ /* 0x000fca0000800100 */
[----:B------:R-:W1:Y:S01]  /*1020*/  @UP0 LDCU UR5, c[0x0][0x3c0] ;  /* 0x00007800ff0507ac */ /* 0x000e620008000800 */
[----:B------:R-:W-:-:S13]  /*1030*/  PLOP3.LUT P1, PT, PT, PT, UP0, 0x80, 0x8 ;  /* 0x000000000008781c */ /* 0x000fda0003f2f008 */
[----:B-1----:R-:W-:-:S06]  /*1040*/  @P1 FADD.FTZ R5, R15, UR5 ;  /* 0x000000050f051e21 */ /* 0x002fcc0008010000 */
[----:B------:R-:W1:Y:S01]  /*1050*/  @P1 MUFU.RSQ R5, R5 ;  /* 0x0000000500051308 */ /* 0x000e620000001400 */
[----:B0-----:R-:W-:Y:S02]  /*1060*/  PRMT R19, R43, 0x7632, R19 ;  /* 0x000076322b137816 */ /* 0x001fe40000000013 */
[----:B------:R-:W-:Y:S02]  /*1070*/  PRMT R15, R37, 0x7632, R15 ;  /* 0x00007632250f7816 */ /* 0x000fe4000000000f */
[----:B---3--:R-:W-:Y:S02]  /*1080*/  PRMT R14, R47, 0x7632, R14 ;  /* 0x000076322f0e7816 */ /* 0x008fe4000000000e */
[----:B------:R-:W-:Y:S02]  /*1090*/  PRMT R22, R45, 0x7632, R22 ;  /* 0x000076322d167816 */ /* 0x000fe40000000016 */
[----:B-1----:R-:W-:Y:S02]  /*10a0*/  @P1 R2UR UR5, R5 ;  /* 0x00000000050512ca */ /* 0x002fe400000e0000 */
[----:B------:R-:W-:-:S02]  /*10b0*/  PRMT R18, R42, 0x7632, R18 ;  /* 0x000076322a127816 */ /* 0x000fc40000000012 */
[----:B------:R-:W-:Y:S02]  /*10c0*/  PRMT R17, R36, 0x7632, R17 ;  /* 0x0000763224117816 */ /* 0x000fe40000000011 */
[----:B------:R-:W-:-:S07]  /*10d0*/  PRMT R58, R54, 0x7632, R58 ;  /* 0x00007632363a7816 */ /* 0x000fce000000003a */
[----:B------:R-:W-:Y:S01]  /*10e0*/  @UP0 UMOV UR7, UR5 ;  /* 0x0000000500070c82 */ /* 0x000fe20008000000 */
[----:B------:R-:W-:Y:S02]  /*10f0*/  PRMT R56, R52, 0x7632, R56 ;  /* 0x0000763234387816 */ /* 0x000fe40000000038 */
[----:B--2---:R-:W-:Y:S02]  /*1100*/  PRMT R21, R44, 0x7632, R21 ;  /* 0x000076322c157816 */ /* 0x004fe40000000015 */
[----:B------:R-:W-:Y:S02]  /*1110*/  PRMT R20, R38, 0x7632, R20 ;  /* 0x0000763226147816 */ /* 0x000fe40000000014 */
[----:B------:R-:W-:Y:S02]  /*1120*/  PRMT R57, R53, 0x7632, R57 ;  /* 0x0000763235397816 */ /* 0x000fe40000000039 */
[----:B------:R-:W-:Y:S01]  /*1130*/  PRMT R55, R51, 0x7632, R55 ;  /* 0x0000763233377816 */ /* 0x000fe20000000037 */
[----:B------:R-:W-:Y:S06]  /*1140*/  BRA.U UP1, `(.L_x_78) ;  /* 0x0000000901547547 */ /* 0x000fec000b800000 */
[----:B------:R-:W-:Y:S02]  /*1150*/  SHF.L.U32 R16, R14, 0x10, RZ ;  /* 0x000000100e107819 */ /* 0x000fe400000006ff */
[----:B------:R-:W-:Y:S02]  /*1160*/  SHF.L.U32 R14, R47, 0x10, RZ ;  /* 0x000000102f0e7819 */ /* 0x000fe400000006ff */
[C---:B-----5:R-:W-:Y:S01]  /*1170*/  SHF.L.U32 R5, R41.reuse, 0x10, RZ ;  /* 0x0000001029057819 */ /* 0x060fe200000006ff */
[----:B------:R-:W-:Y:S01]  /*1180*/  FADD.FTZ R25, R16, -UR13 ;  /* 0x8000000d10197e21 */ /* 0x000fe20008010000 */
[----:B------:R-:W-:Y:S01]  /*1190*/  PRMT R26, R41, 0x7632, R26 ;  /* 0x00007632291a7816 */ /* 0x000fe2000000001a */
[----:B------:R-:W-:Y:S01]  /*11a0*/  FADD.FTZ R16, R14, -UR13 ;  /* 0x8000000d0e107e21 */ /* 0x000fe20008010000 */
[----:B------:R-:W-:Y:S01]  /*11b0*/  SHF.L.U32 R24, R46, 0x10, RZ ;  /* 0x000000102e187819 */ /* 0x000fe200000006ff */
[----:B------:R-:W-:Y:S01]  /*11c0*/  FMUL.FTZ R27, R12, R5 ;  /* 0x000000050c1b7220 */ /* 0x000fe20000410000 */
[----:B------:R-:W-:Y:S01]  /*11d0*/  SHF.L.U32 R14, R26, 0x10, RZ ;  /* 0x000000101a0e7819 */ /* 0x000fe200000006ff */
[----:B------:R-:W-:Y:S01]  /*11e0*/  FMUL.FTZ R16, R16, UR7 ;  /* 0x0000000710107c20 */ /* 0x000fe20008410000 */
[----:B------:R-:W-:Y:S01]  /*11f0*/  SHF.L.U32 R23, R40, 0x10, RZ ;  /* 0x0000001028177819 */ /* 0x000fe200000006ff */
[----:B------:R-:W-:Y:S01]  /*1200*/  FADD.FTZ R24, R24, -UR13 ;  /* 0x8000000d18187e21 */ /* 0x000fe20008010000 */
[----:B------:R-:W-:Y:S01]  /*1210*/  FADD.FTZ R29, RZ, R27 ;  /* 0x0000001bff1d7221 */ /* 0x000fe20000010000 */
[----:B------:R-:W-:Y:S01]  /*1220*/  FMUL.FTZ R28, R13, R14 ;  /* 0x0000000e0d1c7220 */ /* 0x000fe20000410000 */
[----:B------:R-:W-:Y:S01]  /*1230*/  FFMA.FTZ R30, R16, R27, RZ ;  /* 0x0000001b101e7223 */ /* 0x000fe200000100ff */
[----:B------:R-:W-:Y:S01]  /*1240*/  FMUL.FTZ R26, R24, UR7 ;  /* 0x00000007181a7c20 */ /* 0x000fe20008410000 */
[----:B------:R-:W-:Y:S01]  /*1250*/  FFMA.FTZ R32, R5, R16, RZ ;  /* 0x0000001005207223 */ /* 0x000fe200000100ff */
[--C-:B------:R-:W-:Y:S01]  /*1260*/  FADD.FTZ R24, R28, R29.reuse ;  /* 0x0000001d1c187221 */ /* 0x100fe20000010000 */
[----:B------:R-:W-:Y:S01]  /*1270*/  PRMT R29, R46, 0x7632, R29 ;  /* 0x000076322e1d7816 */ /* 0x000fe2000000001d */
[----:B------:R-:W-:Y:S01]  /*1280*/  FADD.FTZ R16, RZ, R5 ;  /* 0x00000005ff107221 */ /* 0x000fe20000010000 */
[----:B------:R-:W-:Y:S01]  /*1290*/  FMUL.FTZ R25, R25, UR7 ;  /* 0x0000000719197c20 */ /* 0x000fe20008410000 */
[----:B------:R-:W-:Y:S01]  /*12a0*/  FFMA.FTZ R5, R23, R26, R32 ;  /* 0x0000001a17057223 */ /* 0x000fe20000010020 */
[----:B------:R-:W-:Y:S01]  /*12b0*/  SHF.L.U32 R29, R29, 0x10, RZ ;  /* 0x000000101d1d7819 */ /* 0x000fe200000006ff */
[----:B------:R-:W-:Y:S01]  /*12c0*/  FADD.FTZ R16, R23, R16 ;  /* 0x0000001017107221 */ /* 0x000fe20000010000 */
[----:B------:R-:W-:Y:S01]  /*12d0*/  FFMA.FTZ R27, R25, R28, R30 ;  /* 0x0000001c191b7223 */ /* 0x000fe2000001001e */
[----:B------:R-:W-:Y:S01]  /*12e0*/  FMUL.FTZ R23, R12, R23 ;  /* 0x000000170c177220 */ /* 0x000fe20000410000 */
[----:B------:R-:W-:Y:S01]  /*12f0*/  PRMT R28, R40, 0x7632, R28 ;  /* 0x00007632281c7816 */ /* 0x000fe2000000001c */
[----:B------:R-:W-:Y:S01]  /*1300*/  FADD.FTZ R29, R29, -UR13 ;  /* 0x8000000d1d1d7e21 */ /* 0x000fe20008010000 */
[----:B------:R-:W-:Y:S01]  /*1310*/  SHF.L.U32 R30, R45, 0x10, RZ ;  /* 0x000000102d1e7819 */ /* 0x000fe200000006ff */
[----:B------:R-:W-:Y:S01]  /*1320*/  FFMA.FTZ R26, R26, R23, R27 ;  /* 0x000000171a1a7223 */ /* 0x000fe2000001001b */
[----:B------:R-:W-:Y:S01]  /*1330*/  SHF.L.U32 R28, R28, 0x10, RZ ;  /* 0x000000101c1c7819 */ /* 0x000fe200000006ff */
[----:B------:R-:W-:Y:S01]  /*1340*/  FFMA.FTZ R27, R14, R25, RZ ;  /* 0x000000190e1b7223 */ /* 0x000fe200000100ff */
[----:B------:R-:W-:Y:S01]  /*1350*/  FADD.FTZ R25, RZ, R14 ;  /* 0x0000000eff197221 */ /* 0x000fe20000010000 */
[----:B------:R-:W-:Y:S01]  /*1360*/  FMUL.FTZ R29, R29, UR7 ;  /* 0x000000071d1d7c20 */ /* 0x000fe20008410000 */
[----:B------:R-:W-:Y:S01]  /*1370*/  FADD.FTZ R30, R30, -UR13 ;  /* 0x8000000d1e1e7e21 */ /* 0x000fe20008010000 */
[----:B------:R-:W-:Y:S01]  /*1380*/  FADD.FTZ R23, R24, R23 ;  /* 0x0000001718177221 */ /* 0x000fe20000010000 */
[C---:B------:R-:W-:Y:S01]  /*1390*/  FADD.FTZ R25, R28.reuse, R25 ;  /* 0x000000191c197221 */ /* 0x040fe20000010000 */
[----:B------:R-:W-:Y:S01]  /*13a0*/  FFMA.FTZ R14, R28, R29, R27 ;  /* 0x0000001d1c0e7223 */ /* 0x000fe2000001001b */
[----:B------:R-:W-:Y:S01]  /*13b0*/  FMUL.FTZ R28, R13, R28 ;  /* 0x0000001c0d1c7220 */ /* 0x000fe20000410000 */
[----:B------:R-:W-:-:S02]  /*13c0*/  SHF.L.U32 R24, R39, 0x10, RZ ;  /* 0x0000001027187819 */ /* 0x000fc400000006ff */
[----:B------:R-:W-:Y:S01]  /*13d0*/  SHF.L.U32 R22, R22, 0x10, RZ ;  /* 0x0000001016167819 */ /* 0x000fe200000006ff */
[----:B------:R-:W-:Y:S01]  /*13e0*/  FFMA.FTZ R26, R29, R28, R26 ;  /* 0x0000001c1d1a7223 */ /* 0x000fe2000001001a */
[----:B------:R-:W-:Y:S01]  /*13f0*/  FMUL.FTZ R29, R30, UR7 ;  /* 0x000000071e1d7c20 */ /* 0x000fe20008410000 */
[----:B------:R-:W-:Y:S01]  /*1400*/  FADD.FTZ R23, R28, R23 ;  /* 0x000000171c177221 */ /* 0x000fe20000010000 */
[----:B------:R-:W-:Y:S01]  /*1410*/  PRMT R28, R39, 0x7632, R28 ;  /* 0x00007632271c7816 */ /* 0x000fe2000000001c */
[----:B------:R-:W-:Y:S01]  /*1420*/  FADD.FTZ R16, R16, R24 ;  /* 0x0000001810107221 */ /* 0x000fe20000010000 */
[----:B------:R-:W-:Y:S01]  /*1430*/  FFMA.FTZ R5, R24, R29, R5 ;  /* 0x0000001d18057223 */ /* 0x000fe20000010005 */
[----:B------:R-:W-:Y:S01]  /*1440*/  FMUL.FTZ R24, R12, R24 ;  /* 0x000000180c187220 */ /* 0x000fe20000410000 */
[----:B------:R-:W-:Y:S01]  /*1450*/  FADD.FTZ R27, R22, -UR13 ;  /* 0x8000000d161b7e21 */ /* 0x000fe20008010000 */
[----:B------:R-:W-:Y:S02]  /*1460*/  SHF.L.U32 R22, R28, 0x10, RZ ;  /* 0x000000101c167819 */ /* 0x000fe400000006ff */
[----:B------:R-:W-:Y:S01]  /*1470*/  SHF.L.U32 R28, R44, 0x10, RZ ;  /* 0x000000102c1c7819 */ /* 0x000fe200000006ff */
[----:B------:R-:W-:Y:S01]  /*1480*/  FFMA.FTZ R26, R29, R24, R26 ;  /* 0x000000181d1a7223 */ /* 0x000fe2000001001a */
[----:B------:R-:W-:Y:S01]  /*1490*/  FMUL.FTZ R27, R27, UR7 ;  /* 0x000000071b1b7c20 */ /* 0x000fe20008410000 */
[----:B------:R-:W-:Y:S01]  /*14a0*/  FADD.FTZ R24, R23, R24 ;  /* 0x0000001817187221 */ /* 0x000fe20000010000 */
[----:B------:R-:W-:Y:S01]  /*14b0*/  FMUL.FTZ R23, R13, R22 ;  /* 0x000000160d177220 */ /* 0x000fe20000410000 */
[----:B------:R-:W-:Y:S01]  /*14c0*/  FADD.FTZ R29, R28, -UR13 ;  /* 0x8000000d1c1d7e21 */ /* 0x000fe20008010000 */
[----:B------:R-:W-:Y:S01]  /*14d0*/  FADD.FTZ R25, R25, R22 ;  /* 0x0000001619197221 */ /* 0x000fe20000010000 */
[----:B------:R-:W-:Y:S01]  /*14e0*/  FFMA.FTZ R14, R22, R27, R14 ;  /* 0x0000001b160e7223 */ /* 0x000fe2000001000e */
[----:B------:R-:W-:Y:S01]  /*14f0*/  SHF.L.U32 R28, R38, 0x10, RZ ;  /* 0x00000010261c7819 */ /* 0x000fe200000006ff */
[----:B------:R-:W-:Y:S01]  /*1500*/  FADD.FTZ R22, R23, R24 ;  /* 0x0000001817167221 */ /* 0x000fe20000010000 */
[----:B------:R-:W-:Y:S01]  /*1510*/  FFMA.FTZ R26, R27, R23, R26 ;  /* 0x000000171b1a7223 */ /* 0x000fe2000001001a */
[----:B------:R-:W-:Y:S01]  /*1520*/  SHF.L.U32 R23, R21, 0x10, RZ ;  /* 0x0000001015177819 */ /* 0x000fe200000006ff */
[----:B------:R-:W-:Y:S01]  /*1530*/  FMUL.FTZ R29, R29, UR7 ;  /* 0x000000071d1d7c20 */ /* 0x000fe20008410000 */
[----:B------:R-:W-:Y:S01]  /*1540*/  FMUL.FTZ R27, R12, R28 ;  /* 0x0000001c0c1b7220 */ /* 0x000fe20000410000 */
[----:B------:R-:W-:Y:S01]  /*1550*/  FADD.FTZ R16, R16, R28 ;  /* 0x0000001c10107221 */ /* 0x000fe20000010000 */
[----:B------:R-:W-:Y:S01]  /*1560*/  SHF.L.U32 R18, R18, 0x10, RZ ;  /* 0x0000001012127819 */ /* 0x000fe200000006ff */
[----:B------:R-:W-:Y:S01]  /*1570*/  FFMA.FTZ R5, R28, R29, R5 ;  /* 0x0000001d1c057223 */ /* 0x000fe20000010005 */
[----:B------:R-:W-:Y:S01]  /*1580*/  FADD.FTZ R24, R23, -UR13 ;  /* 0x8000000d17187e21 */ /* 0x000fe20008010000 */
[----:B------:R-:W-:Y:S01]  /*1590*/  SHF.L.U32 R28, R43, 0x10, RZ ;  /* 0x000000102b1c7819 */ /* 0x000fe200000006ff */
[----:B------:R-:W-:Y:S01]  /*15a0*/  FADD.FTZ R21, R22, R27 ;  /* 0x0000001b16157221 */ /* 0x000fe20000010000 */
[----:B------:R-:W-:Y:S01]  /*15b0*/  SHF.L.U32 R23, R20, 0x10, RZ ;  /* 0x0000001014177819 */ /* 0x000fe200000006ff */
[----:B------:R-:W-:Y:S01]  /*15c0*/  FFMA.FTZ R22, R29, R27, R26 ;  /* 0x0000001b1d167223 */ /* 0x000fe2000001001a */
[----:B------:R-:W-:Y:S01]  /*15d0*/  SHF.L.U32 R26, R19, 0x10, RZ ;  /* 0x00000010131a7819 */ /* 0x000fe200000006ff */
[----:B------:R-:W-:Y:S01]  /*15e0*/  FMUL.FTZ R19, R24, UR7 ;  /* 0x0000000718137c20 */ /* 0x000fe20008410000 */
[----:B------:R-:W-:Y:S01]  /*15f0*/  SHF.L.U32 R27, R37, 0x10, RZ ;  /* 0x00000010251b7819 */ /* 0x000fe200000006ff */
[----:B------:R-:W-:Y:S01]  /*1600*/  FADD.FTZ R20, R28, -UR13 ;  /* 0x8000000d1c147e21 */ /* 0x000fe20008010000 */
[----:B------:R-:W-:Y:S01]  /*1610*/  FMUL.FTZ R24, R13, R23 ;  /* 0x000000170d187220 */ /* 0x000fe20000410000 */
[----:B------:R-:W-:Y:S01]  /*1620*/  FFMA.FTZ R14, R23, R19, R14 ;  /* 0x00000013170e7223 */ /* 0x000fe2000001000e */
[----:B------:R-:W-:Y:S01]  /*1630*/  FADD.FTZ R26, R26, -UR13 ;  /* 0x8000000d1a1a7e21 */ /* 0x000fe20008010000 */
[----:B------:R-:W-:Y:S01]  /*1640*/  FMUL.FTZ R20, R20, UR7 ;  /* 0x0000000714147c20 */ /* 0x000fe20008410000 */
[----:B------:R-:W-:Y:S01]  /*1650*/  FMUL.FTZ R28, R12, R27 ;  /* 0x0000001b0c1c7220 */ /* 0x000fe20000410000 */
[----:B------:R-:W-:Y:S01]  /*1660*/  FFMA.FTZ R19, R19, R24, R22 ;  /* 0x0000001813137223 */ /* 0x000fe20000010016 */
[----:B------:R-:W-:Y:S01]  /*1670*/  FADD.FTZ R25, R25, R23 ;  /* 0x0000001719197221 */ /* 0x000fe20000010000 */
[----:B------:R-:W-:Y:S01]  /*1680*/  SHF.L.U32 R23, R15, 0x10, RZ ;  /* 0x000000100f177819 */ /* 0x000fe200000006ff */
[----:B------:R-:W-:Y:S01]  /*1690*/  FMUL.FTZ R26, R26, UR7 ;  /* 0x000000071a1a7c20 */ /* 0x000fe20008410000 */
[----:B------:R-:W-:Y:S01]  /*16a0*/  FFMA.FTZ R5, R27, R20, R5 ;  /* 0x000000141b057223 */ /* 0x000fe20000010005 */
[----:B------:R-:W-:Y:S01]  /*16b0*/  FADD.FTZ R21, R24, R21 ;  /* 0x0000001518157221 */ /* 0x000fe20000010000 */
[----:B------:R-:W-:Y:S01]  /*16c0*/  FFMA.FTZ R19, R20, R28, R19 ;  /* 0x0000001c14137223 */ /* 0x000fe20000010013 */
[----:B------:R-:W-:Y:S01]  /*16d0*/  SHF.L.U32 R20, R42, 0x10, RZ ;  /* 0x000000102a147819 */ /* 0x000fe200000006ff */
[----:B------:R-:W-:Y:S01]  /*16e0*/  FADD.FTZ R25, R25, R23 ;  /* 0x0000001719197221 */ /* 0x000fe20000010000 */
[----:B------:R-:W-:Y:S01]  /*16f0*/  FFMA.FTZ R15, R23, R26, R14 ;  /* 0x0000001a170f7223 */ /* 0x000fe2000001000e */
[----:B------:R-:W-:Y:S01]  /*1700*/  FADD.FTZ R22, R21, R28 ;  /* 0x0000001c15167221 */ /* 0x000fe20000010000 */
[----:B------:R-:W-:Y:S01]  /*1710*/  FMUL.FTZ R23, R13, R23 ;  /* 0x000000170d177220 */ /* 0x000fe20000410000 */
[----:B------:R-:W-:Y:S01]  /*1720*/  SHF.L.U32 R14, R36, 0x10, RZ ;  /* 0x00000010240e7819 */ /* 0x000fe200000006ff */
[----:B------:R-:W-:Y:S01]  /*1730*/  FADD.FTZ R20, R20, -UR13 ;  /* 0x8000000d14147e21 */ /* 0x000fe20008010000 */
[----:B------:R-:W-:Y:S01]  /*1740*/  FADD.FTZ R21, R18, -UR13 ;  /* 0x8000000d12157e21 */ /* 0x000fe20008010000 */
[----:B------:R-:W-:Y:S01]  /*1750*/  FADD.FTZ R22, R23, R22 ;  /* 0x0000001617167221 */ /* 0x000fe20000010000 */
[----:B------:R-:W-:Y:S01]  /*1760*/  FFMA.FTZ R19, R26, R23, R19 ;  /* 0x000000171a137223 */ /* 0x000fe20000010013 */
[----:B------:R-:W-:Y:S01]  /*1770*/  FMUL.FTZ R23, R12, R14 ;  /* 0x0000000e0c177220 */ /* 0x000fe20000410000 */
[----:B------:R-:W-:Y:S01]  /*1780*/  FMUL.FTZ R18, R20, UR7 ;  /* 0x0000000714127c20 */ /* 0x000fe20008410000 */
[----:B------:R-:W-:Y:S01]  /*1790*/  FADD.FTZ R16, R16, R27 ;  /* 0x0000001b10107221 */ /* 0x000fe20000010000 */
[----:B------:R-:W-:Y:S01]  /*17a0*/  SHF.L.U32 R20, R17, 0x10, RZ ;  /* 0x0000001011147819 */ /* 0x000fe200000006ff */
[----:B------:R-:W-:Y:S01]  /*17b0*/  FADD.FTZ R27, R22, R23 ;  /* 0x00000017161b7221 */ /* 0x000fe20000010000 */
[----:B------:R-:W-:Y:S01]  /*17c0*/  FMUL.FTZ R21, R21, UR7 ;  /* 0x0000000715157c20 */ /* 0x000fe20008410000 */
[----:B------:R-:W-:Y:S01]  /*17d0*/  FFMA.FTZ R22, R18, R23, R19 ;  /* 0x0000001712167223 */ /* 0x000fe20000010013 */
[----:B------:R-:W-:Y:S01]  /*17e0*/  SHF.L.U32 R19, R54, 0x10, RZ ;  /* 0x0000001036137819 */ /* 0x000fe200000006ff */
[----:B------:R-:W-:Y:S01]  /*17f0*/  FADD.FTZ R25, R25, R20 ;  /* 0x0000001419197221 */ /* 0x000fe20000010000 */
[----:B------:R-:W-:Y:S01]  /*1800*/  FFMA.FTZ R15, R20, R21, R15 ;  /* 0x00000015140f7223 */ /* 0x000fe2000001000f */
[----:B------:R-:W-:Y:S01]  /*1810*/  FMUL.FTZ R20, R13, R20 ;  /* 0x000000140d147220 */ /* 0x000fe20000410000 */
[----:B------:R-:W-:Y:S01]  /*1820*/  SHF.L.U32 R17, R52, 0x10, RZ ;  /* 0x0000001034117819 */ /* 0x000fe200000006ff */
[----:B------:R-:W-:Y:S01]  /*1830*/  FADD.FTZ R19, R19, -UR13 ;  /* 0x8000000d13137e21 */ /* 0x000fe20008010000 */
[----:B------:R-:W-:Y:S01]  /*1840*/  SHF.L.U32 R23, R58, 0x10, RZ ;  /* 0x000000103a177819 */ /* 0x000fe200000006ff */
[----:B------:R-:W-:Y:S01]  /*1850*/  FFMA.FTZ R21, R21, R20, R22 ;  /* 0x0000001415157223 */ /* 0x000fe20000010016 */
[----:B------:R-:W-:Y:S01]  /*1860*/  FADD.FTZ R27, R20, R27 ;  /* 0x0000001b141b7221 */ /* 0x000fe20000010000 */
[----:B------:R-:W-:Y:S01]  /*1870*/  FMUL.FTZ R22, R19, UR7 ;  /* 0x0000000713167c20 */ /* 0x000fe20008410000 */
[----:B------:R-:W-:Y:S01]  /*1880*/  FMUL.FTZ R24, R12, R17 ;  /* 0x000000110c187220 */ /* 0x000fe20000410000 */
[----:B------:R-:W-:Y:S01]  /*1890*/  SHF.L.U32 R20, R56, 0x10, RZ ;  /* 0x0000001038147819 */ /* 0x000fe200000006ff */
[----:B------:R-:W-:Y:S01]  /*18a0*/  FADD.FTZ R19, R23, -UR13 ;  /* 0x8000000d17137e21 */ /* 0x000fe20008010000 */
[----:B------:R-:W-:Y:S01]  /*18b0*/  SHF.L.U32 R23, R53, 0x10, RZ ;  /* 0x0000001035177819 */ /* 0x000fe200000006ff */
[----:B------:R-:W-:Y:S01]  /*18c0*/  FADD.FTZ R27, R27, R24 ;  /* 0x000000181b1b7221 */ /* 0x000fe20000010000 */
[----:B------:R-:W-:Y:S01]  /*18d0*/  FFMA.FTZ R28, R22, R24, R21 ;  /* 0x00000018161c7223 */ /* 0x000fe20000010015 */
[----:B------:R-:W-:Y:S01]  /*18e0*/  FFMA.FTZ R18, R14, R18, R5 ;  /* 0x000000120e127223 */ /* 0x000fe20000010005 */
[----:B------:R-:W-:Y:S01]  /*18f0*/  FMUL.FTZ R26, R13, R20 ;  /* 0x000000140d1a7220 */ /* 0x000fe20000410000 */
[----:B------:R-:W-:Y:S01]  /*1900*/  FMUL.FTZ R19, R19, UR7 ;  /* 0x0000000713137c20 */ /* 0x000fe20008410000 */
[----:B------:R-:W-:Y:S01]  /*1910*/  FADD.FTZ R24, R16, R14 ;  /* 0x0000000e10187221 */ /* 0x000fe20000010000 */
[----:B------:R-:W-:Y:S01]  /*1920*/  SHF.L.U32 R5, R51, 0x10, RZ ;  /* 0x0000001033057819 */ /* 0x000fe200000006ff */
[----:B------:R-:W-:Y:S01]  /*1930*/  FADD.FTZ R16, R23, -UR13 ;  /* 0x8000000d17107e21 */ /* 0x000fe20008010000 */
[----:B------:R-:W-:Y:S01]  /*1940*/  SHF.L.U32 R23, R57, 0x10, RZ ;  /* 0x0000001039177819 */ /* 0x000fe200000006ff */
[----:B------:R-:W-:Y:S01]  /*1950*/  FADD.FTZ R27, R26, R27 ;  /* 0x0000001b1a1b7221 */ /* 0x000fe20000010000 */
[----:B------:R-:W-:Y:S01]  /*1960*/  FFMA.FTZ R21, R19, R26, R28 ;  /* 0x0000001a13157223 */ /* 0x000fe2000001001c */
[----:B------:R-:W-:Y:S01]  /*1970*/  FMUL.FTZ R26, R12, R5 ;  /* 0x000000050c1a7220 */ /* 0x000fe20000410000 */
[----:B------:R-:W-:Y:S01]  /*1980*/  SHF.L.U32 R14, R55, 0x10, RZ ;  /* 0x00000010370e7819 */ /* 0x000fe200000006ff */
[----:B------:R-:W-:Y:S01]  /*1990*/  FMUL.FTZ R16, R16, UR7 ;  /* 0x0000000710107c20 */ /* 0x000fe20008410000 */
[----:B------:R-:W-:Y:S01]  /*19a0*/  FADD.FTZ R23, R23, -UR13 ;  /* 0x8000000d17177e21 */ /* 0x000fe20008010000 */
[----:B------:R-:W-:Y:S01]  /*19b0*/  FADD.FTZ R27, R27, R26 ;  /* 0x0000001a1b1b7221 */ /* 0x000fe20000010000 */
[----:B------:R-:W-:Y:S01]  /*19c0*/  FFMA.FTZ R22, R17, R22, R18 ;  /* 0x0000001611167223 */ /* 0x000fe20000010012 */
[----:B------:R-:W-:Y:S01]  /*19d0*/  FFMA.FTZ R26, R16, R26, R21 ;  /* 0x0000001a101a7223 */ /* 0x000fe20000010015 */
[----:B------:R-:W-:Y:S01]  /*19e0*/  FADD.FTZ R24, R24, R17 ;  /* 0x0000001118187221 */ /* 0x000fe20000010000 */
[----:B------:R-:W-:Y:S01]  /*19f0*/  FMUL.FTZ R18, R13, R14 ;  /* 0x0000000e0d127220 */ /* 0x000fe20000410000 */
[----:B------:R-:W-:Y:S01]  /*1a00*/  FMUL.FTZ R21, R23, UR7 ;  /* 0x0000000717157c20 */ /* 0x000fe20008410000 */
        /* <DEDUP_REMOVED lines=9> */
.L_x_78:
[C---:B------:R-:W-:Y:S02]  /*1aa0*/  SHF.L.U32 R5, R47.reuse, 0x10, RZ ;  /* 0x000000102f057819 */ /* 0x040fe400000006ff */
[C---:B-----5:R-:W-:Y:S02]  /*1ab0*/  SHF.L.U32 R15, R46.reuse, 0x10, RZ ;  /* 0x000000102e0f7819 */ /* 0x060fe400000006ff */
[----:B------:R-:W-:Y:S01]  /*1ac0*/  PRMT R14, R47, 0x7632, R14 ;  /* 0x000076322f0e7816 */ /* 0x000fe2000000000e */
[----:B------:R-:W-:Y:S01]  /*1ad0*/  FADD.FTZ R5, R5, -UR13 ;  /* 0x8000000d05057e21 */ /* 0x000fe20008010000 */
[----:B------:R-:W-:Y:S01]  /*1ae0*/  PRMT R24, R46, 0x7632, R24 ;  /* 0x000076322e187816 */ /* 0x000fe20000000018 */
[----:B------:R-:W-:Y:S01]  /*1af0*/  FADD.FTZ R21, R15, -UR13 ;  /* 0x8000000d0f157e21 */ /* 0x000fe20008010000 */
[----:B------:R-:W-:Y:S01]  /*1b00*/  SHF.L.U32 R14, R14, 0x10, RZ ;  /* 0x000000100e0e7819 */ /* 0x000fe200000006ff */
[----:B------:R-:W-:Y:S01]  /*1b10*/  FMUL.FTZ R5, R5, UR7 ;  /* 0x0000000705057c20 */ /* 0x000fe20008410000 */
[----:B------:R-:W-:Y:S01]  /*1b20*/  SHF.L.U32 R24, R24, 0x10, RZ ;  /* 0x0000001018187819 */ /* 0x000fe200000006ff */
[----:B------:R-:W-:Y:S01]  /*1b30*/  FMUL.FTZ R21, R21, UR7 ;  /* 0x0000000715157c20 */ /* 0x000fe20008410000 */
[----:B------:R-:W-:Y:S01]  /*1b40*/  SHF.L.U32 R28, R41, 0x10, RZ ;  /* 0x00000010291c7819 */ /* 0x000fe200000006ff */
[--C-:B------:R-:W-:Y:S01]  /*1b50*/  FFMA.FTZ R17, R12, R5, R10.reuse ;  /* 0x000000050c117223 */ /* 0x100fe2000001000a */
[----:B------:R-:W-:Y:S01]  /*1b60*/  FADD.FTZ R14, R14, -UR13 ;  /* 0x8000000d0e0e7e21 */ /* 0x000fe20008010000 */
[----:B------:R-:W-:Y:S01]  /*1b70*/  FFMA.FTZ R16, R12, R21, R10 ;  /* 0x000000150c107223 */ /* 0x000fe2000001000a */
[----:B------:R-:W-:Y:S01]  /*1b80*/  FADD.FTZ R24, R24, -UR13 ;  /* 0x8000000d18187e21 */ /* 0x000fe20008010000 */
[----:B------:R-:W-:Y:S01]  /*1b90*/  FMUL.FTZ R15, R17, -1.4426950216293334961 ;  /* 0xbfb8aa3b110f7820 */ /* 0x000fe20000410000 */
[----:B------:R-:W-:Y:S01]  /*1ba0*/  FMUL.FTZ R14, R14, UR7 ;  /* 0x000000070e0e7c20 */ /* 0x000fe20008410000 */
[----:B------:R-:W-:Y:S01]  /*1bb0*/  FMUL.FTZ R22, R16, -1.4426950216293334961 ;  /* 0xbfb8aa3b10167820 */ /* 0x000fe20000410000 */
[----:B------:R-:W-:Y:S01]  /*1bc0*/  FMUL.FTZ R24, R24, UR7 ;  /* 0x0000000718187c20 */ /* 0x000fe20008410000 */
[----:B------:R-:W-:Y:S01]  /*1bd0*/  SHF.L.U32 R25, R45, 0x10, RZ ;  /* 0x000000102d197819 */ /* 0x000fe200000006ff */
[C-C-:B------:R-:W-:Y:S01]  /*1be0*/  FFMA.FTZ R31, R13.reuse, R14, R11.reuse ;  /* 0x0000000e0d1f7223 */ /* 0x140fe2000001000b */
[----:B------:R-:W0:Y:S01]  /*1bf0*/  MUFU.EX2 R15, R15 ;  /* 0x0000000f000f7308 */ /* 0x000e220000000800 */
[----:B------:R-:W-:Y:S01]  /*1c00*/  FFMA.FTZ R32, R13, R24, R11 ;  /* 0x000000180d207223 */ /* 0x000fe2000001000b */
[----:B------:R-:W-:Y:S01]  /*1c10*/  PRMT R34, R40, 0x7632, R34 ;  /* 0x0000763228227816 */ /* 0x000fe20000000022 */
[----:B------:R-:W-:-:S03]  /*1c20*/  FMUL.FTZ R18, R31, -1.4426950216293334961 ;  /* 0xbfb8aa3b1f127820 */ /* 0x000fc60000410000 */
[----:B------:R-:W-:Y:S02]  /*1c30*/  SHF.L.U32 R34, R34, 0x10, RZ ;  /* 0x0000001022227819 */ /* 0x000fe400000006ff */
[----:B------:R-:W1:Y:S08]  /*1c40*/  MUFU.EX2 R22, R22 ;  /* 0x0000001600167308 */ /* 0x000e700000000800 */
[----:B------:R-:W2:Y:S01]  /*1c50*/  MUFU.EX2 R18, R18 ;  /* 0x0000001200127308 */ /* 0x000ea20000000800 */
[----:B0-----:R-:W-:-:S07]  /*1c60*/  FADD.FTZ R19, R15, 1 ;  /* 0x3f8000000f137421 */ /* 0x001fce0000010000 */
[----:B------:R-:W0:Y:S01]  /*1c70*/  MUFU.RCP R19, R19 ;  /* 0x0000001300137308 */ /* 0x000e220000001000 */
[----:B-1----:R-:W-:-:S07]  /*1c80*/  FADD.FTZ R23, R22, 1 ;  /* 0x3f80000016177421 */ /* 0x002fce0000010000 */
[----:B------:R1:W3:Y:S01]  /*1c90*/  MUFU.RCP R15, R23 ;  /* 0x00000017000f7308 */ /* 0x0002e20000001000 */
[----:B--2---:R-:W-:-:S07]  /*1ca0*/  FADD.FTZ R20, R18, 1 ;  /* 0x3f80000012147421 */ /* 0x004fce0000010000 */
[----:B------:R2:W4:Y:S01]  /*1cb0*/  MUFU.RCP R18, R20 ;  /* 0x0000001400127308 */ /* 0x0005220000001000 */
[----:B0-----:R-:W-:Y:S01]  /*1cc0*/  FADD.FTZ R22, -R19, 1 ;  /* 0x3f80000013167421 */ /* 0x001fe20000010100 */
[----:B------:R-:W-:Y:S01]  /*1cd0*/  FMUL.FTZ R28, R28, R19 ;  /* 0x000000131c1c7220 */ /* 0x000fe20000410000 */
[----:B-1----:R-:W-:Y:S02]  /*1ce0*/  FADD.FTZ R23, R25, -UR13 ;  /* 0x8000000d19177e21 */ /* 0x002fe40008010000 */
[----:B------:R-:W-:Y:S01]  /*1cf0*/  FFMA.FTZ R19, R17, R22, 1 ;  /* 0x3f80000011137423 */ /* 0x000fe20000010016 */
[----:B------:R-:W-:Y:S01]  /*1d00*/  PRMT R17, R41, 0x7632, R17 ;  /* 0x0000763229117816 */ /* 0x000fe20000000011 */
[----:B------:R-:W-:Y:S01]  /*1d10*/  FMUL.FTZ R23, R23, UR7 ;  /* 0x0000000717177c20 */ /* 0x000fe20008410000 */
[----:B------:R-:W-:Y:S01]  /*1d20*/  PRMT R22, R45, 0x7632, R22 ;  /* 0x000076322d167816 */ /* 0x000fe20000000016 */
[----:B---3--:R-:W-:Y:S01]  /*1d30*/  FADD.FTZ R27, -R15, 1 ;  /* 0x3f8000000f1b7421 */ /* 0x008fe20000010100 */
[----:B------:R-:W-:Y:S01]  /*1d40*/  SHF.L.U32 R25, R17, 0x10, RZ ;  /* 0x0000001011197819 */ /* 0x000fe200000006ff */
[----:B------:R-:W-:Y:S01]  /*1d50*/  FMUL.FTZ R17, R32, -1.4426950216293334961 ;  /* 0xbfb8aa3b20117820 */ /* 0x000fe20000410000 */
[----:B------:R-:W-:Y:S01]  /*1d60*/  SHF.L.U32 R22, R22, 0x10, RZ ;  /* 0x0000001016167819 */ /* 0x000fe200000006ff */
[----:B------:R-:W-:Y:S01]  /*1d70*/  FFMA.FTZ R27, R16, R27, 1 ;  /* 0x3f800000101b7423 */ /* 0x000fe2000001001b */
[----:B------:R-:W-:Y:S01]  /*1d80*/  FFMA.FTZ R16, R12, R23, R10 ;  /* 0x000000170c107223 */ /* 0x000fe2000001000a */
[----:B------:R-:W-:-:S02]  /*1d90*/  FMUL.FTZ R28, R28, R19 ;  /* 0x000000131c1c7220 */ /* 0x000fc40000410000 */
[----:B------:R-:W0:Y:S01]  /*1da0*/  MUFU.EX2 R17, R17 ;  /* 0x0000001100117308 */ /* 0x000e220000000800 */
[----:B------:R-:W-:Y:S01]  /*1db0*/  FMUL.FTZ R19, R16, -1.4426950216293334961 ;  /* 0xbfb8aa3b10137820 */ /* 0x000fe20000410000 */
[----:B--2---:R-:W-:Y:S01]  /*1dc0*/  FADD.FTZ R20, R22, -UR13 ;  /* 0x8000000d16147e21 */ /* 0x004fe20008010000 */
[----:B------:R-:W-:Y:S01]  /*1dd0*/  SHF.L.U32 R22, R40, 0x10, RZ ;  /* 0x0000001028167819 */ /* 0x000fe200000006ff */
[----:B----4-:R-:W-:Y:S01]  /*1de0*/  FMUL.FTZ R26, R25, R18 ;  /* 0x00000012191a7220 */ /* 0x010fe20000410000 */
[----:B------:R-:W-:Y:S01]  /*1df0*/  FADD.FTZ R18, -R18, 1 ;  /* 0x3f80000012127421 */ /* 0x000fe20000010100 */
[----:B------:R-:W-:Y:S02]  /*1e00*/  FMUL.FTZ R20, R20, UR7 ;  /* 0x0000000714147c20 */ /* 0x000fe40008410000 */
[----:B------:R-:W1:Y:S01]  /*1e10*/  MUFU.EX2 R19, R19 ;  /* 0x0000001300137308 */ /* 0x000e620000000800 */
[----:B------:R-:W-:Y:S01]  /*1e20*/  FMUL.FTZ R22, R22, R15 ;  /* 0x0000000f16167220 */ /* 0x000fe20000410000 */
[----:B------:R-:W-:Y:S01]  /*1e30*/  SHF.L.U32 R15, R44, 0x10, RZ ;  /* 0x000000102c0f7819 */ /* 0x000fe200000006ff */
[----:B------:R-:W-:Y:S01]  /*1e40*/  FFMA.FTZ R30, R13, R20, R11 ;  /* 0x000000140d1e7223 */ /* 0x000fe2000001000b */
[----:B------:R-:W-:Y:S01]  /*1e50*/  FFMA.FTZ R31, R31, R18, 1 ;  /* 0x3f8000001f1f7423 */ /* 0x000fe20000010012 */
[----:B------:R-:W-:-:S02]  /*1e60*/  FMUL.FTZ R27, R22, R27 ;  /* 0x0000001b161b7220 */ /* 0x000fc40000410000 */
[----:B------:R-:W-:Y:S01]  /*1e70*/  FADD.FTZ R15, R15, -UR13 ;  /* 0x8000000d0f0f7e21 */ /* 0x000fe20008010000 */
[----:B------:R-:W-:Y:S01]  /*1e80*/  FMUL.FTZ R18, R30, -1.4426950216293334961 ;  /* 0xbfb8aa3b1e127820 */ /* 0x000fe20000410000 */
[----:B0-----:R-:W-:Y:S01]  /*1e90*/  FADD.FTZ R29, R17, 1 ;  /* 0x3f800000111d7421 */ /* 0x001fe20000010000 */
[----:B------:R-:W-:Y:S01]  /*1ea0*/  FMUL.FTZ R26, R26, R31 ;  /* 0x0000001f1a1a7220 */ /* 0x000fe20000410000 */
[----:B------:R-:W-:-:S03]  /*1eb0*/  FMUL.FTZ R17, R15, UR7 ;  /* 0x000000070f117c20 */ /* 0x000fc60008410000 */
[----:B------:R-:W-:Y:S01]  /*1ec0*/  MUFU.EX2 R18, R18 ;  /* 0x0000001200127308 */ /* 0x000fe20000000800 */
[----:B------:R-:W-:Y:S01]  /*1ed0*/  FFMA.FTZ R15, R12, R17, R10 ;  /* 0x000000110c0f7223 */ /* 0x000fe2000001000a */
[----:B------:R-:W-:Y:S01]  /*1ee0*/  FMUL.FTZ R31, R13, R26 ;  /* 0x0000001a0d1f7220 */ /* 0x000fe20000410000 */
[----:B-1----:R-:W-:Y:S02]  /*1ef0*/  FADD.FTZ R33, R19, 1 ;  /* 0x3f80000013217421 */ /* 0x002fe40000010000 */
[----:B------:R-:W-:-:S03]  /*1f00*/  FMUL.FTZ R22, R15, -1.4426950216293334961 ;  /* 0xbfb8aa3b0f167820 */ /* 0x000fc60000410000 */
[----:B------:R-:W0:Y:S08]  /*1f10*/  MUFU.RCP R29, R29 ;  /* 0x0000001d001d7308 */ /* 0x000e300000001000 */
[----:B------:R-:W1:Y:S08]  /*1f20*/  MUFU.RCP R19, R33 ;  /* 0x0000002100137308 */ /* 0x000e700000001000 */
[----:B------:R-:W2:Y:S01]  /*1f30*/  MUFU.EX2 R22, R22 ;  /* 0x0000001600167308 */ /* 0x000ea20000000800 */
[----:B0-----:R-:W-:Y:S01]  /*1f40*/  FMUL.FTZ R25, R34, R29 ;  /* 0x0000001d22197220 */ /* 0x001fe20000410000 */
[----:B------:R-:W-:Y:S01]  /*1f50*/  FADD.FTZ R29, -R29, 1 ;  /* 0x3f8000001d1d7421 */ /* 0x000fe20000010100 */
[----:B------:R-:W-:-:S03]  /*1f60*/  SHF.L.U32 R34, R39, 0x10, RZ ;  /* 0x0000001027227819 */ /* 0x000fc600000006ff */
[----:B------:R-:W-:Y:S01]  /*1f70*/  FFMA.FTZ R32, R32, R29, 1 ;  /* 0x3f80000020207423 */ /* 0x000fe2000001001d */
[----:B------:R-:W-:Y:S01]  /*1f80*/  FADD.FTZ R29, R18, 1 ;  /* 0x3f800000121d7421 */ /* 0x000fe20000010000 */
[----:B-1----:R-:W-:Y:S01]  /*1f90*/  FADD.FTZ R35, -R19, 1 ;  /* 0x3f80000013237421 */ /* 0x002fe20000010100 */
[----:B------:R-:W-:Y:S01]  /*1fa0*/  FMUL.FTZ R33, R34, R19 ;  /* 0x0000001322217220 */ /* 0x000fe20000410000 */
[----:B------:R-:W-:-:S03]  /*1fb0*/  FMUL.FTZ R25, R25, R32 ;  /* 0x0000002019197220 */ /* 0x000fc60000410000 */
[----:B------:R-:W0:Y:S01]  /*1fc0*/  MUFU.RCP R29, R29 ;  /* 0x0000001d001d7308 */ /* 0x000e220000001000 */
[----:B------:R-:W-:Y:S01]  /*1fd0*/  FFMA.FTZ R18, R16, R35, 1 ;  /* 0x3f80000010127423 */ /* 0x000fe20000010023 */
[----:B--2---:R-:W-:Y:S01]  /*1fe0*/  FADD.FTZ R16, R22, 1 ;  /* 0x3f80000016107421 */ /* 0x004fe20000010000 */
[----:B------:R-:W-:-:S04]  /*1ff0*/  PRMT R22, R39, 0x7632, R22 ;  /* 0x0000763227167816 */ /* 0x000fc80000000016 */
[----:B------:R-:W-:Y:S01]  /*2000*/  SHF.L.U32 R22, R22, 0x10, RZ ;  /* 0x0000001016167819 */ /* 0x000fe200000006ff */
[----:B------:R-:W1:Y:S04]  /*2010*/  MUFU.RCP R16, R16 ;  /* 0x0000001000107308 */ /* 0x000e680000001000 */
[----:B0-----:R-:W-:Y:S01]  /*2020*/  FMUL.FTZ R19, R22, R29 ;  /* 0x0000001d16137220 */ /* 0x001fe20000410000 */
[----:B------:R-:W-:Y:S01]  /*2030*/  FADD.FTZ R35, -R29, 1 ;  /* 0x3f8000001d237421 */ /* 0x000fe20000010100 */
[----:B------:R-:W-:Y:S01]  /*2040*/  PRMT R29, R44, 0x7632, R29 ;  /* 0x000076322c1d7816 */ /* 0x000fe2000000001d */
[----:B------:R-:W-:Y:S01]  /*2050*/  FMUL.FTZ R22, R33, R18 ;  /* 0x0000001221167220 */ /* 0x000fe20000410000 */
[----:B------:R-:W-:Y:S01]  /*2060*/  SHF.L.U32 R33, R38, 0x10, RZ ;  /* 0x0000001026217819 */ /* 0x000fe200000006ff */
[----:B------:R-:W-:Y:S01]  /*2070*/  FFMA.FTZ R30, R30, R35, 1 ;  /* 0x3f8000001e1e7423 */ /* 0x000fe20000010023 */
[----:B------:R-:W-:-:S03]  /*2080*/  SHF.L.U32 R29, R29, 0x10, RZ ;  /* 0x000000101d1d7819 */ /* 0x000fc600000006ff */
[----:B------:R-:W-:Y:S01]  /*2090*/  FMUL.FTZ R19, R19, R30 ;  /* 0x0000001e13137220 */ /* 0x000fe20000410000 */
[----:B-1----:R-:W-:Y:S01]  /*20a0*/  FADD.FTZ R18, -R16, 1 ;  /* 0x3f80000010127421 */ /* 0x002fe20000010100 */
[----:B------:R-:W-:Y:S01]  /*20b0*/  FADD.FTZ R29, R29, -UR13 ;  /* 0x8000000d1d1d7e21 */ /* 0x000fe20008010000 */
[----:B------:R-:W-:Y:S02]  /*20c0*/  FMUL.FTZ R30, R12, R28 ;  /* 0x0000001c0c1e7220 */ /* 0x000fe40000410000 */
[----:B------:R-:W-:Y:S01]  /*20d0*/  FFMA.FTZ R15, R15, R18, 1 ;  /* 0x3f8000000f0f7423 */ /* 0x000fe20000010012 */
[----:B------:R-:W-:Y:S01]  /*20e0*/  FMUL.FTZ R18, R33, R16 ;  /* 0x0000001021127220 */ /* 0x000fe20000410000 */
[----:B------:R-:W-:Y:S01]  /*20f0*/  FMUL.FTZ R16, R29, UR7 ;  /* 0x000000071d107c20 */ /* 0x000fe20008410000 */
[----:B------:R-:W-:Y:S01]  /*2100*/  FFMA.FTZ R33, R5, R30, RZ ;  /* 0x0000001e05217223 */ /* 0x000fe200000100ff */
[----:B------:R-:W-:Y:S01]  /*2110*/  FADD.FTZ R30, RZ, R30 ;  /* 0x0000001eff1e7221 */ /* 0x000fe20000010000 */
[----:B------:R-:W-:Y:S01]  /*2120*/  FMUL.FTZ R15, R18, R15 ;  /* 0x0000000f120f7220 */ /* 0x000fe20000410000 */
[----:B------:R-:W-:Y:S01]  /*2130*/  FFMA.FTZ R18, R13, R16, R11 ;  /* 0x000000100d127223 */ /* 0x000fe2000001000b */
[----:B------:R-:W-:Y:S01]  /*2140*/  FFMA.FTZ R32, R14, R31, R33 ;  /* 0x0000001f0e207223 */ /* 0x000fe20000010021 */
[----:B------:R-:W-:-:S02]  /*2150*/  FADD.FTZ R30, R31, R30 ;  /* 0x0000001e1f1e7221 */ /* 0x000fc40000010000 */
[----:B------:R-:W-:-:S04]  /*2160*/  FMUL.FTZ R34, R18, -1.4426950216293334961 ;  /* 0xbfb8aa3b12227820 */ /* 0x000fc80000410000 */
[----:B------:R0:W1:Y:S02]  /*2170*/  MUFU.EX2 R29, R34 ;  /* 0x00000022001d7308 */ /* 0x0000640000000800 */
[----:B0-----:R-:W-:-:S04]  /*2180*/  PRMT R34, R38, 0x7632, R34 ;  /* 0x0000763226227816 */ /* 0x001fc80000000022 */
[----:B------:R-:W-:Y:S01]  /*2190*/  SHF.L.U32 R34, R34, 0x10, RZ ;  /* 0x0000001022227819 */ /* 0x000fe200000006ff */
[----:B-1----:R-:W-:-:S06]  /*21a0*/  FADD.FTZ R29, R29, 1 ;  /* 0x3f8000001d1d7421 */ /* 0x002fcc0000010000 */
[----:B------:R-:W0:Y:S02]  /*21b0*/  MUFU.RCP R29, R29 ;  /* 0x0000001d001d7308 */ /* 0x000e240000001000 */
[----:B0-----:R-:W-:Y:S01]  /*21c0*/  FMUL.FTZ R31, R34, R29 ;  /* 0x0000001d221f7220 */ /* 0x001fe20000410000 */
[----:B------:R-:W-:Y:S01]  /*21d0*/  FFMA.FTZ R34, R5, R28, RZ ;  /* 0x0000001c05227223 */ /* 0x000fe200000100ff */
[----:B------:R-:W-:Y:S01]  /*21e0*/  SHF.L.U32 R5, R43, 0x10, RZ ;  /* 0x000000102b057819 */ /* 0x000fe200000006ff */
[----:B------:R-:W-:Y:S01]  /*21f0*/  FADD.FTZ R28, RZ, R28 ;  /* 0x0000001cff1c7221 */ /* 0x000fe20000010000 */
[----:B------:R-:W-:-:S03]  /*2200*/  FADD.FTZ R33, -R29, 1 ;  /* 0x3f8000001d217421 */ /* 0x000fc60000010100 */
[----:B------:R-:W-:Y:S01]  /*2210*/  FADD.FTZ R5, R5, -UR13 ;  /* 0x8000000d05057e21 */ /* 0x000fe20008010000 */
[----:B------:R-:W-:Y:S01]  /*2220*/  FADD.FTZ R29, R28, R27 ;  /* 0x0000001b1c1d7221 */ /* 0x000fe20000010000 */
[----:B------:R-:W-:Y:S01]  /*2230*/  FFMA.FTZ R18, R18, R33, 1 ;  /* 0x3f80000012127423 */ /* 0x000fe20000010021 */
[-C--:B------:R-:W-:Y:S01]  /*2240*/  FFMA.FTZ R28, R21, R27.reuse, R34 ;  /* 0x0000001b151c7223 */ /* 0x080fe20000010022 */
[C---:B------:R-:W-:Y:S01]  /*2250*/  FMUL.FTZ R27, R12.reuse, R27 ;  /* 0x0000001b0c1b7220 */ /* 0x040fe20000410000 */
[----:B------:R-:W-:Y:S01]  /*2260*/  FMUL.FTZ R5, R5, UR7 ;  /* 0x0000000705057c20 */ /* 0x000fe20008410000 */
[----:B------:R-:W-:Y:S01]  /*2270*/  FMUL.FTZ R18, R31, R18 ;  /* 0x000000121f127220 */ /* 0x000fe20000410000 */
[----:B------:R-:W-:Y:S01]  /*2280*/  FFMA.FTZ R28, R23, R22, R28 ;  /* 0x00000016171c7223 */ /* 0x000fe2000001001c */
[----:B------:R-:W-:Y:S01]  /*2290*/  FFMA.FTZ R31, R21, R27, R32 ;  /* 0x0000001b151f7223 */ /* 0x000fe20000010020 */
[----:B------:R-:W-:Y:S01]  /*22a0*/  FFMA.FTZ R21, R12, R5, R10 ;  /* 0x000000050c157223 */ /* 0x000fe2000001000a */
[----:B------:R-:W-:Y:S01]  /*22b0*/  FADD.FTZ R30, R30, R27 ;  /* 0x0000001b1e1e7221 */ /* 0x000fe20000010000 */
[----:B------:R-:W-:Y:S01]  /*22c0*/  SHF.L.U32 R27, R37, 0x10, RZ ;  /* 0x00000010251b7819 */ /* 0x000fe200000006ff */
[----:B------:R-:W-:Y:S01]  /*22d0*/  FFMA.FTZ R28, R17, R15, R28 ;  /* 0x0000000f111c7223 */ /* 0x000fe2000001001c */
[----:B------:R-:W-:-:S06]  /*22e0*/  FMUL.FTZ R33, R21, -1.4426950216293334961 ;  /* 0xbfb8aa3b15217820 */ /* 0x000fcc0000410000 */
[----:B------:R-:W0:Y:S02]  /*22f0*/  MUFU.EX2 R33, R33 ;  /* 0x0000002100217308 */ /* 0x000e240000000800 */
[----:B0-----:R-:W-:-:S06]  /*2300*/  FADD.FTZ R32, R33, 1 ;  /* 0x3f80000021207421 */ /* 0x001fcc0000010000 */
[----:B------:R-:W0:Y:S02]  /*2310*/  MUFU.RCP R32, R32 ;  /* 0x0000002000207308 */ /* 0x000e240000001000 */
[----:B0-----:R-:W-:Y:S01]  /*2320*/  FADD.FTZ R34, -R32, 1 ;  /* 0x3f80000020227421 */ /* 0x001fe20000010100 */
[----:B------:R-:W-:-:S03]  /*2330*/  FMUL.FTZ R27, R27, R32 ;  /* 0x000000201b1b7220 */ /* 0x000fc60000410000 */
[----:B------:R-:W-:-:S04]  /*2340*/  FFMA.FTZ R34, R21, R34, 1 ;  /* 0x3f80000015227423 */ /* 0x000fc80000010022 */
[----:B------:R-:W-:Y:S01]  /*2350*/  FMUL.FTZ R21, R27, R34 ;  /* 0x000000221b157220 */ /* 0x000fe20000410000 */
[----:B------:R-:W-:Y:S01]  /*2360*/  PRMT R34, R43, 0x7632, R34 ;  /* 0x000076322b227816 */ /* 0x000fe20000000022 */
[----:B------:R-:W-:Y:S01]  /*2370*/  FFMA.FTZ R27, R14, R26, RZ ;  /* 0x0000001a0e1b7223 */ /* 0x000fe200000100ff */
[----:B------:R-:W-:Y:S01]  /*2380*/  FADD.FTZ R26, RZ, R26 ;  /* 0x0000001aff1a7221 */ /* 0x000fe20000010000 */
[----:B------:R-:W-:Y:S01]  /*2390*/  FFMA.FTZ R28, R5, R21, R28 ;  /* 0x00000015051c7223 */ /* 0x000fe2000001001c */
[----:B------:R-:W-:Y:S01]  /*23a0*/  SHF.L.U32 R34, R34, 0x10, RZ ;  /* 0x0000001022227819 */ /* 0x000fe200000006ff */
[----:B------:R-:W-:Y:S01]  /*23b0*/  FFMA.FTZ R27, R24, R25, R27 ;  /* 0x00000019181b7223 */ /* 0x000fe2000001001b */
[----:B------:R-:W-:-:S03]  /*23c0*/  FADD.FTZ R26, R26, R25 ;  /* 0x000000191a1a7221 */ /* 0x000fc60000010000 */
[----:B------:R-:W-:Y:S01]  /*23d0*/  FADD.FTZ R14, R34, -UR13 ;  /* 0x8000000d220e7e21 */ /* 0x000fe20008010000 */
[----:B------:R-:W-:Y:S01]  /*23e0*/  FMUL.FTZ R34, R13, R25 ;  /* 0x000000190d227220 */ /* 0x000fe20000410000 */
[----:B------:R-:W-:Y:S02]  /*23f0*/  FFMA.FTZ R27, R20, R19, R27 ;  /* 0x00000013141b7223 */ /* 0x000fe4000001001b */
[----:B------:R-:W-:Y:S01]  /*2400*/  FMUL.FTZ R14, R14, UR7 ;  /* 0x000000070e0e7c20 */ /* 0x000fe20008410000 */
[----:B------:R-:W-:Y:S01]  /*2410*/  FFMA.FTZ R32, R24, R34, R31 ;  /* 0x0000002218207223 */ /* 0x000fe2000001001f */
[--C-:B------:R-:W-:Y:S01]  /*2420*/  FADD.FTZ R31, R34, R30.reuse ;  /* 0x0000001e221f7221 */ /* 0x100fe20000010000 */
[----:B------:R-:W-:Y:S01]  /*2430*/  PRMT R30, R37, 0x7632, R30 ;  /* 0x00007632251e7816 */ /* 0x000fe2000000001e */
[----:B------:R-:W-:Y:S01]  /*2440*/  FFMA.FTZ R24, R13, R14, R11 ;  /* 0x0000000e0d187223 */ /* 0x000fe2000001000b */
[----:B------:R-:W-:Y:S02]  /*2450*/  FFMA.FTZ R27, R16, R18, R27 ;  /* 0x00000012101b7223 */ /* 0x000fe4000001001b */
[----:B------:R-:W-:Y:S01]  /*2460*/  SHF.L.U32 R30, R30, 0x10, RZ ;  /* 0x000000101e1e7819 */ /* 0x000fe200000006ff */
[----:B------:R-:W-:-:S06]  /*2470*/  FMUL.FTZ R33, R24, -1.4426950216293334961 ;  /* 0xbfb8aa3b18217820 */ /* 0x000fcc0000410000 */
[----:B------:R-:W0:Y:S02]  /*2480*/  MUFU.EX2 R33, R33 ;  /* 0x0000002100217308 */ /* 0x000e240000000800 */
[----:B0-----:R-:W-:Y:S01]  /*2490*/  FADD.FTZ R25, R33, 1 ;  /* 0x3f80000021197421 */ /* 0x001fe20000010000 */
[----:B------:R-:W-:-:S04]  /*24a0*/  FMUL.FTZ R33, R12, R22 ;  /* 0x000000160c217220 */ /* 0x000fc80000410000 */
[----:B------:R-:W-:Y:S01]  /*24b0*/  FADD.FTZ R31, R31, R33 ;  /* 0x000000211f1f7221 */ /* 0x000fe20000010000 */
[----:B------:R-:W0:Y:S02]  /*24c0*/  MUFU.RCP R25, R25 ;  /* 0x0000001900197308 */ /* 0x000e240000001000 */
[----:B0-----:R-:W-:Y:S01]  /*24d0*/  FADD.FTZ R35, -R25, 1 ;  /* 0x3f80000019237421 */ /* 0x001fe20000010100 */
[----:B------:R-:W-:-:S03]  /*24e0*/  FMUL.FTZ R30, R30, R25 ;  /* 0x000000191e1e7220 */ /* 0x000fc60000410000 */
[----:B------:R-:W-:-:S04]  /*24f0*/  FFMA.FTZ R35, R24, R35, 1 ;  /* 0x3f80000018237423 */ /* 0x000fc80000010023 */
[----:B------:R-:W-:Y:S01]  /*2500*/  FMUL.FTZ R24, R30, R35 ;  /* 0x000000231e187220 */ /* 0x000fe20000410000 */
[----:B------:R-:W-:Y:S02]  /*2510*/  SHF.L.U32 R30, R42, 0x10, RZ ;  /* 0x000000102a1e7819 */ /* 0x000fe400000006ff */
[----:B------:R-:W-:Y:S01]  /*2520*/  PRMT R35, R36, 0x7632, R35 ;  /* 0x0000763224237816 */ /* 0x000fe20000000023 */
[----:B------:R-:W-:Y:S02]  /*2530*/  FFMA.FTZ R27, R14, R24, R27 ;  /* 0x000000180e1b7223 */ /* 0x000fe4000001001b */
[----:B------:R-:W-:Y:S01]  /*2540*/  FADD.FTZ R34, R30, -UR13 ;  /* 0x8000000d1e227e21 */ /* 0x000fe20008010000 */
[----:B------:R-:W-:Y:S01]  /*2550*/  FADD.FTZ R30, R29, R22 ;  /* 0x000000161d1e7221 */ /* 0x000fe20000010000 */
[----:B------:R-:W-:Y:S01]  /*2560*/  FFMA.FTZ R29, R23, R33, R32 ;  /* 0x00000021171d7223 */ /* 0x000fe20000010020 */
[----:B------:R-:W-:Y:S01]  /*2570*/  SHF.L.U32 R23, R36, 0x10, RZ ;  /* 0x0000001024177819 */ /* 0x000fe200000006ff */
[----:B------:R-:W-:Y:S01]  /*2580*/  FMUL.FTZ R25, R34, UR7 ;  /* 0x0000000722197c20 */ /* 0x000fe20008410000 */
[----:B------:R-:W-:-:S03]  /*2590*/  SHF.L.U32 R35, R35, 0x10, RZ ;  /* 0x0000001023237819 */ /* 0x000fc600000006ff */
[----:B------:R-:W-:-:S04]  /*25a0*/  FFMA.FTZ R22, R12, R25, R10 ;  /* 0x000000190c167223 */ /* 0x000fc8000001000a */
[----:B------:R-:W-:-:S06]  /*25b0*/  FMUL.FTZ R34, R22, -1.4426950216293334961 ;  /* 0xbfb8aa3b16227820 */ /* 0x000fcc0000410000 */
[----:B------:R-:W0:Y:S02]  /*25c0*/  MUFU.EX2 R34, R34 ;  /* 0x0000002200227308 */ /* 0x000e240000000800 */
[----:B0-----:R-:W-:Y:S01]  /*25d0*/  FADD.FTZ R32, R34, 1 ;  /* 0x3f80000022207421 */ /* 0x001fe20000010000 */
[----:B------:R-:W-:-:S04]  /*25e0*/  FMUL.FTZ R34, R13, R19 ;  /* 0x000000130d227220 */ /* 0x000fc80000410000 */
[----:B------:R-:W-:Y:S01]  /*25f0*/  FADD.FTZ R31, R34, R31 ;  /* 0x0000001f221f7221 */ /* 0x000fe20000010000 */
[----:B------:R-:W0:Y:S02]  /*2600*/  MUFU.RCP R32, R32 ;  /* 0x0000002000207308 */ /* 0x000e240000001000 */
[----:B0-----:R-:W-:Y:S01]  /*2610*/  FADD.FTZ R33, -R32, 1 ;  /* 0x3f80000020217421 */ /* 0x001fe20000010100 */
[----:B------:R-:W-:Y:S01]  /*2620*/  FMUL.FTZ R23, R23, R32 ;  /* 0x0000002017177220 */ /* 0x000fe20000410000 */
[----:B------:R-:W-:Y:S02]  /*2630*/  FFMA.FTZ R32, R20, R34, R29 ;  /* 0x0000002214207223 */ /* 0x000fe4000001001d */
[----:B------:R-:W-:Y:S01]  /*2640*/  FFMA.FTZ R22, R22, R33, 1 ;  /* 0x3f80000016167423 */ /* 0x000fe20000010021 */
[----:B------:R-:W-:-:S03]  /*2650*/  PRMT R33, R42, 0x7632, R33 ;  /* 0x000076322a217816 */ /* 0x000fc60000000021 */
[----:B------:R-:W-:Y:S01]  /*2660*/  FMUL.FTZ R22, R23, R22 ;  /* 0x0000001617167220 */ /* 0x000fe20000410000 */
[----:B------:R-:W-:Y:S01]  /*2670*/  SHF.L.U32 R33, R33, 0x10, RZ ;  /* 0x0000001021217819 */ /* 0x000fe200000006ff */
[----:B------:R-:W-:Y:S02]  /*2680*/  FADD.FTZ R23, R26, R19 ;  /* 0x000000131a177221 */ /* 0x000fe40000010000 */
[----:B------:R-:W-:Y:S02]  /*2690*/  FFMA.FTZ R28, R25, R22, R28 ;  /* 0x00000016191c7223 */ /* 0x000fe4000001001c */
[----:B------:R-:W-:Y:S01]  /*26a0*/  FADD.FTZ R33, R33, -UR13 ;  /* 0x8000000d21217e21 */ /* 0x000fe20008010000 */
[----:B------:R-:W-:-:S03]  /*26b0*/  FADD.FTZ R23, R23, R18 ;  /* 0x0000001217177221 */ /* 0x000fc60000010000 */
[----:B------:R-:W-:-:S04]  /*26c0*/  FMUL.FTZ R26, R33, UR7 ;  /* 0x00000007211a7c20 */ /* 0x000fc80008410000 */
[----:B------:R-:W-:-:S04]  /*26d0*/  FFMA.FTZ R19, R13, R26, R11 ;  /* 0x0000001a0d137223 */ /* 0x000fc8000001000b */
[----:B------:R-:W-:-:S06]  /*26e0*/  FMUL.FTZ R29, R19, -1.4426950216293334961 ;  /* 0xbfb8aa3b131d7820 */ /* 0x000fcc0000410000 */
[----:B------:R-:W0:Y:S02]  /*26f0*/  MUFU.EX2 R29, R29 ;  /* 0x0000001d001d7308 */ /* 0x000e240000000800 */
[----:B0-----:R-:W-:-:S06]  /*2700*/  FADD.FTZ R33, R29, 1 ;  /* 0x3f8000001d217421 */ /* 0x001fcc0000010000 */
[----:B------:R0:W1:Y:S02]  /*2710*/  MUFU.RCP R20, R33 ;  /* 0x0000002100147308 */ /* 0x0000640000001000 */
[----:B0-----:R-:W-:-:S04]  /*2720*/  FMUL.FTZ R33, R12, R15 ;  /* 0x0000000f0c217220 */ /* 0x001fc80000410000 */
[----:B------:R-:W-:Y:S01]  /*2730*/  FADD.FTZ R31, R31, R33 ;  /* 0x000000211f1f7221 */ /* 0x000fe20000010000 */
[----:B-1----:R-:W-:Y:S01]  /*2740*/  FMUL.FTZ R34, R35, R20 ;  /* 0x0000001423227220 */ /* 0x002fe20000410000 */
[----:B------:R-:W-:Y:S01]  /*2750*/  FADD.FTZ R20, -R20, 1 ;  /* 0x3f80000014147421 */ /* 0x000fe20000010100 */
[----:B------:R-:W-:-:S03]  /*2760*/  FMUL.FTZ R35, R12, R21 ;  /* 0x000000150c237220 */ /* 0x000fc60000410000 */
[----:B------:R-:W-:Y:S01]  /*2770*/  FFMA.FTZ R19, R19, R20, 1 ;  /* 0x3f80000013137423 */ /* 0x000fe20000010014 */
[----:B------:R-:W-:-:S03]  /*2780*/  SHF.L.U32 R20, R54, 0x10, RZ ;  /* 0x0000001036147819 */ /* 0x000fc600000006ff */
[----:B------:R-:W-:Y:S02]  /*2790*/  FMUL.FTZ R19, R34, R19 ;  /* 0x0000001322137220 */ /* 0x000fe40000410000 */
[----:B------:R-:W-:Y:S01]  /*27a0*/  FADD.FTZ R29, R20, -UR13 ;  /* 0x8000000d141d7e21 */ /* 0x000fe20008010000 */
[----:B------:R-:W-:Y:S01]  /*27b0*/  FADD.FTZ R20, R30, R15 ;  /* 0x0000000f1e147221 */ /* 0x000fe20000010000 */
[----:B------:R-:W-:Y:S02]  /*27c0*/  FFMA.FTZ R27, R26, R19, R27 ;  /* 0x000000131a1b7223 */ /* 0x000fe4000001001b */
[----:B------:R-:W-:Y:S01]  /*27d0*/  FMUL.FTZ R15, R29, UR7 ;  /* 0x000000071d0f7c20 */ /* 0x000fe20008410000 */
[----:B------:R-:W-:Y:S01]  /*27e0*/  FFMA.FTZ R29, R17, R33, R32 ;  /* 0x00000021111d7223 */ /* 0x000fe20000010020 */
[----:B------:R-:W-:Y:S02]  /*27f0*/  SHF.L.U32 R33, R52, 0x10, RZ ;  /* 0x0000001034217819 */ /* 0x000fe400000006ff */
[----:B------:R-:W-:-:S04]  /*2800*/  FFMA.FTZ R17, R12, R15, R10 ;  /* 0x0000000f0c117223 */ /* 0x000fc8000001000a */
[----:B------:R-:W-:-:S06]  /*2810*/  FMUL.FTZ R32, R17, -1.4426950216293334961 ;  /* 0xbfb8aa3b11207820 */ /* 0x000fcc0000410000 */
[----:B------:R-:W0:Y:S02]  /*2820*/  MUFU.EX2 R32, R32 ;  /* 0x0000002000207308 */ /* 0x000e240000000800 */
[----:B0-----:R-:W-:Y:S01]  /*2830*/  FADD.FTZ R30, R32, 1 ;  /* 0x3f800000201e7421 */ /* 0x001fe20000010000 */
[----:B------:R-:W-:-:S04]  /*2840*/  FMUL.FTZ R32, R13, R18 ;  /* 0x000000120d207220 */ /* 0x000fc80000410000 */
[----:B------:R-:W-:Y:S01]  /*2850*/  FADD.FTZ R31, R32, R31 ;  /* 0x0000001f201f7221 */ /* 0x000fe20000010000 */
[----:B------:R-:W0:Y:S03]  /*2860*/  MUFU.RCP R30, R30 ;  /* 0x0000001e001e7308 */ /* 0x000e260000001000 */
[----:B------:R-:W-:Y:S01]  /*2870*/  FADD.FTZ R31, R31, R35 ;  /* 0x000000231f1f7221 */ /* 0x000fe20000010000 */
[----:B0-----:R-:W-:Y:S01]  /*2880*/  FADD.FTZ R34, -R30, 1 ;  /* 0x3f8000001e227421 */ /* 0x001fe20000010100 */
[----:B------:R-:W-:Y:S01]  /*2890*/  FMUL.FTZ R33, R33, R30 ;  /* 0x0000001e21217220 */ /* 0x000fe20000410000 */
[----:B------:R-:W-:Y:S01]  /*28a0*/  FFMA.FTZ R30, R16, R32, R29 ;  /* 0x00000020101e7223 */ /* 0x000fe2000001001d */
[----:B------:R-:W-:Y:S01]  /*28b0*/  SHF.L.U32 R32, R56, 0x10, RZ ;  /* 0x0000001038207819 */ /* 0x000fe200000006ff */
[----:B------:R-:W-:-:S04]  /*28c0*/  FFMA.FTZ R34, R17, R34, 1 ;  /* 0x3f80000011227423 */ /* 0x000fc80000010022 */
[----:B------:R-:W-:Y:S01]  /*28d0*/  FMUL.FTZ R17, R33, R34 ;  /* 0x0000002221117220 */ /* 0x000fe20000410000 */
[----:B------:R-:W-:-:S03]  /*28e0*/  SHF.L.U32 R33, R58, 0x10, RZ ;  /* 0x000000103a217819 */ /* 0x000fc600000006ff */
[----:B------:R-:W-:Y:S02]  /*28f0*/  FFMA.FTZ R28, R15, R17, R28 ;  /* 0x000000110f1c7223 */ /* 0x000fe4000001001c */
[----:B------:R-:W-:-:S04]  /*2900*/  FADD.FTZ R33, R33, -UR13 ;  /* 0x8000000d21217e21 */ /* 0x000fc80008010000 */
[----:B------:R-:W-:-:S04]  /*2910*/  FMUL.FTZ R18, R33, UR7 ;  /* 0x0000000721127c20 */ /* 0x000fc80008410000 */
[----:B------:R-:W-:-:S04]  /*2920*/  FFMA.FTZ R16, R13, R18, R11 ;  /* 0x000000120d107223 */ /* 0x000fc8000001000b */
[----:B------:R-:W-:-:S06]  /*2930*/  FMUL.FTZ R33, R16, -1.4426950216293334961 ;  /* 0xbfb8aa3b10217820 */ /* 0x000fcc0000410000 */
[----:B------:R-:W0:Y:S02]  /*2940*/  MUFU.EX2 R33, R33 ;  /* 0x0000002100217308 */ /* 0x000e240000000800 */
[----:B0-----:R-:W-:Y:S01]  /*2950*/  FADD.FTZ R34, R33, 1 ;  /* 0x3f80000021227421 */ /* 0x001fe20000010000 */
[----:B------:R-:W-:Y:S01]  /*2960*/  FFMA.FTZ R33, R5, R35, R30 ;  /* 0x0000002305217223 */ /* 0x000fe2000001001e */
[----:B------:R-:W-:-:S04]  /*2970*/  SHF.L.U32 R35, R51, 0x10, RZ ;  /* 0x0000001033237819 */ /* 0x000fc800000006ff */
[----:B------:R-:W0:Y:S02]  /*2980*/  MUFU.RCP R29, R34 ;  /* 0x00000022001d7308 */ /* 0x000e240000001000 */
[----:B0-----:R-:W-:Y:S01]  /*2990*/  FMUL.FTZ R32, R32, R29 ;  /* 0x0000001d20207220 */ /* 0x001fe20000410000 */
[----:B------:R-:W-:-:S04]  /*29a0*/  FADD.FTZ R29, -R29, 1 ;  /* 0x3f8000001d1d7421 */ /* 0x000fc80000010100 */
[----:B------:R-:W-:-:S04]  /*29b0*/  FFMA.FTZ R29, R16, R29, 1 ;  /* 0x3f800000101d7423 */ /* 0x000fc8000001001d */
[----:B------:R-:W-:Y:S01]  /*29c0*/  FMUL.FTZ R16, R32, R29 ;  /* 0x0000001d20107220 */ /* 0x000fe20000410000 */
[----:B------:R-:W-:-:S03]  /*29d0*/  SHF.L.U32 R29, R53, 0x10, RZ ;  /* 0x00000010351d7819 */ /* 0x000fc600000006ff */
[----:B------:R-:W-:Y:S02]  /*29e0*/  FFMA.FTZ R27, R18, R16, R27 ;  /* 0x00000010121b7223 */ /* 0x000fe4000001001b */
[----:B------:R-:W-:Y:S01]  /*29f0*/  FADD.FTZ R32, R29, -UR13 ;  /* 0x8000000d1d207e21 */ /* 0x000fe20008010000 */
[----:B------:R-:W-:-:S03]  /*2a00*/  FADD.FTZ R29, R20, R21 ;  /* 0x00000015141d7221 */ /* 0x000fc60000010000 */
[----:B------:R-:W-:-:S04]  /*2a10*/  FMUL.FTZ R21, R32, UR7 ;  /* 0x0000000720157c20 */ /* 0x000fc80008410000 */
[----:B------:R-:W-:-:S04]  /*2a20*/  FFMA.FTZ R5, R12, R21, R10 ;  /* 0x000000150c057223 */ /* 0x000fc8000001000a */
[----:B------:R-:W-:-:S06]  /*2a30*/  FMUL.FTZ R30, R5, -1.4426950216293334961 ;  /* 0xbfb8aa3b051e7820 */ /* 0x000fcc0000410000 */
[----:B------:R-:W0:Y:S02]  /*2a40*/  MUFU.EX2 R30, R30 ;  /* 0x0000001e001e7308 */ /* 0x000e240000000800 */
[----:B0-----:R-:W-:Y:S01]  /*2a50*/  FADD.FTZ R20, R30, 1 ;  /* 0x3f8000001e147421 */ /* 0x001fe20000010000 */
[----:B------:R-:W-:-:S05]  /*2a60*/  FADD.FTZ R30, R23, R24 ;  /* 0x00000018171e7221 */ /* 0x000fca0000010000 */
[----:B------:R-:W0:Y:S02]  /*2a70*/  MUFU.RCP R20, R20 ;  /* 0x0000001400147308 */ /* 0x000e240000001000 */
[----:B0-----:R-:W-:Y:S01]  /*2a80*/  FADD.FTZ R34, -R20, 1 ;  /* 0x3f80000014227421 */ /* 0x001fe20000010100 */
[----:B------:R-:W-:-:S03]  /*2a90*/  FMUL.FTZ R32, R35, R20 ;  /* 0x0000001423207220 */ /* 0x000fc60000410000 */
[----:B------:R-:W-:-:S04]  /*2aa0*/  FFMA.FTZ R5, R5, R34, 1 ;  /* 0x3f80000005057423 */ /* 0x000fc80000010022 */
[----:B------:R-:W-:Y:S01]  /*2ab0*/  FMUL.FTZ R5, R32, R5 ;  /* 0x0000000520057220 */ /* 0x000fe20000410000 */
[----:B------:R-:W-:-:S05]  /*2ac0*/  SHF.L.U32 R32, R57, 0x10, RZ ;  /* 0x0000001039207819 */ /* 0x000fca00000006ff */
[----:B------:R-:W-:Y:S01]  /*2ad0*/  FADD.FTZ R34, R32, -UR13 ;  /* 0x8000000d20227e21 */ /* 0x000fe20008010000 */
[----:B------:R-:W-:-:S03]  /*2ae0*/  FMUL.FTZ R32, R13, R24 ;  /* 0x000000180d207220 */ /* 0x000fc60000410000 */
[----:B------:R-:W-:Y:S01]  /*2af0*/  FMUL.FTZ R20, R34, UR7 ;  /* 0x0000000722147c20 */ /* 0x000fe20008410000 */
[----:B------:R-:W-:Y:S01]  /*2b00*/  FFMA.FTZ R24, R14, R32, R33 ;  /* 0x000000200e187223 */ /* 0x000fe20000010021 */
[----:B------:R-:W-:Y:S01]  /*2b10*/  FADD.FTZ R31, R32, R31 ;  /* 0x0000001f201f7221 */ /* 0x000fe20000010000 */
[----:B------:R-:W-:Y:S01]  /*2b20*/  SHF.L.U32 R14, R55, 0x10, RZ ;  /* 0x00000010370e7819 */ /* 0x000fe200000006ff */
[----:B------:R-:W-:-:S04]  /*2b30*/  FFMA.FTZ R23, R13, R20, R11 ;  /* 0x000000140d177223 */ /* 0x000fc8000001000b */
[----:B------:R-:W-:-:S06]  /*2b40*/  FMUL.FTZ R34, R23, -1.4426950216293334961 ;  /* 0xbfb8aa3b17227820 */ /* 0x000fcc0000410000 */
[----:B------:R-:W0:Y:S02]  /*2b50*/  MUFU.EX2 R34, R34 ;  /* 0x0000002200227308 */ /* 0x000e240000000800 */
[----:B0-----:R-:W-:-:S06]  /*2b60*/  FADD.FTZ R33, R34, 1 ;  /* 0x3f80000022217421 */ /* 0x001fcc0000010000 */
[----:B------:R-:W0:Y:S02]  /*2b70*/  MUFU.RCP R33, R33 ;  /* 0x0000002100217308 */ /* 0x000e240000001000 */
[----:B0-----:R-:W-:Y:S01]  /*2b80*/  FADD.FTZ R32, -R33, 1 ;  /* 0x3f80000021207421 */ /* 0x001fe20000010100 */
[----:B------:R-:W-:-:S03]  /*2b90*/  FMUL.FTZ R14, R14, R33 ;  /* 0x000000210e0e7220 */ /* 0x000fc60000410000 */
[----:B------:R-:W-:Y:S01]  /*2ba0*/  FFMA.FTZ R35, R23, R32, 1 ;  /* 0x3f80000017237423 */ /* 0x000fe20000010020 */
[----:B------:R-:W-:Y:S01]  /*2bb0*/  FMUL.FTZ R23, R12, R22 ;  /* 0x000000160c177220 */ /* 0x000fe20000410000 */
[----:B------:R-:W-:Y:S02]  /*2bc0*/  FADD.FTZ R32, R29, R22 ;  /* 0x000000161d207221 */ /* 0x000fe40000010000 */
[----:B------:R-:W-:Y:S01]  /*2bd0*/  FMUL.FTZ R14, R14, R35 ;  /* 0x000000230e0e7220 */ /* 0x000fe20000410000 */
[----:B------:R-:W-:Y:S01]  /*2be0*/  FFMA.FTZ R24, R25, R23, R24 ;  /* 0x0000001719187223 */ /* 0x000fe20000010018 */
[----:B------:R-:W-:Y:S01]  /*2bf0*/  FADD.FTZ R22, R31, R23 ;  /* 0x000000171f167221 */ /* 0x000fe20000010000 */
[C---:B------:R-:W-:Y:S01]  /*2c00*/  FMUL.FTZ R23, R13.reuse, R19 ;  /* 0x000000130d177220 */ /* 0x040fe20000410000 */
[----:B------:R-:W-:Y:S01]  /*2c10*/  FMUL.FTZ R25, R13, R16 ;  /* 0x000000100d197220 */ /* 0x000fe20000410000 */
[----:B------:R-:W-:Y:S01]  /*2c20*/  FADD.FTZ R19, R30, R19 ;  /* 0x000000131e137221 */ /* 0x000fe20000010000 */
[----:B------:R-:W-:Y:S01]  /*2c30*/  FADD.FTZ R32, R32, R17 ;  /* 0x0000001120207221 */ /* 0x000fe20000010000 */
[----:B------:R-:W-:Y:S01]  /*2c40*/  FFMA.FTZ R24, R26, R23, R24 ;  /* 0x000000171a187223 */ /* 0x000fe20000010018 */
[----:B------:R-:W-:Y:S01]  /*2c50*/  FADD.FTZ R22, R23, R22 ;  /* 0x0000001617167221 */ /* 0x000fe20000010000 */
[----:B------:R-:W-:Y:S01]  /*2c60*/  FMUL.FTZ R23, R12, R17 ;  /* 0x000000110c177220 */ /* 0x000fe20000410000 */
[----:B------:R-:W-:Y:S01]  /*2c70*/  FMUL.FTZ R17, R13, R14 ;  /* 0x0000000e0d117220 */ /* 0x000fe20000410000 */
[----:B------:R-:W-:Y:S01]  /*2c80*/  FADD.FTZ R19, R19, R16 ;  /* 0x0000001013137221 */ /* 0x000fe20000010000 */
[----:B------:R-:W-:Y:S01]  /*2c90*/  FFMA.FTZ R16, R21, R5, R28 ;  /* 0x0000000515107223 */ /* 0x000fe2000001001c */
[----:B------:R-:W-:Y:S01]  /*2ca0*/  FFMA.FTZ R29, R15, R23, R24 ;  /* 0x000000170f1d7223 */ /* 0x000fe20000010018 */
[----:B------:R-:W-:Y:S01]  /*2cb0*/  FADD.FTZ R24, R22, R23 ;  /* 0x0000001716187221 */ /* 0x000fe20000010000 */
[----:B------:R-:W-:Y:S01]  /*2cc0*/  FMUL.FTZ R15, R12, R5 ;  /* 0x000000050c0f7220 */ /* 0x000fe20000410000 */
[----:B------:R-:W-:Y:S01]  /*2cd0*/  FADD.FTZ R19, R19, R14 ;  /* 0x0000000e13137221 */ /* 0x000fe20000010000 */
[----:B------:R-:W-:Y:S01]  /*2ce0*/  FFMA.FTZ R22, R18, R25, R29 ;  /* 0x0000001912167223 */ /* 0x000fe2000001001d */
[----:B------:R-:W-:Y:S01]  /*2cf0*/  FADD.FTZ R24, R25, R24 ;  /* 0x0000001819187221 */ /* 0x000fe20000010000 */
[----:B------:R-:W-:-:S02]  /*2d00*/  FADD.FTZ R18, R32, R5 ;  /* 0x0000000520127221 */ /* 0x000fc40000010000 */
[----:B------:R-:W-:Y:S01]  /*2d10*/  FFMA.FTZ R23, R21, R15, R22 ;  /* 0x0000000f15177223 */ /* 0x000fe20000010016 */
[----:B------:R-:W-:-:S03]  /*2d20*/  FADD.FTZ R24, R24, R15 ;  /* 0x0000000f18187221 */ /* 0x000fc60000010000 */
[C---:B------:R-:W-:Y:S01]  /*2d30*/  FFMA.FTZ R23, R20.reuse, R17, R23 ;  /* 0x0000001114177223 */ /* 0x040fe20000010017 */
[----:B------:R-:W-:Y:S01]  /*2d40*/  FADD.FTZ R15, R17, R24 ;  /* 0x00000018110f7221 */ /* 0x000fe20000010000 */
[----:B------:R-:W-:-:S07]  /*2d50*/  FFMA.FTZ R17, R20, R14, R27 ;  /* 0x0000000e14117223 */ /* 0x000fce000001001b */
.L_x_79:
[----:B------:R-:W0:Y:S01]  /*2d60*/  S2R R20, SR_LANEID ;  /* 0x0000000000147919 */ /* 0x000e220000000000 */
[----:B------:R-:W1:Y:S01]  /*2d70*/  S2UR UR10, SR_CgaCtaId ;  /* 0x00000000000a79c3 */ /* 0x000e620000008800 */
[----:B------:R-:W-:Y:S01]  /*2d80*/  UMOV UR6, 0x400 ;  /* 0x0000040000067882 */ /* 0x000fe20000000000 */
[----:B------:R-:W-:Y:S01]  /*2d90*/  BSSY.RECONVERGENT B0, `(.L_x_80) ;  /* 0x000002a000007945 */ /* 0x000fe20003800200 */
[----:B------:R-:W2:Y:S01]  /*2da0*/  SHFL.DOWN PT, R5, R23, 0x1, 0x1f ;  /* 0x08201f0017057f89 */ /* 0x000ea200000e0000 */
[----:B------:R-:W-:Y:S01]  /*2db0*/  UIADD3 UR5, UPT, UPT, UR6, 0xa0, URZ ;  /* 0x000000a006057890 */ /* 0x000fe2000fffe0ff */
[----:B------:R-:W-:Y:S02]  /*2dc0*/  ISETP.NE.AND P2, PT, R61, RZ, PT ;  /* 0x000000ff3d00720c */ /* 0x000fe40003f45270 */
[----:B------:R-:W3:Y:S01]  /*2dd0*/  SHFL.DOWN PT, R14, R15, 0x1, 0x1f ;  /* 0x08201f000f0e7f89 */ /* 0x000ee200000e0000 */
[----:B------:R-:W-:Y:S01]  /*2de0*/  ISETP.GE.U32.AND P3, PT, R2, 0x2, PT ;  /* 0x000000020200780c */ /* 0x000fe20003f66070 */
[----:B-1----:R-:W-:Y:S01]  /*2df0*/  ULEA UR5, UR10, UR5, 0x18 ;  /* 0x000000050a057291 */ /* 0x002fe2000f8ec0ff */
[----:B0-----:R-:W-:-:S02]  /*2e00*/  ISETP.GT.AND P1, PT, R20, 0x1e, PT ;  /* 0x0000001e1400780c */ /* 0x001fc40003f24270 */
[C---:B------:R-:W-:Y:S02]  /*2e10*/  ISETP.GT.AND P6, PT, R20.reuse, 0xf, PT ;  /* 0x0000000f1400780c */ /* 0x040fe40003fc4270 */
[----:B------:R-:W-:-:S09]  /*2e20*/  ISETP.GT.AND P5, PT, R20, 0x17, PT ;  /* 0x000000171400780c */ /* 0x000fd20003fa4270 */
[----:B--2---:R-:W-:Y:S01]  /*2e30*/  @!P1 FADD.FTZ R23, R5, R23 ;  /* 0x0000001705179221 */ /* 0x004fe20000010000 */
[----:B---3--:R-:W-:Y:S01]  /*2e40*/  @!P1 FADD.FTZ R15, R14, R15 ;  /* 0x0000000f0e0f9221 */ /* 0x008fe20000010000 */
[----:B------:R-:W-:-:S03]  /*2e50*/  ISETP.GT.AND P1, PT, R20, 0x1d, PT ;  /* 0x0000001d1400780c */ /* 0x000fc60003f24270 */
[----:B------:R-:W0:Y:S04]  /*2e60*/  SHFL.DOWN PT, R5, R23, 0x2, 0x1f ;  /* 0x08401f0017057f89 */ /* 0x000e2800000e0000 */
[----:B------:R-:W1:Y:S06]  /*2e70*/  SHFL.DOWN PT, R14, R15, 0x2, 0x1f ;  /* 0x08401f000f0e7f89 */ /* 0x000e6c00000e0000 */
        /* <DEDUP_REMOVED lines=8> */
[----:B------:R-:W-:-:S03]  /*2f00*/  ISETP.GT.U32.AND P1, PT, R61, 0xf, PT ;  /* 0x0000000f3d00780c */ /* 0x000fc60003f24070 */
[----:B------:R-:W1:Y:S01]  /*2f10*/  SHFL.DOWN PT, R14, R15, 0x8, 0x1f ;  /* 0x09001f000f0e7f89 */ /* 0x000e6200000e0000 */
[----:B0-----:R-:W-:Y:S01]  /*2f20*/  FADD.FTZ R22, R23, R5 ;  /* 0x0000000517167221 */ /* 0x001fe20000010000 */
[----:B------:R-:W-:Y:S01]  /*2f30*/  LEA R5, R61, UR5, 0x4 ;  /* 0x000000053d057c11 */ /* 0x000fe2000f8e20ff */
[----:B-1----:R-:W-:-:S03]  /*2f40*/  FADD.FTZ R24, R15, R14 ;  /* 0x0000000e0f187221 */ /* 0x002fc60000010000 */
[----:B------:R-:W-:Y:S01]  /*2f50*/  FSEL R14, R23, R22, P5 ;  /* 0x00000016170e7208 */ /* 0x000fe20002800000 */
[----:B------:R0:W-:Y:S01]  /*2f60*/  STS.128 [R5], R16 ;  /* 0x0000001005007388 */ /* 0x0001e20000000c00 */
        /* <DEDUP_REMOVED lines=12> */
.L_x_81:
[----:B------:R-:W-:Y:S05]  /*3030*/  BSYNC.RECONVERGENT B0 ;  /* 0x0000000000007941 */ /* 0x000fea0003800200 */
.L_x_80:
[----:B------:R-:W-:Y:S06]  /*3040*/  BAR.SYNC.DEFER_BLOCKING 0x0 ;  /* 0x0000000000007b1d */ /* 0x000fec0000010000 */
[----:B------:R-:W-:Y:S04]  /*3050*/  BSSY.RECONVERGENT B0, `(.L_x_82) ;  /* 0x0000029000007945 */ /* 0x000fe80003800200 */
[----:B------:R-:W-:Y:S05]  /*3060*/  @P2 BRA `(.L_x_83) ;  /* 0x00000000009c2947 */ /* 0x000fea0003800000 */
[----:B------:R-:W-:-:S09]  /*3070*/  ULEA UR5, UR10, UR6, 0x18 ;  /* 0x000000060a057291 */ /* 0x000fd2000f8ec0ff */
[----:B------:R-:W4:Y:S04]  /*3080*/  LDS.64 R28, [UR5+0x18] ;  /* 0x00001805ff1c7984 */ /* 0x000f280008000a00 */
[----:B-123--:R-:W1:Y:S04]  /*3090*/  LDS.128 R20, [UR5+0x20] ;  /* 0x00002005ff147984 */ /* 0x00ee680008000c00 */
[----:B------:R-:W2:Y:S04]  /*30a0*/  LDS.128 R24, [UR5+0x30] ;  /* 0x00003005ff187984 */ /* 0x000ea80008000c00 */
[----:B------:R-:W-:Y:S01]  /*30b0*/  LDS.128 R32, [UR5+0x50] ;  /* 0x00005005ff207984 */ /* 0x000fe20008000c00 */
[----:B----4-:R-:W-:Y:S01]  /*30c0*/  FADD.FTZ R31, R14, R28 ;  /* 0x0000001c0e1f7221 */ /* 0x010fe20000010000 */
[----:B0-----:R-:W-:-:S03]  /*30d0*/  FADD.FTZ R14, R15, R29 ;  /* 0x0000001d0f0e7221 */ /* 0x001fc60000010000 */
        /* <DEDUP_REMOVED lines=9> */
[----:B------:R-:W-:Y:S02]  /*3170*/  FADD.FTZ R14, R14, R27 ;  /* 0x0000001b0e0e7221 */ /* 0x000fe40000010000 */
[----:B------:R-:W2:Y:S01]  /*3180*/  LDS.128 R24, [UR5+0x70] ;  /* 0x00007005ff187984 */ /* 0x000ea20008000c00 */
[----:B0-----:R-:W-:Y:S01]  /*3190*/  FADD.FTZ R15, R15, R28 ;  /* 0x0000001c0f0f7221 */ /* 0x001fe20000010000 */
[----:B------:R-:W-:-:S03]  /*31a0*/  FADD.FTZ R14, R14, R29 ;  /* 0x0000001d0e0e7221 */ /* 0x000fc60000010000 */
[----:B------:R-:W-:Y:S01]  /*31b0*/  FADD.FTZ R15, R15, R30 ;  /* 0x0000001e0f0f7221 */ /* 0x000fe20000010000 */
[----:B------:R-:W-:Y:S02]  /*31c0*/  FADD.FTZ R14, R14, R31 ;  /* 0x0000001f0e0e7221 */ /* 0x000fe40000010000 */
[----:B------:R-:W0:Y:S01]  /*31d0*/  LDS.128 R28, [UR5+0x80] ;  /* 0x00008005ff1c7984 */ /* 0x000e220008000c00 */
[----:B------:R-:W-:Y:S01]  /*31e0*/  FADD.FTZ R15, R15, R32 ;  /* 0x000000200f0f7221 */ /* 0x000fe20000010000 */
[----:B------:R-:W-:-:S03]  /*31f0*/  FADD.FTZ R14, R14, R33 ;  /* 0x000000210e0e7221 */ /* 0x000fc60000010000 */
[----:B------:R-:W-:Y:S01]  /*3200*/  FADD.FTZ R15, R15, R34 ;  /* 0x000000220f0f7221 */ /* 0x000fe20000010000 */
[----:B------:R-:W-:-:S03]  /*3210*/  FADD.FTZ R14, R14, R35 ;  /* 0x000000230e0e7221 */ /* 0x000fc60000010000 */
[----:B-1----:R-:W-:Y:S01]  /*3220*/  FADD.FTZ R15, R15, R20 ;  /* 0x000000140f0f7221 */ /* 0x002fe20000010000 */
[----:B------:R-:W-:-:S03]  /*3230*/  FADD.FTZ R14, R14, R21 ;  /* 0x000000150e0e7221 */ /* 0x000fc60000010000 */
[----:B------:R-:W-:Y:S01]  /*3240*/  FADD.FTZ R15, R15, R22 ;  /* 0x000000160f0f7221 */ /* 0x000fe20000010000 */
[----:B------:R-:W-:-:S03]  /*3250*/  FADD.FTZ R14, R14, R23 ;  /* 0x000000170e0e7221 */ /* 0x000fc60000010000 */
[----:B--2---:R-:W-:Y:S01]  /*3260*/  FADD.FTZ R15, R15, R24 ;  /* 0x000000180f0f7221 */ /* 0x004fe20000010000 */
[----:B------:R-:W-:-:S03]  /*3270*/  FADD.FTZ R14, R14, R25 ;  /* 0x000000190e0e7221 */ /* 0x000fc60000010000 */
[----:B------:R-:W-:Y:S01]  /*3280*/  FADD.FTZ R15, R15, R26 ;  /* 0x0000001a0f0f7221 */ /* 0x000fe20000010000 */
[----:B------:R-:W-:-:S03]  /*3290*/  FADD.FTZ R14, R14, R27 ;  /* 0x0000001b0e0e7221 */ /* 0x000fc60000010000 */
[----:B0-----:R-:W-:Y:S01]  /*32a0*/  FADD.FTZ R15, R15, R28 ;  /* 0x0000001c0f0f7221 */ /* 0x001fe20000010000 */
[----:B------:R-:W-:-:S03]  /*32b0*/  FADD.FTZ R20, R14, R29 ;  /* 0x0000001d0e147221 */ /* 0x000fc60000010000 */
[----:B------:R-:W-:Y:S01]  /*32c0*/  FADD.FTZ R14, R15, R30 ;  /* 0x0000001e0f0e7221 */ /* 0x000fe20000010000 */
[----:B------:R-:W-:-:S07]  /*32d0*/  FADD.FTZ R15, R20, R31 ;  /* 0x0000001f140f7221 */ /* 0x000fce0000010000 */
.L_x_83:
[----:B------:R-:W-:Y:S05]  /*32e0*/  BSYNC.RECONVERGENT B0 ;  /* 0x0000000000007941 */ /* 0x000fea0003800200 */
.L_x_82:
[----:B------:R-:W-:Y:S01]  /*32f0*/  BAR.SYNC.DEFER_BLOCKING 0x0 ;  /* 0x0000000000007b1d */ /* 0x000fe20000010000 */
[----:B------:R-:W-:-:S05]  /*3300*/  LEA R48, R48, R61, 0x4 ;  /* 0x0000003d30307211 */ /* 0x000fca00078e20ff */
[----:B------:R-:W-:Y:S04]  /*3310*/  BSSY.RECONVERGENT B0, `(.L_x_84) ;  /* 0x000009d000007945 */ /* 0x000fe80003800200 */
[----:B------:R-:W-:Y:S05]  /*3320*/  @P1 BRA `(.L_x_85) ;  /* 0x00000008006c1947 */ /* 0x000fea0003800000 */
[----:B-123--:R-:W1:Y:S04]  /*3330*/  LDS.128 R20, [R5+0x100] ;  /* 0x0001000005147984 */ /* 0x00ee680000000c00 */
[----:B------:R-:W2:Y:S04]  /*3340*/  LDS.128 R24, [R5+0x200] ;  /* 0x0002000005187984 */ /* 0x000ea80000000c00 */
[----:B------:R-:W3:Y:S04]  /*3350*/  LDS.128 R28, [R5+0x300] ;  /* 0x00030000051c7984 */ /* 0x000ee80000000c00 */
[----:B------:R-:W4:Y:S01]  /*3360*/  LDS.128 R32, [R5+0x400] ;  /* 0x0004000005207984 */ /* 0x000f220000000c00 */
[----:B-1----:R-:W-:Y:S01]  /*3370*/  FADD.FTZ R20, R16, R20 ;  /* 0x0000001410147221 */ /* 0x002fe20000010000 */
[----:B0-----:R-:W-:Y:S01]  /*3380*/  FADD.FTZ R16, R17, R21 ;  /* 0x0000001511107221 */ /* 0x001fe20000010000 */
[----:B------:R-:W-:Y:S01]  /*3390*/  FADD.FTZ R17, R18, R22 ;  /* 0x0000001612117221 */ /* 0x000fe20000010000 */
[----:B------:R-:W-:Y:S01]  /*33a0*/  FADD.FTZ R18, R19, R23 ;  /* 0x0000001713127221 */ /* 0x000fe20000010000 */
        /* <DEDUP_REMOVED lines=8> */
[----:B------:R-:W0:Y:S01]  /*3430*/  LDS.128 R16, [R5+0x500] ;  /* 0x0005000005107984 */ /* 0x000e220000000c00 */
[----:B----4-:R-:W-:Y:S01]  /*3440*/  FADD.FTZ R29, R21, R32 ;  /* 0x00000020151d7221 */ /* 0x010fe20000010000 */
[----:B------:R-:W-:Y:S01]  /*3450*/  FADD.FTZ R30, R22, R33 ;  /* 0x00000021161e7221 */ /* 0x000fe20000010000 */
[----:B------:R-:W-:Y:S01]  /*3460*/  FADD.FTZ R31, R25, R34 ;  /* 0x00000022191f7221 */ /* 0x000fe20000010000 */
[----:B------:R-:W1:Y:S01]  /*3470*/  LDS.128 R20, [R5+0x600] ;  /* 0x0006000005147984 */ /* 0x000e620000000c00 */
[----:B------:R-:W-:-:S03]  /*3480*/  FADD.FTZ R28, R28, R35 ;  /* 0x000000231c1c7221 */ /* 0x000fc60000010000 */
[----:B------:R-:W2:Y:S01]  /*3490*/  LDS.128 R24, [R5+0x700] ;  /* 0x0007000005187984 */ /* 0x000ea20000000c00 */
[----:B0-----:R-:W-:Y:S01]  /*34a0*/  FADD.FTZ R29, R29, R16 ;  /* 0x000000101d1d7221 */ /* 0x001fe20000010000 */
[----:B------:R-:W-:Y:S01]  /*34b0*/  FADD.FTZ R30, R30, R17 ;  /* 0x000000111e1e7221 */ /* 0x000fe20000010000 */
[----:B------:R-:W-:Y:S01]  /*34c0*/  FADD.FTZ R31, R31, R18 ;  /* 0x000000121f1f7221 */ /* 0x000fe20000010000 */
[----:B------:R-:W-:Y:S01]  /*34d0*/  FADD.FTZ R28, R28, R19 ;  /* 0x000000131c1c7221 */ /* 0x000fe20000010000 */
[----:B-1----:R-:W-:Y:S01]  /*34e0*/  FADD.FTZ R33, R29, R20 ;  /* 0x000000141d217221 */ /* 0x002fe20000010000 */
[----:B------:R-:W0:Y:S01]  /*34f0*/  LDS.128 R16, [R5+0x800] ;  /* 0x0008000005107984 */ /* 0x000e220000000c00 */
        /* <DEDUP_REMOVED lines=8> */
[----:B------:R-:W2:Y:S01]  /*3580*/  LDS.128 R28, [R5+0xa00] ;  /* 0x000a0000051c7984 */ /* 0x000ea20000000c00 */
[----:B0-----:R-:W-:Y:S01]  /*3590*/  FADD.FTZ R33, R33, R16 ;  /* 0x0000001021217221 */ /* 0x001fe20000010000 */
[----:B------:R-:W-:Y:S01]  /*35a0*/  FADD.FTZ R24, R24, R17 ;  /* 0x0000001118187221 */ /* 0x000fe20000010000 */
[----:B------:R-:W-:Y:S01]  /*35b0*/  FADD.FTZ R25, R25, R18 ;  /* 0x0000001219197221 */ /* 0x000fe20000010000 */
[----:B------:R-:W-:-:S02]  /*35c0*/  FADD.FTZ R32, R32, R19 ;  /* 0x0000001320207221 */ /* 0x000fc40000010000 */
[----:B------:R-:W0:Y:S01]  /*35d0*/  LDS.128 R16, [R5+0xb00] ;  /* 0x000b000005107984 */ /* 0x000e220000000c00 */
        /* <DEDUP_REMOVED lines=111> */
[----:B------:R-:W-:-:S07]  /*3cd0*/  FADD.FTZ R19, R32, R27 ;  /* 0x0000001b20137221 */ /* 0x000fce0000010000 */
.L_x_85:
[----:B------:R-:W-:Y:S05]  /*3ce0*/  BSYNC.RECONVERGENT B0 ;  /* 0x0000000000007941 */ /* 0x000fea0003800200 */
.L_x_84:
[----:B------:R-:W-:Y:S04]  /*3cf0*/  BSSY.RECONVERGENT B0, `(.L_x_86) ;  /* 0x000001c000007945 */ /* 0x000fe80003800200 */
[----:B------:R-:W-:Y:S05]  /*3d00*/  @P1 BRA `(.L_x_87) ;  /* 0x0000000000681947 */ /* 0x000fea0003800000 */
[----:B------:R-:W1:Y:S08]  /*3d10*/  LDC.64 R26, c[0x0][0x3f8] ;  /* 0x0000fe00ff1a7b82 */ /* 0x000e700000000a00 */
[----:B------:R-:W4:Y:S01]  /*3d20*/  LDC.64 R24, c[0x0][0x3d8] ;  /* 0x0000f600ff187b82 */ /* 0x000f220000000a00 */
[----:B-1-3--:R-:W-:Y:S01]  /*3d30*/  IMAD.WIDE.U32 R20, R26, 0x3, RZ ;  /* 0x000000031a147825 */ /* 0x00afe200078e00ff */
[----:B--2---:R-:W-:-:S02]  /*3d40*/  LEA R23, R27, R27, 0x1 ;  /* 0x0000001b1b177211 */ /* 0x004fc400078e08ff */
[----:B0-----:R-:W-:Y:S02]  /*3d50*/  LEA.HI R5, P1, R27, R26, RZ, 0x1 ;  /* 0x0000001a1b057211 */ /* 0x001fe400078308ff */
[----:B------:R-:W-:Y:S02]  /*3d60*/  IADD3 R21, PT, PT, R21, R23, RZ ;  /* 0x0000001715157210 */ /* 0x000fe40007ffe0ff */
[----:B------:R-:W-:Y:S01]  /*3d70*/  IADD3.X R22, PT, PT, RZ, R27, RZ, P1, !PT ;  /* 0x0000001bff167210 */ /* 0x000fe20000ffe4ff */
[----:B----4-:R-:W-:Y:S01]  /*3d80*/  IMAD.WIDE R24, R48, 0x4, R24 ;  /* 0x0000000430187825 */ /* 0x010fe200078e0218 */
        /* <DEDUP_REMOVED lines=18> */
.L_x_87:
[----:B------:R-:W-:Y:S05]  /*3eb0*/  BSYNC.RECONVERGENT B0 ;  /* 0x0000000000007941 */ /* 0x000fea0003800200 */
.L_x_86:
[----:B------:R-:W-:Y:S05]  /*3ec0*/  @!P3 BRA `(.L_x_88) ;  /* 0x000000080090b947 */ /* 0x000fea0003800000 */
[----:B----4-:R-:W4:Y:S01]  /*3ed0*/  LDC.64 R24, c[0x0][0x3d0] ;  /* 0x0000f400ff187b82 */ /* 0x010f220000000a00 */
[----:B0-----:R-:W-:Y:S02]  /*3ee0*/  LOP3.LUT R5, R59, 0x1, RZ, 0xc0, !PT ;  /* 0x000000013b057812 */ /* 0x001fe400078ec0ff */
[----:B------:R-:W-:-:S03]  /*3ef0*/  ISETP.GE.U32.AND P3, PT, R2, 0x8, PT ;  /* 0x000000080200780c */ /* 0x000fc60003f66070 */
[----:B------:R-:W-:-:S04]  /*3f00*/  IMAD R19, R5, R0, RZ ;  /* 0x0000000005137224 */ /* 0x000fc800078e02ff */
[----:B------:R-:W-:-:S05]  /*3f10*/  IMAD R5, R19, R2, RZ ;  /* 0x0000000213057224 */ /* 0x000fca00078e02ff */
[----:B------:R-:W-:-:S05]  /*3f20*/  SHF.L.U32 R5, R5, 0x1, RZ ;  /* 0x0000000105057819 */ /* 0x000fca00000006ff */
[----:B----4-:R-:W-:Y:S01]  /*3f30*/  IMAD.WIDE R24, R5, 0x4, R24 ;  /* 0x0000000405187825 */ /* 0x010fe200078e0218 */
[----:B------:R-:W-:Y:S06]  /*3f40*/  @P2 BRA `(.L_x_89) ;  /* 0x0000000000502947 */ /* 0x000fec0003800000 */
[----:B------:R-:W0:Y:S01]  /*3f50*/  LDC.64 R16, c[0x0][0x3c8] ;  /* 0x0000f200ff107b82 */ /* 0x000e220000000a00 */
[----:B------:R-:W-:Y:S01]  /*3f60*/  IADD3 R5, PT, PT, R19, R60, RZ ;  /* 0x0000003c13057210 */ /* 0x000fe20007ffe0ff */
[----:B------:R-:W-:Y:S01]  /*3f70*/  IMAD R19, R0, UR11, R60 ;  /* 0x0000000b00137c24 */ /* 0x000fe2000f8e023c */
[----:B---3--:R-:W-:-:S03]  /*3f80*/  LOP3.LUT P1, R20, R59, 0x2, RZ, 0xc0, !PT ;  /* 0x000000023b147812 */ /* 0x008fc6000782c0ff */
[----:B------:R-:W-:-:S05]  /*3f90*/  IMAD.WIDE.U32 R18, R19, 0x8, R24 ;  /* 0x0000000813127825 */ /* 0x000fca00078e0018 */
[----:B------:R4:W-:Y:S01]  /*3fa0*/  STG.E.64 desc[UR8][R18.64], R14 ;  /* 0x0000000e12007986 */ /* 0x0009e2000c101b08 */
[----:B0-----:R-:W-:Y:S01]  /*3fb0*/  IMAD.WIDE.U32 R16, R5, 0x4, R16 ;  /* 0x0000000405107825 */ /* 0x001fe200078e0010 */
[----:B------:R-:W-:Y:S02]  /*3fc0*/  IADD3 R5, PT, PT, -R20, 0x1, RZ ;  /* 0x0000000114057810 */ /* 0x000fe40007ffe1ff */
[----:B------:R-:W-:Y:S01]  /*3fd0*/  SEL R20, R2, RZ, !P1 ;  /* 0x000000ff02147207 */ /* 0x000fe20004800000 */
[----:B------:R-:W-:Y:S06]  /*3fe0*/  MEMBAR.ALL.GPU ;  /* 0x0000000000007992 */ /* 0x000fec000000a000 */
[----:B------:R-:W-:-:S00]  /*3ff0*/  ERRBAR ;  /* 0x00000000000079ab */ /* 0x000fc00000000000 */
[----:B------:R-:W-:Y:S06]  /*4000*/  CGAERRBAR ;  /* 0x00000000000075ab */ /* 0x000fec0000000000 */
[----:B------:R4:W-:Y:S01]  /*4010*/  REDG.E.ADD.S32.STRONG.GPU desc[UR8][R16.64], R5 ;  /* 0x000000051000798e */ /* 0x0009e2000c12e308 */
[----:B------:R-:W-:-:S13]  /*4020*/  ISETP.NE.AND P1, PT, R20, -0x1, PT ;  /* 0xffffffff1400780c */ /* 0x000fda0003f25270 */
[----:B----4-:R-:W-:Y:S05]  /*4030*/  @!P1 BRA `(.L_x_89) ;  /* 0x0000000000149947 */ /* 0x010fea0003800000 */
.L_x_90:
[----:B------:R-:W3:Y:S04]  /*4040*/  LDG.E.STRONG.GPU R5, desc[UR8][R16.64] ;  /* 0x0000000810057981 */ /* 0x000ee8000c1ef900 */
[----:B---3--:R-:W-:Y:S01]  /*4050*/  CCTL.IVALL ;  /* 0x00000000ff00798f */ /* 0x008fe20002000000 */
[----:B------:R-:W-:Y:S05]  /*4060*/  YIELD ;  /* 0x0000000000007946 */ /* 0x000fea0003800000 */
[----:B------:R-:W-:-:S13]  /*4070*/  ISETP.NE.AND P1, PT, R5, R20, PT ;  /* 0x000000140500720c */ /* 0x000fda0003f25270 */
[----:B------:R-:W-:Y:S05]  /*4080*/  @P1 BRA `(.L_x_90) ;  /* 0xfffffffc00ec1947 */ /* 0x000fea000383ffff */
.L_x_89:
[----:B------:R-:W-:Y:S05]  /*4090*/  WARPSYNC.ALL ;  /* 0x0000000000007948 */ /* 0x000fea0003800000 */
[----:B------:R-:W-:Y:S01]  /*40a0*/  BAR.SYNC.DEFER_BLOCKING 0x0 ;  /* 0x0000000000007b1d */ /* 0x000fe20000010000 */
[----:B------:R-:W-:-:S05]  /*40b0*/  HFMA2 R34, -RZ, RZ, 0, 0 ;  /* 0x00000000ff227431 */ /* 0x000fca00000001ff */
[----:B------:R-:W-:Y:S05]  /*40c0*/  @!P3 BRA `(.L_x_91) ;  /* 0x000000040018b947 */ /* 0x000fea0003800000 */
[C-C-:B------:R-:W-:Y:S01]  /*40d0*/  IMAD R5, R0.reuse, 0x6, R60.reuse ;  /* 0x0000000600057824 */ /* 0x140fe200078e023c */
[CC--:B------:R-:W-:Y:S01]  /*40e0*/  LEA R18, R0.reuse, R60.reuse, 0x2 ;  /* 0x0000003c00127211 */ /* 0x0c0fe200078e10ff */
[C-C-:B------:R-:W-:Y:S01]  /*40f0*/  IMAD R16, R0.reuse, 0x5, R60.reuse ;  /* 0x0000000500107824 */ /* 0x140fe200078e023c */
[C---:B---3--:R-:W-:Y:S01]  /*4100*/  LEA R20, R0.reuse, R60, 0x1 ;  /* 0x0000003c00147211 */ /* 0x048fe200078e08ff */
[--C-:B------:R-:W-:Y:S01]  /*4110*/  IMAD R17, R0, 0x7, R60.reuse ;  /* 0x0000000700117824 */ /* 0x100fe200078e023c */
[----:B-1----:R-:W-:Y:S01]  /*4120*/  IADD3 R21, PT, PT, R60, R0, RZ ;  /* 0x000000003c157210 */ /* 0x002fe20007ffe0ff */
[----:B------:R-:W-:Y:S01]  /*4130*/  IMAD R19, R0, 0x3, R60 ;  /* 0x0000000300137824 */ /* 0x000fe200078e023c */
[----:B------:R-:W-:Y:S01]  /*4140*/  MOV R22, RZ ;  /* 0x000000ff00167202 */ /* 0x000fe20000000f00 */
[----:B------:R-:W-:Y:S01]  /*4150*/  UIADD3 UR5, UPT, UPT, -UR11, URZ, URZ ;  /* 0x000000ff0b057290 */ /* 0x000fe2000fffe1ff */
[----:B--2---:R-:W-:Y:S02]  /*4160*/  MOV R23, R60 ;  /* 0x0000003c00177202 */ /* 0x004fe40000000f00 */
[----:B------:R-:W-:-:S09]  /*4170*/  LOP3.LUT R34, R2, 0x7ffffff8, RZ, 0xc0, !PT ;  /* 0x7ffffff802227812 */ /* 0x000fd200078ec0ff */
.L_x_92:
[----:B------:R-:W-:-:S13]  /*4180*/  ISETP.EQ.OR P1, PT, RZ, UR5, P2 ;  /* 0x00000005ff007c0c */ /* 0x000fda0009722670 */
[----:B------:R-:W-:-:S06]  /*4190*/  @!P1 IMAD.WIDE.U32 R28, R23, 0x8, R24 ;  /* 0x00000008171c9825 */ /* 0x000fcc00078e0018 */
[----:B------:R-:W2:Y:S01]  /*41a0*/  @!P1 LDG.E.64 R28, desc[UR8][R28.64] ;  /* 0x000000081c1c9981 */ /* 0x000ea2000c1e1b00 */
[C---:B------:R-:W-:Y:S02]  /*41b0*/  IADD3 R26, PT, PT, R22.reuse, 0x1, RZ ;  /* 0x00000001161a7810 */ /* 0x040fe40007ffe0ff */
[----:B------:R-:W-:Y:S02]  /*41c0*/  IADD3 R30, PT, PT, R22, 0x2, RZ ;  /* 0x00000002161e7810 */ /* 0x000fe40007ffe0ff */
[----:B------:R-:W-:Y:S02]  /*41d0*/  ISETP.EQ.OR P5, PT, R26, UR11, P2 ;  /* 0x0000000b1a007c0c */ /* 0x000fe400097a2670 */
[----:B------:R-:W-:Y:S02]  /*41e0*/  ISETP.EQ.OR P6, PT, R30, UR11, P2 ;  /* 0x0000000b1e007c0c */ /* 0x000fe400097c2670 */
[----:B------:R-:W-:-:S04]  /*41f0*/  IADD3 R30, PT, PT, R22, 0x3, RZ ;  /* 0x00000003161e7810 */ /* 0x000fc80007ffe0ff */
[----:B------:R-:W-:-:S05]  /*4200*/  ISETP.EQ.OR P3, PT, R30, UR11, P2 ;  /* 0x0000000b1e007c0c */ /* 0x000fca0009762670 */
[----:B------:R-:W-:-:S04]  /*4210*/  @!P5 IMAD.WIDE.U32 R26, R21, 0x8, R24 ;  /* 0x00000008151ad825 */ /* 0x000fc800078e0018 */
[----:B------:R-:W-:Y:S02]  /*4220*/  @!P6 IMAD.WIDE.U32 R30, R20, 0x8, R24 ;  /* 0x00000008141ee825 */ /* 0x000fe400078e0018 */
[----:B------:R-:W3:Y:S04]  /*4230*/  @!P5 LDG.E.64 R26, desc[UR8][R26.64] ;  /* 0x000000081a1ad981 */ /* 0x000ee8000c1e1b00 */
[----:B------:R-:W4:Y:S01]  /*4240*/  @!P6 LDG.E.64 R30, desc[UR8][R30.64] ;  /* 0x000000081e1ee981 */ /* 0x000f22000c1e1b00 */
[----:B--2---:R-:W-:Y:S01]  /*4250*/  @!P1 FADD.FTZ R14, R14, R28 ;  /* 0x0000001c0e0e9221 */ /* 0x004fe20000010000 */
[----:B------:R-:W-:Y:S01]  /*4260*/  IADD3 R28, PT, PT, R22, 0x4, RZ ;  /* 0x00000004161c7810 */ /* 0x000fe20007ffe0ff */
[----:B------:R-:W-:-:S03]  /*4270*/  @!P1 FADD.FTZ R15, R15, R29 ;  /* 0x0000001d0f0f9221 */ /* 0x000fc60000010000 */
[----:B------:R-:W-:Y:S01]  /*4280*/  ISETP.EQ.OR P1, PT, R28, UR11, P2 ;  /* 0x0000000b1c007c0c */ /* 0x000fe20009722670 */
[----:B------:R-:W-:-:S06]  /*4290*/  @!P3 IMAD.WIDE.U32 R28, R19, 0x8, R24 ;  /* 0x00000008131cb825 */ /* 0x000fcc00078e0018 */
[----:B------:R-:W2:Y:S01]  /*42a0*/  @!P3 LDG.E.64 R28, desc[UR8][R28.64] ;  /* 0x000000081c1cb981 */ /* 0x000ea2000c1e1b00 */
[----:B---3--:R-:W-:Y:S01]  /*42b0*/  @!P5 FADD.FTZ R14, R14, R26 ;  /* 0x0000001a0e0ed221 */ /* 0x008fe20000010000 */
[----:B------:R-:W-:Y:S01]  /*42c0*/  @!P5 FADD.FTZ R15, R15, R27 ;  /* 0x0000001b0f0fd221 */ /* 0x000fe20000010000 */
[----:B------:R-:W-:Y:S02]  /*42d0*/  IADD3 R26, PT, PT, R22, 0x5, RZ ;  /* 0x00000005161a7810 */ /* 0x000fe40007ffe0ff */
[----:B----4-:R-:W-:Y:S01]  /*42e0*/  @!P6 FADD.FTZ R14, R14, R30 ;  /* 0x0000001e0e0ee221 */ /* 0x010fe20000010000 */
[----:B------:R-:W-:Y:S01]  /*42f0*/  @!P6 FADD.FTZ R15, R15, R31 ;  /* 0x0000001f0f0fe221 */ /* 0x000fe20000010000 */
[----:B------:R-:W-:Y:S02]  /*4300*/  ISETP.EQ.OR P6, PT, R26, UR11, P2 ;  /* 0x0000000b1a007c0c */ /* 0x000fe400097c2670 */
[----:B------:R-:W-:Y:S01]  /*4310*/  IADD3 R26, PT, PT, R22, 0x6, RZ ;  /* 0x00000006161a7810 */ /* 0x000fe20007ffe0ff */
[----:B------:R-:W-:-:S03]  /*4320*/  @!P1 IMAD.WIDE.U32 R32, R18, 0x8, R24 ;  /* 0x0000000812209825 */ /* 0x000fc600078e0018 */
[----:B------:R-:W-:Y:S02]  /*4330*/  ISETP.EQ.OR P5, PT, R26, UR11, P2 ;  /* 0x0000000b1a007c0c */ /* 0x000fe400097a2670 */
[----:B------:R-:W-:Y:S01]  /*4340*/  IADD3 R26, PT, PT, R22, 0x7, RZ ;  /* 0x00000007161a7810 */ /* 0x000fe20007ffe0ff */
[----:B------:R-:W3:Y:S01]  /*4350*/  @!P1 LDG.E.64 R32, desc[UR8][R32.64] ;  /* 0x0000000820209981 */ /* 0x000ee2000c1e1b00 */
[----:B--2---:R-:W-:Y:S01]  /*4360*/  @!P3 FADD.FTZ R14, R14, R28 ;  /* 0x0000001c0e0eb221 */ /* 0x004fe20000010000 */
[----:B------:R-:W-:Y:S01]  /*4370*/  @!P3 FADD.FTZ R15, R15, R29 ;  /* 0x0000001d0f0fb221 */ /* 0x000fe20000010000 */
[----:B------:R-:W-:Y:S01]  /*4380*/  ISETP.EQ.OR P3, PT, R26, UR11, P2 ;  /* 0x0000000b1a007c0c */ /* 0x000fe20009762670 */
[----:B------:R-:W-:-:S06]  /*4390*/  @!P6 IMAD.WIDE.U32 R28, R16, 0x8, R24 ;  /* 0x00000008101ce825 */ /* 0x000fcc00078e0018 */
[--C-:B------:R-:W-:Y:S01]  /*43a0*/  @!P5 IMAD.WIDE.U32 R26, R5, 0x8, R24.reuse ;  /* 0x00000008051ad825 */ /* 0x100fe200078e0018 */
[----:B------:R-:W2:Y:S05]  /*43b0*/  @!P6 LDG.E.64 R28, desc[UR8][R28.64] ;  /* 0x000000081c1ce981 */ /* 0x000eaa000c1e1b00 */
[----:B------:R-:W4:Y:S01]  /*43c0*/  @!P5 LDG.E.64 R26, desc[UR8][R26.64] ;  /* 0x000000081a1ad981 */ /* 0x000f22000c1e1b00 */
[----:B------:R-:W-:-:S06]  /*43d0*/  @!P3 IMAD.WIDE.U32 R30, R17, 0x8, R24 ;  /* 0x00000008111eb825 */ /* 0x000fcc00078e0018 */
[----:B------:R-:W5:Y:S01]  /*43e0*/  @!P3 LDG.E.64 R30, desc[UR8][R30.64] ;  /* 0x000000081e1eb981 */ /* 0x000f62000c1e1b00 */
[----:B------:R-:W-:Y:S01]  /*43f0*/  IADD3 R22, PT, PT, R22, 0x8, RZ ;  /* 0x0000000816167810 */ /* 0x000fe20007ffe0ff */
[----:B---3--:R-:W-:Y:S01]  /*4400*/  @!P1 FADD.FTZ R14, R14, R32 ;  /* 0x000000200e0e9221 */ /* 0x008fe20000010000 */
[----:B------:R-:W-:Y:S02]  /*4410*/  @!P1 FADD.FTZ R15, R15, R33 ;  /* 0x000000210f0f9221 */ /* 0x000fe40000010000 */
[----:B------:R-:W-:Y:S01]  /*4420*/  ISETP.NE.AND P1, PT, R22, R34, PT ;  /* 0x000000221600720c */ /* 0x000fe20003f25270 */
[----:B------:R-:W-:Y:S01]  /*4430*/  UIADD3 UR5, UPT, UPT, UR5, 0x8, URZ ;  /* 0x0000000805057890 */ /* 0x000fe2000fffe0ff */
[C---:B------:R-:W-:Y:S02]  /*4440*/  LEA R23, R0.reuse, R23, 0x3 ;  /* 0x0000001700177211 */ /* 0x040fe400078e18ff */
[C---:B------:R-:W-:Y:S02]  /*4450*/  LEA R21, R0.reuse, R21, 0x3 ;  /* 0x0000001500157211 */ /* 0x040fe400078e18ff */
[----:B------:R-:W-:-:S02]  /*4460*/  LEA R20, R0, R20, 0x3 ;  /* 0x0000001400147211 */ /* 0x000fc400078e18ff */
[C---:B------:R-:W-:Y:S02]  /*4470*/  LEA R19, R0.reuse, R19, 0x3 ;  /* 0x0000001300137211 */ /* 0x040fe400078e18ff */
[C---:B------:R-:W-:Y:S02]  /*4480*/  LEA R18, R0.reuse, R18, 0x3 ;  /* 0x0000001200127211 */ /* 0x040fe400078e18ff */
[C---:B------:R-:W-:Y:S02]  /*4490*/  LEA R16, R0.reuse, R16, 0x3 ;  /* 0x0000001000107211 */ /* 0x040fe400078e18ff */
[C---:B------:R-:W-:Y:S02]  /*44a0*/  LEA R5, R0.reuse, R5, 0x3 ;  /* 0x0000000500057211 */ /* 0x040fe400078e18ff */
[----:B------:R-:W-:Y:S01]  /*44b0*/  LEA R17, R0, R17, 0x3 ;  /* 0x0000001100117211 */ /* 0x000fe200078e18ff */
[----:B--2---:R-:W-:Y:S01]  /*44c0*/  @!P6 FADD.FTZ R14, R14, R28 ;  /* 0x0000001c0e0ee221 */ /* 0x004fe20000010000 */
[----:B------:R-:W-:-:S03]  /*44d0*/  @!P6 FADD.FTZ R15, R15, R29 ;  /* 0x0000001d0f0fe221 */ /* 0x000fc60000010000 */
[----:B----4-:R-:W-:Y:S01]  /*44e0*/  @!P5 FADD.FTZ R14, R14, R26 ;  /* 0x0000001a0e0ed221 */ /* 0x010fe20000010000 */
[----:B------:R-:W-:-:S03]  /*44f0*/  @!P5 FADD.FTZ R15, R15, R27 ;  /* 0x0000001b0f0fd221 */ /* 0x000fc60000010000 */
[----:B-----5:R-:W-:Y:S01]  /*4500*/  @!P3 FADD.FTZ R14, R14, R30 ;  /* 0x0000001e0e0eb221 */ /* 0x020fe20000010000 */
[----:B------:R-:W-:Y:S01]  /*4510*/  @!P3 FADD.FTZ R15, R15, R31 ;  /* 0x0000001f0f0fb221 */ /* 0x000fe20000010000 */
[----:B------:R-:W-:Y:S06]  /*4520*/  @P1 BRA `(.L_x_92) ;  /* 0xfffffffc00141947 */ /* 0x000fec000383ffff */
.L_x_91:
[----:B------:R-:W-:-:S13]  /*4530*/  LOP3.LUT P1, R5, R2, 0x7, RZ, 0xc0, !PT ;  /* 0x0000000702057812 */ /* 0x000fda000782c0ff */
[----:B------:R-:W-:Y:S05]  /*4540*/  @!P1 BRA `(.L_x_88) ;  /* 0x0000000000f09947 */ /* 0x000fea0003800000 */
[----:B------:R-:W-:-:S04]  /*4550*/  IADD3 R5, PT, PT, R5, -0x1, RZ ;  /* 0xffffffff05057810 */ /* 0x000fc80007ffe0ff */
[----:B------:R-:W-:Y:S02]  /*4560*/  ISETP.GE.U32.AND P3, PT, R5, 0x3, PT ;  /* 0x000000030500780c */ /* 0x000fe40003f66070 */
[----:B------:R-:W-:-:S11]  /*4570*/  LOP3.LUT P1, R5, R2, 0x3, RZ, 0xc0, !PT ;  /* 0x0000000302057812 */ /* 0x000fd6000782c0ff */
[----:B------:R-:W-:Y:S05]  /*4580*/  @!P3 BRA `(.L_x_93) ;  /* 0x000000000070b947 */ /* 0x000fea0003800000 */
[----:B------:R-:W-:-:S13]  /*4590*/  ISETP.EQ.OR P6, PT, R34, UR11, P2 ;  /* 0x0000000b22007c0c */ /* 0x000fda00097c2670 */
[----:B------:R-:W-:-:S04]  /*45a0*/  @!P6 IMAD R17, R34, R0, R60 ;  /* 0x000000002211e224 */ /* 0x000fc800078e023c */
[----:B------:R-:W-:-:S06]  /*45b0*/  @!P6 IMAD.WIDE.U32 R16, R17, 0x8, R24 ;  /* 0x000000081110e825 */ /* 0x000fcc00078e0018 */
[----:B------:R-:W4:Y:S01]  /*45c0*/  @!P6 LDG.E.64 R16, desc[UR8][R16.64] ;  /* 0x000000081010e981 */ /* 0x000f22000c1e1b00 */
[C---:B------:R-:W-:Y:S02]  /*45d0*/  IADD3 R19, PT, PT, R34.reuse, 0x1, RZ ;  /* 0x0000000122137810 */ /* 0x040fe40007ffe0ff */
[C---:B-1----:R-:W-:Y:S02]  /*45e0*/  IADD3 R21, PT, PT, R34.reuse, 0x2, RZ ;  /* 0x0000000222157810 */ /* 0x042fe40007ffe0ff */
[----:B------:R-:W-:Y:S02]  /*45f0*/  ISETP.EQ.OR P5, PT, R19, UR11, P2 ;  /* 0x0000000b13007c0c */ /* 0x000fe400097a2670 */
[----:B--2---:R-:W-:Y:S02]  /*4600*/  IADD3 R23, PT, PT, R34, 0x3, RZ ;  /* 0x0000000322177810 */ /* 0x004fe40007ffe0ff */
[----:B------:R-:W-:-:S09]  /*4610*/  ISETP.EQ.OR P3, PT, R21, UR11, P2 ;  /* 0x0000000b15007c0c */ /* 0x000fd20009762670 */
[----:B------:R-:W-:-:S04]  /*4620*/  @!P5 IMAD R19, R19, R0, R60 ;  /* 0x000000001313d224 */ /* 0x000fc800078e023c */
[----:B------:R-:W-:-:S04]  /*4630*/  @!P3 IMAD R21, R21, R0, R60 ;  /* 0x000000001515b224 */ /* 0x000fc800078e023c */
[----:B---3--:R-:W-:-:S06]  /*4640*/  @!P3 IMAD.WIDE.U32 R20, R21, 0x8, R24 ;  /* 0x000000081514b825 */ /* 0x008fcc00078e0018 */
[----:B------:R-:W2:Y:S01]  /*4650*/  @!P3 LDG.E.64 R20, desc[UR8][R20.64] ;  /* 0x000000081414b981 */ /* 0x000ea2000c1e1b00 */
[----:B----4-:R-:W-:Y:S01]  /*4660*/  @!P6 FADD.FTZ R14, R14, R16 ;  /* 0x000000100e0ee221 */ /* 0x010fe20000010000 */
[----:B------:R-:W-:Y:S01]  /*4670*/  @!P6 FADD.FTZ R15, R15, R17 ;  /* 0x000000110f0fe221 */ /* 0x000fe20000010000 */
[----:B------:R-:W-:Y:S01]  /*4680*/  ISETP.EQ.OR P6, PT, R23, UR11, P2 ;  /* 0x0000000b17007c0c */ /* 0x000fe200097c2670 */
[----:B------:R-:W-:-:S06]  /*4690*/  @!P5 IMAD.WIDE.U32 R16, R19, 0x8, R24 ;  /* 0x000000081310d825 */ /* 0x000fcc00078e0018 */
[----:B------:R-:W3:Y:S06]  /*46a0*/  @!P5 LDG.E.64 R16, desc[UR8][R16.64] ;  /* 0x000000081010d981 */ /* 0x000eec000c1e1b00 */
[----:B------:R-:W-:-:S04]  /*46b0*/  @!P6 IMAD R19, R23, R0, R60 ;  /* 0x000000001713e224 */ /* 0x000fc800078e023c */
[----:B------:R-:W-:-:S06]  /*46c0*/  @!P6 IMAD.WIDE.U32 R18, R19, 0x8, R24 ;  /* 0x000000081312e825 */ /* 0x000fcc00078e0018 */
[----:B------:R-:W4:Y:S01]  /*46d0*/  @!P6 LDG.E.64 R18, desc[UR8][R18.64] ;  /* 0x000000081212e981 */ /* 0x000f22000c1e1b00 */
[----:B------:R-:W-:Y:S01]  /*46e0*/  IADD3 R34, PT, PT, R34, 0x4, RZ ;  /* 0x0000000422227810 */ /* 0x000fe20007ffe0ff */
[----:B---3--:R-:W-:Y:S01]  /*46f0*/  @!P5 FADD.FTZ R14, R14, R16 ;  /* 0x000000100e0ed221 */ /* 0x008fe20000010000 */
[----:B------:R-:W-:-:S03]  /*4700*/  @!P5 FADD.FTZ R15, R15, R17 ;  /* 0x000000110f0fd221 */ /* 0x000fc60000010000 */
[----:B--2---:R-:W-:Y:S01]  /*4710*/  @!P3 FADD.FTZ R14, R14, R20 ;  /* 0x000000140e0eb221 */ /* 0x004fe20000010000 */
[----:B------:R-:W-:-:S03]  /*4720*/  @!P3 FADD.FTZ R15, R15, R21 ;  /* 0x000000150f0fb221 */ /* 0x000fc60000010000 */
[----:B----4-:R-:W-:Y:S01]  /*4730*/  @!P6 FADD.FTZ R14, R14, R18 ;  /* 0x000000120e0ee221 */ /* 0x010fe20000010000 */
[----:B------:R-:W-:-:S07]  /*4740*/  @!P6 FADD.FTZ R15, R15, R19 ;  /* 0x000000130f0fe221 */ /* 0x000fce0000010000 */
.L_x_93:
[----:B------:R-:W-:Y:S05]  /*4750*/  @!P1 BRA `(.L_x_88) ;  /* 0x00000000006c9947 */ /* 0x000fea0003800000 */
[----:B------:R-:W-:Y:S02]  /*4760*/  ISETP.NE.AND P1, PT, R5, 0x1, PT ;  /* 0x000000010500780c */ /* 0x000fe40003f25270 */
[----:B------:R-:W-:-:S11]  /*4770*/  LOP3.LUT R5, R2, 0x1, RZ, 0xc0, !PT ;  /* 0x0000000102057812 */ /* 0x000fd600078ec0ff */
[----:B------:R-:W-:Y:S05]  /*4780*/  @!P1 BRA `(.L_x_94) ;  /* 0x0000000000389947 */ /* 0x000fea0003800000 */
[C---:B------:R-:W-:Y:S02]  /*4790*/  IADD3 R17, PT, PT, R34.reuse, 0x1, RZ ;  /* 0x0000000122117810 */ /* 0x040fe40007ffe0ff */
[----:B------:R-:W-:Y:S02]  /*47a0*/  ISETP.EQ.OR P3, PT, R34, UR11, P2 ;  /* 0x0000000b22007c0c */ /* 0x000fe40009762670 */
[----:B------:R-:W-:-:S11]  /*47b0*/  ISETP.EQ.OR P1, PT, R17, UR11, P2 ;  /* 0x0000000b11007c0c */ /* 0x000fd60009722670 */
[-CC-:B------:R-:W-:Y:S02]  /*47c0*/  @!P3 IMAD R19, R34, R0.reuse, R60.reuse ;  /* 0x000000002213b224 */ /* 0x180fe400078e023c */
[----:B------:R-:W-:Y:S02]  /*47d0*/  @!P1 IMAD R17, R17, R0, R60 ;  /* 0x0000000011119224 */ /* 0x000fe400078e023c */
[----:B------:R-:W-:-:S04]  /*47e0*/  @!P3 IMAD.WIDE.U32 R18, R19, 0x8, R24 ;  /* 0x000000081312b825 */ /* 0x000fc800078e0018 */
[----:B------:R-:W-:Y:S02]  /*47f0*/  @!P1 IMAD.WIDE.U32 R16, R17, 0x8, R24 ;  /* 0x0000000811109825 */ /* 0x000fe400078e0018 */
[----:B------:R-:W3:Y:S04]  /*4800*/  @!P3 LDG.E.64 R18, desc[UR8][R18.64] ;  /* 0x000000081212b981 */ /* 0x000ee8000c1e1b00 */
[----:B------:R-:W4:Y:S01]  /*4810*/  @!P1 LDG.E.64 R16, desc[UR8][R16.64] ;  /* 0x0000000810109981 */ /* 0x000f22000c1e1b00 */
[----:B------:R-:W-:Y:S01]  /*4820*/  IADD3 R34, PT, PT, R34, 0x2, RZ ;  /* 0x0000000222227810 */ /* 0x000fe20007ffe0ff */
[----:B---3--:R-:W-:Y:S01]  /*4830*/  @!P3 FADD.FTZ R14, R14, R18 ;  /* 0x000000120e0eb221 */ /* 0x008fe20000010000 */
[----:B------:R-:W-:-:S03]  /*4840*/  @!P3 FADD.FTZ R15, R15, R19 ;  /* 0x000000130f0fb221 */ /* 0x000fc60000010000 */
[----:B----4-:R-:W-:Y:S01]  /*4850*/  @!P1 FADD.FTZ R14, R14, R16 ;  /* 0x000000100e0e9221 */ /* 0x010fe20000010000 */
[----:B------:R-:W-:-:S07]  /*4860*/  @!P1 FADD.FTZ R15, R15, R17 ;  /* 0x000000110f0f9221 */ /* 0x000fce0000010000 */
.L_x_94:
[----:B------:R-:W-:Y:S01]  /*4870*/  ISETP.EQ.OR P1, PT, R34, UR11, P2 ;  /* 0x0000000b22007c0c */ /* 0x000fe20009722670 */
[----:B------:R-:W-:Y:S03]  /*4880*/  BSSY.RECONVERGENT B0, `(.L_x_88) ;  /* 0x0000008000007945 */ /* 0x000fe60003800200 */
[----:B------:R-:W-:-:S13]  /*4890*/  ISETP.NE.U32.OR P1, PT, R5, 0x1, P1 ;  /* 0x000000010500780c */ /* 0x000fda0000f25470 */
[----:B------:R-:W-:Y:S05]  /*48a0*/  @P1 BRA `(.L_x_95) ;  /* 0x0000000000141947 */ /* 0x000fea0003800000 */
[----:B------:R-:W-:-:S04]  /*48b0*/  IMAD R5, R0, R34, R60 ;  /* 0x0000002200057224 */ /* 0x000fc800078e023c */
[----:B------:R-:W-:-:S06]  /*48c0*/  IMAD.WIDE.U32 R24, R5, 0x8, R24 ;  /* 0x0000000805187825 */ /* 0x000fcc00078e0018 */
[----:B------:R-:W3:Y:S02]  /*48d0*/  LDG.E.64 R24, desc[UR8][R24.64] ;  /* 0x0000000818187981 */ /* 0x000ee4000c1e1b00 */
[----:B---3--:R-:W-:Y:S01]  /*48e0*/  FADD.FTZ R14, R14, R24 ;  /* 0x000000180e0e7221 */ /* 0x008fe20000010000 */
[----:B------:R-:W-:-:S07]  /*48f0*/  FADD.FTZ R15, R15, R25 ;  /* 0x000000190f0f7221 */ /* 0x000fce0000010000 */
.L_x_95:
[----:B------:R-:W-:Y:S05]  /*4900*/  BSYNC.RECONVERGENT B0 ;  /* 0x0000000000007941 */ /* 0x000fea0003800200 */
.L_x_88:
[----:B------:R-:W5:Y:S01]  /*4910*/  S2UR UR6, SR_CgaCtaId ;  /* 0x00000000000679c3 */ /* 0x000f620000008800 */
[----:B------:R-:W-:Y:S01]  /*4920*/  UMOV UR5, 0x400 ;  /* 0x0000040000057882 */ /* 0x000fe20000000000 */
[----:B------:R-:W1:Y:S01]  /*4930*/  LDCU.64 UR16, c[0x0][0x400] ;  /* 0x00008000ff1077ac */ /* 0x000e620008000a00 */
[----:B0-----:R-:W-:Y:S02]  /*4940*/  SHF.R.U32.HI R5, RZ, 0x4, R61 ;  /* 0x00000004ff057819 */ /* 0x001fe4000001163d */
[C---:B----4-:R-:W-:Y:S02]  /*4950*/  PRMT R17, R47.reuse, 0x7632, R17 ;  /* 0x000076322f117816 */ /* 0x050fe40000000011 */
[----:B------:R-:W-:Y:S01]  /*4960*/  SHF.L.U32 R47, R47, 0x10, RZ ;  /* 0x000000102f2f7819 */ /* 0x000fe200000006ff */
[----:B------:R-:W0:Y:S01]  /*4970*/  LDC R16, c[0x0][0x41c] ;  /* 0x00010700ff107b82 */ /* 0x000e220000000800 */
[----:B------:R-:W-:-:S03]  /*4980*/  SHF.L.U32 R17, R17, 0x10, RZ ;  /* 0x0000001011117819 */ /* 0x000fc600000006ff */
[----:B------:R-:W-:Y:S02]  /*4990*/  FADD.FTZ R47, R47, -UR13 ;  /* 0x8000000d2f2f7e21 */ /* 0x000fe40008010000 */
[----:B------:R-:W-:Y:S02]  /*49a0*/  FADD.FTZ R17, R17, -UR13 ;  /* 0x8000000d11117e21 */ /* 0x000fe40008010000 */
[----:B------:R-:W-:Y:S02]  /*49b0*/  FMUL.FTZ R47, R47, UR7 ;  /* 0x000000072f2f7c20 */ /* 0x000fe40008410000 */
[----:B------:R-:W-:Y:S01]  /*49c0*/  FMUL.FTZ R28, R17, UR7 ;  /* 0x00000007111c7c20 */ /* 0x000fe20008410000 */
[----:B-----5:R-:W-:Y:S01]  /*49d0*/  ULEA UR5, UR6, UR5, 0x18 ;  /* 0x0000000506057291 */ /* 0x020fe2000f8ec0ff */
[----:B0-----:R-:W-:-:S08]  /*49e0*/  IMAD R5, R16, UR11, R5 ;  /* 0x0000000b10057c24 */ /* 0x001fd0000f8e0205 */
[----:B------:R-:W-:Y:S01]  /*49f0*/  @!P2 STS.64 [UR5+0x98], R14 ;  /* 0x0000980eff00a988 */ /* 0x000fe20008000a05 */
[----:B------:R-:W-:Y:S01]  /*4a00*/  BAR.SYNC.DEFER_BLOCKING 0x0 ;  /* 0x0000000000007b1d */ /* 0x000fe20000010000 */
[----:B-1----:R-:W-:Y:S02]  /*4a10*/  ISETP.GE.U32.AND P1, PT, R5, UR16, PT ;  /* 0x0000001005007c0c */ /* 0x002fe4000bf26070 */
[----:B------:R-:W-:-:S04]  /*4a20*/  SHF.R.S32.HI R16, RZ, 0x1f, R5 ;  /* 0x0000001fff107819 */ /* 0x000fc80000011405 */
[----:B------:R-:W-:Y:S01]  /*4a30*/  ISETP.GE.AND.EX P1, PT, R16, UR17, PT, P1 ;  /* 0x0000001110007c0c */ /* 0x000fe2000bf26310 */
[----:B---3--:R-:W0:Y:S01]  /*4a40*/  LDS.64 R14, [UR5+0x98] ;  /* 0x00009805ff0e7984 */ /* 0x008e220008000a00 */
[----:B------:R-:W0:Y:S02]  /*4a50*/  LDCU UR5, c[0x0][0x42c] ;  /* 0x00008580ff0577ac */ /* 0x000e240008000800 */
[----:B0-----:R-:W-:Y:S01]  /*4a60*/  FMUL.FTZ R18, R14, UR5 ;  /* 0x000000050e127c20 */ /* 0x001fe20008410000 */
[----:B------:R-:W-:Y:S01]  /*4a70*/  FMUL.FTZ R19, R15, UR5 ;  /* 0x000000050f137c20 */ /* 0x000fe20008410000 */
[C---:B------:R-:W-:Y:S02]  /*4a80*/  PRMT R14, R41.reuse, 0x7632, R14 ;  /* 0x00007632290e7816 */ /* 0x040fe4000000000e */
[----:B------:R-:W-:Y:S01]  /*4a90*/  SHF.L.U32 R41, R41, 0x10, RZ ;  /* 0x0000001029297819 */ /* 0x000fe200000006ff */
[----:B------:R-:W-:Y:S01]  /*4aa0*/  FFMA.FTZ R15, R18, R47, R19 ;  /* 0x0000002f120f7223 */ /* 0x000fe20000010013 */
[----:B------:R-:W-:Y:S01]  /*4ab0*/  SHF.L.U32 R14, R14, 0x10, RZ ;  /* 0x000000100e0e7819 */ /* 0x000fe200000006ff */
[----:B------:R-:W-:Y:S06]  /*4ac0*/  @!P4 BRA `(.L_x_96) ;  /* 0x000000000048c947 */ /* 0x000fec0003800000 */
[----:B------:R-:W-:Y:S01]  /*4ad0*/  FFMA.FTZ R17, R12, R47, R10 ;  /* 0x0000002f0c117223 */ /* 0x000fe2000001000a */
[----:B------:R-:W-:-:S03]  /*4ae0*/  FFMA.FTZ R20, R13, R28, R11 ;  /* 0x0000001c0d147223 */ /* 0x000fc6000001000b */
[----:B------:R-:W-:Y:S01]  /*4af0*/  FMUL.FTZ R21, R17, -1.4426950216293334961 ;  /* 0xbfb8aa3b11157820 */ /* 0x000fe20000410000 */
[----:B--2---:R-:W-:-:S05]  /*4b00*/  FMUL.FTZ R23, R20, -1.4426950216293334961 ;  /* 0xbfb8aa3b14177820 */ /* 0x004fca0000410000 */
        /* <DEDUP_REMOVED lines=14> */
.L_x_96:
[----:B------:R-:W-:Y:S01]  /*4bf0*/  FFMA.FTZ R22, R18, R28, R19 ;  /* 0x0000001c12167223 */ /* 0x000fe20000010013 */
[----:B------:R-:W-:Y:S01]  /*4c00*/  BSSY.RECONVERGENT B0, `(.L_x_97) ;  /* 0x0000014000007945 */ /* 0x000fe20003800200 */
[----:B------:R-:W-:Y:S01]  /*4c10*/  FFMA.FTZ R41, R12, R41, -R15 ;  /* 0x000000290c297223 */ /* 0x000fe2000001080f */
[C---:B------:R-:W-:Y:S01]  /*4c20*/  PRMT R20, R40.reuse, 0x7632, R20 ;  /* 0x0000763228147816 */ /* 0x040fe20000000014 */
[----:B------:R-:W-:Y:S01]  /*4c30*/  FFMA.FTZ R22, R13, R14, -R22 ;  /* 0x0000000e0d167223 */ /* 0x000fe20000010816 */
[----:B------:R-:W-:Y:S01]  /*4c40*/  SHF.L.U32 R21, R40, 0x10, RZ ;  /* 0x0000001028157819 */ /* 0x000fe200000006ff */
[----:B------:R-:W-:Y:S06]  /*4c50*/  @P1 BRA `(.L_x_98) ;  /* 0x0000000000381947 */ /* 0x000fec0003800000 */
[----:B------:R-:W0:Y:S01]  /*4c60*/  LDCU.64 UR18, c[0x0][0x3f8] ;  /* 0x00007f00ff1277ac */ /* 0x000e220008000a00 */
[----:B------:R-:W-:Y:S01]  /*4c70*/  MOV R14, R6 ;  /* 0x00000006000e7202 */ /* 0x000fe20000000f00 */
[----:B------:R-:W-:Y:S01]  /*4c80*/  FMUL.FTZ R41, R41, UR7 ;  /* 0x0000000729297c20 */ /* 0x000fe20008410000 */
[----:B------:R-:W-:Y:S01]  /*4c90*/  MOV R15, R9 ;  /* 0x00000009000f7202 */ /* 0x000fe20000000f00 */
[----:B------:R-:W1:Y:S01]  /*4ca0*/  LDCU.64 UR14, c[0x0][0x380] ;  /* 0x00007000ff0e77ac */ /* 0x000e620008000a00 */
[----:B------:R-:W-:Y:S01]  /*4cb0*/  FMUL.FTZ R22, R22, UR7 ;  /* 0x0000000716167c20 */ /* 0x000fe20008410000 */
        /* <DEDUP_REMOVED lines=8> */
.L_x_98:
[----:B------:R-:W-:Y:S05]  /*4d40*/  BSYNC.RECONVERGENT B0 ;  /* 0x0000000000007941 */ /* 0x000fea0003800200 */
.L_x_97:
[C---:B0-----:R-:W-:Y:S02]  /*4d50*/  PRMT R16, R46.reuse, 0x7632, R16 ;  /* 0x000076322e107816 */ /* 0x041fe40000000010 */
[----:B------:R-:W-:Y:S02]  /*4d60*/  SHF.L.U32 R46, R46, 0x10, RZ ;  /* 0x000000102e2e7819 */ /* 0x000fe400000006ff */
[----:B------:R-:W-:Y:S02]  /*4d70*/  SHF.L.U32 R16, R16, 0x10, RZ ;  /* 0x0000001010107819 */ /* 0x000fe400000006ff */
[C---:B------:R-:W-:Y:S01]  /*4d80*/  IADD3 R17, PT, PT, R5.reuse, 0x20, RZ ;  /* 0x0000002005117810 */ /* 0x040fe20007ffe0ff */
[----:B------:R-:W-:Y:S01]  /*4d90*/  FADD.FTZ R46, R46, -UR13 ;  /* 0x8000000d2e2e7e21 */ /* 0x000fe20008010000 */
[----:B--2---:R-:W-:Y:S01]  /*4da0*/  IADD3 R23, PT, PT, R5, 0x40, RZ ;  /* 0x0000004005177810 */ /* 0x004fe20007ffe0ff */
[----:B------:R-:W-:Y:S01]  /*4db0*/  FADD.FTZ R16, R16, -UR13 ;  /* 0x8000000d10107e21 */ /* 0x000fe20008010000 */
[----:B------:R-:W-:Y:S01]  /*4dc0*/  ISETP.GE.U32.AND P1, PT, R17, UR16, PT ;  /* 0x0000001011007c0c */ /* 0x000fe2000bf26070 */
[----:B------:R-:W-:Y:S01]  /*4dd0*/  FMUL.FTZ R27, R46, UR7 ;  /* 0x000000072e1b7c20 */ /* 0x000fe20008410000 */
[----:B------:R-:W-:Y:S01]  /*4de0*/  SHF.R.S32.HI R14, RZ, 0x1f, R17 ;  /* 0x0000001fff0e7819 */ /* 0x000fe20000011411 */
[----:B------:R-:W-:Y:S01]  /*4df0*/  FMUL.FTZ R16, R16, UR7 ;  /* 0x0000000710107c20 */ /* 0x000fe20008410000 */
[----:B------:R-:W-:Y:S01]  /*4e00*/  PRMT R15, R45, 0x7632, R15 ;  /* 0x000076322d0f7816 */ /* 0x000fe2000000000f */
[----:B------:R-:W-:Y:S01]  /*4e10*/  FFMA.FTZ R25, R18, R27, R19 ;  /* 0x0000001b12197223 */ /* 0x000fe20000010013 */
[----:B------:R-:W-:-:S02]  /*4e20*/  ISETP.GE.U32.AND P2, PT, R23, UR16, PT ;  /* 0x0000001017007c0c */ /* 0x000fc4000bf46070 */
[----:B------:R-:W-:Y:S02]  /*4e30*/  ISETP.GE.AND.EX P1, PT, R14, UR17, PT, P1 ;  /* 0x000000110e007c0c */ /* 0x000fe4000bf26310 */
[----:B------:R-:W-:Y:S02]  /*4e40*/  SHF.L.U32 R45, R45, 0x10, RZ ;  /* 0x000000102d2d7819 */ /* 0x000fe400000006ff */
[----:B------:R-:W-:Y:S01]  /*4e50*/  SHF.L.U32 R22, R20, 0x10, RZ ;  /* 0x0000001014167819 */ /* 0x000fe200000006ff */
[----:B------:R-:W-:Y:S08]  /*4e60*/  @!P4 BRA `(.L_x_99) ;  /* 0x000000000048c947 */ /* 0x000ff00003800000 */
        /* <DEDUP_REMOVED lines=18> */
.L_x_99:
[----:B------:R-:W-:Y:S01]  /*4f90*/  FFMA.FTZ R16, R18, R16, R19 ;  /* 0x0000001012107223 */ /* 0x000fe20000010013 */
[----:B------:R-:W-:Y:S01]  /*4fa0*/  BSSY.RECONVERGENT B0, `(.L_x_100) ;  /* 0x0000015000007945 */ /* 0x000fe20003800200 */
[----:B------:R-:W-:Y:S01]  /*4fb0*/  FFMA.FTZ R25, R12, R21, -R25 ;  /* 0x000000150c197223 */ /* 0x000fe20000010819 */
[----:B------:R-:W-:Y:S01]  /*4fc0*/  SHF.L.U32 R24, R15, 0x10, RZ ;  /* 0x000000100f187819 */ /* 0x000fe200000006ff */
[----:B------:R-:W-:Y:S01]  /*4fd0*/  FADD.FTZ R45, R45, -UR13 ;  /* 0x8000000d2d2d7e21 */ /* 0x000fe20008010000 */
[----:B------:R-:W-:Y:S01]  /*4fe0*/  SHF.R.S32.HI R20, RZ, 0x1f, R23 ;  /* 0x0000001fff147819 */ /* 0x000fe20000011417 */
[----:B------:R-:W-:Y:S01]  /*4ff0*/  FFMA.FTZ R16, R13, R22, -R16 ;  /* 0x000000160d107223 */ /* 0x000fe20000010810 */
[----:B------:R-:W-:Y:S06]  /*5000*/  @P1 BRA `(.L_x_101) ;  /* 0x0000000000381947 */ /* 0x000fec0003800000 */
[----:B------:R-:W0:Y:S01]  /*5010*/  LDCU.64 UR14, c[0x0][0x3f8] ;  /* 0x00007f00ff0e77ac */ /* 0x000e220008000a00 */
[----:B------:R-:W-:Y:S01]  /*5020*/  MOV R15, R9 ;  /* 0x00000009000f7202 */ /* 0x000fe20000000f00 */
[----:B------:R-:W-:Y:S01]  /*5030*/  FMUL.FTZ R21, R16, UR7 ;  /* 0x0000000710157c20 */ /* 0x000fe20008410000 */
[----:B------:R-:W1:Y:S01]  /*5040*/  LDCU.64 UR18, c[0x0][0x380] ;  /* 0x00007000ff1277ac */ /* 0x000e620008000a00 */
[----:B0-----:R-:W-:Y:S01]  /*5050*/  IMAD R22, R14, UR14, RZ ;  /* 0x0000000e0e167c24 */ /* 0x001fe2000f8e02ff */
[----:B------:R-:W-:-:S05]  /*5060*/  MOV R14, R6 ;  /* 0x00000006000e7202 */ /* 0x000fca0000000f00 */
[----:B------:R-:W-:-:S04]  /*5070*/  IMAD.WIDE.U32 R14, R17, UR14, R14 ;  /* 0x0000000e110e7c25 */ /* 0x000fc8000f8e000e */
[----:B------:R-:W-:Y:S02]  /*5080*/  IMAD R17, R17, UR15, R22 ;  /* 0x0000000f11117c24 */ /* 0x000fe4000f8e0216 */
[----:B------:R-:W-:Y:S01]  /*5090*/  FMUL.FTZ R22, R25, UR7 ;  /* 0x0000000719167c20 */ /* 0x000fe20008410000 */
[C---:B-1----:R-:W-:Y:S02]  /*50a0*/  LEA R16, P1, R14.reuse, UR18, 0x1 ;  /* 0x000000120e107c11 */ /* 0x042fe4000f8208ff */
[----:B------:R-:W-:Y:S02]  /*50b0*/  IADD3 R17, PT, PT, R15, R17, RZ ;  /* 0x000000110f117210 */ /* 0x000fe40007ffe0ff */
[----:B------:R-:W-:Y:S02]  /*50c0*/  F2FP.BF16.F32.PACK_AB R21, R21, R22 ;  /* 0x000000161515723e */ /* 0x000fe400000010ff */
[----:B------:R-:W-:-:S05]  /*50d0*/  LEA.HI.X R17, R14, UR19, R17, 0x1, P1 ;  /* 0x000000130e117c11 */ /* 0x000fca00088f0c11 */
[----:B------:R0:W-:Y:S02]  /*50e0*/  STG.E desc[UR8][R16.64], R21 ;  /* 0x0000001510007986 */ /* 0x0001e4000c101908 */
.L_x_101:
[----:B------:R-:W-:Y:S05]  /*50f0*/  BSYNC.RECONVERGENT B0 ;  /* 0x0000000000007941 */ /* 0x000fea0003800200 */
.L_x_100:
[----:B------:R-:W-:Y:S01]  /*5100*/  PRMT R14, R39, 0x7632, R14 ;  /* 0x00007632270e7816 */ /* 0x000fe2000000000e */
[----:B------:R-:W-:Y:S01]  /*5110*/  FMUL.FTZ R45, R45, UR7 ;  /* 0x000000072d2d7c20 */ /* 0x000fe20008410000 */
[----:B------:R-:W-:Y:S01]  /*5120*/  FADD.FTZ R24, R24, -UR13 ;  /* 0x8000000d18187e21 */ /* 0x000fe20008010000 */
[----:B------:R-:W-:Y:S02]  /*5130*/  ISETP.GE.AND.EX P2, PT, R20, UR17, PT, P2 ;  /* 0x0000001114007c0c */ /* 0x000fe4000bf46320 */
[----:B------:R-:W-:Y:S01]  /*5140*/  SHF.L.U32 R39, R39, 0x10, RZ ;  /* 0x0000001027277819 */ /* 0x000fe200000006ff */
[----:B------:R-:W-:Y:S01]  /*5150*/  FFMA.FTZ R29, R18, R45, R19 ;  /* 0x0000002d121d7223 */ /* 0x000fe20000010013 */
[----:B------:R-:W-:Y:S01]  /*5160*/  SHF.L.U32 R14, R14, 0x10, RZ ;  /* 0x000000100e0e7819 */ /* 0x000fe200000006ff */
[----:B------:R-:W-:Y:S01]  /*5170*/  FMUL.FTZ R28, R24, UR7 ;  /* 0x00000007181c7c20 */ /* 0x000fe20008410000 */
[----:B------:R-:W-:Y:S07]  /*5180*/  @!P4 BRA `(.L_x_102) ;  /* 0x000000000048c947 */ /* 0x000fee0003800000 */
[----:B0-----:R-:W-:Y:S01]  /*5190*/  FFMA.FTZ R16, R13, R28, R11 ;  /* 0x0000001c0d107223 */ /* 0x001fe2000001000b */
        /* <DEDUP_REMOVED lines=17> */
.L_x_102:
[----:B0-----:R-:W-:Y:S01]  /*52b0*/  PRMT R21, R44, 0x7632, R21 ;  /* 0x000076322c157816 */ /* 0x001fe20000000015 */
[----:B------:R-:W-:Y:S01]  /*52c0*/  FFMA.FTZ R16, R18, R28, R19 ;  /* 0x0000001c12107223 */ /* 0x000fe20000010013 */
[----:B------:R-:W-:Y:S01]  /*52d0*/  BSSY.RECONVERGENT B0, `(.L_x_103) ;  /* 0x0000014000007945 */ /* 0x000fe20003800200 */
[----:B------:R-:W-:Y:S01]  /*52e0*/  FFMA.FTZ R29, R12, R39, -R29 ;  /* 0x000000270c1d7223 */ /* 0x000fe2000001081d */
[----:B------:R-:W-:Y:S01]  /*52f0*/  SHF.L.U32 R44, R44, 0x10, RZ ;  /* 0x000000102c2c7819 */ /* 0x000fe200000006ff */
        /* <DEDUP_REMOVED lines=8> */
[----:B0-----:R-:W-:Y:S02]  /*5380*/  IMAD R20, R20, UR14, RZ ;  /* 0x0000000e14147c24 */ /* 0x001fe4000f8e02ff */
[----:B------:R-:W-:-:S04]  /*5390*/  IMAD.WIDE.U32 R14, R23, UR14, R14 ;  /* 0x0000000e170e7c25 */ /* 0x000fc8000f8e000e */
[----:B------:R-:W-:Y:S02]  /*53a0*/  IMAD R23, R23, UR15, R20 ;  /* 0x0000000f17177c24 */ /* 0x000fe4000f8e0214 */
[----:B------:R-:W-:Y:S01]  /*53b0*/  FMUL.FTZ R20, R16, UR7 ;  /* 0x0000000710147c20 */ /* 0x000fe20008410000 */
[----:B-1----:R-:W-:Y:S02]  /*53c0*/  LEA R16, P1, R14, UR18, 0x1 ;  /* 0x000000120e107c11 */ /* 0x002fe4000f8208ff */
[----:B------:R-:W-:Y:S02]  /*53d0*/  IADD3 R23, PT, PT, R15, R23, RZ ;  /* 0x000000170f177210 */ /* 0x000fe40007ffe0ff */
[----:B------:R-:W-:Y:S02]  /*53e0*/  F2FP.BF16.F32.PACK_AB R15, R20, R29 ;  /* 0x0000001d140f723e */ /* 0x000fe400000010ff */
[----:B------:R-:W-:-:S05]  /*53f0*/  LEA.HI.X R17, R14, UR19, R23, 0x1, P1 ;  /* 0x000000130e117c11 */ /* 0x000fca00088f0c17 */
[----:B------:R0:W-:Y:S02]  /*5400*/  STG.E desc[UR8][R16.64], R15 ;  /* 0x0000000f10007986 */ /* 0x0001e4000c101908 */
.L_x_104:
[----:B------:R-:W-:Y:S05]  /*5410*/  BSYNC.RECONVERGENT B0 ;  /* 0x0000000000007941 */ /* 0x000fea0003800200 */
.L_x_103:
[----:B------:R-:W-:Y:S01]  /*5420*/  PRMT R14, R38, 0x7632, R14 ;  /* 0x00007632260e7816 */ /* 0x000fe2000000000e */
[----:B------:R-:W-:Y:S01]  /*5430*/  FADD.FTZ R44, R44, -UR13 ;  /* 0x8000000d2c2c7e21 */ /* 0x000fe20008010000 */
[----:B------:R-:W-:Y:S01]  /*5440*/  FADD.FTZ R21, R21, -UR13 ;  /* 0x8000000d15157e21 */ /* 0x000fe20008010000 */
[C---:B------:R-:W-:Y:S02]  /*5450*/  PRMT R20, R43.reuse, 0x7632, R20 ;  /* 0x000076322b147816 */ /* 0x040fe40000000014 */
[----:B0-----:R-:W-:Y:S01]  /*5460*/  SHF.L.U32 R15, R38, 0x10, RZ ;  /* 0x00000010260f7819 */ /* 0x001fe200000006ff */
[----:B------:R-:W-:Y:S01]  /*5470*/  FMUL.FTZ R29, R44, UR7 ;  /* 0x000000072c1d7c20 */ /* 0x000fe20008410000 */
[----:B------:R-:W-:Y:S01]  /*5480*/  SHF.L.U32 R43, R43, 0x10, RZ ;  /* 0x000000102b2b7819 */ /* 0x000fe200000006ff */
        /* <DEDUP_REMOVED lines=21> */
.L_x_105:
[----:B------:R-:W-:Y:S04]  /*55e0*/  BSSY.RECONVERGENT B0, `(.L_x_106) ;  /* 0x0000015000007945 */ /* 0x000fe80003800200 */
[----:B------:R-:W-:Y:S05]  /*55f0*/  @P0 BRA `(.L_x_107) ;  /* 0x00000000004c0947 */ /* 0x000fea0003800000 */
[----:B------:R-:W0:Y:S01]  /*5600*/  LDCU.64 UR14, c[0x0][0x3f8] ;  /* 0x00007f00ff0e77ac */ /* 0x000e220008000a00 */
[C-C-:B------:R-:W-:Y:S01]  /*5610*/  FFMA.FTZ R17, R18.reuse, R29, R19.reuse ;  /* 0x0000001d12117223 */ /* 0x140fe20000010013 */
[----:B------:R-:W-:Y:S01]  /*5620*/  FFMA.FTZ R16, R18, R28, R19 ;  /* 0x0000001c12107223 */ /* 0x000fe20000010013 */
[----:B------:R-:W-:Y:S01]  /*5630*/  SHF.R.S32.HI R22, RZ, 0x1f, R49 ;  /* 0x0000001fff167819 */ /* 0x000fe20000011431 */
[----:B------:R-:W1:Y:S01]  /*5640*/  LDCU.64 UR18, c[0x0][0x380] ;  /* 0x00007000ff1277ac */ /* 0x000e620008000a00 */
[----:B------:R-:W-:Y:S01]  /*5650*/  FFMA.FTZ R17, R12, R15, -R17 ;  /* 0x0000000f0c117223 */ /* 0x000fe20000010811 */
[----:B------:R-:W-:Y:S01]  /*5660*/  FFMA.FTZ R16, R13, R14, -R16 ;  /* 0x0000000e0d107223 */ /* 0x000fe20000010810 */
[----:B------:R-:W-:Y:S02]  /*5670*/  MOV R14, R6 ;  /* 0x00000006000e7202 */ /* 0x000fe40000000f00 */
[----:B------:R-:W-:Y:S01]  /*5680*/  MOV R15, R9 ;  /* 0x00000009000f7202 */ /* 0x000fe20000000f00 */
[----:B------:R-:W-:Y:S01]  /*5690*/  FMUL.FTZ R21, R16, UR7 ;  /* 0x0000000710157c20 */ /* 0x000fe20008410000 */
[----:B0-----:R-:W-:-:S02]  /*56a0*/  IMAD R22, R22, UR14, RZ ;  /* 0x0000000e16167c24 */ /* 0x001fc4000f8e02ff */
        /* <DEDUP_REMOVED lines=8> */
.L_x_107:
[----:B------:R-:W-:Y:S05]  /*5730*/  BSYNC.RECONVERGENT B0 ;  /* 0x0000000000007941 */ /* 0x000fea0003800200 */
.L_x_106:
[C---:B0-----:R-:W-:Y:S01]  /*5740*/  PRMT R16, R42.reuse, 0x7632, R16 ;  /* 0x000076322a107816 */ /* 0x041fe20000000010 */
[----:B------:R-:W-:Y:S01]  /*5750*/  UISETP.NE.AND UP0, UPT, UR12, URZ, UPT ;  /* 0x000000ff0c00728c */ /* 0x000fe2000bf05270 */
[----:B------:R-:W-:Y:S01]  /*5760*/  SHF.L.U32 R42, R42, 0x10, RZ ;  /* 0x000000102a2a7819 */ /* 0x000fe200000006ff */
[----:B------:R-:W-:Y:S01]  /*5770*/  FADD.FTZ R43, R43, -UR13 ;  /* 0x8000000d2b2b7e21 */ /* 0x000fe20008010000 */
[----:B------:R-:W-:Y:S02]  /*5780*/  SHF.L.U32 R54, R54, 0x10, RZ ;  /* 0x0000001036367819 */ /* 0x000fe400000006ff */
[----:B------:R-:W-:Y:S01]  /*5790*/  SHF.L.U32 R58, R58, 0x10, RZ ;  /* 0x000000103a3a7819 */ /* 0x000fe200000006ff */
[----:B------:R-:W-:Y:S01]  /*57a0*/  FADD.FTZ R29, R42, -UR13 ;  /* 0x8000000d2a1d7e21 */ /* 0x000fe20008010000 */
        /* <DEDUP_REMOVED lines=8> */
[C---:B------:R-:W-:Y:S01]  /*5830*/  IADD3 R28, PT, PT, R5.reuse, 0xa0, RZ ;  /* 0x000000a0051c7810 */ /* 0x040fe20007ffe0ff */
[----:B------:R-:W-:Y:S01]  /*5840*/  FADD.FTZ R16, R16, -UR13 ;  /* 0x8000000d10107e21 */ /* 0x000fe20008010000 */
[----:B------:R-:W-:Y:S01]  /*5850*/  IADD3 R22, PT, PT, R5, 0xc0, RZ ;  /* 0x000000c005167810 */ /* 0x000fe20007ffe0ff */
[----:B------:R-:W-:Y:S01]  /*5860*/  FADD.FTZ R57, R57, -UR13 ;  /* 0x8000000d39397e21 */ /* 0x000fe20008010000 */
[----:B------:R-:W-:Y:S01]  /*5870*/  FMUL.FTZ R43, R43, UR7 ;  /* 0x000000072b2b7c20 */ /* 0x000fe20008410000 */
[----:B------:R-:W-:Y:S01]  /*5880*/  FMUL.FTZ R29, R29, UR7 ;  /* 0x000000071d1d7c20 */ /* 0x000fe20008410000 */
[----:B------:R-:W-:Y:S01]  /*5890*/  FMUL.FTZ R23, R23, UR7 ;  /* 0x0000000717177c20 */ /* 0x000fe20008410000 */
[----:B------:R-:W-:Y:S01]  /*58a0*/  FMUL.FTZ R24, R24, UR7 ;  /* 0x0000000718187c20 */ /* 0x000fe20008410000 */
[----:B------:R-:W-:Y:S01]  /*58b0*/  FMUL.FTZ R5, R53, UR7 ;  /* 0x0000000735057c20 */ /* 0x000fe20008410000 */
[----:B------:R-:W-:Y:S01]  /*58c0*/  FMUL.FTZ R38, R15, UR7 ;  /* 0x000000070f267c20 */ /* 0x000fe20008410000 */
[----:B------:R-:W-:Y:S01]  /*58d0*/  FMUL.FTZ R32, R16, UR7 ;  /* 0x0000000710207c20 */ /* 0x000fe20008410000 */
[----:B------:R-:W-:Y:S01]  /*58e0*/  PRMT R17, R37, 0x7632, R17 ;  /* 0x0000763225117816 */ /* 0x000fe20000000011 */
[----:B------:R-:W-:Y:S01]  /*58f0*/  FMUL.FTZ R20, R57, UR7 ;  /* 0x0000000739147c20 */ /* 0x000fe20008410000 */
[----:B------:R-:W-:Y:S01]  /*5900*/  SHF.R.S32.HI R14, RZ, 0x1f, R3 ;  /* 0x0000001fff0e7819 */ /* 0x000fe20000011403 */
[C-C-:B------:R-:W-:Y:S01]  /*5910*/  FFMA.FTZ R15, R18.reuse, R43, R19.reuse ;  /* 0x0000002b120f7223 */ /* 0x140fe20000010013 */
[----:B------:R-:W-:Y:S01]  /*5920*/  ISETP.GE.U32.AND P1, PT, R3, UR16, PT ;  /* 0x0000001003007c0c */ /* 0x000fe2000bf26070 */
[--C-:B------:R-:W-:Y:S01]  /*5930*/  FFMA.FTZ R16, R18, R38, R19.reuse ;  /* 0x0000002612107223 */ /* 0x100fe20000010013 */
[----:B------:R-:W-:Y:S01]  /*5940*/  ISETP.GE.U32.AND P2, PT, R28, UR16, PT ;  /* 0x000000101c007c0c */ /* 0x000fe2000bf46070 */
[--C-:B------:R-:W-:Y:S01]  /*5950*/  FFMA.FTZ R31, R18, R29, R19.reuse ;  /* 0x0000001d121f7223 */ /* 0x100fe20000010013 */
[----:B------:R-:W-:Y:S01]  /*5960*/  ISETP.GE.U32.AND P3, PT, R22, UR16, PT ;  /* 0x0000001016007c0c */ /* 0x000fe2000bf66070 */
[C-C-:B------:R-:W-:Y:S01]  /*5970*/  FFMA.FTZ R34, R18.reuse, R32, R19.reuse ;  /* 0x0000002012227223 */ /* 0x140fe20000010013 */
[----:B------:R-:W-:Y:S01]  /*5980*/  SHF.R.S32.HI R30, RZ, 0x1f, R28 ;  /* 0x0000001fff1e7819 */ /* 0x000fe2000001141c */
[C-C-:B------:R-:W-:Y:S01]  /*5990*/  FFMA.FTZ R27, R18.reuse, R23, R19.reuse ;  /* 0x00000017121b7223 */ /* 0x140fe20000010013 */
[----:B------:R-:W-:Y:S01]  /*59a0*/  SHF.R.S32.HI R25, RZ, 0x1f, R22 ;  /* 0x0000001fff197819 */ /* 0x000fe20000011416 */
[C-C-:B------:R-:W-:Y:S01]  /*59b0*/  FFMA.FTZ R26, R18.reuse, R24, R19.reuse ;  /* 0x00000018121a7223 */ /* 0x140fe20000010013 */
[--C-:B------:R-:W-:Y:S01]  /*59c0*/  FFMA.FTZ R21, R18, R5, R19.reuse ;  /* 0x0000000512157223 */ /* 0x100fe20000010013 */
[----:B------:R-:W-:Y:S01]  /*59d0*/  ISETP.GE.U32.AND P0, PT, R4, UR16, PT ;  /* 0x0000001004007c0c */ /* 0x000fe2000bf06070 */
[----:B------:R-:W-:Y:S01]  /*59e0*/  FFMA.FTZ R18, R18, R20, R19 ;  /* 0x0000001412127223 */ /* 0x000fe20000010013 */
[----:B------:R-:W-:-:S02]  /*59f0*/  ISETP.GE.AND.EX P1, PT, R14, UR17, PT, P1 ;  /* 0x000000110e007c0c */ /* 0x000fc4000bf26310 */
[----:B------:R-:W-:Y:S02]  /*5a00*/  ISETP.GE.AND.EX P2, PT, R30, UR17, PT, P2 ;  /* 0x000000111e007c0c */ /* 0x000fe4000bf46320 */
[----:B------:R-:W-:Y:S02]  /*5a10*/  ISETP.GE.AND.EX P3, PT, R25, UR17, PT, P3 ;  /* 0x0000001119007c0c */ /* 0x000fe4000bf66330 */
[----:B------:R-:W-:Y:S02]  /*5a20*/  SHF.L.U32 R37, R37, 0x10, RZ ;  /* 0x0000001025257819 */ /* 0x000fe400000006ff */
[----:B------:R-:W-:Y:S01]  /*5a30*/  SHF.L.U32 R17, R17, 0x10, RZ ;  /* 0x0000001011117819 */ /* 0x000fe200000006ff */
[----:B------:R-:W-:Y:S08]  /*5a40*/  BRA.U !UP0, `(.L_x_108) ;  /* 0x0000000108487547 */ /* 0x000ff0000b800000 */
        /* <DEDUP_REMOVED lines=18> */
.L_x_108:
[----:B------:R-:W-:Y:S01]  /*5b70*/  BSSY.RECONVERGENT B0, `(.L_x_109) ;  /* 0x0000013000007945 */ /* 0x000fe20003800200 */
[----:B------:R-:W-:Y:S01]  /*5b80*/  FFMA.FTZ R37, R12, R37, -R15 ;  /* 0x000000250c257223 */ /* 0x000fe2000001080f */
[----:B------:R-:W-:Y:S01]  /*5b90*/  PRMT R33, R36, 0x7632, R33 ;  /* 0x0000763224217816 */ /* 0x000fe20000000021 */
[----:B------:R-:W-:Y:S01]  /*5ba0*/  FFMA.FTZ R16, R13, R17, -R16 ;  /* 0x000000110d107223 */ /* 0x000fe20000010810 */
[----:B------:R-:W-:Y:S06]  /*5bb0*/  @P1 BRA `(.L_x_110) ;  /* 0x0000000000381947 */ /* 0x000fec0003800000 */
[----:B------:R-:W0:Y:S01]  /*5bc0*/  LDCU.64 UR14, c[0x0][0x3f8] ;  /* 0x00007f00ff0e77ac */ /* 0x000e220008000a00 */
[----:B------:R-:W-:Y:S01]  /*5bd0*/  MOV R15, R9 ;  /* 0x00000009000f7202 */ /* 0x000fe20000000f00 */
[----:B------:R-:W-:Y:S01]  /*5be0*/  FMUL.FTZ R19, R16, UR7 ;  /* 0x0000000710137c20 */ /* 0x000fe20008410000 */
[----:B------:R-:W1:Y:S01]  /*5bf0*/  LDCU.64 UR18, c[0x0][0x380] ;  /* 0x00007000ff1277ac */ /* 0x000e620008000a00 */
[----:B0-----:R-:W-:Y:S01]  /*5c00*/  IMAD R38, R14, UR14, RZ ;  /* 0x0000000e0e267c24 */ /* 0x001fe2000f8e02ff */
[----:B------:R-:W-:-:S03]  /*5c10*/  MOV R14, R6 ;  /* 0x00000006000e7202 */ /* 0x000fc60000000f00 */
[----:B------:R-:W-:Y:S02]  /*5c20*/  IMAD R17, R3, UR15, R38 ;  /* 0x0000000f03117c24 */ /* 0x000fe4000f8e0226 */
[----:B------:R-:W-:Y:S01]  /*5c30*/  FMUL.FTZ R38, R37, UR7 ;  /* 0x0000000725267c20 */ /* 0x000fe20008410000 */
[----:B------:R-:W-:-:S04]  /*5c40*/  IMAD.WIDE.U32 R14, R3, UR14, R14 ;  /* 0x0000000e030e7c25 */ /* 0x000fc8000f8e000e */
[----:B------:R-:W-:Y:S02]  /*5c50*/  F2FP.BF16.F32.PACK_AB R19, R19, R38 ;  /* 0x000000261313723e */ /* 0x000fe400000010ff */
[----:B-1----:R-:W-:Y:S02]  /*5c60*/  LEA R16, P1, R14, UR18, 0x1 ;  /* 0x000000120e107c11 */ /* 0x002fe4000f8208ff */
[----:B------:R-:W-:-:S04]  /*5c70*/  IADD3 R17, PT, PT, R15, R17, RZ ;  /* 0x000000110f117210 */ /* 0x000fc80007ffe0ff */
[----:B------:R-:W-:-:S05]  /*5c80*/  LEA.HI.X R17, R14, UR19, R17, 0x1, P1 ;  /* 0x000000130e117c11 */ /* 0x000fca00088f0c11 */
[----:B------:R0:W-:Y:S02]  /*5c90*/  STG.E desc[UR8][R16.64], R19 ;  /* 0x0000001310007986 */ /* 0x0001e4000c101908 */
.L_x_110:
[----:B------:R-:W-:Y:S05]  /*5ca0*/  BSYNC.RECONVERGENT B0 ;  /* 0x0000000000007941 */ /* 0x000fea0003800200 */
.L_x_109:
        /* <DEDUP_REMOVED lines=21> */
.L_x_111:
[----:B------:R-:W-:Y:S01]  /*5e00*/  BSSY.RECONVERGENT B0, `(.L_x_112) ;  /* 0x0000012000007945 */ /* 0x000fe20003800200 */
[----:B------:R-:W-:Y:S01]  /*5e10*/  FFMA.FTZ R31, R12, R36, -R31 ;  /* 0x000000240c1f7223 */ /* 0x000fe2000001081f */
[----:B0-----:R-:W-:Y:S02]  /*5e20*/  FFMA.FTZ R19, R13, R14, -R34 ;  /* 0x0000000e0d137223 */ /* 0x001fe40000010822 */
[----:B------:R-:W-:Y:S05]  /*5e30*/  @P2 BRA `(.L_x_113) ;  /* 0x0000000000382947 */ /* 0x000fea0003800000 */
        /* <DEDUP_REMOVED lines=14> */
.L_x_113:
[----:B------:R-:W-:Y:S05]  /*5f20*/  BSYNC.RECONVERGENT B0 ;  /* 0x0000000000007941 */ /* 0x000fea0003800200 */
.L_x_112:
[----:B------:R-:W-:Y:S02]  /*5f30*/  SHF.L.U32 R52, R52, 0x10, RZ ;  /* 0x0000001034347819 */ /* 0x000fe400000006ff */
[----:B------:R-:W-:Y:S01]  /*5f40*/  SHF.L.U32 R56, R56, 0x10, RZ ;  /* 0x0000001038387819 */ /* 0x000fe200000006ff */
[----:B------:R-:W-:Y:S06]  /*5f50*/  BRA.U !UP0, `(.L_x_114) ;  /* 0x0000000108487547 */ /* 0x000fec000b800000 */
[----:B------:R-:W-:Y:S01]  /*5f60*/  FFMA.FTZ R23, R12, R23, R10 ;  /* 0x000000170c177223 */ /* 0x000fe2000001000a */
[----:B------:R-:W-:-:S03]  /*5f70*/  FFMA.FTZ R24, R13, R24, R11 ;  /* 0x000000180d187223 */ /* 0x000fc6000001000b */
[----:B------:R-:W-:Y:S01]  /*5f80*/  FMUL.FTZ R14, R23, -1.4426950216293334961 ;  /* 0xbfb8aa3b170e7820 */ /* 0x000fe20000410000 */
[----:B0-----:R-:W-:-:S05]  /*5f90*/  FMUL.FTZ R16, R24, -1.4426950216293334961 ;  /* 0xbfb8aa3b18107820 */ /* 0x001fca0000410000 */
        /* <DEDUP_REMOVED lines=14> */
.L_x_114:
        /* <DEDUP_REMOVED lines=18> */
.L_x_116:
[----:B------:R-:W-:Y:S05]  /*61a0*/  BSYNC.RECONVERGENT B0 ;  /* 0x0000000000007941 */ /* 0x000fea0003800200 */
.L_x_115:
[----:B------:R-:W-:Y:S02]  /*61b0*/  SHF.L.U32 R51, R51, 0x10, RZ ;  /* 0x0000001033337819 */ /* 0x000fe400000006ff */
[----:B------:R-:W-:Y:S02]  /*61c0*/  SHF.R.S32.HI R17, RZ, 0x1f, R4 ;  /* 0x0000001fff117819 */ /* 0x000fe40000011404 */
        /* <DEDUP_REMOVED lines=20> */
.L_x_117:
[----:B------:R-:W-:Y:S01]  /*6310*/  ISETP.GE.AND.EX P0, PT, R17, UR17, PT, P0 ;  /* 0x0000001111007c0c */ /* 0x000fe2000bf06300 */
[----:B------:R-:W-:Y:S01]  /*6320*/  FFMA.FTZ R21, R12, R51, -R21 ;  /* 0x000000330c157223 */ /* 0x000fe20000010815 */
[----:B------:R-:W-:Y:S01]  /*6330*/  FFMA.FTZ R18, R13, R55, -R18 ;  /* 0x000000370d127223 */ /* 0x000fe20000010812 */
[----:B------:R-:W-:Y:S02]  /*6340*/  BSSY.RECONVERGENT B0, `(.L_x_118) ;  /* 0x000000f000007945 */ /* 0x000fe40003800200 */
[----:B------:R-:W-:Y:S01]  /*6350*/  FMUL.FTZ R5, R21, UR7 ;  /* 0x0000000715057c20 */ /* 0x000fe20008410000 */
[----:B------:R-:W-:-:S07]  /*6360*/  FMUL.FTZ R18, R18, UR7 ;  /* 0x0000000712127c20 */ /* 0x000fce0008410000 */
[----:B------:R-:W-:Y:S05]  /*6370*/  @P0 BRA `(.L_x_119) ;  /* 0x00000000002c0947 */ /* 0x000fea0003800000 */
[----:B------:R-:W1:Y:S01]  /*6380*/  LDCU.64 UR6, c[0x0][0x3f8] ;  /* 0x00007f00ff0677ac */ /* 0x000e620008000a00 */
[----:B------:R-:W-:Y:S02]  /*6390*/  MOV R7, R9 ;  /* 0x0000000900077202 */ /* 0x000fe40000000f00 */
[----:B------:R-:W-:Y:S01]  /*63a0*/  F2FP.BF16.F32.PACK_AB R5, R18, R5 ;  /* 0x000000051205723e */ /* 0x000fe200000010ff */
[----:B------:R-:W2:Y:S01]  /*63b0*/  LDCU.64 UR14, c[0x0][0x380] ;  /* 0x00007000ff0e77ac */ /* 0x000ea20008000a00 */
[----:B-1----:R-:W-:Y:S02]  /*63c0*/  IMAD R11, R17, UR6, RZ ;  /* 0x00000006110b7c24 */ /* 0x002fe4000f8e02ff */
[----:B------:R-:W-:-:S04]  /*63d0*/  IMAD.WIDE.U32 R8, R4, UR6, R6 ;  /* 0x0000000604087c25 */ /* 0x000fc8000f8e0006 */
[----:B------:R-:W-:Y:S01]  /*63e0*/  IMAD R11, R4, UR7, R11 ;  /* 0x00000007040b7c24 */ /* 0x000fe2000f8e020b */
[----:B--2---:R-:W-:-:S04]  /*63f0*/  LEA R6, P0, R8, UR14, 0x1 ;  /* 0x0000000e08067c11 */ /* 0x004fc8000f8008ff */
[----:B------:R-:W-:-:S04]  /*6400*/  IADD3 R11, PT, PT, R9, R11, RZ ;  /* 0x0000000b090b7210 */ /* 0x000fc80007ffe0ff */
[----:B------:R-:W-:-:S05]  /*6410*/  LEA.HI.X R7, R8, UR15, R11, 0x1, P0 ;  /* 0x0000000f08077c11 */ /* 0x000fca00080f0c0b */
[----:B------:R1:W-:Y:S02]  /*6420*/  STG.E desc[UR8][R6.64], R5 ;  /* 0x0000000506007986 */ /* 0x0003e4000c101908 */
.L_x_119:
[----:B------:R-:W-:Y:S05]  /*6430*/  BSYNC.RECONVERGENT B0 ;  /* 0x0000000000007941 */ /* 0x000fea0003800200 */
.L_x_118:
[----:B------:R-:W-:Y:S02]  /*6440*/  IADD3 R50, PT, PT, R0, R50, RZ ;  /* 0x0000003200327210 */ /* 0x000fe40007ffe0ff */
[----:B------:R-:W-:Y:S02]  /*6450*/  IADD3 R59, PT, PT, R59, 0x1, RZ ;  /* 0x000000013b3b7810 */ /* 0x000fe40007ffe0ff */
[----:B------:R-:W-:-:S13]  /*6460*/  ISETP.GE.AND P0, PT, R50, UR4, PT ;  /* 0x0000000432007c0c */ /* 0x000fda000bf06270 */
[----:B------:R-:W-:Y:S05]  /*6470*/  @!P0 BRA `(.L_x_120) ;  /* 0xffffff9c00348947 */ /* 0x000fea000383ffff */
.L_x_77:
[----:B------:R-:W2:Y:S01]  /*6480*/  LDC R4, c[0x0][0x370] ;  /* 0x0000dc00ff047b82 */ /* 0x000ea20000000800 */
[----:B------:R-:W-:Y:S01]  /*6490*/  ISETP.NE.AND P2, PT, R61, RZ, PT ;  /* 0x000000ff3d00720c */ /* 0x000fe20003f45270 */
[----:B------:R-:W-:Y:S06]  /*64a0*/  BSSY.RECONVERGENT B0, `(.L_x_121) ;  /* 0x0000011000007945 */ /* 0x000fec0003800200 */
[----:B-1----:R-:W1:Y:S08]  /*64b0*/  LDC R7, c[0x0][0x374] ;  /* 0x0000dd00ff077b82 */ /* 0x002e700000000800 */
[----:B------:R-:W3:Y:S01]  /*64c0*/  LDC.64 R2, c[0x0][0x3c8] ;  /* 0x0000f200ff027b82 */ /* 0x000ee20000000a00 */
[----:B--2---:R-:W-:-:S02]  /*64d0*/  ISETP.NE.AND P1, PT, R4, 0x1, PT ;  /* 0x000000010400780c */ /* 0x004fc40003f25270 */
[----:B------:R-:W-:Y:S02]  /*64e0*/  IADD3 R6, PT, PT, R4, -0x1, RZ ;  /* 0xffffffff04067810 */ /* 0x000fe40007ffe0ff */
[C---:B-1----:R-:W-:Y:S02]  /*64f0*/  IADD3 R5, PT, PT, R7.reuse, -0x1, RZ ;  /* 0xffffffff07057810 */ /* 0x042fe40007ffe0ff */
[----:B------:R-:W-:Y:S02]  /*6500*/  SHF.L.U32 R0, R7, 0x1, RZ ;  /* 0x0000000107007819 */ /* 0x000fe400000006ff */
[----:B------:R-:W-:Y:S02]  /*6510*/  ISETP.NE.AND P0, PT, R60, R5, PT ;  /* 0x000000053c00720c */ /* 0x000fe40003f05270 */
[----:B------:R-:W-:Y:S02]  /*6520*/  SEL R5, R0, RZ, P1 ;  /* 0x000000ff00057207 */ /* 0x000fe40000800000 */
[----:B------:R-:W-:-:S03]  /*6530*/  ISETP.NE.OR P0, PT, R6, UR11, P0 ;  /* 0x0000000b06007c0c */ /* 0x000fc60008705670 */
[----:B---3--:R-:W-:Y:S01]  /*6540*/  IMAD.WIDE.U32 R2, R5, 0x4, R2 ;  /* 0x0000000405027825 */ /* 0x008fe200078e0002 */
[----:B------:R-:W-:Y:S09]  /*6550*/  @P2 BRA `(.L_x_122) ;  /* 0x0000000000142947 */ /* 0x000ff20003800000 */
[----:B------:R-:W-:Y:S01]  /*6560*/  HFMA2 R5, -RZ, RZ, 0, 5.9604644775390625e-08 ;  /* 0x00000001ff057431 */ /* 0x000fe200000001ff */
[----:B------:R-:W-:Y:S06]  /*6570*/  MEMBAR.ALL.GPU ;  /* 0x0000000000007992 */ /* 0x000fec000000a000 */
[----:B------:R-:W-:-:S00]  /*6580*/  ERRBAR ;  /* 0x00000000000079ab */ /* 0x000fc00000000000 */
[----:B------:R-:W-:Y:S06]  /*6590*/  CGAERRBAR ;  /* 0x00000000000075ab */ /* 0x000fec0000000000 */
[----:B------:R1:W-:Y:S02]  /*65a0*/  REDG.E.ADD.S32.STRONG.GPU desc[UR8][R2.64], R5 ;  /* 0x000000050200798e */ /* 0x0003e4000c12e308 */
.L_x_122:
[----:B------:R-:W-:Y:S05]  /*65b0*/  BSYNC.RECONVERGENT B0 ;  /* 0x0000000000007941 */ /* 0x000fea0003800200 */
.L_x_121:
[----:B------:R-:W-:Y:S05]  /*65c0*/  @P0 EXIT ;  /* 0x000000000000094d */ /* 0x000fea0003800000 */
[----:B------:R-:W-:Y:S05]  /*65d0*/  @P2 BRA `(.L_x_123) ;  /* 0x0000000000202947 */ /* 0x000fea0003800000 */
[----:B------:R-:W-:-:S05]  /*65e0*/  IMAD R0, R4, R7, RZ ;  /* 0x0000000704007224 */ /* 0x000fca00078e02ff */
[----:B------:R-:W-:-:S13]  /*65f0*/  ISETP.NE.AND P0, PT, R0, -0x1, PT ;  /* 0xffffffff0000780c */ /* 0x000fda0003f05270 */
[----:B------:R-:W-:Y:S05]  /*6600*/  @!P0 BRA `(.L_x_123) ;  /* 0x0000000000148947 */ /* 0x000fea0003800000 */
.L_x_124:
[----:B-1----:R-:W2:Y:S04]  /*6610*/  LDG.E.STRONG.GPU R5, desc[UR8][R2.64] ;  /* 0x0000000802057981 */ /* 0x002ea8000c1ef900 */
[----:B--2---:R-:W-:Y:S01]  /*6620*/  CCTL.IVALL ;  /* 0x00000000ff00798f */ /* 0x004fe20002000000 */
[----:B------:R-:W-:Y:S05]  /*6630*/  YIELD ;  /* 0x0000000000007946 */ /* 0x000fea0003800000 */
[----:B------:R-:W-:-:S13]  /*6640*/  ISETP.NE.AND P0, PT, R5, R0, PT ;  /* 0x000000000500720c */ /* 0x000fda0003f05270 */
[----:B------:R-:W-:Y:S05]  /*6650*/  @P0 BRA `(.L_x_124) ;  /* 0xfffffffc00ec0947 */ /* 0x000fea000383ffff */
.L_x_123:
[----:B------:R-:W-:Y:S05]  /*6660*/  WARPSYNC.ALL ;  /* 0x0000000000007948 */ /* 0x000fea0003800000 */
[----:B------:R-:W2:Y:S08]  /*6670*/  LDC.64 R6, c[0x0][0x3f8] ;  /* 0x0000fe00ff067b82 */ /* 0x000eb00000000a00 */
[----:B------:R-:W-:Y:S01]  /*6680*/  BAR.SYNC.DEFER_BLOCKING 0x0 ;  /* 0x0000000000007b1d */ /* 0x000fe20000010000 */
[----:B--2---:R-:W-:-:S04]  /*6690*/  LEA.HI R0, P0, R7, R6, RZ, 0x1 ;  /* 0x0000000607007211 */ /* 0x004fc800078108ff */
[----:B-1----:R-:W-:-:S04]  /*66a0*/  IADD3.X R3, PT, PT, RZ, R7, RZ, P0, !PT ;  /* 0x00000007ff037210 */ /* 0x002fc800007fe4ff */
        /* <DEDUP_REMOVED lines=13> */
[----:B------:R-:W-:Y:S02]  /*6780*/  SEL R5, R0, R5, P0 ;  /* 0x0000000500057207 */ /* 0x000fe40000000000 */
[----:B------:R-:W-:Y:S02]  /*6790*/  SEL R9, R3, R8, P0 ;  /* 0x0000000803097207 */ /* 0x000fe40000000000 */
[----:B------:R-:W-:Y:S01]  /*67a0*/  IADD3 R10, P1, PT, R2, R5, RZ ;  /* 0x00000005020a7210 */ /* 0x000fe20007f3e0ff */
[----:B------:R-:W-:Y:S01]  /*67b0*/  IMAD.WIDE.U32 R4, R6, 0x3, RZ ;  /* 0x0000000306047825 */ /* 0x000fe200078e00ff */
[----:B------:R-:W-:Y:S02]  /*67c0*/  LOP3.LUT R2, RZ, R18, RZ, 0x33, !PT ;  /* 0x00000012ff027212 */ /* 0x000fe400078e33ff */
[----:B------:R-:W-:-:S02]  /*67d0*/  LOP3.LUT R8, R10, 0x600, RZ, 0xc0, !PT ;  /* 0x000006000a087812 */ /* 0x000fc400078ec0ff */
[----:B------:R-:W-:Y:S02]  /*67e0*/  IADD3.X R9, PT, PT, R2, R9, RZ, P1, !PT ;  /* 0x0000000902097210 */ /* 0x000fe40000ffe4ff */
[----:B------:R-:W-:Y:S02]  /*67f0*/  ISETP.NE.U32.AND P1, PT, R8, 0x600, PT ;  /* 0x000006000800780c */ /* 0x000fe40003f25070 */
[----:B------:R-:W-:Y:S02]  /*6800*/  IADD3 R11, PT, PT, R5, R11, RZ ;  /* 0x0000000b050b7210 */ /* 0x000fe40007ffe0ff */
[----:B------:R-:W-:Y:S02]  /*6810*/  ISETP.NE.AND.EX P1, PT, RZ, RZ, PT, P1 ;  /* 0x000000ffff00720c */ /* 0x000fe40003f25310 */
[----:B------:R-:W-:Y:S02]  /*6820*/  LEA.HI R28, P2, R11, R4, RZ, 0x1 ;  /* 0x000000040b1c7211 */ /* 0x000fe400078508ff */
[----:B------:R-:W-:-:S02]  /*6830*/  ISETP.GE.U32.AND P0, PT, R10, 0x600, PT ;  /* 0x000006000a00780c */ /* 0x000fc40003f06070 */
[----:B------:R-:W-:Y:S02]  /*6840*/  IADD3.X R11, PT, PT, RZ, R11, RZ, P2, !PT ;  /* 0x0000000bff0b7210 */ /* 0x000fe400017fe4ff */
[----:B------:R-:W-:Y:S02]  /*6850*/  ISETP.GE.U32.AND.EX P0, PT, R9, RZ, PT, P0 ;  /* 0x000000ff0900720c */ /* 0x000fe40003f06100 */
[--C-:B------:R-:W-:Y:S02]  /*6860*/  SHF.R.S64 R28, R28, 0x1, R11.reuse ;  /* 0x000000011c1c7819 */ /* 0x100fe4000000100b */
[----:B------:R-:W-:Y:S01]  /*6870*/  SHF.R.S32.HI R35, RZ, 0x1, R11 ;  /* 0x00000001ff237819 */ /* 0x000fe2000001140b */
[----:B------:R-:W-:Y:S08]  /*6880*/  @!P1 BRA `(.L_x_126) ;  /* 0x0000000000d89947 */ /* 0x000ff00003800000 */
[----:B------:R-:W1:Y:S01]  /*6890*/  LDCU.64 UR4, c[0x0][0x3d8] ;  /* 0x00007b00ff0477ac */ /* 0x000e620008000a00 */
[----:B------:R-:W-:Y:S02]  /*68a0*/  SHF.R.U64 R4, R10, 0x9, R9 ;  /* 0x000000090a047819 */ /* 0x000fe40000001209 */
[C---:B------:R-:W-:Y:S01]  /*68b0*/  SHF.L.U32 R22, R61.reuse, 0x3, RZ ;  /* 0x000000033d167819 */ /* 0x040fe200000006ff */
[----:B------:R-:W2:Y:S01]  /*68c0*/  LDCU.64 UR6, c[0x0][0x390] ;  /* 0x00007200ff0677ac */ /* 0x000ea20008000a00 */
[----:B------:R-:W-:Y:S02]  /*68d0*/  IADD3 R4, PT, PT, R4, 0x1, RZ ;  /* 0x0000000104047810 */ /* 0x000fe40007ffe0ff */
[----:B------:R-:W-:Y:S01]  /*68e0*/  SHF.L.U64.HI R23, R61, 0x3, R18 ;  /* 0x000000033d177819 */ /* 0x000fe20000010212 */
[----:B------:R-:W3:Y:S01]  /*68f0*/  LDCU.64 UR10, c[0x0][0x388] ;  /* 0x00007100ff0a77ac */ /* 0x000ee20008000a00 */
[----:B------:R-:W-:Y:S02]  /*6900*/  SHF.L.U32 R2, R4, 0x9, RZ ;  /* 0x0000000904027819 */ /* 0x000fe400000006ff */
[----:B------:R-:W-:-:S02]  /*6910*/  SHF.L.U32 R31, R7, 0x2, RZ ;  /* 0x00000002071f7819 */ /* 0x000fc400000006ff */
[----:B------:R-:W-:Y:S02]  /*6920*/  LOP3.LUT R2, R2, 0x600, RZ, 0xc0, !PT ;  /* 0x0000060002027812 */ /* 0x000fe400078ec0ff */
[----:B------:R-:W-:Y:S02]  /*6930*/  SHF.L.U64.HI R33, R0, 0x2, R3 ;  /* 0x0000000200217819 */ /* 0x000fe40000010203 */
[----:B------:R-:W-:Y:S02]  /*6940*/  SHF.L.U64.HI R29, R28, 0x2, R35 ;  /* 0x000000021c1d7819 */ /* 0x000fe40000010223 */
[C---:B-1----:R-:W-:Y:S02]  /*6950*/  LEA R27, P1, R61.reuse, UR4, 0x2 ;  /* 0x000000043d1b7c11 */ /* 0x042fe4000f8210ff */
[----:B--2---:R-:W-:Y:S02]  /*6960*/  IADD3 R24, P2, PT, R22, UR6, RZ ;  /* 0x0000000616187c10 */ /* 0x004fe4000ff5e0ff */
[----:B------:R-:W-:-:S02]  /*6970*/  LEA.HI.X R26, R61, UR5, R18, 0x2, P1 ;  /* 0x000000053d1a7c11 */ /* 0x000fc400088f1412 */
[C---:B------:R-:W-:Y:S02]  /*6980*/  IADD3.X R25, PT, PT, R23.reuse, UR7, RZ, P2, !PT ;  /* 0x0000000717197c10 */ /* 0x040fe400097fe4ff */
[----:B------:R-:W-:Y:S02]  /*6990*/  IADD3 R61, P2, PT, R2, R61, RZ ;  /* 0x0000003d023d7210 */ /* 0x000fe40007f5e0ff */
[----:B------:R-:W-:Y:S01]  /*69a0*/  LOP3.LUT R2, R4, 0x3, RZ, 0xc0, !PT ;  /* 0x0000000304027812 */ /* 0x000fe200078ec0ff */
[----:B------:R-:W-:Y:S01]  /*69b0*/  IMAD.WIDE.U32 R4, R6, 0x4, RZ ;  /* 0x0000000406047825 */ /* 0x000fe200078e00ff */
[----:B---3--:R-:W-:Y:S02]  /*69c0*/  IADD3 R22, P1, PT, R22, UR10, RZ ;  /* 0x0000000a16167c10 */ /* 0x008fe4000ff3e0ff */
[----:B------:R-:W-:Y:S02]  /*69d0*/  IADD3 R2, P3, PT, RZ, -R2, RZ ;  /* 0x80000002ff027210 */ /* 0x000fe40007f7e0ff */
[----:B------:R-:W-:-:S02]  /*69e0*/  IADD3.X R23, PT, PT, R23, UR11, RZ, P1, !PT ;  /* 0x0000000b17177c10 */ /* 0x000fc40008ffe4ff */
[----:B------:R-:W-:Y:S02]  /*69f0*/  IADD3 R31, PT, PT, R5, R31, RZ ;  /* 0x0000001f051f7210 */ /* 0x000fe40007ffe0ff */
[----:B0-----:R-:W-:Y:S02]  /*6a00*/  IADD3.X R19, PT, PT, RZ, -0x1, RZ, P3, !PT ;  /* 0xffffffffff137810 */ /* 0x001fe40001ffe4ff */
[----:B------:R-:W-:-:S07]  /*6a10*/  IADD3.X R18, PT, PT, RZ, R18, RZ, P2, !PT ;  /* 0x00000012ff127210 */ /* 0x000fce00017fe4ff */
.L_x_127:
[-C--:B-1----:R-:W-:Y:S02]  /*6a20*/  LEA R10, P1, R0, R27.reuse, 0x2 ;  /* 0x0000001b000a7211 */ /* 0x082fe400078210ff */
        /* <DEDUP_REMOVED lines=28> */
.L_x_126:
[----:B------:R-:W-:Y:S05]  /*6bf0*/  BSYNC.RECONVERGENT B0 ;  /* 0x0000000000007941 */ /* 0x000fea0003800200 */
.L_x_125:
[----:B------:R-:W-:Y:S05]  /*6c00*/  @!P0 EXIT ;  /* 0x000000000000894d */ /* 0x000fea0003800000 */
[C---:B------:R-:W-:Y:S01]  /*6c10*/  SHF.L.U64.HI R2, R6.reuse, 0x2, R7 ;  /* 0x0000000206027819 */ /* 0x040fe20000010207 */
[----:B------:R-:W2:Y:S01]  /*6c20*/  LDCU.64 UR4, c[0x0][0x3d8] ;  /* 0x00007b00ff0477ac */ /* 0x000ea20008000a00 */
[----:B------:R-:W-:Y:S02]  /*6c30*/  SHF.L.U32 R6, R6, 0x2, RZ ;  /* 0x0000000206067819 */ /* 0x000fe400000006ff */
[C---:B------:R-:W-:Y:S01]  /*6c40*/  SHF.L.U64.HI R7, R28.reuse, 0x2, R35 ;  /* 0x000000021c077819 */ /* 0x040fe20000010223 */
[----:B------:R-:W3:Y:S01]  /*6c50*/  LDCU.64 UR6, c[0x0][0x388] ;  /* 0x00007100ff0677ac */ /* 0x000ee20008000a00 */
[----:B-1----:R-:W-:Y:S02]  /*6c60*/  SHF.L.U32 R8, R28, 0x2, RZ ;  /* 0x000000021c087819 */ /* 0x002fe400000006ff */
[C---:B------:R-:W-:Y:S01]  /*6c70*/  SHF.L.U64.HI R4, R0.reuse, 0x2, R3 ;  /* 0x0000000200047819 */ /* 0x040fe20000010203 */
[----:B------:R-:W1:Y:S01]  /*6c80*/  LDCU.64 UR10, c[0x0][0x390] ;  /* 0x00007200ff0a77ac */ /* 0x000e620008000a00 */
[----:B------:R-:W-:-:S07]  /*6c90*/  SHF.L.U32 R5, R0, 0x2, RZ ;  /* 0x0000000200057819 */ /* 0x000fce00000006ff */
.L_x_128:
[C---:B0-----:R-:W-:Y:S02]  /*6ca0*/  SHF.L.U32 R19, R61.reuse, 0x2, RZ ;  /* 0x000000023d137819 */ /* 0x041fe400000006ff */
[----:B----4-:R-:W-:Y:S02]  /*6cb0*/  SHF.L.U64.HI R21, R61, 0x2, R18 ;  /* 0x000000023d157819 */ /* 0x010fe40000010212 */
[----:B--2---:R-:W-:-:S04]  /*6cc0*/  IADD3 R10, P0, PT, R19, UR4, RZ ;  /* 0x00000004130a7c10 */ /* 0x004fc8000ff1e0ff */
[----:B------:R-:W-:Y:S02]  /*6cd0*/  IADD3.X R11, PT, PT, R21, UR5, RZ, P0, !PT ;  /* 0x00000005150b7c10 */ /* 0x000fe400087fe4ff */
[C---:B------:R-:W-:Y:S02]  /*6ce0*/  IADD3 R12, P0, PT, R10.reuse, R5, RZ ;  /* 0x000000050a0c7210 */ /* 0x040fe40007f1e0ff */
[C---:B------:R-:W-:Y:S01]  /*6cf0*/  IADD3 R16, P1, PT, R10.reuse, R8, RZ ;  /* 0x000000080a107210 */ /* 0x040fe20007f3e0ff */
[----:B------:R0:W2:Y:S01]  /*6d00*/  LDG.E R24, desc[UR8][R10.64] ;  /* 0x000000080a187981 */ /* 0x0000a2000c1e1900 */
[C---:B------:R-:W-:Y:S02]  /*6d10*/  IADD3.X R13, PT, PT, R11.reuse, R4, RZ, P0, !PT ;  /* 0x000000040b0d7210 */ /* 0x040fe400007fe4ff */
[----:B------:R-:W-:Y:S02]  /*6d20*/  IADD3 R14, P0, PT, R10, R6, RZ ;  /* 0x000000060a0e7210 */ /* 0x000fe40007f1e0ff */
[C---:B------:R-:W-:Y:S01]  /*6d30*/  IADD3.X R17, PT, PT, R11.reuse, R7, RZ, P1, !PT ;  /* 0x000000070b117210 */ /* 0x040fe20000ffe4ff */
[----:B------:R4:W2:Y:S01]  /*6d40*/  LDG.E R25, desc[UR8][R12.64] ;  /* 0x000000080c197981 */ /* 0x0008a2000c1e1900 */
        /* <DEDUP_REMOVED lines=8> */
[C---:B---3--:R-:W-:Y:S02]  /*6dd0*/  IADD3 R20, P0, PT, R22.reuse, UR6, RZ ;  /* 0x0000000616147c10 */ /* 0x048fe4000ff1e0ff */
[----:B------:R-:W-:Y:S02]  /*6de0*/  LOP3.LUT R10, R21, 0x3, RZ, 0xc0, !PT ;  /* 0x00000003150a7812 */ /* 0x000fe400078ec0ff */
[----:B-1----:R-:W-:Y:S02]  /*6df0*/  IADD3 R22, P1, PT, R22, UR10, RZ ;  /* 0x0000000a16167c10 */ /* 0x002fe4000ff3e0ff */
[----:B----4-:R-:W-:Y:S02]  /*6e00*/  IADD3 R12, P2, PT, R19, UR4, RZ ;  /* 0x00000004130c7c10 */ /* 0x010fe4000ff5e0ff */
        /* <DEDUP_REMOVED lines=9> */
[----:B--2---:R0:W-:Y:S04]  /*6ea0*/  STG.E.64 desc[UR8][R20.64], R24 ;  /* 0x0000001814007986 */ /* 0x0041e8000c101b08 */
        /* <DEDUP_REMOVED lines=49> */
.L_x_129:
        /* <DEDUP_REMOVED lines=12> */
.L_x_3409:


//--------------------- .text._Z35group_norm_nhwc_bwd_one_pass_kernelI11Bf16IOFp32WLi512ELi32ELi512EEv26Group_norm_nhwc_bwd_params --------------------------
	.section	.text._Z35group_norm_nhwc_bwd_one_pass_kernelI11Bf16IOFp32WLi512ELi32ELi512EEv26Group_norm_nhwc_bwd_params,"ax",@progbits
	.align	128
        .global         _Z35group_norm_nhwc_bwd_one_pass_kernelI11Bf16IOFp32WLi512ELi32ELi512EEv26Group_norm_nhwc_bwd_params
        .type           _Z35group_norm_nhwc_bwd_one_pass_kernelI11Bf16IOFp32WLi512ELi32ELi512EEv26Group_norm_nhwc_bwd_params,@function
        .size           _Z35group_norm_nhwc_bwd_one_pass_kernelI11Bf16IOFp32WLi512ELi32ELi512EEv26Group_norm_nhwc_bwd_params,(.L_x_3410 - _Z35group_norm_nhwc_bwd_one_pass_kernelI11Bf16IOFp32WLi512ELi32ELi512EEv26Group_norm_nhwc_bwd_params)
        .other          _Z35group_norm_nhwc_bwd_one_pass_kernelI11Bf16IOFp32WLi512ELi32ELi512EEv26Group_norm_nhwc_bwd_params,@"STO_CUDA_ENTRY STV_DEFAULT"
_Z35group_norm_nhwc_bwd_one_pass_kernelI11Bf16IOFp32WLi512ELi32ELi512EEv26Group_norm_nhwc_bwd_params:
.text._Z35group_norm_nhwc_bwd_one_pass_kernelI11Bf16IOFp32WLi512ELi32ELi512EEv26Group_norm_nhwc_bwd_params:
        /* <DEDUP_REMOVED lines=11> */
.L_x_197:
[----:B-1----:R-:W1:Y:S01]  /*00b0*/  LDC R10, c[0x0][0x410] ;  /* 0x00010400ff0a7b82 */ /* 0x002e620000000800 */
[----:B--2---:R-:W2:Y:S01]  /*00c0*/  S2R R2, SR_TID.X ;  /* 0x0000000000027919 */ /* 0x004ea20000002100 */
[----:B------:R-:W3:Y:S01]  /*00d0*/  LDCU UR4, c[0x0][0x41c] ;  /* 0x00008380ff0477ac */ /* 0x000ee20008000800 */
[----:B------:R-:W-:Y:S02]  /*00e0*/  ISETP.GE.AND P3, PT, R81, RZ, PT ;  /* 0x000000ff5100720c */ /* 0x000fe40003f66270 */
[----:B------:R-:W-:Y:S01]  /*00f0*/  CS2R R78, SRZ ;  /* 0x00000000004e7805 */ /* 0x000fe2000001ff00 */
[----:B------:R-:W3:Y:S01]  /*0100*/  S2R R3, SR_CTAID.X ;  /* 0x0000000000037919 */ /* 0x000ee20000002500 */
[----:B------:R-:W4:Y:S01]  /*0110*/  LDCU.128 UR8, c[0x0][0x400] ;  /* 0x00008000ff0877ac */ /* 0x000f220008000c00 */
[----:B-1----:R-:W-:-:S04]  /*0120*/  IABS R7, R10 ;  /* 0x0000000a00077213 */ /* 0x002fc80000000000 */
[----:B------:R-:W1:Y:S01]  /*0130*/  I2F.RP R6, R7 ;  /* 0x0000000700067306 */ /* 0x000e620000209400 */
[----:B--2---:R-:W-:-:S04]  /*0140*/  SHF.L.U32 R22, R2, 0x1, RZ ;  /* 0x0000000102167819 */ /* 0x004fc800000006ff */
[----:B------:R-:W-:-:S03]  /*0150*/  LOP3.LUT R22, R22, 0x1e, RZ, 0xc0, !PT ;  /* 0x0000001e16167812 */ /* 0x000fc600078ec0ff */
[----:B-1----:R-:W1:Y:S02]  /*0160*/  MUFU.RCP R6, R6 ;  /* 0x0000000600067308 */ /* 0x002e640000001000 */
[----:B-1----:R-:W-:-:S06]  /*0170*/  IADD3 R4, PT, PT, R6, 0xffffffe, RZ ;  /* 0x0ffffffe06047810 */ /* 0x002fcc0007ffe0ff */
[----:B------:R1:W2:Y:S02]  /*0180*/  F2I.FTZ.U32.TRUNC.NTZ R5, R4 ;  /* 0x0000000400057305 */ /* 0x0002a4000021f000 */
[----:B-1----:R-:W-:Y:S02]  /*0190*/  MOV R4, RZ ;  /* 0x000000ff00047202 */ /* 0x002fe40000000f00 */
[----:B--2---:R-:W-:-:S05]  /*01a0*/  IADD3 R8, PT, PT, RZ, -R5, RZ ;  /* 0x80000005ff087210 */ /* 0x004fca0007ffe0ff */
[----:B------:R-:W-:Y:S01]  /*01b0*/  IMAD R9, R8, R7, RZ ;  /* 0x0000000708097224 */ /* 0x000fe200078e02ff */
[----:B------:R-:W-:-:S03]  /*01c0*/  IABS R8, R81 ;  /* 0x0000005100087213 */ /* 0x000fc60000000000 */
[----:B------:R-:W-:-:S06]  /*01d0*/  IMAD.HI.U32 R5, R5, R9, R4 ;  /* 0x0000000905057227 */ /* 0x000fcc00078e0004 */
[----:B------:R-:W-:-:S05]  /*01e0*/  IMAD.HI.U32 R6, R5, R8, RZ ;  /* 0x0000000805067227 */ /* 0x000fca00078e00ff */
[----:B------:R-:W-:-:S05]  /*01f0*/  IADD3 R4, PT, PT, -R6, RZ, RZ ;  /* 0x000000ff06047210 */ /* 0x000fca0007ffe1ff */
[----:B------:R-:W-:Y:S01]  /*0200*/  IMAD R4, R7, R4, R8 ;  /* 0x0000000407047224 */ /* 0x000fe200078e0208 */
[----:B------:R-:W-:-:S04]  /*0210*/  SHF.R.U32.HI R8, RZ, 0x4, R2 ;  /* 0x00000004ff087819 */ /* 0x000fc80000011602 */
[----:B------:R-:W-:Y:S01]  /*0220*/  ISETP.GT.U32.AND P4, PT, R7, R4, PT ;  /* 0x000000040700720c */ /* 0x000fe20003f84070 */
[----:B---3--:R-:W-:Y:S01]  /*0230*/  IMAD R5, R3, UR4, R8 ;  /* 0x0000000403057c24 */ /* 0x008fe2000f8e0208 */
[----:B------:R-:W-:Y:S02]  /*0240*/  LOP3.LUT R8, R81, R10, RZ, 0x3c, !PT ;  /* 0x0000000a51087212 */ /* 0x000fe400078e3cff */
[----:B------:R-:W-:Y:S02]  /*0250*/  CS2R R76, SRZ ;  /* 0x00000000004c7805 */ /* 0x000fe4000001ff00 */
[----:B------:R-:W-:Y:S02]  /*0260*/  CS2R R74, SRZ ;  /* 0x00000000004a7805 */ /* 0x000fe4000001ff00 */
[----:B------:R-:W-:Y:S02]  /*0270*/  CS2R R72, SRZ ;  /* 0x0000000000487805 */ /* 0x000fe4000001ff00 */
[----:B----4-:R-:W-:-:S02]  /*0280*/  ISETP.GE.U32.AND P1, PT, R5, UR8, PT ;  /* 0x0000000805007c0c */ /* 0x010fc4000bf26070 */
[----:B------:R-:W-:Y:S02]  /*0290*/  CS2R R70, SRZ ;  /* 0x0000000000467805 */ /* 0x000fe4000001ff00 */
[----:B------:R-:W-:Y:S02]  /*02a0*/  SHF.R.S32.HI R11, RZ, 0x1f, R5 ;  /* 0x0000001fff0b7819 */ /* 0x000fe40000011405 */
[----:B------:R-:W-:Y:S02]  /*02b0*/  CS2R R68, SRZ ;  /* 0x0000000000447805 */ /* 0x000fe4000001ff00 */
[----:B------:R-:W-:Y:S02]  /*02c0*/  ISETP.GE.AND P0, PT, R8, RZ, PT ;  /* 0x000000ff0800720c */ /* 0x000fe40003f06270 */
[----:B------:R-:W-:Y:S02]  /*02d0*/  CS2R R66, SRZ ;  /* 0x0000000000427805 */ /* 0x000fe4000001ff00 */
[----:B------:R-:W-:-:S02]  /*02e0*/  ISETP.GE.AND.EX P1, PT, R11, UR9, PT, P1 ;  /* 0x000000090b007c0c */ /* 0x000fc4000bf26310 */
[----:B------:R-:W-:Y:S02]  /*02f0*/  CS2R R64, SRZ ;  /* 0x0000000000407805 */ /* 0x000fe4000001ff00 */
[-C--:B------:R-:W-:Y:S01]  /*0300*/  @!P4 IADD3 R4, PT, PT, R4, -R7.reuse, RZ ;  /* 0x800000070404c210 */ /* 0x080fe20007ffe0ff */
[----:B------:R-:W1:Y:S01]  /*0310*/  LDCU.U8 UR4, c[0x0][0x414] ;  /* 0x00008280ff0477ac */ /* 0x000e620008000000 */
[----:B------:R-:W-:Y:S02]  /*0320*/  @!P4 IADD3 R6, PT, PT, R6, 0x1, RZ ;  /* 0x000000010606c810 */ /* 0x000fe40007ffe0ff */
[----:B------:R-:W-:Y:S02]  /*0330*/  ISETP.GE.U32.AND P2, PT, R4, R7, PT ;  /* 0x000000070400720c */ /* 0x000fe40003f46070 */
[----:B------:R-:W-:Y:S02]  /*0340*/  IADD3 R13, PT, PT, R5, 0x20, RZ ;  /* 0x00000020050d7810 */ /* 0x000fe40007ffe0ff */
[----:B------:R-:W-:-:S02]  /*0350*/  ISETP.GT.U32.AND P5, PT, R7, R4, PT ;  /* 0x000000040700720c */ /* 0x000fc40003fa4070 */
[----:B------:R-:W-:Y:S01]  /*0360*/  IADD3 R7, PT, PT, R4, -R7, RZ ;  /* 0x8000000704077210 */ /* 0x000fe20007ffe0ff */
[----:B------:R-:W2:Y:S01]  /*0370*/  @!P1 LDC.64 R14, c[0x0][0x3f8] ;  /* 0x0000fe00ff0e9b82 */ /* 0x000ea20000000a00 */
[----:B------:R-:W-:Y:S02]  /*0380*/  SHF.R.S32.HI R17, RZ, 0x1f, R13 ;  /* 0x0000001fff117819 */ /* 0x000fe4000001140d */
[----:B------:R-:W-:Y:S02]  /*0390*/  SEL R4, R7, R4, !P5 ;  /* 0x0000000407047207 */ /* 0x000fe40006800000 */
[----:B------:R-:W-:Y:S02]  /*03a0*/  ISETP.NE.AND P4, PT, R10, RZ, PT ;  /* 0x000000ff0a00720c */ /* 0x000fe40003f85270 */
[----:B------:R-:W-:Y:S01]  /*03b0*/  @P2 IADD3 R6, PT, PT, R6, 0x1, RZ ;  /* 0x0000000106062810 */ /* 0x000fe20007ffe0ff */
[----:B------:R-:W3:Y:S01]  /*03c0*/  @!P1 LDC.64 R24, c[0x0][0x3a0] ;  /* 0x0000e800ff189b82 */ /* 0x000ee20000000a00 */
[----:B------:R-:W-:-:S02]  /*03d0*/  ISETP.GE.U32.AND P2, PT, R13, UR8, PT ;  /* 0x000000080d007c0c */ /* 0x000fc4000bf46070 */
[----:B------:R-:W-:Y:S02]  /*03e0*/  LOP3.LUT R7, RZ, R10, RZ, 0x33, !PT ;  /* 0x0000000aff077212 */ /* 0x000fe400078e33ff */
[----:B------:R-:W-:Y:S02]  /*03f0*/  ISETP.GE.AND.EX P2, PT, R17, UR9, PT, P2 ;  /* 0x0000000911007c0c */ /* 0x000fe4000bf46320 */
[----:B------:R-:W-:Y:S01]  /*0400*/  @!P3 IADD3 R4, PT, PT, -R4, RZ, RZ ;  /* 0x000000ff0404b210 */ /* 0x000fe20007ffe1ff */
[----:B------:R-:W4:Y:S01]  /*0410*/  @!P1 LDC.64 R26, c[0x0][0x398] ;  /* 0x0000e600ff1a9b82 */ /* 0x000f220000000a00 */
[----:B------:R-:W-:Y:S02]  /*0420*/  @!P0 IADD3 R6, PT, PT, -R6, RZ, RZ ;  /* 0x000000ff06068210 */ /* 0x000fe40007ffe1ff */
[C---:B------:R-:W-:Y:S02]  /*0430*/  SEL R115, R7.reuse, R4, !P4 ;  /* 0x0000000407737207 */ /* 0x040fe40006000000 */
[----:B------:R-:W-:-:S02]  /*0440*/  SEL R7, R7, R6, !P4 ;  /* 0x0000000607077207 */ /* 0x000fc40006000000 */
[----:B------:R-:W-:Y:S02]  /*0450*/  SHF.L.U32 R9, R115, 0x5, RZ ;  /* 0x0000000573097819 */ /* 0x000fe400000006ff */
[----:B------:R-:W-:Y:S01]  /*0460*/  SHF.R.S32.HI R4, RZ, 0x1f, R7 ;  /* 0x0000001fff047819 */ /* 0x000fe20000011407 */
[----:B0-----:R-:W0:Y:S01]  /*0470*/  @!P2 LDC.64 R18, c[0x0][0x3f8] ;  /* 0x0000fe00ff12ab82 */ /* 0x001e220000000a00 */
[----:B------:R-:W-:Y:S02]  /*0480*/  SHF.R.S32.HI R119, RZ, 0x1f, R9 ;  /* 0x0000001fff777819 */ /* 0x000fe40000011409 */
[----:B------:R-:W-:Y:S01]  /*0490*/  LOP3.LUT R118, R9, R22, RZ, 0xfc, !PT ;  /* 0x0000001609767212 */ /* 0x000fe200078efcff */
[----:B------:R-:W-:-:S04]  /*04a0*/  IMAD R4, R4, UR10, RZ ;  /* 0x0000000a04047c24 */ /* 0x000fc8000f8e02ff */
[C---:B------:R-:W-:Y:S01]  /*04b0*/  IMAD.WIDE.U32 R118, R7.reuse, UR10, R118 ;  /* 0x0000000a07767c25 */ /* 0x040fe2000f8e0076 */
[----:B------:R-:W1:Y:S03]  /*04c0*/  @!P2 LDC.64 R28, c[0x0][0x3a0] ;  /* 0x0000e800ff1cab82 */ /* 0x000e660000000a00 */
[----:B------:R-:W-:Y:S01]  /*04d0*/  IMAD R7, R7, UR11, R4 ;  /* 0x0000000b07077c24 */ /* 0x000fe2000f8e0204 */
[----:B------:R-:W-:Y:S01]  /*04e0*/  @!P1 MOV R120, R118 ;  /* 0x0000007600789202 */ /* 0x000fe20000000f00 */
[----:B--2---:R-:W-:-:S03]  /*04f0*/  @!P1 IMAD R4, R11, R14, RZ ;  /* 0x0000000e0b049224 */ /* 0x004fc600078e02ff */
[----:B------:R-:W-:Y:S01]  /*0500*/  IADD3 R121, PT, PT, R119, R7, RZ ;  /* 0x0000000777797210 */ /* 0x000fe20007ffe0ff */
[C---:B------:R-:W-:Y:S01]  /*0510*/  @!P1 IMAD R9, R5.reuse, R15, R4 ;  /* 0x0000000f05099224 */ /* 0x040fe200078e0204 */
[C---:B------:R-:W-:Y:S01]  /*0520*/  IADD3 R15, PT, PT, R5.reuse, 0x40, RZ ;  /* 0x00000040050f7810 */ /* 0x040fe20007ffe0ff */
[----:B------:R-:W2:Y:S01]  /*0530*/  @!P2 LDC.64 R30, c[0x0][0x398] ;  /* 0x0000e600ff1eab82 */ /* 0x000ea20000000a00 */
[----:B------:R-:W-:Y:S01]  /*0540*/  @!P2 MOV R11, R121 ;  /* 0x00000079000ba202 */ /* 0x000fe20000000f00 */
[----:B------:R-:W-:Y:S01]  /*0550*/  @!P1 IMAD.WIDE.U32 R6, R5, R14, R120 ;  /* 0x0000000e05069225 */ /* 0x000fe200078e0078 */
[----:B------:R-:W-:Y:S02]  /*0560*/  ISETP.GE.U32.AND P3, PT, R15, UR8, PT ;  /* 0x000000080f007c0c */ /* 0x000fe4000bf66070 */
[----:B------:R-:W-:Y:S01]  /*0570*/  SHF.R.S32.HI R21, RZ, 0x1f, R15 ;  /* 0x0000001fff157819 */ /* 0x000fe2000001140f */
[----:B0-----:R-:W-:Y:S01]  /*0580*/  @!P2 IMAD R10, R17, R18, RZ ;  /* 0x00000012110aa224 */ /* 0x001fe200078e02ff */
[----:B------:R-:W-:-:S02]  /*0590*/  IADD3 R17, PT, PT, R5, 0x60, RZ ;  /* 0x0000006005117810 */ /* 0x000fc40007ffe0ff */
[----:B------:R-:W-:Y:S01]  /*05a0*/  ISETP.GE.AND.EX P3, PT, R21, UR9, PT, P3 ;  /* 0x0000000915007c0c */ /* 0x000fe2000bf66330 */
[----:B------:R-:W-:Y:S01]  /*05b0*/  @!P2 IMAD R19, R13, R19, R10 ;  /* 0x000000130d13a224 */ /* 0x000fe200078e020a */
[----:B------:R-:W-:Y:S02]  /*05c0*/  @!P2 MOV R10, R118 ;  /* 0x00000076000aa202 */ /* 0x000fe40000000f00 */
[----:B------:R-:W-:Y:S02]  /*05d0*/  @!P1 IADD3 R7, PT, PT, R7, R9, RZ ;  /* 0x0000000907079210 */ /* 0x000fe40007ffe0ff */
[----:B------:R-:W-:Y:S01]  /*05e0*/  ISETP.GE.U32.AND P0, PT, R17, UR8, PT ;  /* 0x0000000811007c0c */ /* 0x000fe2000bf06070 */
[----:B------:R-:W-:Y:S01]  /*05f0*/  @!P2 IMAD.WIDE.U32 R10, R13, R18, R10 ;  /* 0x000000120d0aa225 */ /* 0x000fe200078e000a */
[----:B------:R-:W-:Y:S02]  /*0600*/  SHF.R.S32.HI R13, RZ, 0x1f, R17 ;  /* 0x0000001fff0d7819 */ /* 0x000fe40000011411 */
[----:B------:R-:W-:-:S02]  /*0610*/  @!P1 SHF.L.U32 R9, R6, 0x1, RZ ;  /* 0x0000000106099819 */ /* 0x000fc400000006ff */
[----:B------:R-:W-:Y:S01]  /*0620*/  @!P1 SHF.L.U64.HI R4, R6, 0x1, R7 ;  /* 0x0000000106049819 */ /* 0x000fe20000010207 */
[----:B------:R-:W0:Y:S01]  /*0630*/  @!P3 LDC.64 R32, c[0x0][0x3f8] ;  /* 0x0000fe00ff20bb82 */ /* 0x000e220000000a00 */
[----:B------:R-:W-:Y:S02]  /*0640*/  ISETP.GE.AND.EX P0, PT, R13, UR9, PT, P0 ;  /* 0x000000090d007c0c */ /* 0x000fe4000bf06300 */
[C---:B---3--:R-:W-:Y:S02]  /*0650*/  @!P1 IADD3 R6, P4, PT, R9.reuse, R24, RZ ;  /* 0x0000001809069210 */ /* 0x048fe40007f9e0ff */
[----:B----4-:R-:W-:Y:S02]  /*0660*/  @!P1 IADD3 R8, P5, PT, R9, R26, RZ ;  /* 0x0000001a09089210 */ /* 0x010fe40007fbe0ff */
[----:B------:R-:W-:Y:S01]  /*0670*/  @!P1 IADD3.X R7, PT, PT, R4, R25, RZ, P4, !PT ;  /* 0x0000001904079210 */ /* 0x000fe200027fe4ff */
[----:B------:R-:W3:Y:S01]  /*0680*/  @!P3 LDC.64 R34, c[0x0][0x398] ;  /* 0x0000e600ff22bb82 */ /* 0x000ee20000000a00 */
[----:B------:R-:W-:-:S02]  /*0690*/  @!P2 IADD3 R11, PT, PT, R11, R19, RZ ;  /* 0x000000130b0ba210 */ /* 0x000fc40007ffe0ff */
[----:B------:R-:W-:Y:S01]  /*06a0*/  @!P2 SHF.L.U32 R25, R10, 0x1, RZ ;  /* 0x000000010a19a819 */ /* 0x000fe200000006ff */
[----:B------:R-:W4:Y:S01]  /*06b0*/  @!P1 LDG.E R79, desc[UR6][R6.64] ;  /* 0x00000006064f9981 */ /* 0x000f22000c1e1900 */
[----:B------:R-:W-:Y:S02]  /*06c0*/  @!P1 IADD3.X R9, PT, PT, R4, R27, RZ, P5, !PT ;  /* 0x0000001b04099210 */ /* 0x000fe40002ffe4ff */
[----:B------:R-:W-:Y:S01]  /*06d0*/  @!P2 SHF.L.U64.HI R4, R10, 0x1, R11 ;  /* 0x000000010a04a819 */ /* 0x000fe2000001020b */
[----:B------:R-:W3:Y:S01]  /*06e0*/  @!P0 LDC.64 R36, c[0x0][0x3f8] ;  /* 0x0000fe00ff248b82 */ /* 0x000ee20000000a00 */
[----:B-1----:R-:W-:Y:S01]  /*06f0*/  @!P2 IADD3 R10, P4, PT, R25, R28, RZ ;  /* 0x0000001c190aa210 */ /* 0x002fe20007f9e0ff */
[----:B------:R0:W4:Y:S01]  /*0700*/  @!P1 LDG.E R78, desc[UR6][R8.64] ;  /* 0x00000006084e9981 */ /* 0x000122000c1e1900 */
[----:B------:R-:W-:Y:S02]  /*0710*/  IADD3 R19, PT, PT, R5, 0x80, RZ ;  /* 0x0000008005137810 */ /* 0x000fe40007ffe0ff */
[----:B------:R-:W-:-:S03]  /*0720*/  @!P2 IADD3.X R11, PT, PT, R4, R29, RZ, P4, !PT ;  /* 0x0000001d040ba210 */ /* 0x000fc600027fe4ff */
[----:B------:R-:W1:Y:S01]  /*0730*/  @!P3 LDC.64 R28, c[0x0][0x3a0] ;  /* 0x0000e800ff1cbb82 */ /* 0x000e620000000a00 */
[----:B------:R-:W-:Y:S01]  /*0740*/  ISETP.GE.U32.AND P4, PT, R19, UR8, PT ;  /* 0x0000000813007c0c */ /* 0x000fe2000bf86070 */
[----:B------:R2:W4:Y:S01]  /*0750*/  @!P2 LDG.E R77, desc[UR6][R10.64] ;  /* 0x000000060a4da981 */ /* 0x000522000c1e1900 */
[----:B------:R-:W-:Y:S01]  /*0760*/  SHF.R.S32.HI R23, RZ, 0x1f, R19 ;  /* 0x0000001fff177819 */ /* 0x000fe20000011413 */
[----:B0-----:R-:W-:Y:S01]  /*0770*/  @!P3 IMAD R8, R21, R32, RZ ;  /* 0x000000201508b224 */ /* 0x001fe200078e02ff */
[----:B--2---:R-:W-:Y:S02]  /*0780*/  @!P2 IADD3 R6, P1, PT, R25, R30, RZ ;  /* 0x0000001e1906a210 */ /* 0x004fe40007f3e0ff */
[----:B------:R-:W-:Y:S01]  /*0790*/  ISETP.GE.AND.EX P4, PT, R23, UR9, PT, P4 ;  /* 0x0000000917007c0c */ /* 0x000fe2000bf86340 */
[----:B------:R-:W-:Y:S01]  /*07a0*/  @!P3 IMAD R27, R15, R33, R8 ;  /* 0x000000210f1bb224 */ /* 0x000fe200078e0208 */
[----:B------:R-:W-:Y:S02]  /*07b0*/  IADD3 R21, PT, PT, R5, 0xa0, RZ ;  /* 0x000000a005157810 */ /* 0x000fe40007ffe0ff */
[----:B------:R-:W-:-:S02]  /*07c0*/  @!P3 MOV R8, R118 ;  /* 0x000000760008b202 */ /* 0x000fc40000000f00 */
[----:B------:R-:W-:Y:S02]  /*07d0*/  @!P3 MOV R9, R121 ;  /* 0x000000790009b202 */ /* 0x000fe40000000f00 */
[----:B------:R-:W-:Y:S02]  /*07e0*/  @!P2 IADD3.X R7, PT, PT, R4, R31, RZ, P1, !PT ;  /* 0x0000001f0407a210 */ /* 0x000fe40000ffe4ff */
[----:B------:R-:W-:Y:S02]  /*07f0*/  ISETP.GE.U32.AND P1, PT, R21, UR8, PT ;  /* 0x0000000815007c0c */ /* 0x000fe4000bf26070 */
[----:B------:R-:W-:Y:S01]  /*0800*/  SHF.R.S32.HI R25, RZ, 0x1f, R21 ;  /* 0x0000001fff197819 */ /* 0x000fe20000011415 */
[----:B------:R-:W-:Y:S01]  /*0810*/  @!P3 IMAD.WIDE.U32 R8, R15, R32, R8 ;  /* 0x000000200f08b225 */ /* 0x000fe200078e0008 */
[----:B------:R-:W0:Y:S01]  /*0820*/  @!P0 LDC.64 R30, c[0x0][0x3a0] ;  /* 0x0000e800ff1e8b82 */ /* 0x000e220000000a00 */
[----:B------:R0:W2:Y:S01]  /*0830*/  @!P2 LDG.E R76, desc[UR6][R6.64] ;  /* 0x00000006064ca981 */ /* 0x0000a2000c1e1900 */
[----:B------:R-:W-:-:S02]  /*0840*/  ISETP.GE.AND.EX P1, PT, R25, UR9, PT, P1 ;  /* 0x0000000919007c0c */ /* 0x000fc4000bf26310 */
[----:B------:R-:W-:-:S04]  /*0850*/  @!P3 IADD3 R9, PT, PT, R9, R27, RZ ;  /* 0x0000001b0909b210 */ /* 0x000fc80007ffe0ff */
[----:B------:R-:W0:Y:S01]  /*0860*/  @!P0 LDC.64 R32, c[0x0][0x398] ;  /* 0x0000e600ff208b82 */ /* 0x000e220000000a00 */
[C---:B------:R-:W-:Y:S01]  /*0870*/  @!P3 SHF.L.U32 R11, R8.reuse, 0x1, RZ ;  /* 0x00000001080bb819 */ /* 0x040fe200000006ff */
[----:B---3--:R-:W-:Y:S01]  /*0880*/  @!P0 IMAD R10, R13, R36, RZ ;  /* 0x000000240d0a8224 */ /* 0x008fe200078e02ff */
[----:B------:R-:W-:-:S05]  /*0890*/  @!P3 SHF.L.U64.HI R4, R8, 0x1, R9 ;  /* 0x000000010804b819 */ /* 0x000fca0000010209 */
[----:B------:R-:W3:Y:S01]  /*08a0*/  @!P4 LDC.64 R38, c[0x0][0x3f8] ;  /* 0x0000fe00ff26cb82 */ /* 0x000ee20000000a00 */
[----:B------:R-:W-:Y:S02]  /*08b0*/  @!P0 MOV R12, R118 ;  /* 0x00000076000c8202 */ /* 0x000fe40000000f00 */
[----:B------:R-:W-:Y:S02]  /*08c0*/  @!P0 MOV R13, R121 ;  /* 0x00000079000d8202 */ /* 0x000fe40000000f00 */
[----:B-1----:R-:W-:Y:S01]  /*08d0*/  @!P3 IADD3 R8, P2, PT, R11, R28, RZ ;  /* 0x0000001c0b08b210 */ /* 0x002fe20007f5e0ff */
[C---:B------:R-:W-:Y:S02]  /*08e0*/  @!P0 IMAD R15, R17.reuse, R37, R10 ;  /* 0x00000025110f8224 */ /* 0x040fe400078e020a */
[----:B------:R-:W-:Y:S01]  /*08f0*/  @!P0 IMAD.WIDE.U32 R12, R17, R36, R12 ;  /* 0x00000024110c8225 */ /* 0x000fe200078e000c */
[----:B------:R-:W-:Y:S01]  /*0900*/  @!P3 IADD3.X R9, PT, PT, R4, R29, RZ, P2, !PT ;  /* 0x0000001d0409b210 */ /* 0x000fe200017fe4ff */
[----:B------:R-:W1:Y:S01]  /*0910*/  @!P1 LDC.64 R36, c[0x0][0x3f8] ;  /* 0x0000fe00ff249b82 */ /* 0x000e620000000a00 */
[----:B------:R-:W-:-:S02]  /*0920*/  @!P3 IADD3 R10, P2, PT, R11, R34, RZ ;  /* 0x000000220b0ab210 */ /* 0x000fc40007f5e0ff */
[----:B------:R-:W-:Y:S01]  /*0930*/  @!P0 IADD3 R15, PT, PT, R13, R15, RZ ;  /* 0x0000000f0d0f8210 */ /* 0x000fe20007ffe0ff */
[----:B------:R3:W2:Y:S01]  /*0940*/  @!P3 LDG.E R75, desc[UR6][R8.64] ;  /* 0x00000006084bb981 */ /* 0x0006a2000c1e1900 */
[----:B------:R-:W-:Y:S02]  /*0950*/  @!P3 IADD3.X R11, PT, PT, R4, R35, RZ, P2, !PT ;  /* 0x00000023040bb210 */ /* 0x000fe400017fe4ff */
[C---:B------:R-:W-:Y:S01]  /*0960*/  @!P0 SHF.L.U32 R13, R12.reuse, 0x1, RZ ;  /* 0x000000010c0d8819 */ /* 0x040fe200000006ff */
[----:B------:R-:W1:Y:S01]  /*0970*/  @!P4 LDC.64 R26, c[0x0][0x3a0] ;  /* 0x0000e800ff1acb82 */ /* 0x000e620000000a00 */
[----:B------:R-:W-:Y:S01]  /*0980*/  @!P0 SHF.L.U64.HI R4, R12, 0x1, R15 ;  /* 0x000000010c048819 */ /* 0x000fe2000001020f */
[----:B------:R1:W2:Y:S01]  /*0990*/  @!P3 LDG.E R74, desc[UR6][R10.64] ;  /* 0x000000060a4ab981 */ /* 0x0002a2000c1e1900 */
[----:B0-----:R-:W-:Y:S02]  /*09a0*/  @!P0 IADD3 R12, P3, PT, R13, R32, RZ ;  /* 0x000000200d0c8210 */ /* 0x001fe40007f7e0ff */
[----:B------:R-:W-:Y:S01]  /*09b0*/  IADD3 R15, PT, PT, R5, 0xc0, RZ ;  /* 0x000000c0050f7810 */ /* 0x000fe20007ffe0ff */
[----:B---3--:R-:W-:Y:S01]  /*09c0*/  @!P4 IMAD R14, R23, R38, RZ ;  /* 0x00000026170ec224 */ /* 0x008fe200078e02ff */
[----:B------:R-:W-:Y:S01]  /*09d0*/  @!P0 IADD3 R6, P2, PT, R13, R30, RZ ;  /* 0x0000001e0d068210 */ /* 0x000fe20007f5e0ff */
[----:B------:R-:W0:Y:S01]  /*09e0*/  @!P4 LDC.64 R28, c[0x0][0x398] ;  /* 0x0000e600ff1ccb82 */ /* 0x000e220000000a00 */
[----:B------:R-:W-:-:S02]  /*09f0*/  @!P4 MOV R8, R118 ;  /* 0x000000760008c202 */ /* 0x000fc40000000f00 */
[----:B------:R-:W-:Y:S02]  /*0a00*/  @!P4 MOV R9, R121 ;  /* 0x000000790009c202 */ /* 0x000fe40000000f00 */
[C---:B------:R-:W-:Y:S02]  /*0a10*/  @!P0 IADD3.X R13, PT, PT, R4.reuse, R33, RZ, P3, !PT ;  /* 0x00000021040d8210 */ /* 0x040fe40001ffe4ff */
[----:B------:R-:W-:Y:S02]  /*0a20*/  ISETP.GE.U32.AND P3, PT, R15, UR8, PT ;  /* 0x000000080f007c0c */ /* 0x000fe4000bf66070 */
[----:B------:R-:W-:Y:S01]  /*0a30*/  SHF.R.S32.HI R23, RZ, 0x1f, R15 ;  /* 0x0000001fff177819 */ /* 0x000fe2000001140f */
[C---:B------:R-:W-:Y:S01]  /*0a40*/  @!P4 IMAD R17, R19.reuse, R39, R14 ;  /* 0x000000271311c224 */ /* 0x040fe200078e020e */
[----:B------:R-:W-:Y:S01]  /*0a50*/  @!P0 IADD3.X R7, PT, PT, R4, R31, RZ, P2, !PT ;  /* 0x0000001f04078210 */ /* 0x000fe200017fe4ff */
[----:B------:R-:W-:Y:S01]  /*0a60*/  @!P4 IMAD.WIDE.U32 R8, R19, R38, R8 ;  /* 0x000000261308c225 */ /* 0x000fe200078e0008 */
[----:B------:R-:W-:Y:S01]  /*0a70*/  ISETP.GE.AND.EX P3, PT, R23, UR9, PT, P3 ;  /* 0x0000000917007c0c */ /* 0x000fe2000bf66330 */
[----:B------:R-:W3:Y:S01]  /*0a80*/  @!P1 LDC.64 R30, c[0x0][0x3a0] ;  /* 0x0000e800ff1e9b82 */ /* 0x000ee20000000a00 */
[----:B------:R-:W2:Y:S01]  /*0a90*/  @!P0 LDG.E R72, desc[UR6][R12.64] ;  /* 0x000000060c488981 */ /* 0x000ea2000c1e1900 */
[----:B-1----:R-:W-:Y:S01]  /*0aa0*/  @!P1 IMAD R10, R25, R36, RZ ;  /* 0x00000024190a9224 */ /* 0x002fe200078e02ff */
[----:B------:R-:W-:-:S02]  /*0ab0*/  @!P4 IADD3 R11, PT, PT, R9, R17, RZ ;  /* 0x00000011090bc210 */ /* 0x000fc40007ffe0ff */
[----:B------:R-:W-:Y:S01]  /*0ac0*/  IADD3 R17, PT, PT, R5, 0xe0, RZ ;  /* 0x000000e005117810 */ /* 0x000fe20007ffe0ff */
[----:B------:R-:W-:Y:S01]  /*0ad0*/  @!P1 IMAD R19, R21, R37, R10 ;  /* 0x0000002515139224 */ /* 0x000fe200078e020a */
[C---:B------:R-:W-:Y:S01]  /*0ae0*/  @!P4 SHF.L.U64.HI R4, R8.reuse, 0x1, R11 ;  /* 0x000000010804c819 */ /* 0x040fe2000001020b */
[----:B------:R-:W1:Y:S01]  /*0af0*/  @!P1 LDC.64 R32, c[0x0][0x398] ;  /* 0x0000e600ff209b82 */ /* 0x000e620000000a00 */
[----:B------:R-:W-:Y:S01]  /*0b00*/  @!P1 MOV R10, R118 ;  /* 0x00000076000a9202 */ /* 0x000fe20000000f00 */
[----:B------:R0:W2:Y:S01]  /*0b10*/  @!P0 LDG.E R73, desc[UR6][R6.64] ;  /* 0x0000000606498981 */ /* 0x0000a2000c1e1900 */
[----:B------:R-:W-:Y:S02]  /*0b20*/  @!P1 MOV R11, R121 ;  /* 0x00000079000b9202 */ /* 0x000fe40000000f00 */
[----:B------:R-:W-:Y:S02]  /*0b30*/  ISETP.GE.U32.AND P2, PT, R17, UR8, PT ;  /* 0x0000000811007c0c */ /* 0x000fe4000bf46070 */
[----:B------:R-:W-:Y:S01]  /*0b40*/  SHF.R.S32.HI R25, RZ, 0x1f, R17 ;  /* 0x0000001fff197819 */ /* 0x000fe20000011411 */
[----:B------:R-:W1:Y:S01]  /*0b50*/  @!P3 LDC.64 R34, c[0x0][0x3f8] ;  /* 0x0000fe00ff22bb82 */ /* 0x000e620000000a00 */
[----:B------:R-:W-:Y:S01]  /*0b60*/  @!P1 IMAD.WIDE.U32 R10, R21, R36, R10 ;  /* 0x00000024150a9225 */ /* 0x000fe200078e000a */
[----:B------:R-:W-:-:S02]  /*0b70*/  @!P4 SHF.L.U32 R9, R8, 0x1, RZ ;  /* 0x000000010809c819 */ /* 0x000fc400000006ff */
[----:B------:R-:W-:Y:S02]  /*0b80*/  ISETP.GE.AND.EX P2, PT, R25, UR9, PT, P2 ;  /* 0x0000000919007c0c */ /* 0x000fe4000bf46320 */
[----:B0-----:R-:W-:Y:S02]  /*0b90*/  @!P4 IADD3 R6, P5, PT, R9, R26, RZ ;  /* 0x0000001a0906c210 */ /* 0x001fe40007fbe0ff */
[----:B------:R-:W-:Y:S02]  /*0ba0*/  @!P1 IADD3 R11, PT, PT, R11, R19, RZ ;  /* 0x000000130b0b9210 */ /* 0x000fe40007ffe0ff */
[----:B------:R-:W-:Y:S02]  /*0bb0*/  IADD3 R19, PT, PT, R5, 0x100, RZ ;  /* 0x0000010005137810 */ /* 0x000fe40007ffe0ff */
[----:B------:R-:W-:Y:S02]  /*0bc0*/  @!P4 IADD3.X R7, PT, PT, R4, R27, RZ, P5, !PT ;  /* 0x0000001b0407c210 */ /* 0x000fe40002ffe4ff */
[----:B------:R-:W-:-:S02]  /*0bd0*/  @!P4 IADD3 R8, P0, PT, R9, R28, RZ ;  /* 0x0000001c0908c210 */ /* 0x000fc40007f1e0ff */
[----:B------:R-:W-:Y:S01]  /*0be0*/  ISETP.GE.U32.AND P5, PT, R19, UR8, PT ;  /* 0x0000000813007c0c */ /* 0x000fe2000bfa6070 */
[----:B------:R-:W0:Y:S01]  /*0bf0*/  @!P2 LDC.64 R36, c[0x0][0x3f8] ;  /* 0x0000fe00ff24ab82 */ /* 0x000e220000000a00 */
[----:B------:R-:W-:Y:S01]  /*0c00*/  SHF.R.S32.HI R27, RZ, 0x1f, R19 ;  /* 0x0000001fff1b7819 */ /* 0x000fe20000011413 */
[----:B------:R-:W2:Y:S01]  /*0c10*/  @!P4 LDG.E R71, desc[UR6][R6.64] ;  /* 0x000000060647c981 */ /* 0x000ea2000c1e1900 */
[----:B------:R-:W-:Y:S02]  /*0c20*/  @!P1 SHF.L.U32 R21, R10, 0x1, RZ ;  /* 0x000000010a159819 */ /* 0x000fe400000006ff */
[----:B------:R-:W-:Y:S02]  /*0c30*/  @!P4 IADD3.X R9, PT, PT, R4, R29, RZ, P0, !PT ;  /* 0x0000001d0409c210 */ /* 0x000fe400007fe4ff */
[----:B------:R-:W-:Y:S01]  /*0c40*/  ISETP.GE.AND.EX P5, PT, R27, UR9, PT, P5 ;  /* 0x000000091b007c0c */ /* 0x000fe2000bfa6350 */
[----:B------:R-:W0:Y:S01]  /*0c50*/  @!P3 LDC.64 R28, c[0x0][0x3a0] ;  /* 0x0000e800ff1cbb82 */ /* 0x000e220000000a00 */
[----:B------:R-:W-:Y:S01]  /*0c60*/  @!P1 SHF.L.U64.HI R4, R10, 0x1, R11 ;  /* 0x000000010a049819 */ /* 0x000fe2000001020b */
[----:B------:R1:W2:Y:S01]  /*0c70*/  @!P4 LDG.E R70, desc[UR6][R8.64] ;  /* 0x000000060846c981 */ /* 0x0002a2000c1e1900 */
[----:B---3--:R-:W-:Y:S01]  /*0c80*/  @!P1 IADD3 R10, P0, PT, R21, R30, RZ ;  /* 0x0000001e150a9210 */ /* 0x008fe20007f1e0ff */
[----:B-1----:R-:W-:-:S03]  /*0c90*/  @!P3 IMAD R12, R23, R34, RZ ;  /* 0x00000022170cb224 */ /* 0x002fc600078e02ff */
[----:B------:R-:W-:Y:S02]  /*0ca0*/  @!P1 IADD3.X R11, PT, PT, R4, R31, RZ, P0, !PT ;  /* 0x0000001f040b9210 */ /* 0x000fe400007fe4ff */
[----:B------:R-:W1:Y:S01]  /*0cb0*/  @!P3 LDC.64 R30, c[0x0][0x398] ;  /* 0x0000e600ff1ebb82 */ /* 0x000e620000000a00 */
[----:B------:R-:W-:Y:S02]  /*0cc0*/  @!P3 MOV R8, R118 ;  /* 0x000000760008b202 */ /* 0x000fe40000000f00 */
[----:B------:R-:W-:Y:S01]  /*0cd0*/  @!P3 MOV R9, R121 ;  /* 0x000000790009b202 */ /* 0x000fe20000000f00 */
[----:B------:R-:W-:Y:S01]  /*0ce0*/  @!P3 IMAD R13, R15, R35, R12 ;  /* 0x000000230f0db224 */ /* 0x000fe200078e020c */
[----:B------:R-:W-:Y:S01]  /*0cf0*/  @!P1 IADD3 R6, P0, PT, R21, R32, RZ ;  /* 0x0000002015069210 */ /* 0x000fe20007f1e0ff */
[----:B------:R0:W3:Y:S01]  /*0d00*/  @!P1 LDG.E R69, desc[UR6][R10.64] ;  /* 0x000000060a459981 */ /* 0x0000e2000c1e1900 */
[----:B------:R-:W-:Y:S01]  /*0d10*/  IADD3 R21, PT, PT, R5, 0x120, RZ ;  /* 0x0000012005157810 */ /* 0x000fe20007ffe0ff */
[----:B------:R-:W-:-:S02]  /*0d20*/  @!P3 IMAD.WIDE.U32 R8, R15, R34, R8 ;  /* 0x000000220f08b225 */ /* 0x000fc400078e0008 */
[----:B------:R-:W1:Y:S01]  /*0d30*/  @!P5 LDC.64 R34, c[0x0][0x3f8] ;  /* 0x0000fe00ff22db82 */ /* 0x000e620000000a00 */
[----:B------:R-:W-:Y:S02]  /*0d40*/  @!P1 IADD3.X R7, PT, PT, R4, R33, RZ, P0, !PT ;  /* 0x0000002104079210 */ /* 0x000fe400007fe4ff */
[----:B------:R-:W-:Y:S02]  /*0d50*/  ISETP.GE.U32.AND P0, PT, R21, UR8, PT ;  /* 0x0000000815007c0c */ /* 0x000fe4000bf06070 */
[----:B------:R-:W-:Y:S01]  /*0d60*/  SHF.R.S32.HI R23, RZ, 0x1f, R21 ;  /* 0x0000001fff177819 */ /* 0x000fe20000011415 */
[----:B0-----:R-:W-:Y:S01]  /*0d70*/  @!P2 IMAD R10, R25, R36, RZ ;  /* 0x00000024190aa224 */ /* 0x001fe200078e02ff */
[----:B------:R-:W-:Y:S01]  /*0d80*/  @!P3 IADD3 R9, PT, PT, R9, R13, RZ ;  /* 0x0000000d0909b210 */ /* 0x000fe20007ffe0ff */
[----:B------:R-:W0:Y:S01]  /*0d90*/  @!P2 LDC.64 R32, c[0x0][0x3a0] ;  /* 0x0000e800ff20ab82 */ /* 0x000e220000000a00 */
[----:B------:R-:W-:Y:S01]  /*0da0*/  ISETP.GE.AND.EX P0, PT, R23, UR9, PT, P0 ;  /* 0x0000000917007c0c */ /* 0x000fe2000bf06300 */
[----:B------:R1:W3:Y:S01]  /*0db0*/  @!P1 LDG.E R68, desc[UR6][R6.64] ;  /* 0x0000000606449981 */ /* 0x0002e2000c1e1900 */
[----:B------:R-:W-:-:S02]  /*0dc0*/  @!P3 SHF.L.U32 R11, R8, 0x1, RZ ;  /* 0x00000001080bb819 */ /* 0x000fc400000006ff */
[----:B------:R-:W-:Y:S02]  /*0dd0*/  @!P2 MOV R12, R118 ;  /* 0x00000076000ca202 */ /* 0x000fe40000000f00 */
[----:B------:R-:W-:Y:S01]  /*0de0*/  @!P2 MOV R13, R121 ;  /* 0x00000079000da202 */ /* 0x000fe20000000f00 */
[----:B------:R-:W0:Y:S01]  /*0df0*/  @!P2 LDC.64 R24, c[0x0][0x398] ;  /* 0x0000e600ff18ab82 */ /* 0x000e220000000a00 */
[----:B------:R-:W-:Y:S01]  /*0e00*/  @!P3 SHF.L.U64.HI R4, R8, 0x1, R9 ;  /* 0x000000010804b819 */ /* 0x000fe20000010209 */
[----:B------:R-:W-:Y:S01]  /*0e10*/  @!P2 IMAD R15, R17, R37, R10 ;  /* 0x00000025110fa224 */ /* 0x000fe200078e020a */
[----:B------:R-:W-:Y:S01]  /*0e20*/  @!P3 IADD3 R8, P1, PT, R11, R28, RZ ;  /* 0x0000001c0b08b210 */ /* 0x000fe20007f3e0ff */
[----:B------:R-:W-:-:S03]  /*0e30*/  @!P2 IMAD.WIDE.U32 R12, R17, R36, R12 ;  /* 0x00000024110ca225 */ /* 0x000fc600078e000c */
[C---:B------:R-:W-:Y:S01]  /*0e40*/  @!P3 IADD3.X R9, PT, PT, R4.reuse, R29, RZ, P1, !PT ;  /* 0x0000001d0409b210 */ /* 0x040fe20000ffe4ff */
[----:B------:R-:W0:Y:S01]  /*0e50*/  @!P0 LDC.64 R36, c[0x0][0x3f8] ;  /* 0x0000fe00ff248b82 */ /* 0x000e220000000a00 */
[----:B-1----:R-:W-:Y:S02]  /*0e60*/  @!P3 IADD3 R10, P1, PT, R11, R30, RZ ;  /* 0x0000001e0b0ab210 */ /* 0x002fe40007f3e0ff */
[----:B------:R-:W-:Y:S01]  /*0e70*/  @!P2 IADD3 R7, PT, PT, R13, R15, RZ ;  /* 0x0000000f0d07a210 */ /* 0x000fe20007ffe0ff */
[----:B------:R1:W3:Y:S01]  /*0e80*/  @!P3 LDG.E R67, desc[UR6][R8.64] ;  /* 0x000000060843b981 */ /* 0x0002e2000c1e1900 */
[----:B------:R-:W-:Y:S02]  /*0e90*/  @!P3 IADD3.X R11, PT, PT, R4, R31, RZ, P1, !PT ;  /* 0x0000001f040bb210 */ /* 0x000fe40000ffe4ff */
[C---:B------:R-:W-:Y:S01]  /*0ea0*/  @!P2 SHF.L.U32 R15, R12.reuse, 0x1, RZ ;  /* 0x000000010c0fa819 */ /* 0x040fe200000006ff */
[----:B------:R-:W4:Y:S01]  /*0eb0*/  @!P5 LDC.64 R28, c[0x0][0x3a0] ;  /* 0x0000e800ff1cdb82 */ /* 0x000f220000000a00 */
[----:B------:R-:W-:Y:S01]  /*0ec0*/  @!P2 SHF.L.U64.HI R4, R12, 0x1, R7 ;  /* 0x000000010c04a819 */ /* 0x000fe20000010207 */
[----:B------:R-:W-:Y:S01]  /*0ed0*/  @!P5 IMAD R12, R27, R34, RZ ;  /* 0x000000221b0cd224 */ /* 0x000fe200078e02ff */
[----:B------:R-:W-:Y:S01]  /*0ee0*/  @!P5 MOV R13, R121 ;  /* 0x00000079000dd202 */ /* 0x000fe20000000f00 */
[----:B------:R1:W3:Y:S02]  /*0ef0*/  @!P3 LDG.E R66, desc[UR6][R10.64] ;  /* 0x000000060a42b981 */ /* 0x0002e4000c1e1900 */
[----:B------:R-:W-:Y:S01]  /*0f00*/  @!P5 IMAD R17, R19, R35, R12 ;  /* 0x000000231311d224 */ /* 0x000fe200078e020c */
[----:B------:R-:W-:Y:S01]  /*0f10*/  @!P5 MOV R12, R118 ;  /* 0x00000076000cd202 */ /* 0x000fe20000000f00 */
[----:B------:R-:W4:Y:S01]  /*0f20*/  @!P5 LDC.64 R30, c[0x0][0x398] ;  /* 0x0000e600ff1edb82 */ /* 0x000f220000000a00 */
[----:B0-----:R-:W-:-:S03]  /*0f30*/  @!P2 IADD3 R6, P1, PT, R15, R32, RZ ;  /* 0x000000200f06a210 */ /* 0x001fc60007f3e0ff */
[----:B------:R-:W-:Y:S01]  /*0f40*/  @!P5 IMAD.WIDE.U32 R12, R19, R34, R12 ;  /* 0x00000022130cd225 */ /* 0x000fe200078e000c */
[C---:B------:R-:W-:Y:S02]  /*0f50*/  @!P2 IADD3.X R7, PT, PT, R4.reuse, R33, RZ, P1, !PT ;  /* 0x000000210407a210 */ /* 0x040fe40000ffe4ff */
[----:B-1----:R-:W-:Y:S01]  /*0f60*/  @!P2 IADD3 R8, P1, PT, R15, R24, RZ ;  /* 0x000000180f08a210 */ /* 0x002fe20007f3e0ff */
[----:B------:R-:W-:Y:S01]  /*0f70*/  @!P0 IMAD R14, R23, R36, RZ ;  /* 0x00000024170e8224 */ /* 0x000fe200078e02ff */
[----:B------:R-:W-:Y:S01]  /*0f80*/  @!P5 IADD3 R13, PT, PT, R13, R17, RZ ;  /* 0x000000110d0dd210 */ /* 0x000fe20007ffe0ff */
[----:B------:R4:W3:Y:S01]  /*0f90*/  @!P2 LDG.E R65, desc[UR6][R6.64] ;  /* 0x000000060641a981 */ /* 0x0008e2000c1e1900 */
[----:B------:R-:W-:Y:S01]  /*0fa0*/  @!P2 IADD3.X R9, PT, PT, R4, R25, RZ, P1, !PT ;  /* 0x000000190409a210 */ /* 0x000fe20000ffe4ff */
[----:B------:R-:W0:Y:S01]  /*0fb0*/  @!P0 LDC.64 R32, c[0x0][0x398] ;  /* 0x0000e600ff208b82 */ /* 0x000e220000000a00 */
[C---:B------:R-:W-:Y:S02]  /*0fc0*/  @!P5 SHF.L.U32 R11, R12.reuse, 0x1, RZ ;  /* 0x000000010c0bd819 */ /* 0x040fe400000006ff */
[----:B------:R-:W-:-:S02]  /*0fd0*/  @!P5 SHF.L.U64.HI R4, R12, 0x1, R13 ;  /* 0x000000010c04d819 */ /* 0x000fc4000001020d */
[----:B------:R-:W-:Y:S01]  /*0fe0*/  IADD3 R27, PT, PT, R5, 0x140, RZ ;  /* 0x00000140051b7810 */ /* 0x000fe20007ffe0ff */
[----:B------:R-:W-:Y:S01]  /*0ff0*/  @!P0 IMAD R15, R21, R37, R14 ;  /* 0x00000025150f8224 */ /* 0x000fe200078e020e */
[----:B------:R-:W-:Y:S01]  /*1000*/  @!P0 MOV R12, R118 ;  /* 0x00000076000c8202 */ /* 0x000fe20000000f00 */
[----:B------:R1:W3:Y:S01]  /*1010*/  @!P2 LDG.E R64, desc[UR6][R8.64] ;  /* 0x000000060840a981 */ /* 0x0002e2000c1e1900 */
[----:B------:R-:W-:Y:S01]  /*1020*/  @!P0 MOV R13, R121 ;  /* 0x00000079000d8202 */ /* 0x000fe20000000f00 */
[----:B------:R-:W1:Y:S01]  /*1030*/  @!P0 LDC.64 R24, c[0x0][0x3a0] ;  /* 0x0000e800ff188b82 */ /* 0x000e620000000a00 */
[----:B------:R-:W-:Y:S01]  /*1040*/  ISETP.GE.U32.AND P1, PT, R27, UR8, PT ;  /* 0x000000081b007c0c */ /* 0x000fe2000bf26070 */
[----:B------:R-:W-:Y:S01]  /*1050*/  @!P0 IMAD.WIDE.U32 R12, R21, R36, R12 ;  /* 0x00000024150c8225 */ /* 0x000fe200078e000c */
[----:B------:R-:W-:Y:S02]  /*1060*/  SHF.R.S32.HI R21, RZ, 0x1f, R27 ;  /* 0x0000001fff157819 */ /* 0x000fe4000001141b */
[----:B----4-:R-:W-:-:S02]  /*1070*/  @!P5 IADD3 R6, P3, PT, R11, R28, RZ ;  /* 0x0000001c0b06d210 */ /* 0x010fc40007f7e0ff */
[----:B------:R-:W-:Y:S02]  /*1080*/  ISETP.GE.AND.EX P1, PT, R21, UR9, PT, P1 ;  /* 0x0000000915007c0c */ /* 0x000fe4000bf26310 */
[C---:B------:R-:W-:Y:S02]  /*1090*/  @!P5 IADD3.X R7, PT, PT, R4.reuse, R29, RZ, P3, !PT ;  /* 0x0000001d0407d210 */ /* 0x040fe40001ffe4ff */
[----:B------:R-:W-:Y:S02]  /*10a0*/  @!P5 IADD3 R10, P2, PT, R11, R30, RZ ;  /* 0x0000001e0b0ad210 */ /* 0x000fe40007f5e0ff */
[----:B------:R-:W-:Y:S02]  /*10b0*/  IADD3 R29, PT, PT, R5, 0x160, RZ ;  /* 0x00000160051d7810 */ /* 0x000fe40007ffe0ff */
[----:B------:R-:W-:Y:S02]  /*10c0*/  @!P5 IADD3.X R11, PT, PT, R4, R31, RZ, P2, !PT ;  /* 0x0000001f040bd210 */ /* 0x000fe400017fe4ff */
[----:B------:R-:W-:-:S02]  /*10d0*/  ISETP.GE.U32.AND P4, PT, R29, UR8, PT ;  /* 0x000000081d007c0c */ /* 0x000fc4000bf86070 */
[----:B------:R-:W-:Y:S01]  /*10e0*/  SHF.R.S32.HI R31, RZ, 0x1f, R29 ;  /* 0x0000001fff1f7819 */ /* 0x000fe2000001141d */
[----:B------:R-:W4:Y:S03]  /*10f0*/  @!P1 LDC.64 R44, c[0x0][0x3f8] ;  /* 0x0000fe00ff2c9b82 */ /* 0x000f260000000a00 */
[----:B------:R-:W-:Y:S02]  /*1100*/  ISETP.GE.AND.EX P4, PT, R31, UR9, PT, P4 ;  /* 0x000000091f007c0c */ /* 0x000fe4000bf86340 */
[----:B------:R-:W-:Y:S02]  /*1110*/  @!P0 IADD3 R13, PT, PT, R13, R15, RZ ;  /* 0x0000000f0d0d8210 */ /* 0x000fe40007ffe0ff */
[----:B------:R-:W-:Y:S01]  /*1120*/  @!P0 SHF.L.U32 R17, R12, 0x1, RZ ;  /* 0x000000010c118819 */ /* 0x000fe200000006ff */
[----:B------:R-:W4:Y:S01]  /*1130*/  @!P1 LDC.64 R46, c[0x0][0x3a0] ;  /* 0x0000e800ff2e9b82 */ /* 0x000f220000000a00 */
[----:B------:R-:W-:-:S07]  /*1140*/  MOV R19, RZ ;  /* 0x000000ff00137202 */ /* 0x000fce0000000f00 */
[----:B------:R-:W4:Y:S01]  /*1150*/  @!P4 LDC.64 R48, c[0x0][0x3f8] ;  /* 0x0000fe00ff30cb82 */ /* 0x000f220000000a00 */
[----:B------:R-:W-:Y:S01]  /*1160*/  @!P0 SHF.L.U64.HI R14, R12, 0x1, R13 ;  /* 0x000000010c0e8819 */ /* 0x000fe2000001020d */
[----:B------:R4:W3:Y:S01]  /*1170*/  @!P5 LDG.E R19, desc[UR6][R6.64] ;  /* 0x000000060613d981 */ /* 0x0008e2000c1e1900 */
[C---:B0-----:R-:W-:Y:S02]  /*1180*/  @!P0 IADD3 R16, P3, PT, R17.reuse, R32, RZ ;  /* 0x0000002011108210 */ /* 0x041fe40007f7e0ff */
[----:B-1----:R-:W-:Y:S02]  /*1190*/  @!P0 IADD3 R12, P2, PT, R17, R24, RZ ;  /* 0x00000018110c8210 */ /* 0x002fe40007f5e0ff */
[C---:B------:R-:W-:Y:S01]  /*11a0*/  IADD3 R37, PT, PT, R5.reuse, 0x180, RZ ;  /* 0x0000018005257810 */ /* 0x040fe20007ffe0ff */
[----:B------:R-:W0:Y:S01]  /*11b0*/  @!P1 LDC.64 R8, c[0x0][0x398] ;  /* 0x0000e600ff089b82 */ /* 0x000e220000000a00 */
[----:B------:R-:W-:Y:S02]  /*11c0*/  @!P0 IADD3.X R17, PT, PT, R14, R33, RZ, P3, !PT ;  /* 0x000000210e118210 */ /* 0x000fe40001ffe4ff */
[----:B------:R-:W-:-:S02]  /*11d0*/  IADD3 R39, PT, PT, R5, 0x1a0, RZ ;  /* 0x000001a005277810 */ /* 0x000fc40007ffe0ff */
[----:B------:R-:W-:Y:S02]  /*11e0*/  @!P0 IADD3.X R13, PT, PT, R14, R25, RZ, P2, !PT ;  /* 0x000000190e0d8210 */ /* 0x000fe400017fe4ff */
[----:B------:R-:W-:Y:S02]  /*11f0*/  ISETP.GE.U32.AND P3, PT, R37, UR8, PT ;  /* 0x0000000825007c0c */ /* 0x000fe4000bf66070 */
[----:B------:R-:W-:Y:S01]  /*1200*/  SHF.R.S32.HI R41, RZ, 0x1f, R37 ;  /* 0x0000001fff297819 */ /* 0x000fe20000011425 */
[----:B----4-:R-:W-:Y:S01]  /*1210*/  @!P1 IMAD R6, R21, R44, RZ ;  /* 0x0000002c15069224 */ /* 0x010fe200078e02ff */
[----:B------:R-:W-:Y:S01]  /*1220*/  @!P1 MOV R24, R118 ;  /* 0x0000007600189202 */ /* 0x000fe20000000f00 */
[----:B------:R-:W1:Y:S01]  /*1230*/  @!P4 LDC.64 R20, c[0x0][0x3a0] ;  /* 0x0000e800ff14cb82 */ /* 0x000e620000000a00 */
[----:B------:R-:W-:Y:S02]  /*1240*/  @!P1 MOV R25, R121 ;  /* 0x0000007900199202 */ /* 0x000fe40000000f00 */
[----:B------:R-:W-:-:S02]  /*1250*/  ISETP.GE.U32.AND P2, PT, R39, UR8, PT ;  /* 0x0000000827007c0c */ /* 0x000fc4000bf46070 */
[----:B------:R-:W-:Y:S02]  /*1260*/  SHF.R.S32.HI R43, RZ, 0x1f, R39 ;  /* 0x0000001fff2b7819 */ /* 0x000fe40000011427 */
[----:B------:R-:W-:Y:S01]  /*1270*/  ISETP.GE.AND.EX P3, PT, R41, UR9, PT, P3 ;  /* 0x0000000929007c0c */ /* 0x000fe2000bf66330 */
[----:B------:R-:W-:Y:S01]  /*1280*/  @!P1 IMAD R7, R27, R45, R6 ;  /* 0x0000002d1b079224 */ /* 0x000fe200078e0206 */
[----:B------:R-:W-:Y:S01]  /*1290*/  ISETP.GE.AND.EX P2, PT, R43, UR9, PT, P2 ;  /* 0x000000092b007c0c */ /* 0x000fe2000bf46320 */
[----:B------:R-:W-:Y:S01]  /*12a0*/  @!P1 IMAD.WIDE.U32 R24, R27, R44, R24 ;  /* 0x0000002c1b189225 */ /* 0x000fe200078e0018 */
[----:B------:R-:W-:Y:S02]  /*12b0*/  MOV R4, RZ ;  /* 0x000000ff00047202 */ /* 0x000fe40000000f00 */
[----:B------:R-:W-:Y:S02]  /*12c0*/  IADD3 R14, PT, PT, R5, 0x1c0, RZ ;  /* 0x000001c0050e7810 */ /* 0x000fe40007ffe0ff */
[----:B------:R-:W-:Y:S01]  /*12d0*/  @!P1 IADD3 R7, PT, PT, R25, R7, RZ ;  /* 0x0000000719079210 */ /* 0x000fe20007ffe0ff */
[----:B------:R-:W-:Y:S01]  /*12e0*/  @!P4 IMAD R26, R31, R48, RZ ;  /* 0x000000301f1ac224 */ /* 0x000fe200078e02ff */
[----:B------:R-:W-:Y:S01]  /*12f0*/  IADD3 R15, PT, PT, R5, 0x1e0, RZ ;  /* 0x000001e0050f7810 */ /* 0x000fe20007ffe0ff */
[----:B------:R4:W3:Y:S01]  /*1300*/  @!P5 LDG.E R4, desc[UR6][R10.64] ;  /* 0x000000060a04d981 */ /* 0x0008e2000c1e1900 */
[----:B------:R-:W-:-:S02]  /*1310*/  MOV R5, RZ ;  /* 0x000000ff00057202 */ /* 0x000fc40000000f00 */
[C---:B------:R-:W-:Y:S02]  /*1320*/  @!P1 SHF.L.U32 R45, R24.reuse, 0x1, RZ ;  /* 0x00000001182d9819 */ /* 0x040fe400000006ff */
[----:B------:R-:W-:Y:S02]  /*1330*/  @!P1 SHF.L.U64.HI R18, R24, 0x1, R7 ;  /* 0x0000000118129819 */ /* 0x000fe40000010207 */
[----:B------:R-:W1:Y:S01]  /*1340*/  LDC.64 R24, c[0x0][0x3b8] ;  /* 0x0000ee00ff187b82 */ /* 0x000e620000000a00 */
[----:B------:R-:W-:Y:S01]  /*1350*/  MOV R6, RZ ;  /* 0x000000ff00067202 */ /* 0x000fe20000000f00 */
[----:B------:R-:W-:Y:S01]  /*1360*/  @!P4 IMAD R31, R29, R49, R26 ;  /* 0x000000311d1fc224 */ /* 0x000fe200078e021a */
[----:B------:R0:W3:Y:S01]  /*1370*/  @!P0 LDG.E R5, desc[UR6][R12.64] ;  /* 0x000000060c058981 */ /* 0x0000e2000c1e1900 */
[----:B------:R-:W-:Y:S02]  /*1380*/  @!P4 MOV R32, R118 ;  /* 0x000000760020c202 */ /* 0x000fe40000000f00 */
[----:B------:R-:W-:Y:S01]  /*1390*/  @!P4 MOV R33, R121 ;  /* 0x000000790021c202 */ /* 0x000fe20000000f00 */
[----:B------:R0:W3:Y:S01]  /*13a0*/  @!P0 LDG.E R6, desc[UR6][R16.64] ;  /* 0x0000000610068981 */ /* 0x0000e2000c1e1900 */
[----:B----4-:R-:W4:Y:S01]  /*13b0*/  @!P3 LDC.64 R10, c[0x0][0x3f8] ;  /* 0x0000fe00ff0abb82 */ /* 0x010f220000000a00 */
[----:B------:R-:W-:-:S07]  /*13c0*/  @!P1 IADD3 R28, P0, PT, R45, R46, RZ ;  /* 0x0000002e2d1c9210 */ /* 0x000fce0007f1e0ff */
[----:B------:R-:W4:Y:S01]  /*13d0*/  @!P4 LDC.64 R26, c[0x0][0x398] ;  /* 0x0000e600ff1acb82 */ /* 0x000f220000000a00 */
[----:B------:R-:W-:-:S07]  /*13e0*/  @!P4 IMAD.WIDE.U32 R32, R29, R48, R32 ;  /* 0x000000301d20c225 */ /* 0x000fce00078e0020 */
[----:B0-----:R-:W0:Y:S01]  /*13f0*/  @!P2 LDC.64 R12, c[0x0][0x3f8] ;  /* 0x0000fe00ff0cab82 */ /* 0x001e220000000a00 */
[----:B------:R-:W-:Y:S02]  /*1400*/  @!P1 IADD3.X R29, PT, PT, R18, R47, RZ, P0, !PT ;  /* 0x0000002f121d9210 */ /* 0x000fe400007fe4ff */
[----:B------:R-:W-:Y:S02]  /*1410*/  @!P1 IADD3 R30, P0, PT, R45, R8, RZ ;  /* 0x000000082d1e9210 */ /* 0x000fe40007f1e0ff */
[----:B------:R-:W-:Y:S02]  /*1420*/  @!P4 IADD3 R17, PT, PT, R33, R31, RZ ;  /* 0x0000001f2111c210 */ /* 0x000fe40007ffe0ff */
[----:B------:R-:W-:Y:S02]  /*1430*/  @!P4 SHF.L.U32 R45, R32, 0x1, RZ ;  /* 0x00000001202dc819 */ /* 0x000fe400000006ff */
[----:B------:R-:W-:Y:S02]  /*1440*/  ISETP.GE.U32.AND P6, PT, R14, UR8, PT ;  /* 0x000000080e007c0c */ /* 0x000fe4000bfc6070 */
[----:B------:R-:W-:-:S02]  /*1450*/  SHF.R.S32.HI R35, RZ, 0x1f, R14 ;  /* 0x0000001fff237819 */ /* 0x000fc4000001140e */
[----:B------:R-:W-:Y:S02]  /*1460*/  @!P1 IADD3.X R31, PT, PT, R18, R9, RZ, P0, !PT ;  /* 0x00000009121f9210 */ /* 0x000fe400007fe4ff */
[----:B------:R-:W-:Y:S02]  /*1470*/  @!P4 SHF.L.U64.HI R18, R32, 0x1, R17 ;  /* 0x000000012012c819 */ /* 0x000fe40000010211 */
[----:B------:R-:W-:Y:S01]  /*1480*/  MOV R7, RZ ;  /* 0x000000ff00077202 */ /* 0x000fe20000000f00 */
[----:B------:R-:W2:Y:S01]  /*1490*/  @!P3 LDC.64 R16, c[0x0][0x3a0] ;  /* 0x0000e800ff10bb82 */ /* 0x000ea20000000a00 */
[----:B-1----:R-:W-:Y:S02]  /*14a0*/  @!P4 IADD3 R32, P0, PT, R45, R20, RZ ;  /* 0x000000142d20c210 */ /* 0x002fe40007f1e0ff */
[----:B------:R-:W-:Y:S02]  /*14b0*/  ISETP.GE.AND.EX P6, PT, R35, UR9, PT, P6 ;  /* 0x0000000923007c0c */ /* 0x000fe4000bfc6360 */
[----:B------:R-:W-:Y:S01]  /*14c0*/  @!P4 IADD3.X R33, PT, PT, R18, R21, RZ, P0, !PT ;  /* 0x000000151221c210 */ /* 0x000fe200007fe4ff */
[----:B------:R-:W-:Y:S01]  /*14d0*/  IMAD.WIDE R20, R81, 0x8, R24 ;  /* 0x0000000851147825 */ /* 0x000fe200078e0218 */
[----:B------:R1:W3:Y:S01]  /*14e0*/  @!P1 LDG.E R7, desc[UR6][R28.64] ;  /* 0x000000061c079981 */ /* 0x0002e2000c1e1900 */
[----:B------:R-:W-:-:S02]  /*14f0*/  @!P3 MOV R24, R118 ;  /* 0x000000760018b202 */ /* 0x000fc40000000f00 */
[----:B----4-:R-:W-:Y:S01]  /*1500*/  @!P3 IMAD R34, R41, R10, RZ ;  /* 0x0000000a2922b224 */ /* 0x010fe200078e02ff */
[----:B------:R-:W-:Y:S02]  /*1510*/  @!P3 MOV R25, R121 ;  /* 0x000000790019b202 */ /* 0x000fe40000000f00 */
[----:B------:R-:W-:Y:S02]  /*1520*/  CS2R R8, SRZ ;  /* 0x0000000000087805 */ /* 0x000fe4000001ff00 */
[----:B------:R-:W-:Y:S01]  /*1530*/  @!P4 IADD3 R36, P0, PT, R45, R26, RZ ;  /* 0x0000001a2d24c210 */ /* 0x000fe20007f1e0ff */
[----:B0-----:R-:W-:Y:S01]  /*1540*/  @!P2 IMAD R26, R43, R12, RZ ;  /* 0x0000000c2b1aa224 */ /* 0x001fe200078e02ff */
[----:B------:R-:W-:Y:S01]  /*1550*/  ISETP.GE.U32.AND P5, PT, R15, UR8, PT ;  /* 0x000000080f007c0c */ /* 0x000fe2000bfa6070 */
[----:B------:R-:W4:Y:S01]  /*1560*/  LDG.E.64 R20, desc[UR6][R20.64] ;  /* 0x0000000614147981 */ /* 0x000f22000c1e1b00 */
[----:B-1----:R-:W0:Y:S01]  /*1570*/  @!P3 LDC.64 R28, c[0x0][0x398] ;  /* 0x0000e600ff1cbb82 */ /* 0x002e220000000a00 */
[----:B------:R-:W-:-:S02]  /*1580*/  @!P3 IMAD R41, R37, R11, R34 ;  /* 0x0000000b2529b224 */ /* 0x000fc400078e0222 */
[----:B------:R-:W-:Y:S01]  /*1590*/  @!P3 IMAD.WIDE.U32 R10, R37, R10, R24 ;  /* 0x0000000a250ab225 */ /* 0x000fe200078e0018 */
[----:B------:R-:W-:Y:S01]  /*15a0*/  @!P4 IADD3.X R37, PT, PT, R18, R27, RZ, P0, !PT ;  /* 0x0000001b1225c210 */ /* 0x000fe200007fe4ff */
[----:B------:R1:W4:Y:S03]  /*15b0*/  @!P4 LDG.E R9, desc[UR6][R32.64] ;  /* 0x000000062009c981 */ /* 0x000326000c1e1900 */
[----:B------:R-:W0:Y:S01]  /*15c0*/  @!P2 LDC.64 R24, c[0x0][0x3a0] ;  /* 0x0000e800ff18ab82 */ /* 0x000e220000000a00 */
[----:B------:R-:W-:Y:S01]  /*15d0*/  @!P2 IMAD R43, R39, R13, R26 ;  /* 0x0000000d272ba224 */ /* 0x000fe200078e021a */
[----:B------:R-:W-:Y:S01]  /*15e0*/  SHF.R.S32.HI R23, RZ, 0x1f, R15 ;  /* 0x0000001fff177819 */ /* 0x000fe2000001140f */
[----:B------:R2:W4:Y:S05]  /*15f0*/  @!P1 LDG.E R8, desc[UR6][R30.64] ;  /* 0x000000061e089981 */ /* 0x00052a000c1e1900 */
[----:B------:R-:W0:Y:S01]  /*1600*/  @!P6 LDC.64 R26, c[0x0][0x3f8] ;  /* 0x0000fe00ff1aeb82 */ /* 0x000e220000000a00 */
[----:B------:R-:W-:-:S02]  /*1610*/  @!P3 IADD3 R11, PT, PT, R11, R41, RZ ;  /* 0x000000290b0bb210 */ /* 0x000fc40007ffe0ff */
[----:B------:R-:W-:-:S05]  /*1620*/  ISETP.GE.AND.EX P5, PT, R23, UR9, PT, P5 ;  /* 0x0000000917007c0c */ /* 0x000fca000bfa6350 */
[----:B-1----:R-:W1:Y:S01]  /*1630*/  @!P2 LDC.64 R32, c[0x0][0x398] ;  /* 0x0000e600ff20ab82 */ /* 0x002e620000000a00 */
[C---:B------:R-:W-:Y:S02]  /*1640*/  @!P3 SHF.L.U32 R41, R10.reuse, 0x1, RZ ;  /* 0x000000010a29b819 */ /* 0x040fe400000006ff */
[----:B--2---:R-:W-:Y:S02]  /*1650*/  @!P2 MOV R30, R118 ;  /* 0x00000076001ea202 */ /* 0x004fe40000000f00 */
[----:B------:R-:W-:Y:S02]  /*1660*/  @!P2 MOV R31, R121 ;  /* 0x00000079001fa202 */ /* 0x000fe40000000f00 */
[----:B------:R-:W-:Y:S02]  /*1670*/  @!P3 SHF.L.U64.HI R18, R10, 0x1, R11 ;  /* 0x000000010a12b819 */ /* 0x000fe4000001020b */
[----:B------:R-:W-:Y:S01]  /*1680*/  @!P3 IADD3 R38, P0, PT, R41, R16, RZ ;  /* 0x000000102926b210 */ /* 0x000fe20007f1e0ff */
[----:B------:R-:W-:Y:S01]  /*1690*/  @!P2 IMAD.WIDE.U32 R12, R39, R12, R30 ;  /* 0x0000000c270ca225 */ /* 0x000fe200078e001e */
[----:B------:R-:W-:Y:S01]  /*16a0*/  CS2R R10, SRZ ;  /* 0x00000000000a7805 */ /* 0x000fe2000001ff00 */
[----:B------:R-:W2:Y:S01]  /*16b0*/  @!P5 LDC.64 R30, c[0x0][0x3f8] ;  /* 0x0000fe00ff1edb82 */ /* 0x000ea20000000a00 */
[----:B------:R-:W-:-:S02]  /*16c0*/  @!P3 IADD3.X R39, PT, PT, R18, R17, RZ, P0, !PT ;  /* 0x000000111227b210 */ /* 0x000fc400007fe4ff */
[----:B0-----:R-:W-:Y:S02]  /*16d0*/  @!P3 IADD3 R40, P0, PT, R41, R28, RZ ;  /* 0x0000001c2928b210 */ /* 0x001fe40007f1e0ff */
[----:B------:R-:W-:Y:S01]  /*16e0*/  @!P2 IADD3 R13, PT, PT, R13, R43, RZ ;  /* 0x0000002b0d0da210 */ /* 0x000fe20007ffe0ff */
[----:B------:R-:W-:Y:S01]  /*16f0*/  @!P6 IMAD R35, R35, R26, RZ ;  /* 0x0000001a2323e224 */ /* 0x000fe200078e02ff */
[----:B------:R-:W-:Y:S01]  /*1700*/  @!P2 SHF.L.U32 R45, R12, 0x1, RZ ;  /* 0x000000010c2da819 */ /* 0x000fe200000006ff */
[----:B------:R0:W4:Y:S01]  /*1710*/  @!P4 LDG.E R10, desc[UR6][R36.64] ;  /* 0x00000006240ac981 */ /* 0x000122000c1e1900 */
[----:B------:R-:W-:Y:S01]  /*1720*/  @!P3 IADD3.X R41, PT, PT, R18, R29, RZ, P0, !PT ;  /* 0x0000001d1229b210 */ /* 0x000fe200007fe4ff */
[----:B------:R-:W2:Y:S01]  /*1730*/  @!P6 LDC.64 R16, c[0x0][0x398] ;  /* 0x0000e600ff10eb82 */ /* 0x000ea20000000a00 */
[----:B------:R-:W-:Y:S01]  /*1740*/  @!P2 SHF.L.U64.HI R18, R12, 0x1, R13 ;  /* 0x000000010c12a819 */ /* 0x000fe2000001020d */
[----:B------:R2:W4:Y:S01]  /*1750*/  @!P3 LDG.E R11, desc[UR6][R38.64] ;  /* 0x00000006260bb981 */ /* 0x000522000c1e1900 */
[----:B------:R-:W-:-:S04]  /*1760*/  @!P2 IADD3 R42, P0, PT, R45, R24, RZ ;  /* 0x000000182d2aa210 */ /* 0x000fc80007f1e0ff */
[----:B------:R-:W-:Y:S01]  /*1770*/  @!P2 IADD3.X R43, PT, PT, R18, R25, RZ, P0, !PT ;  /* 0x00000019122ba210 */ /* 0x000fe200007fe4ff */
[----:B0-----:R-:W-:Y:S01]  /*1780*/  @!P6 IMAD R37, R14, R27, R35 ;  /* 0x0000001b0e25e224 */ /* 0x001fe200078e0223 */
[----:B-1----:R-:W-:Y:S01]  /*1790*/  @!P2 IADD3 R32, P0, PT, R45, R32, RZ ;  /* 0x000000202d20a210 */ /* 0x002fe20007f1e0ff */
[----:B------:R-:W0:Y:S01]  /*17a0*/  @!P6 LDC.64 R28, c[0x0][0x3a0] ;  /* 0x0000e800ff1ceb82 */ /* 0x000e220000000a00 */
[----:B------:R-:W-:Y:S02]  /*17b0*/  @!P6 MOV R34, R118 ;  /* 0x000000760022e202 */ /* 0x000fe40000000f00 */
[----:B------:R-:W-:Y:S02]  /*17c0*/  @!P6 MOV R35, R121 ;  /* 0x000000790023e202 */ /* 0x000fe40000000f00 */
[----:B------:R-:W-:Y:S02]  /*17d0*/  @!P2 IADD3.X R33, PT, PT, R18, R33, RZ, P0, !PT ;  /* 0x000000211221a210 */ /* 0x000fe400007fe4ff */
[----:B------:R-:W-:Y:S01]  /*17e0*/  ISETP.NE.AND P0, PT, RZ, UR4, PT ;  /* 0x00000004ff007c0c */ /* 0x000fe2000bf05270 */
[----:B------:R-:W-:Y:S01]  /*17f0*/  @!P6 IMAD.WIDE.U32 R34, R14, R26, R34 ;  /* 0x0000001a0e22e225 */ /* 0x000fe200078e0022 */
[----:B------:R-:W1:Y:S01]  /*1800*/  @!P5 LDC.64 R24, c[0x0][0x398] ;  /* 0x0000e600ff18db82 */ /* 0x000e620000000a00 */
[----:B------:R-:W-:-:S02]  /*1810*/  CS2R R12, SRZ ;  /* 0x00000000000c7805 */ /* 0x000fc4000001ff00 */
[----:B------:R-:W-:Y:S02]  /*1820*/  MOV R14, RZ ;  /* 0x000000ff000e7202 */ /* 0x000fe40000000f00 */
[----:B------:R-:W-:Y:S01]  /*1830*/  @!P6 IADD3 R37, PT, PT, R35, R37, RZ ;  /* 0x000000252325e210 */ /* 0x000fe20007ffe0ff */
[----:B--2---:R-:W-:Y:S01]  /*1840*/  @!P5 IMAD R18, R23, R30, RZ ;  /* 0x0000001e1712d224 */ /* 0x004fe200078e02ff */
[----:B------:R2:W4:Y:S01]  /*1850*/  @!P3 LDG.E R12, desc[UR6][R40.64] ;  /* 0x00000006280cb981 */ /* 0x000522000c1e1900 */
[----:B------:R-:W1:Y:S03]  /*1860*/  @!P5 LDC.64 R26, c[0x0][0x3a0] ;  /* 0x0000e800ff1adb82 */ /* 0x000e660000000a00 */
[----:B------:R2:W4:Y:S01]  /*1870*/  @!P2 LDG.E R14, desc[UR6][R32.64] ;  /* 0x00000006200ea981 */ /* 0x000522000c1e1900 */
[----:B------:R-:W-:-:S03]  /*1880*/  @!P5 IMAD R23, R15, R31, R18 ;  /* 0x0000001f0f17d224 */ /* 0x000fc600078e0212 */
[----:B------:R-:W4:Y:S01]  /*1890*/  @!P2 LDG.E R13, desc[UR6][R42.64] ;  /* 0x000000062a0da981 */ /* 0x000f22000c1e1900 */
[----:B------:R-:W1:Y:S01]  /*18a0*/  @P0 LDC.64 R38, c[0x0][0x3b0] ;  /* 0x0000ec00ff260b82 */ /* 0x000e620000000a00 */
[----:B--2---:R-:W-:Y:S02]  /*18b0*/  @!P6 SHF.L.U64.HI R40, R34, 0x1, R37 ;  /* 0x000000012228e819 */ /* 0x004fe40000010225 */
[----:B------:R-:W-:Y:S02]  /*18c0*/  @!P5 MOV R32, R118 ;  /* 0x000000760020d202 */ /* 0x000fe40000000f00 */
[----:B------:R-:W-:-:S03]  /*18d0*/  @!P5 MOV R33, R121 ;  /* 0x000000790021d202 */ /* 0x000fc60000000f00 */
[----:B------:R-:W2:Y:S01]  /*18e0*/  LDC.64 R36, c[0x0][0x3a8] ;  /* 0x0000ea00ff247b82 */ /* 0x000ea20000000a00 */
[----:B------:R-:W-:Y:S01]  /*18f0*/  @!P6 SHF.L.U32 R35, R34, 0x1, RZ ;  /* 0x000000012223e819 */ /* 0x000fe200000006ff */
[----:B------:R-:W-:-:S03]  /*1900*/  @!P5 IMAD.WIDE.U32 R30, R15, R30, R32 ;  /* 0x0000001e0f1ed225 */ /* 0x000fc600078e0020 */
[C---:B------:R-:W-:Y:S02]  /*1910*/  @!P6 IADD3 R34, P2, PT, R35.reuse, R16, RZ ;  /* 0x000000102322e210 */ /* 0x040fe40007f5e0ff */
[----:B0-----:R-:W-:Y:S02]  /*1920*/  @!P6 IADD3 R28, P1, PT, R35, R28, RZ ;  /* 0x0000001c231ce210 */ /* 0x001fe40007f3e0ff */
[----:B------:R-:W-:Y:S02]  /*1930*/  @!P5 IADD3 R23, PT, PT, R31, R23, RZ ;  /* 0x000000171f17d210 */ /* 0x000fe40007ffe0ff */
[----:B------:R-:W-:Y:S02]  /*1940*/  @!P5 SHF.L.U32 R33, R30, 0x1, RZ ;  /* 0x000000011e21d819 */ /* 0x000fe400000006ff */
[----:B------:R-:W-:Y:S02]  /*1950*/  @!P6 IADD3.X R35, PT, PT, R40, R17, RZ, P2, !PT ;  /* 0x000000112823e210 */ /* 0x000fe400017fe4ff */
[----:B------:R-:W-:-:S02]  /*1960*/  @!P5 SHF.L.U64.HI R18, R30, 0x1, R23 ;  /* 0x000000011e12d819 */ /* 0x000fc40000010217 */
[C---:B-1----:R-:W-:Y:S02]  /*1970*/  @!P5 IADD3 R32, P2, PT, R33.reuse, R24, RZ ;  /* 0x000000182120d210 */ /* 0x042fe40007f5e0ff */
[----:B------:R-:W-:Y:S02]  /*1980*/  @!P6 IADD3.X R29, PT, PT, R40, R29, RZ, P1, !PT ;  /* 0x0000001d281de210 */ /* 0x000fe40000ffe4ff */
[----:B------:R-:W-:Y:S02]  /*1990*/  @!P5 IADD3 R30, P1, PT, R33, R26, RZ ;  /* 0x0000001a211ed210 */ /* 0x000fe40007f3e0ff */
[----:B------:R-:W-:Y:S02]  /*19a0*/  @!P5 IADD3.X R33, PT, PT, R18, R25, RZ, P2, !PT ;  /* 0x000000191221d210 */ /* 0x000fe400017fe4ff */
[----:B------:R-:W-:Y:S02]  /*19b0*/  LEA R25, R115, R22, 0x5 ;  /* 0x0000001673197211 */ /* 0x000fe400078e28ff */
[----:B------:R-:W-:-:S02]  /*19c0*/  CS2R R16, SRZ ;  /* 0x0000000000107805 */ /* 0x000fc4000001ff00 */
[----:B------:R-:W-:Y:S02]  /*19d0*/  @!P5 IADD3.X R31, PT, PT, R18, R27, RZ, P1, !PT ;  /* 0x0000001b121fd210 */ /* 0x000fe40000ffe4ff */
[----:B------:R-:W-:Y:S02]  /*19e0*/  MOV R15, RZ ;  /* 0x000000ff000f7202 */ /* 0x000fe40000000f00 */
[----:B------:R-:W-:Y:S01]  /*19f0*/  MOV R18, RZ ;  /* 0x000000ff00127202 */ /* 0x000fe20000000f00 */
[C---:B------:R-:W-:Y:S01]  /*1a00*/  @P0 IMAD.WIDE R26, R25.reuse, 0x4, R38 ;  /* 0x00000004191a0825 */ /* 0x040fe200078e0226 */
[----:B------:R-:W4:Y:S03]  /*1a10*/  @!P6 LDG.E R16, desc[UR6][R34.64] ;  /* 0x000000062210e981 */ /* 0x000f26000c1e1900 */
[----:B--2---:R-:W-:Y:S01]  /*1a20*/  IMAD.WIDE R24, R25, 0x4, R36 ;  /* 0x0000000419187825 */ /* 0x004fe200078e0224 */
[----:B------:R4:W2:Y:S04]  /*1a30*/  @!P6 LDG.E R15, desc[UR6][R28.64] ;  /* 0x000000061c0fe981 */ /* 0x0008a8000c1e1900 */
[----:B------:R-:W2:Y:S04]  /*1a40*/  @!P5 LDG.E R17, desc[UR6][R30.64] ;  /* 0x000000061e11d981 */ /* 0x000ea8000c1e1900 */
[----:B------:R-:W2:Y:S04]  /*1a50*/  @!P5 LDG.E R18, desc[UR6][R32.64] ;  /* 0x000000062012d981 */ /* 0x000ea8000c1e1900 */
[----:B------:R-:W5:Y:S01]  /*1a60*/  LDG.E.64 R24, desc[UR6][R24.64] ;  /* 0x0000000618187981 */ /* 0x000f62000c1e1b00 */
[----:B------:R-:W-:-:S06]  /*1a70*/  CS2R R22, SRZ ;  /* 0x0000000000167805 */ /* 0x000fcc000001ff00 */
[----:B------:R0:W5:Y:S01]  /*1a80*/  @P0 LDG.E.64 R22, desc[UR6][R26.64] ;  /* 0x000000061a160981 */ /* 0x000162000c1e1b00 */
[----:B------:R-:W-:Y:S01]  /*1a90*/  UISETP.NE.AND UP0, UPT, UR4, URZ, UPT ;  /* 0x000000ff0400728c */ /* 0x000fe2000bf05270 */
[----:B------:R-:W-:Y:S02]  /*1aa0*/  MOV R114, 0x3f800000 ;  /* 0x3f80000000727802 */ /* 0x000fe40000000f00 */
[----:B------:R-:W-:Y:S02]  /*1ab0*/  PRMT R112, R79, 0x7632, R112 ;  /* 0x000076324f707816 */ /* 0x000fe40000000070 */
[----:B------:R-:W-:Y:S02]  /*1ac0*/  PRMT R113, R78, 0x7632, R113 ;  /* 0x000076324e717816 */ /* 0x000fe40000000071 */
[----:B------:R-:W-:Y:S02]  /*1ad0*/  PRMT R110, R77, 0x7632, R110 ;  /* 0x000076324d6e7816 */ /* 0x000fe4000000006e */
[----:B------:R-:W-:-:S02]  /*1ae0*/  PRMT R111, R76, 0x7632, R111 ;  /* 0x000076324c6f7816 */ /* 0x000fc4000000006f */
[----:B------:R-:W-:Y:S02]  /*1af0*/  PRMT R108, R75, 0x7632, R108 ;  /* 0x000076324b6c7816 */ /* 0x000fe4000000006c */
[----:B------:R-:W-:Y:S02]  /*1b00*/  PRMT R109, R74, 0x7632, R109 ;  /* 0x000076324a6d7816 */ /* 0x000fe4000000006d */
[----:B------:R-:W-:Y:S02]  /*1b10*/  PRMT R106, R73, 0x7632, R106 ;  /* 0x00007632496a7816 */ /* 0x000fe4000000006a */
[----:B------:R-:W-:Y:S02]  /*1b20*/  PRMT R107, R72, 0x7632, R107 ;  /* 0x00007632486b7816 */ /* 0x000fe4000000006b */
[----:B------:R-:W-:Y:S02]  /*1b30*/  PRMT R104, R71, 0x7632, R104 ;  /* 0x0000763247687816 */ /* 0x000fe40000000068 */
[----:B------:R-:W-:-:S02]  /*1b40*/  PRMT R105, R70, 0x7632, R105 ;  /* 0x0000763246697816 */ /* 0x000fc40000000069 */
[----:B---3--:R-:W-:Y:S02]  /*1b50*/  PRMT R102, R69, 0x7632, R102 ;  /* 0x0000763245667816 */ /* 0x008fe40000000066 */
[----:B------:R-:W-:Y:S02]  /*1b60*/  PRMT R103, R68, 0x7632, R103 ;  /* 0x0000763244677816 */ /* 0x000fe40000000067 */
[----:B------:R-:W-:Y:S02]  /*1b70*/  PRMT R100, R67, 0x7632, R100 ;  /* 0x0000763243647816 */ /* 0x000fe40000000064 */
[----:B------:R-:W-:Y:S02]  /*1b80*/  PRMT R101, R66, 0x7632, R101 ;  /* 0x0000763242657816 */ /* 0x000fe40000000065 */
[----:B------:R-:W-:Y:S02]  /*1b90*/  PRMT R98, R65, 0x7632, R98 ;  /* 0x0000763241627816 */ /* 0x000fe40000000062 */
[----:B------:R-:W-:-:S02]  /*1ba0*/  PRMT R99, R64, 0x7632, R99 ;  /* 0x0000763240637816 */ /* 0x000fc40000000063 */
[----:B------:R-:W-:Y:S02]  /*1bb0*/  PRMT R96, R19, 0x7632, R96 ;  /* 0x0000763213607816 */ /* 0x000fe40000000060 */
[----:B------:R-:W-:Y:S02]  /*1bc0*/  PRMT R97, R4, 0x7632, R97 ;  /* 0x0000763204617816 */ /* 0x000fe40000000061 */
[----:B------:R-:W-:Y:S02]  /*1bd0*/  PRMT R94, R5, 0x7632, R94 ;  /* 0x00007632055e7816 */ /* 0x000fe4000000005e */
[----:B------:R-:W-:Y:S01]  /*1be0*/  PRMT R95, R6, 0x7632, R95 ;  /* 0x00007632065f7816 */ /* 0x000fe2000000005f */
[----:B----4-:R-:W-:-:S05]  /*1bf0*/  FFMA.FTZ R28, -R20, R20, R21 ;  /* 0x00000014141c7223 */ /* 0x010fca0000010115 */
[----:B------:R-:W-:-:S13]  /*1c00*/  FSETP.GTU.FTZ.AND P0, PT, R28, RZ, PT ;  /* 0x000000ff1c00720b */ /* 0x000fda0003f1c000 */
[----:B------:R-:W1:Y:S01]  /*1c10*/  @P0 LDC R21, c[0x0][0x3c0] ;  /* 0x0000f000ff150b82 */ /* 0x000e620000000800 */
[----:B------:R-:W-:Y:S02]  /*1c20*/  PRMT R92, R7, 0x7632, R92 ;  /* 0x00007632075c7816 */ /* 0x000fe4000000005c */
[----:B------:R-:W-:Y:S02]  /*1c30*/  PRMT R93, R8, 0x7632, R93 ;  /* 0x00007632085d7816 */ /* 0x000fe4000000005d */
[----:B------:R-:W-:Y:S01]  /*1c40*/  PRMT R90, R9, 0x7632, R90 ;  /* 0x00007632095a7816 */ /* 0x000fe2000000005a */
[----:B-1----:R-:W-:Y:S01]  /*1c50*/  @P0 FADD.FTZ R21, R28, R21 ;  /* 0x000000151c150221 */ /* 0x002fe20000010000 */
[----:B------:R-:W-:-:S03]  /*1c60*/  PRMT R91, R10, 0x7632, R91 ;  /* 0x000076320a5b7816 */ /* 0x000fc6000000005b */
[----:B------:R1:W3:Y:S01]  /*1c70*/  @P0 MUFU.RSQ R114, R21 ;  /* 0x0000001500720308 */ /* 0x0002e20000001400 */
[----:B------:R-:W-:Y:S02]  /*1c80*/  PRMT R88, R11, 0x7632, R88 ;  /* 0x000076320b587816 */ /* 0x000fe40000000058 */
[----:B------:R-:W-:Y:S02]  /*1c90*/  PRMT R89, R12, 0x7632, R89 ;  /* 0x000076320c597816 */ /* 0x000fe40000000059 */
[----:B------:R-:W-:Y:S02]  /*1ca0*/  PRMT R87, R14, 0x7632, R87 ;  /* 0x000076320e577816 */ /* 0x000fe40000000057 */
[----:B------:R-:W-:Y:S02]  /*1cb0*/  PRMT R86, R13, 0x7632, R86 ;  /* 0x000076320d567816 */ /* 0x000fe40000000056 */
[----:B------:R-:W-:Y:S02]  /*1cc0*/  PRMT R85, R16, 0x7632, R85 ;  /* 0x0000763210557816 */ /* 0x000fe40000000055 */
[----:B--2---:R-:W-:-:S02]  /*1cd0*/  PRMT R84, R15, 0x7632, R84 ;  /* 0x000076320f547816 */ /* 0x004fc40000000054 */
[----:B-1----:R-:W-:Y:S02]  /*1ce0*/  PRMT R21, R17, 0x7632, R21 ;  /* 0x0000763211157816 */ /* 0x002fe40000000015 */
[----:B------:R-:W-:Y:S01]  /*1cf0*/  PRMT R83, R18, 0x7632, R83 ;  /* 0x0000763212537816 */ /* 0x000fe20000000053 */
[----:B0--3--:R-:W-:Y:S06]  /*1d00*/  BRA.U UP0, `(.L_x_131) ;  /* 0x0000001100847547 */ /* 0x009fec000b800000 */
[----:B------:R-:W-:Y:S02]  /*1d10*/  SHF.L.U32 R29, R79, 0x10, RZ ;  /* 0x000000104f1d7819 */ /* 0x000fe400000006ff */
[----:B------:R-:W-:Y:S02]  /*1d20*/  SHF.L.U32 R33, R77, 0x10, RZ ;  /* 0x000000104d217819 */ /* 0x000fe400000006ff */
[----:B------:R-:W-:Y:S01]  /*1d30*/  SHF.L.U32 R31, R112, 0x10, RZ ;  /* 0x00000010701f7819 */ /* 0x000fe200000006ff */
[----:B------:R-:W-:Y:S01]  /*1d40*/  FADD.FTZ R29, -R20, R29 ;  /* 0x0000001d141d7221 */ /* 0x000fe20000010100 */
[----:B------:R-:W-:Y:S01]  /*1d50*/  SHF.L.U32 R27, R78, 0x10, RZ ;  /* 0x000000104e1b7819 */ /* 0x000fe200000006ff */
[C---:B------:R-:W-:Y:S01]  /*1d60*/  FADD.FTZ R37, -R20.reuse, R33 ;  /* 0x0000002114257221 */ /* 0x040fe20000010100 */
[----:B------:R-:W-:Y:S01]  /*1d70*/  SHF.L.U32 R26, R113, 0x10, RZ ;  /* 0x00000010711a7819 */ /* 0x000fe200000006ff */
[----:B------:R-:W-:Y:S01]  /*1d80*/  FADD.FTZ R31, -R20, R31 ;  /* 0x0000001f141f7221 */ /* 0x000fe20000010100 */
[----:B------:R-:W-:Y:S01]  /*1d90*/  FMUL.FTZ R28, R29, R114 ;  /* 0x000000721d1c7220 */ /* 0x000fe20000410000 */
[----:B-----5:R-:W-:Y:S01]  /*1da0*/  FMUL.FTZ R33, R24, R27 ;  /* 0x0000001b18217220 */ /* 0x020fe20000410000 */
[----:B------:R-:W-:Y:S01]  /*1db0*/  SHF.L.U32 R35, R76, 0x10, RZ ;  /* 0x000000104c237819 */ /* 0x000fe200000006ff */
[----:B------:R-:W-:Y:S01]  /*1dc0*/  FMUL.FTZ R30, R25, R26 ;  /* 0x0000001a191e7220 */ /* 0x000fe20000410000 */
[----:B------:R-:W-:Y:S01]  /*1dd0*/  FMUL.FTZ R31, R31, R114 ;  /* 0x000000721f1f7220 */ /* 0x000fe20000410000 */
[----:B------:R-:W-:Y:S01]  /*1de0*/  FADD.FTZ R29, RZ, R33 ;  /* 0x00000021ff1d7221 */ /* 0x000fe20000010000 */
[----:B------:R-:W-:Y:S01]  /*1df0*/  FFMA.FTZ R32, R28, R33, RZ ;  /* 0x000000211c207223 */ /* 0x000fe200000100ff */
[----:B------:R-:W-:Y:S01]  /*1e00*/  FFMA.FTZ R28, R27, R28, RZ ;  /* 0x0000001c1b1c7223 */ /* 0x000fe200000100ff */
[----:B------:R-:W-:Y:S01]  /*1e10*/  FADD.FTZ R34, RZ, R27 ;  /* 0x0000001bff227221 */ /* 0x000fe20000010000 */
[----:B------:R-:W-:Y:S01]  /*1e20*/  FADD.FTZ R29, R30, R29 ;  /* 0x0000001d1e1d7221 */ /* 0x000fe20000010000 */
[----:B------:R-:W-:Y:S01]  /*1e30*/  FFMA.FTZ R32, R31, R30, R32 ;  /* 0x0000001e1f207223 */ /* 0x000fe20000010020 */
[----:B------:R-:W-:Y:S01]  /*1e40*/  FMUL.FTZ R37, R37, R114 ;  /* 0x0000007225257220 */ /* 0x000fe20000410000 */
[----:B------:R-:W-:Y:S01]  /*1e50*/  FMUL.FTZ R30, R24, R35 ;  /* 0x00000023181e7220 */ /* 0x000fe20000410000 */
[----:B------:R-:W-:Y:S01]  /*1e60*/  SHF.L.U32 R27, R110, 0x10, RZ ;  /* 0x000000106e1b7819 */ /* 0x000fe200000006ff */
[C---:B------:R-:W-:Y:S01]  /*1e70*/  FADD.FTZ R34, R35.reuse, R34 ;  /* 0x0000002223227221 */ /* 0x040fe20000010000 */
[----:B------:R-:W-:Y:S01]  /*1e80*/  FFMA.FTZ R35, R35, R37, R28 ;  /* 0x0000002523237223 */ /* 0x000fe2000001001c */
[----:B------:R-:W-:Y:S01]  /*1e90*/  FFMA.FTZ R32, R37, R30, R32 ;  /* 0x0000001e25207223 */ /* 0x000fe20000010020 */
[----:B------:R-:W-:Y:S01]  /*1ea0*/  SHF.L.U32 R37, R75, 0x10, RZ ;  /* 0x000000104b257819 */ /* 0x000fe200000006ff */
[----:B------:R-:W-:Y:S01]  /*1eb0*/  FADD.FTZ R27, -R20, R27 ;  /* 0x0000001b141b7221 */ /* 0x000fe20000010100 */
[----:B------:R-:W-:Y:S01]  /*1ec0*/  FADD.FTZ R33, R29, R30 ;  /* 0x0000001e1d217221 */ /* 0x000fe20000010000 */
[----:B------:R-:W-:Y:S01]  /*1ed0*/  SHF.L.U32 R28, R111, 0x10, RZ ;  /* 0x000000106f1c7819 */ /* 0x000fe200000006ff */
[----:B------:R-:W-:Y:S01]  /*1ee0*/  FFMA.FTZ R31, R26, R31, RZ ;  /* 0x0000001f1a1f7223 */ /* 0x000fe200000100ff */
[----:B------:R-:W-:Y:S01]  /*1ef0*/  FADD.FTZ R29, RZ, R26 ;  /* 0x0000001aff1d7221 */ /* 0x000fe20000010000 */
[-C--:B------:R-:W-:Y:S01]  /*1f00*/  FMUL.FTZ R27, R27, R114.reuse ;  /* 0x000000721b1b7220 */ /* 0x080fe20000410000 */
[----:B------:R-:W-:Y:S01]  /*1f10*/  FADD.FTZ R39, -R20, R37 ;  /* 0x0000002514277221 */ /* 0x000fe20000010100 */
[----:B------:R-:W-:Y:S01]  /*1f20*/  SHF.L.U32 R30, R74, 0x10, RZ ;  /* 0x000000104a1e7819 */ /* 0x000fe200000006ff */
[----:B------:R-:W-:Y:S01]  /*1f30*/  FADD.FTZ R29, R28, R29 ;  /* 0x0000001d1c1d7221 */ /* 0x000fe20000010000 */
[----:B------:R-:W-:Y:S01]  /*1f40*/  SHF.L.U32 R37, R108, 0x10, RZ ;  /* 0x000000106c257819 */ /* 0x000fe200000006ff */
[----:B------:R-:W-:Y:S01]  /*1f50*/  FFMA.FTZ R31, R28, R27, R31 ;  /* 0x0000001b1c1f7223 */ /* 0x000fe2000001001f */
[----:B------:R-:W-:Y:S01]  /*1f60*/  FMUL.FTZ R39, R39, R114 ;  /* 0x0000007227277220 */ /* 0x000fe20000410000 */
[----:B------:R-:W-:Y:S01]  /*1f70*/  FMUL.FTZ R28, R25, R28 ;  /* 0x0000001c191c7220 */ /* 0x000fe20000410000 */
[----:B------:R-:W-:Y:S01]  /*1f80*/  FADD.FTZ R34, R34, R30 ;  /* 0x0000001e22227221 */ /* 0x000fe20000010000 */
[----:B------:R-:W-:Y:S01]  /*1f90*/  FADD.FTZ R37, -R20, R37 ;  /* 0x0000002514257221 */ /* 0x000fe20000010100 */
[----:B------:R-:W-:Y:S01]  /*1fa0*/  FFMA.FTZ R35, R30, R39, R35 ;  /* 0x000000271e237223 */ /* 0x000fe20000010023 */
[----:B------:R-:W-:Y:S01]  /*1fb0*/  FFMA.FTZ R32, R27, R28, R32 ;  /* 0x0000001c1b207223 */ /* 0x000fe20000010020 */
[----:B------:R-:W-:Y:S01]  /*1fc0*/  FMUL.FTZ R30, R24, R30 ;  /* 0x0000001e181e7220 */ /* 0x000fe20000410000 */
[----:B------:R-:W-:Y:S01]  /*1fd0*/  SHF.L.U32 R27, R73, 0x10, RZ ;  /* 0x00000010491b7819 */ /* 0x000fe200000006ff */
[----:B------:R-:W-:Y:S01]  /*1fe0*/  FMUL.FTZ R37, R37, R114 ;  /* 0x0000007225257220 */ /* 0x000fe20000410000 */
[----:B------:R-:W-:Y:S01]  /*1ff0*/  SHF.L.U32 R26, R109, 0x10, RZ ;  /* 0x000000106d1a7819 */ /* 0x000fe200000006ff */
[----:B------:R-:W-:Y:S01]  /*2000*/  FADD.FTZ R33, R28, R33 ;  /* 0x000000211c217221 */ /* 0x000fe20000010000 */
[----:B------:R-:W-:Y:S01]  /*2010*/  FFMA.FTZ R32, R39, R30, R32 ;  /* 0x0000001e27207223 */ /* 0x000fe20000010020 */
[----:B------:R-:W-:Y:S01]  /*2020*/  SHF.L.U32 R39, R106, 0x10, RZ ;  /* 0x000000106a277819 */ /* 0x000fe200000006ff */
[----:B------:R-:W-:Y:S01]  /*2030*/  FADD.FTZ R27, -R20, R27 ;  /* 0x0000001b141b7221 */ /* 0x000fe20000010100 */
[----:B------:R-:W-:Y:S01]  /*2040*/  FMUL.FTZ R28, R25, R26 ;  /* 0x0000001a191c7220 */ /* 0x000fe20000410000 */
[----:B------:R-:W-:Y:S01]  /*2050*/  FADD.FTZ R29, R29, R26 ;  /* 0x0000001a1d1d7221 */ /* 0x000fe20000010000 */
[----:B------:R-:W-:Y:S01]  /*2060*/  FFMA.FTZ R31, R26, R37, R31 ;  /* 0x000000251a1f7223 */ /* 0x000fe2000001001f */
[----:B------:R-:W-:Y:S01]  /*2070*/  FADD.FTZ R33, R33, R30 ;  /* 0x0000001e21217221 */ /* 0x000fe20000010000 */
[----:B------:R-:W-:Y:S01]  /*2080*/  SHF.L.U32 R26, R72, 0x10, RZ ;  /* 0x00000010481a7819 */ /* 0x000fe200000006ff */
[----:B------:R-:W-:Y:S01]  /*2090*/  FMUL.FTZ R27, R27, R114 ;  /* 0x000000721b1b7220 */ /* 0x000fe20000410000 */
[----:B------:R-:W-:Y:S01]  /*20a0*/  FADD.FTZ R39, -R20, R39 ;  /* 0x0000002714277221 */ /* 0x000fe20000010100 */
[----:B------:R-:W-:Y:S01]  /*20b0*/  FADD.FTZ R33, R28, R33 ;  /* 0x000000211c217221 */ /* 0x000fe20000010000 */
[----:B------:R-:W-:Y:S01]  /*20c0*/  FFMA.FTZ R32, R37, R28, R32 ;  /* 0x0000001c25207223 */ /* 0x000fe20000010020 */
        /* <DEDUP_REMOVED lines=12> */
[----:B------:R-:W-:Y:S01]  /*2190*/  FADD.FTZ R33, R33, R26 ;  /* 0x0000001a21217221 */ /* 0x000fe20000010000 */
[----:B------:R-:W-:Y:S01]  /*21a0*/  SHF.L.U32 R26, R70, 0x10, RZ ;  /* 0x00000010461a7819 */ /* 0x000fe200000006ff */
[----:B------:R-:W-:Y:S01]  /*21b0*/  FMUL.FTZ R37, R37, R114 ;  /* 0x0000007225257220 */ /* 0x000fe20000410000 */
[----:B------:R-:W-:Y:S01]  /*21c0*/  FFMA.FTZ R32, R39, R28, R32 ;  /* 0x0000001c27207223 */ /* 0x000fe20000010020 */
[----:B------:R-:W-:Y:S01]  /*21d0*/  SHF.L.U32 R39, R69, 0x10, RZ ;  /* 0x0000001045277819 */ /* 0x000fe200000006ff */
[----:B------:R-:W-:Y:S01]  /*21e0*/  FADD.FTZ R27, -R20, R27 ;  /* 0x0000001b141b7221 */ /* 0x000fe20000010100 */
[----:B------:R-:W-:Y:S01]  /*21f0*/  FADD.FTZ R33, R28, R33 ;  /* 0x000000211c217221 */ /* 0x000fe20000010000 */
[----:B------:R-:W-:Y:S01]  /*2200*/  FMUL.FTZ R28, R24, R26 ;  /* 0x0000001a181c7220 */ /* 0x000fe20000410000 */
[----:B------:R-:W-:Y:S01]  /*2210*/  FADD.FTZ R34, R34, R26 ;  /* 0x0000001a22227221 */ /* 0x000fe20000010000 */
[----:B------:R-:W-:Y:S01]  /*2220*/  FFMA.FTZ R35, R26, R37, R35 ;  /* 0x000000251a237223 */ /* 0x000fe20000010023 */
        /* <DEDUP_REMOVED lines=142> */
[----:B------:R-:W-:Y:S01]  /*2b10*/  FFMA.FTZ R35, R26, R27, R35 ;  /* 0x0000001b1a237223 */ /* 0x000fe20000010023 */
[----:B------:R-:W-:Y:S01]  /*2b20*/  SHF.L.U32 R37, R13, 0x10, RZ ;  /* 0x000000100d257819 */ /* 0x000fe200000006ff */
[----:B------:R-:W-:Y:S01]  /*2b30*/  FMUL.FTZ R39, R39, R114 ;  /* 0x0000007227277220 */ /* 0x000fe20000410000 */
[----:B------:R-:W-:Y:S01]  /*2b40*/  FMUL.FTZ R26, R24, R26 ;  /* 0x0000001a181a7220 */ /* 0x000fe20000410000 */
[----:B------:R-:W-:Y:S01]  /*2b50*/  FADD.FTZ R29, R29, R28 ;  /* 0x0000001c1d1d7221 */ /* 0x000fe20000010000 */
[----:B------:R-:W-:Y:S01]  /*2b60*/  SHF.L.U32 R30, R16, 0x10, RZ ;  /* 0x00000010101e7819 */ /* 0x000fe200000006ff */
[----:B------:R-:W-:Y:S01]  /*2b70*/  FFMA.FTZ R31, R28, R39, R31 ;  /* 0x000000271c1f7223 */ /* 0x000fe2000001001f */
[----:B------:R-:W-:Y:S01]  /*2b80*/  FADD.FTZ R33, R33, R26 ;  /* 0x0000001a21217221 */ /* 0x000fe20000010000 */
[----:B------:R-:W-:Y:S01]  /*2b90*/  FFMA.FTZ R32, R27, R26, R32 ;  /* 0x0000001a1b207223 */ /* 0x000fe20000010020 */
[----:B------:R-:W-:Y:S01]  /*2ba0*/  FMUL.FTZ R28, R25, R28 ;  /* 0x0000001c191c7220 */ /* 0x000fe20000410000 */
[----:B------:R-:W-:Y:S01]  /*2bb0*/  FADD.FTZ R37, -R20, R37 ;  /* 0x0000002514257221 */ /* 0x000fe20000010100 */
[----:B------:R-:W-:Y:S01]  /*2bc0*/  SHF.L.U32 R26, R14, 0x10, RZ ;  /* 0x000000100e1a7819 */ /* 0x000fe200000006ff */
[----:B------:R-:W-:Y:S01]  /*2bd0*/  FMUL.FTZ R36, R24, R30 ;  /* 0x0000001e18247220 */ /* 0x000fe20000410000 */
[----:B------:R-:W-:Y:S01]  /*2be0*/  FADD.FTZ R33, R28, R33 ;  /* 0x000000211c217221 */ /* 0x000fe20000010000 */
[----:B------:R-:W-:Y:S01]  /*2bf0*/  FFMA.FTZ R32, R39, R28, R32 ;  /* 0x0000001c27207223 */ /* 0x000fe20000010020 */
[----:B------:R-:W-:Y:S01]  /*2c00*/  FMUL.FTZ R37, R37, R114 ;  /* 0x0000007225257220 */ /* 0x000fe20000410000 */
[----:B------:R-:W-:Y:S01]  /*2c10*/  SHF.L.U32 R27, R86, 0x10, RZ ;  /* 0x00000010561b7819 */ /* 0x000fe200000006ff */
[----:B------:R-:W-:Y:S01]  /*2c20*/  FMUL.FTZ R28, R24, R26 ;  /* 0x0000001a181c7220 */ /* 0x000fe20000410000 */
[----:B------:R-:W-:Y:S01]  /*2c30*/  FADD.FTZ R34, R34, R26 ;  /* 0x0000001a22227221 */ /* 0x000fe20000010000 */
[----:B------:R-:W-:Y:S01]  /*2c40*/  FFMA.FTZ R35, R26, R37, R35 ;  /* 0x000000251a237223 */ /* 0x000fe20000010023 */
[----:B------:R-:W-:Y:S01]  /*2c50*/  SHF.L.U32 R26, R87, 0x10, RZ ;  /* 0x00000010571a7819 */ /* 0x000fe200000006ff */
[----:B------:R-:W-:Y:S01]  /*2c60*/  FFMA.FTZ R32, R37, R28, R32 ;  /* 0x0000001c25207223 */ /* 0x000fe20000010020 */
[----:B------:R-:W-:Y:S01]  /*2c70*/  FADD.FTZ R27, -R20, R27 ;  /* 0x0000001b141b7221 */ /* 0x000fe20000010100 */
[----:B------:R-:W-:Y:S01]  /*2c80*/  SHF.L.U32 R37, R15, 0x10, RZ ;  /* 0x000000100f257819 */ /* 0x000fe200000006ff */
[----:B------:R-:W-:Y:S01]  /*2c90*/  FADD.FTZ R33, R33, R28 ;  /* 0x0000001c21217221 */ /* 0x000fe20000010000 */
[----:B------:R-:W-:Y:S01]  /*2ca0*/  FMUL.FTZ R28, R25, R26 ;  /* 0x0000001a191c7220 */ /* 0x000fe20000410000 */
[----:B------:R-:W-:Y:S01]  /*2cb0*/  FMUL.FTZ R27, R27, R114 ;  /* 0x000000721b1b7220 */ /* 0x000fe20000410000 */
[----:B------:R-:W-:Y:S01]  /*2cc0*/  SHF.L.U32 R39, R84, 0x10, RZ ;  /* 0x0000001054277819 */ /* 0x000fe200000006ff */
[----:B------:R-:W-:Y:S01]  /*2cd0*/  FADD.FTZ R37, -R20, R37 ;  /* 0x0000002514257221 */ /* 0x000fe20000010100 */
[----:B------:R-:W-:Y:S01]  /*2ce0*/  FADD.FTZ R33, R28, R33 ;  /* 0x000000211c217221 */ /* 0x000fe20000010000 */
[----:B------:R-:W-:Y:S01]  /*2cf0*/  FFMA.FTZ R32, R27, R28, R32 ;  /* 0x0000001c1b207223 */ /* 0x000fe20000010020 */
[----:B------:R-:W-:Y:S01]  /*2d00*/  SHF.L.U32 R28, R85, 0x10, RZ ;  /* 0x00000010551c7819 */ /* 0x000fe200000006ff */
[----:B------:R-:W-:Y:S01]  /*2d10*/  FMUL.FTZ R37, R37, R114 ;  /* 0x0000007225257220 */ /* 0x000fe20000410000 */
[----:B------:R-:W-:Y:S01]  /*2d20*/  FADD.FTZ R39, -R20, R39 ;  /* 0x0000002714277221 */ /* 0x000fe20000010100 */
[----:B------:R-:W-:Y:S01]  /*2d30*/  SHF.L.U32 R41, R17, 0x10, RZ ;  /* 0x0000001011297819 */ /* 0x000fe200000006ff */
[----:B------:R-:W-:Y:S01]  /*2d40*/  FADD.FTZ R33, R33, R36 ;  /* 0x0000002421217221 */ /* 0x000fe20000010000 */
[----:B------:R-:W-:Y:S01]  /*2d50*/  FFMA.FTZ R36, R37, R36, R32 ;  /* 0x0000002425247223 */ /* 0x000fe20000010020 */
[----:B------:R-:W-:Y:S01]  /*2d60*/  FMUL.FTZ R32, R25, R28 ;  /* 0x0000001c19207220 */ /* 0x000fe20000410000 */
[----:B------:R-:W-:Y:S01]  /*2d70*/  FMUL.FTZ R39, R39, R114 ;  /* 0x0000007227277220 */ /* 0x000fe20000410000 */
[----:B------:R-:W-:Y:S01]  /*2d80*/  FFMA.FTZ R31, R26, R27, R31 ;  /* 0x0000001b1a1f7223 */ /* 0x000fe2000001001f */
[----:B------:R-:W-:Y:S01]  /*2d90*/  SHF.L.U32 R60, R18, 0x10, RZ ;  /* 0x00000010123c7819 */ /* 0x000fe200000006ff */
[----:B------:R-:W-:Y:S01]  /*2da0*/  FADD.FTZ R41, -R20, R41 ;  /* 0x0000002914297221 */ /* 0x000fe20000010100 */
[----:B------:R-:W-:Y:S01]  /*2db0*/  SHF.L.U32 R27, R21, 0x10, RZ ;  /* 0x00000010151b7819 */ /* 0x000fe200000006ff */
[----:B------:R-:W-:Y:S01]  /*2dc0*/  FADD.FTZ R29, R29, R26 ;  /* 0x0000001a1d1d7221 */ /* 0x000fe20000010000 */
[----:B------:R-:W-:Y:S01]  /*2dd0*/  FADD.FTZ R33, R32, R33 ;  /* 0x0000002120217221 */ /* 0x000fe20000010000 */
[----:B------:R-:W-:Y:S01]  /*2de0*/  FFMA.FTZ R36, R39, R32, R36 ;  /* 0x0000002027247223 */ /* 0x000fe20000010024 */
[----:B------:R-:W-:Y:S01]  /*2df0*/  SHF.L.U32 R26, R83, 0x10, RZ ;  /* 0x00000010531a7819 */ /* 0x000fe200000006ff */
[----:B------:R-:W-:Y:S01]  /*2e00*/  FMUL.FTZ R32, R24, R60 ;  /* 0x0000003c18207220 */ /* 0x000fe20000410000 */
[----:B------:R-:W-:Y:S01]  /*2e10*/  FMUL.FTZ R41, R41, R114 ;  /* 0x0000007229297220 */ /* 0x000fe20000410000 */
[----:B------:R-:W-:Y:S01]  /*2e20*/  FADD.FTZ R27, -R20, R27 ;  /* 0x0000001b141b7221 */ /* 0x000fe20000010100 */
[----:B------:R-:W-:Y:S01]  /*2e30*/  FADD.FTZ R34, R34, R30 ;  /* 0x0000001e22227221 */ /* 0x000fe20000010000 */
[----:B------:R-:W-:Y:S01]  /*2e40*/  FFMA.FTZ R35, R30, R37, R35 ;  /* 0x000000251e237223 */ /* 0x000fe20000010023 */
[----:B------:R-:W-:Y:S01]  /*2e50*/  FADD.FTZ R33, R33, R32 ;  /* 0x0000002021217221 */ /* 0x000fe20000010000 */
[----:B------:R-:W-:Y:S01]  /*2e60*/  FMUL.FTZ R30, R25, R26 ;  /* 0x0000001a191e7220 */ /* 0x000fe20000410000 */
[----:B------:R-:W-:Y:S01]  /*2e70*/  FFMA.FTZ R36, R41, R32, R36 ;  /* 0x0000002029247223 */ /* 0x000fe20000010024 */
[----:B------:R-:W-:Y:S01]  /*2e80*/  FMUL.FTZ R27, R27, R114 ;  /* 0x000000721b1b7220 */ /* 0x000fe20000410000 */
[----:B------:R-:W-:Y:S01]  /*2e90*/  FADD.FTZ R29, R29, R28 ;  /* 0x0000001c1d1d7221 */ /* 0x000fe20000010000 */
[----:B------:R-:W-:Y:S01]  /*2ea0*/  FFMA.FTZ R31, R28, R39, R31 ;  /* 0x000000271c1f7223 */ /* 0x000fe2000001001f */
[----:B------:R-:W-:Y:S01]  /*2eb0*/  FADD.FTZ R33, R30, R33 ;  /* 0x000000211e217221 */ /* 0x000fe20000010000 */
[----:B------:R-:W-:Y:S01]  /*2ec0*/  FADD.FTZ R62, R34, R60 ;  /* 0x0000003c223e7221 */ /* 0x000fe20000010000 */
[----:B------:R-:W-:Y:S01]  /*2ed0*/  FFMA.FTZ R30, R27, R30, R36 ;  /* 0x0000001e1b1e7223 */ /* 0x000fe20000010024 */
[----:B------:R-:W-:Y:S01]  /*2ee0*/  FFMA.FTZ R60, R60, R41, R35 ;  /* 0x000000293c3c7223 */ /* 0x000fe20000010023 */
[----:B------:R-:W-:Y:S01]  /*2ef0*/  FADD.FTZ R63, R29, R26 ;  /* 0x0000001a1d3f7221 */ /* 0x000fe20000010000 */
[----:B------:R-:W-:Y:S01]  /*2f00*/  FFMA.FTZ R61, R26, R27, R31 ;  /* 0x0000001b1a3d7223 */ /* 0x000fe2000001001f */
[----:B------:R-:W-:Y:S06]  /*2f10*/  BRA `(.L_x_132) ;  /* 0x0000002400007947 */ /* 0x000fec0003800000 */
.L_x_131:
[----:B------:R-:W-:Y:S02]  /*2f20*/  SHF.L.U32 R29, R112, 0x10, RZ ;  /* 0x00000010701d7819 */ /* 0x000fe400000006ff */
[----:B------:R-:W-:Y:S02]  /*2f30*/  SHF.L.U32 R27, R79, 0x10, RZ ;  /* 0x000000104f1b7819 */ /* 0x000fe400000006ff */
[----:B------:R-:W-:Y:S01]  /*2f40*/  SHF.L.U32 R35, R110, 0x10, RZ ;  /* 0x000000106e237819 */ /* 0x000fe200000006ff */
[C---:B------:R-:W-:Y:S01]  /*2f50*/  FADD.FTZ R31, -R20.reuse, R29 ;  /* 0x0000001d141f7221 */ /* 0x040fe20000010100 */
[----:B------:R-:W-:Y:S01]  /*2f60*/  SHF.L.U32 R33, R77, 0x10, RZ ;  /* 0x000000104d217819 */ /* 0x000fe200000006ff */
[C---:B------:R-:W-:Y:S01]  /*2f70*/  FADD.FTZ R27, -R20.reuse, R27 ;  /* 0x0000001b141b7221 */ /* 0x040fe20000010100 */
[----:B------:R-:W-:Y:S01]  /*2f80*/  SHF.L.U32 R37, R75, 0x10, RZ ;  /* 0x000000104b257819 */ /* 0x000fe200000006ff */
[-C--:B------:R-:W-:Y:S01]  /*2f90*/  FMUL.FTZ R26, R31, R114.reuse ;  /* 0x000000721f1a7220 */ /* 0x080fe20000410000 */
[C---:B------:R-:W-:Y:S01]  /*2fa0*/  FADD.FTZ R35, -R20.reuse, R35 ;  /* 0x0000002314237221 */ /* 0x040fe20000010100 */
[----:B------:R-:W-:Y:S01]  /*2fb0*/  FMUL.FTZ R27, R27, R114 ;  /* 0x000000721b1b7220 */ /* 0x000fe20000410000 */
[C---:B------:R-:W-:Y:S01]  /*2fc0*/  FADD.FTZ R33, -R20.reuse, R33 ;  /* 0x0000002114217221 */ /* 0x040fe20000010100 */
[----:B-----5:R-:W-:Y:S01]  /*2fd0*/  FFMA.FTZ R48, R25, R26, R23 ;  /* 0x0000001a19307223 */ /* 0x020fe20000010017 */
[----:B------:R-:W-:Y:S01]  /*2fe0*/  FADD.FTZ R37, -R20, R37 ;  /* 0x0000002514257221 */ /* 0x000fe20000010100 */
[--C-:B------:R-:W-:Y:S01]  /*2ff0*/  FFMA.FTZ R29, R24, R27, R22.reuse ;  /* 0x0000001b181d7223 */ /* 0x100fe20000010016 */
[-C--:B------:R-:W-:Y:S01]  /*3000*/  FMUL.FTZ R124, R35, R114.reuse ;  /* 0x00000072237c7220 */ /* 0x080fe20000410000 */
[----:B------:R-:W-:Y:S01]  /*3010*/  FMUL.FTZ R31, R48, -1.4426950216293334961 ;  /* 0xbfb8aa3b301f7820 */ /* 0x000fe20000410000 */
[----:B------:R-:W-:Y:S01]  /*3020*/  SHF.L.U32 R35, R108, 0x10, RZ ;  /* 0x000000106c237819 */ /* 0x000fe200000006ff */
[----:B------:R-:W-:Y:S01]  /*3030*/  FMUL.FTZ R28, R29, -1.4426950216293334961 ;  /* 0xbfb8aa3b1d1c7820 */ /* 0x000fe20000410000 */
[-C--:B------:R-:W-:Y:S01]  /*3040*/  FMUL.FTZ R55, R37, R114.reuse ;  /* 0x0000007225377220 */ /* 0x080fe20000410000 */
[----:B------:R-:W-:Y:S01]  /*3050*/  FMUL.FTZ R60, R33, R114 ;  /* 0x00000072213c7220 */ /* 0x000fe20000410000 */
[----:B------:R-:W-:Y:S01]  /*3060*/  FFMA.FTZ R44, R25, R124, R23 ;  /* 0x0000007c192c7223 */ /* 0x000fe20000010017 */
[----:B------:R0:W1:Y:S01]  /*3070*/  MUFU.EX2 R33, R31 ;  /* 0x0000001f00217308 */ /* 0x0000620000000800 */
[----:B------:R-:W-:Y:S01]  /*3080*/  FADD.FTZ R35, -R20, R35 ;  /* 0x0000002314237221 */ /* 0x000fe20000010100 */
[C-C-:B------:R-:W-:Y:S01]  /*3090*/  FFMA.FTZ R42, R24.reuse, R55, R22.reuse ;  /* 0x00000037182a7223 */ /* 0x140fe20000010016 */
[----:B------:R-:W-:Y:S01]  /*30a0*/  SHF.L.U32 R37, R73, 0x10, RZ ;  /* 0x0000001049257819 */ /* 0x000fe200000006ff */
[--C-:B------:R-:W-:Y:S01]  /*30b0*/  FFMA.FTZ R46, R24, R60, R22.reuse ;  /* 0x0000003c182e7223 */ /* 0x100fe20000010016 */
[----:B------:R-:W-:Y:S01]  /*30c0*/  FMUL.FTZ R58, R35, R114 ;  /* 0x00000072233a7220 */ /* 0x000fe20000410000 */
[----:B------:R-:W-:Y:S01]  /*30d0*/  FMUL.FTZ R35, R42, -1.4426950216293334961 ;  /* 0xbfb8aa3b2a237820 */ /* 0x000fe20000410000 */
[----:B------:R-:W-:Y:S01]  /*30e0*/  SHF.L.U32 R50, R113, 0x10, RZ ;  /* 0x0000001071327819 */ /* 0x000fe200000006ff */
[----:B------:R2:W3:Y:S01]  /*30f0*/  MUFU.EX2 R30, R28 ;  /* 0x0000001c001e7308 */ /* 0x0004e20000000800 */
[----:B------:R-:W-:Y:S01]  /*3100*/  FADD.FTZ R59, -R20, R37 ;  /* 0x00000025143b7221 */ /* 0x000fe20000010100 */
[----:B0-----:R-:W-:Y:S01]  /*3110*/  SHF.L.U32 R31, R106, 0x10, RZ ;  /* 0x000000106a1f7819 */ /* 0x001fe200000006ff */
[----:B------:R-:W-:Y:S01]  /*3120*/  FMUL.FTZ R32, R46, -1.4426950216293334961 ;  /* 0xbfb8aa3b2e207820 */ /* 0x000fe20000410000 */
[----:B------:R-:W-:Y:S01]  /*3130*/  FFMA.FTZ R40, R25, R58, R23 ;  /* 0x0000003a19287223 */ /* 0x000fe20000010017 */
[-C--:B------:R-:W-:Y:S01]  /*3140*/  FMUL.FTZ R59, R59, R114.reuse ;  /* 0x000000723b3b7220 */ /* 0x080fe20000410000 */
[----:B------:R-:W-:Y:S01]  /*3150*/  SHF.L.U32 R41, R71, 0x10, RZ ;  /* 0x0000001047297819 */ /* 0x000fe200000006ff */
[----:B------:R-:W-:Y:S01]  /*3160*/  FADD.FTZ R31, -R20, R31 ;  /* 0x0000001f141f7221 */ /* 0x000fe20000010100 */
[----:B------:R1:W-:Y:S01]  /*3170*/  MUFU.EX2 R37, R35 ;  /* 0x0000002300257308 */ /* 0x0003e20000000800 */
[----:B--2---:R-:W-:Y:S01]  /*3180*/  FMUL.FTZ R28, R44, -1.4426950216293334961 ;  /* 0xbfb8aa3b2c1c7820 */ /* 0x004fe20000410000 */
[----:B------:R-:W-:Y:S01]  /*3190*/  FFMA.FTZ R116, R24, R59, R22 ;  /* 0x0000003b18747223 */ /* 0x000fe20000010016 */
[----:B------:R-:W-:Y:S01]  /*31a0*/  FMUL.FTZ R52, R31, R114 ;  /* 0x000000721f347220 */ /* 0x000fe20000410000 */
[----:B------:R-:W-:Y:S01]  /*31b0*/  FMUL.FTZ R38, R40, -1.4426950216293334961 ;  /* 0xbfb8aa3b28267820 */ /* 0x000fe20000410000 */
[----:B------:R-:W-:-:S02]  /*31c0*/  SHF.L.U32 R39, R78, 0x10, RZ ;  /* 0x000000104e277819 */ /* 0x000fc400000006ff */
[----:B------:R-:W-:Y:S01]  /*31d0*/  FFMA.FTZ R31, R25, R52, R23 ;  /* 0x00000034191f7223 */ /* 0x000fe20000010017 */
[----:B------:R0:W2:Y:S01]  /*31e0*/  MUFU.EX2 R36, R28 ;  /* 0x0000001c00247308 */ /* 0x0000a20000000800 */
[----:B-1----:R-:W-:Y:S01]  /*31f0*/  FADD.FTZ R35, R33, 1 ;  /* 0x3f80000021237421 */ /* 0x002fe20000010000 */
[----:B---3--:R-:W-:Y:S01]  /*3200*/  FADD.FTZ R30, R30, 1 ;  /* 0x3f8000001e1e7421 */ /* 0x008fe20000010000 */
[----:B------:R-:W-:Y:S02]  /*3210*/  SHF.L.U32 R57, R74, 0x10, RZ ;  /* 0x000000104a397819 */ /* 0x000fe400000006ff */
[----:B------:R-:W-:Y:S02]  /*3220*/  SHF.L.U32 R61, R109, 0x10, RZ ;  /* 0x000000106d3d7819 */ /* 0x000fe400000006ff */
[----:B------:R-:W-:Y:S01]  /*3230*/  SHF.L.U32 R125, R76, 0x10, RZ ;  /* 0x000000104c7d7819 */ /* 0x000fe200000006ff */
[----:B------:R1:W3:Y:S01]  /*3240*/  MUFU.EX2 R34, R32 ;  /* 0x0000002000227308 */ /* 0x0002e20000000800 */
[----:B0-----:R-:W-:Y:S01]  /*3250*/  FMUL.FTZ R28, R31, -1.4426950216293334961 ;  /* 0xbfb8aa3b1f1c7820 */ /* 0x001fe20000410000 */
[----:B------:R-:W-:-:S02]  /*3260*/  SHF.L.U32 R123, R70, 0x10, RZ ;  /* 0x00000010467b7819 */ /* 0x000fc400000006ff */
[----:B------:R-:W-:-:S04]  /*3270*/  SHF.L.U32 R122, R99, 0x10, RZ ;  /* 0x00000010637a7819 */ /* 0x000fc800000006ff */
[----:B------:R-:W0:Y:S01]  /*3280*/  MUFU.RCP R35, R35 ;  /* 0x0000002300237308 */ /* 0x000e220000001000 */
[----:B-1----:R-:W-:Y:S01]  /*3290*/  FMUL.FTZ R32, R116, -1.4426950216293334961 ;  /* 0xbfb8aa3b74207820 */ /* 0x002fe20000410000 */
[----:B--2---:R-:W-:Y:S01]  /*32a0*/  FADD.FTZ R33, R36, 1 ;  /* 0x3f80000024217421 */ /* 0x004fe20000010000 */
[----:B------:R-:W-:-:S05]  /*32b0*/  FADD.FTZ R36, R37, 1 ;  /* 0x3f80000025247421 */ /* 0x000fca0000010000 */
[----:B------:R-:W1:Y:S01]  /*32c0*/  MUFU.RCP R30, R30 ;  /* 0x0000001e001e7308 */ /* 0x000e620000001000 */
[----:B---3--:R-:W-:-:S07]  /*32d0*/  FADD.FTZ R34, R34, 1 ;  /* 0x3f80000022227421 */ /* 0x008fce0000010000 */
[----:B------:R-:W2:Y:S01]  /*32e0*/  MUFU.EX2 R38, R38 ;  /* 0x0000002600267308 */ /* 0x000ea20000000800 */
[----:B0-----:R-:W-:Y:S01]  /*32f0*/  FADD.FTZ R37, -R35, 1 ;  /* 0x3f80000023257421 */ /* 0x001fe20000010100 */
[----:B------:R-:W-:Y:S01]  /*3300*/  FMUL.FTZ R117, R50, R35 ;  /* 0x0000002332757220 */ /* 0x000fe20000410000 */
[----:B------:R-:W-:Y:S01]  /*3310*/  FADD.FTZ R35, -R20, R41 ;  /* 0x0000002914237221 */ /* 0x000fe20000010100 */
[----:B------:R-:W-:Y:S01]  /*3320*/  SHF.L.U32 R41, R104, 0x10, RZ ;  /* 0x0000001068297819 */ /* 0x000fe200000006ff */
[----:B------:R-:W-:Y:S01]  /*3330*/  FFMA.FTZ R48, R48, R37, 1 ;  /* 0x3f80000030307423 */ /* 0x000fe20000010025 */
[----:B------:R-:W-:Y:S01]  /*3340*/  SHF.L.U32 R50, R111, 0x10, RZ ;  /* 0x000000106f327819 */ /* 0x000fe200000006ff */
[----:B------:R-:W-:Y:S01]  /*3350*/  FMUL.FTZ R35, R35, R114 ;  /* 0x0000007223237220 */ /* 0x000fe20000410000 */
[----:B------:R-:W0:Y:S01]  /*3360*/  MUFU.EX2 R32, R32 ;  /* 0x0000002000207308 */ /* 0x000e220000000800 */
[----:B-1----:R-:W-:Y:S01]  /*3370*/  FMUL.FTZ R62, R39, R30 ;  /* 0x0000001e273e7220 */ /* 0x002fe20000410000 */
[----:B------:R-:W-:Y:S01]  /*3380*/  FADD.FTZ R30, -R30, 1 ;  /* 0x3f8000001e1e7421 */ /* 0x000fe20000010100 */
[----:B------:R-:W-:Y:S01]  /*3390*/  FADD.FTZ R41, -R20, R41 ;  /* 0x0000002914297221 */ /* 0x000fe20000010100 */
[----:B------:R-:W-:-:S02]  /*33a0*/  FMUL.FTZ R117, R117, R48 ;  /* 0x0000003075757220 */ /* 0x000fc40000410000 */
[----:B------:R-:W-:Y:S02]  /*33b0*/  FFMA.FTZ R29, R29, R30, 1 ;  /* 0x3f8000001d1d7423 */ /* 0x000fe4000001001e */
[----:B------:R-:W1:Y:S01]  /*33c0*/  MUFU.RCP R33, R33 ;  /* 0x0000002100217308 */ /* 0x000e620000001000 */
[----:B--2---:R-:W-:Y:S01]  /*33d0*/  FADD.FTZ R39, R38, 1 ;  /* 0x3f80000026277421 */ /* 0x004fe20000010000 */
[----:B------:R-:W-:Y:S01]  /*33e0*/  FFMA.FTZ R38, R24, R35, R22 ;  /* 0x0000002318267223 */ /* 0x000fe20000010016 */
[----:B------:R-:W-:-:S03]  /*33f0*/  FMUL.FTZ R62, R62, R29 ;  /* 0x0000001d3e3e7220 */ /* 0x000fc60000410000 */
[----:B------:R-:W-:Y:S02]  /*3400*/  FMUL.FTZ R43, R38, -1.4426950216293334961 ;  /* 0xbfb8aa3b262b7820 */ /* 0x000fe40000410000 */
[----:B------:R-:W2:Y:S01]  /*3410*/  MUFU.RCP R36, R36 ;  /* 0x0000002400247308 */ /* 0x000ea20000001000 */
[----:B0-----:R-:W-:-:S07]  /*3420*/  FADD.FTZ R32, R32, 1 ;  /* 0x3f80000020207421 */ /* 0x001fce0000010000 */
[----:B------:R-:W0:Y:S01]  /*3430*/  MUFU.EX2 R28, R28 ;  /* 0x0000001c001c7308 */ /* 0x000e220000000800 */
[----:B-1----:R-:W-:Y:S01]  /*3440*/  FMUL.FTZ R63, R50, R33 ;  /* 0x00000021323f7220 */ /* 0x002fe20000410000 */
[----:B------:R-:W-:Y:S01]  /*3450*/  FADD.FTZ R33, -R33, 1 ;  /* 0x3f80000021217421 */ /* 0x000fe20000010100 */
[----:B------:R-:W-:-:S03]  /*3460*/  SHF.L.U32 R50, R72, 0x10, RZ ;  /* 0x0000001048327819 */ /* 0x000fc600000006ff */
[----:B------:R-:W-:Y:S01]  /*3470*/  FFMA.FTZ R44, R44, R33, 1 ;  /* 0x3f8000002c2c7423 */ /* 0x000fe20000010021 */
[----:B------:R-:W-:Y:S01]  /*3480*/  SHF.L.U32 R33, R69, 0x10, RZ ;  /* 0x0000001045217819 */ /* 0x000fe200000006ff */
[----:B------:R-:W1:Y:S01]  /*3490*/  MUFU.RCP R34, R34 ;  /* 0x0000002200227308 */ /* 0x000e620000001000 */
[----:B--2---:R-:W-:Y:S01]  /*34a0*/  FMUL.FTZ R57, R57, R36 ;  /* 0x0000002439397220 */ /* 0x004fe20000410000 */
[----:B------:R-:W-:Y:S02]  /*34b0*/  FMUL.FTZ R63, R63, R44 ;  /* 0x0000002c3f3f7220 */ /* 0x000fe40000410000 */
[----:B------:R-:W-:-:S04]  /*34c0*/  FADD.FTZ R33, -R20, R33 ;  /* 0x0000002114217221 */ /* 0x000fc80000010100 */
[----:B------:R2:W3:Y:S01]  /*34d0*/  MUFU.RCP R30, R39 ;  /* 0x00000027001e7308 */ /* 0x0004e20000001000 */
[----:B------:R-:W-:-:S07]  /*34e0*/  FMUL.FTZ R33, R33, R114 ;  /* 0x0000007221217220 */ /* 0x000fce0000410000 */
[----:B------:R-:W4:Y:S01]  /*34f0*/  MUFU.RCP R45, R32 ;  /* 0x00000020002d7308 */ /* 0x000f220000001000 */
[----:B--2---:R-:W-:Y:S01]  /*3500*/  FADD.FTZ R39, -R36, 1 ;  /* 0x3f80000024277421 */ /* 0x004fe20000010100 */
[----:B------:R-:W-:Y:S01]  /*3510*/  FMUL.FTZ R36, R41, R114 ;  /* 0x0000007229247220 */ /* 0x000fe20000410000 */
[----:B0-----:R-:W-:Y:S01]  /*3520*/  FADD.FTZ R41, R28, 1 ;  /* 0x3f8000001c297421 */ /* 0x001fe20000010000 */
[----:B-1----:R-:W-:Y:S01]  /*3530*/  FADD.FTZ R37, -R34, 1 ;  /* 0x3f80000022257421 */ /* 0x002fe20000010100 */
[----:B------:R-:W-:Y:S01]  /*3540*/  FFMA.FTZ R42, R42, R39, 1 ;  /* 0x3f8000002a2a7423 */ /* 0x000fe20000010027 */
[----:B------:R-:W-:Y:S01]  /*3550*/  FFMA.FTZ R28, R25, R36, R23 ;  /* 0x00000024191c7223 */ /* 0x000fe20000010017 */
[----:B------:R-:W-:Y:S01]  /*3560*/  FMUL.FTZ R125, R125, R34 ;  /* 0x000000227d7d7220 */ /* 0x000fe20000410000 */
[----:B------:R-:W-:Y:S01]  /*3570*/  FFMA.FTZ R46, R46, R37, 1 ;  /* 0x3f8000002e2e7423 */ /* 0x000fe20000010025 */
[----:B------:R-:W0:Y:S01]  /*3580*/  MUFU.RCP R41, R41 ;  /* 0x0000002900297308 */ /* 0x000e220000001000 */
[----:B------:R-:W-:Y:S01]  /*3590*/  SHF.L.U32 R37, R102, 0x10, RZ ;  /* 0x0000001066257819 */ /* 0x000fe200000006ff */
[----:B------:R-:W-:Y:S01]  /*35a0*/  FMUL.FTZ R39, R28, -1.4426950216293334961 ;  /* 0xbfb8aa3b1c277820 */ /* 0x000fe20000410000 */
[----:B---3--:R-:W-:Y:S01]  /*35b0*/  FMUL.FTZ R61, R61, R30 ;  /* 0x0000001e3d3d7220 */ /* 0x008fe20000410000 */
[----:B------:R-:W-:Y:S01]  /*35c0*/  FMUL.FTZ R125, R125, R46 ;  /* 0x0000002e7d7d7220 */ /* 0x000fe20000410000 */
[----:B------:R-:W-:Y:S01]  /*35d0*/  FMUL.FTZ R57, R57, R42 ;  /* 0x0000002a39397220 */ /* 0x000fe20000410000 */
[----:B------:R-:W-:Y:S01]  /*35e0*/  FADD.FTZ R49, -R20, R37 ;  /* 0x0000002514317221 */ /* 0x000fe20000010100 */
[----:B------:R-:W-:Y:S01]  /*35f0*/  FADD.FTZ R37, -R30, 1 ;  /* 0x3f8000001e257421 */ /* 0x000fe20000010100 */
[----:B------:R-:W1:Y:S01]  /*3600*/  MUFU.EX2 R43, R43 ;  /* 0x0000002b002b7308 */ /* 0x000e620000000800 */
[----:B----4-:R-:W-:Y:S01]  /*3610*/  FADD.FTZ R47, -R45, 1 ;  /* 0x3f8000002d2f7421 */ /* 0x010fe20000010100 */
[--C-:B------:R-:W-:Y:S01]  /*3620*/  FFMA.FTZ R30, R24, R33, R22.reuse ;  /* 0x00000021181e7223 */ /* 0x100fe20000010016 */
[----:B------:R-:W-:Y:S01]  /*3630*/  FMUL.FTZ R32, R49, R114 ;  /* 0x0000007231207220 */ /* 0x000fe20000410000 */
[----:B------:R-:W-:Y:S01]  /*3640*/  FFMA.FTZ R40, R40, R37, 1 ;  /* 0x3f80000028287423 */ /* 0x000fe20000010025 */
[----:B------:R-:W-:Y:S01]  /*3650*/  FFMA.FTZ R116, R116, R47, 1 ;  /* 0x3f80000074747423 */ /* 0x000fe2000001002f */
[----:B------:R-:W-:Y:S01]  /*3660*/  SHF.L.U32 R47, R67, 0x10, RZ ;  /* 0x00000010432f7819 */ /* 0x000fe200000006ff */
[----:B------:R-:W-:Y:S01]  /*3670*/  FMUL.FTZ R49, R30, -1.4426950216293334961 ;  /* 0xbfb8aa3b1e317820 */ /* 0x000fe20000410000 */
[----:B------:R-:W-:Y:S01]  /*3680*/  MUFU.EX2 R39, R39 ;  /* 0x0000002700277308 */ /* 0x000fe20000000800 */
[----:B0-----:R-:W-:Y:S01]  /*3690*/  FADD.FTZ R48, -R41, 1 ;  /* 0x3f80000029307421 */ /* 0x001fe20000010100 */
[----:B------:R-:W-:Y:S01]  /*36a0*/  FFMA.FTZ R34, R25, R32, R23 ;  /* 0x0000002019227223 */ /* 0x000fe20000010017 */
[----:B------:R-:W-:Y:S01]  /*36b0*/  FADD.FTZ R47, -R20, R47 ;  /* 0x0000002f142f7221 */ /* 0x000fe20000010100 */
[----:B------:R-:W-:Y:S01]  /*36c0*/  FMUL.FTZ R45, R50, R45 ;  /* 0x0000002d322d7220 */ /* 0x000fe20000410000 */
[----:B------:R-:W-:Y:S01]  /*36d0*/  FFMA.FTZ R51, R31, R48, 1 ;  /* 0x3f8000001f337423 */ /* 0x000fe20000010030 */
[----:B------:R-:W-:Y:S01]  /*36e0*/  FMUL.FTZ R37, R34, -1.4426950216293334961 ;  /* 0xbfb8aa3b22257820 */ /* 0x000fe20000410000 */
[----:B------:R-:W-:Y:S01]  /*36f0*/  FMUL.FTZ R31, R47, R114 ;  /* 0x000000722f1f7220 */ /* 0x000fe20000410000 */
[----:B------:R0:W2:Y:S01]  /*3700*/  MUFU.EX2 R29, R49 ;  /* 0x00000031001d7308 */ /* 0x0000a20000000800 */
[----:B-1----:R-:W-:Y:S01]  /*3710*/  FADD.FTZ R47, R43, 1 ;  /* 0x3f8000002b2f7421 */ /* 0x002fe20000010000 */
[----:B------:R-:W-:Y:S01]  /*3720*/  FMUL.FTZ R116, R45, R116 ;  /* 0x000000742d747220 */ /* 0x000fe20000410000 */
[----:B------:R-:W-:Y:S01]  /*3730*/  FFMA.FTZ R43, R24, R31, R22 ;  /* 0x0000001f182b7223 */ /* 0x000fe20000010016 */
[----:B------:R-:W-:Y:S01]  /*3740*/  SHF.L.U32 R46, R107, 0x10, RZ ;  /* 0x000000106b2e7819 */ /* 0x000fe200000006ff */
[----:B------:R-:W-:-:S02]  /*3750*/  FMUL.FTZ R61, R61, R40 ;  /* 0x000000283d3d7220 */ /* 0x000fc40000410000 */
[----:B------:R-:W-:Y:S01]  /*3760*/  FMUL.FTZ R42, R43, -1.4426950216293334961 ;  /* 0xbfb8aa3b2b2a7820 */ /* 0x000fe20000410000 */
[----:B------:R-:W1:Y:S01]  /*3770*/  MUFU.RCP R44, R47 ;  /* 0x0000002f002c7308 */ /* 0x000e620000001000 */
[----:B0-----:R-:W-:Y:S01]  /*3780*/  SHF.L.U32 R49, R100, 0x10, RZ ;  /* 0x0000001064317819 */ /* 0x001fe200000006ff */
[----:B------:R-:W-:-:S04]  /*3790*/  FMUL.FTZ R46, R46, R41 ;  /* 0x000000292e2e7220 */ /* 0x000fc80000410000 */
[----:B------:R-:W-:Y:S01]  /*37a0*/  FADD.FTZ R49, -R20, R49 ;  /* 0x0000003114317221 */ /* 0x000fe20000010100 */
[----:B------:R-:W-:Y:S01]  /*37b0*/  FMUL.FTZ R51, R46, R51 ;  /* 0x000000332e337220 */ /* 0x000fe20000410000 */
[----:B------:R-:W0:Y:S01]  /*37c0*/  MUFU.EX2 R37, R37 ;  /* 0x0000002500257308 */ /* 0x000e220000000800 */
[----:B--2---:R-:W-:Y:S01]  /*37d0*/  FADD.FTZ R53, R29, 1 ;  /* 0x3f8000001d357421 */ /* 0x004fe20000010000 */
[----:B------:R-:W-:Y:S01]  /*37e0*/  FMUL.FTZ R48, R49, R114 ;  /* 0x0000007231307220 */ /* 0x000fe20000410000 */
[----:B------:R-:W-:Y:S01]  /*37f0*/  FADD.FTZ R49, R39, 1 ;  /* 0x3f80000027317421 */ /* 0x000fe20000010000 */
[----:B------:R-:W-:Y:S02]  /*3800*/  SHF.L.U32 R39, R65, 0x10, RZ ;  /* 0x0000001041277819 */ /* 0x000fe400000006ff */
[----:B------:R-:W-:Y:S02]  /*3810*/  FFMA.FTZ R40, R25, R48, R23 ;  /* 0x0000003019287223 */ /* 0x000fe40000010017 */
[----:B------:R-:W2:Y:S01]  /*3820*/  MUFU.RCP R45, R49 ;  /* 0x00000031002d7308 */ /* 0x000ea20000001000 */
[----:B------:R-:W-:Y:S01]  /*3830*/  FADD.FTZ R39, -R20, R39 ;  /* 0x0000002714277221 */ /* 0x000fe20000010100 */
[----:B-1----:R-:W-:Y:S01]  /*3840*/  FADD.FTZ R47, -R44, 1 ;  /* 0x3f8000002c2f7421 */ /* 0x002fe20000010100 */
[----:B------:R-:W-:Y:S01]  /*3850*/  FMUL.FTZ R41, R40, -1.4426950216293334961 ;  /* 0xbfb8aa3b28297820 */ /* 0x000fe20000410000 */
[----:B------:R-:W-:Y:S01]  /*3860*/  FMUL.FTZ R50, R123, R44 ;  /* 0x0000002c7b327220 */ /* 0x000fe20000410000 */
[----:B------:R-:W-:Y:S01]  /*3870*/  FMUL.FTZ R39, R39, R114 ;  /* 0x0000007227277220 */ /* 0x000fe20000410000 */
[----:B------:R-:W-:Y:S01]  /*3880*/  FFMA.FTZ R47, R38, R47, 1 ;  /* 0x3f800000262f7423 */ /* 0x000fe2000001002f */
[----:B------:R-:W-:Y:S01]  /*3890*/  SHF.L.U32 R123, R4, 0x10, RZ ;  /* 0x00000010047b7819 */ /* 0x000fe200000006ff */
[----:B------:R-:W1:Y:S01]  /*38a0*/  MUFU.EX2 R42, R42 ;  /* 0x0000002a002a7308 */ /* 0x000e620000000800 */
[----:B------:R-:W-:Y:S01]  /*38b0*/  FFMA.FTZ R38, R24, R39, R22 ;  /* 0x0000002718267223 */ /* 0x000fe20000010016 */
[----:B0-----:R-:W-:-:S03]  /*38c0*/  FADD.FTZ R37, R37, 1 ;  /* 0x3f80000025257421 */ /* 0x001fc60000010000 */
[----:B------:R-:W-:-:S03]  /*38d0*/  FMUL.FTZ R46, R38, -1.4426950216293334961 ;  /* 0xbfb8aa3b262e7820 */ /* 0x000fc60000410000 */
[----:B------:R0:W3:Y:S01]  /*38e0*/  MUFU.RCP R44, R53 ;  /* 0x00000035002c7308 */ /* 0x0000e20000001000 */
[----:B--2---:R-:W-:-:S04]  /*38f0*/  FADD.FTZ R29, -R45, 1 ;  /* 0x3f8000002d1d7421 */ /* 0x004fc80000010100 */
[----:B------:R-:W-:Y:S01]  /*3900*/  FFMA.FTZ R49, R28, R29, 1 ;  /* 0x3f8000001c317423 */ /* 0x000fe2000001001d */
[----:B------:R-:W-:Y:S01]  /*3910*/  SHF.L.U32 R28, R105, 0x10, RZ ;  /* 0x00000010691c7819 */ /* 0x000fe200000006ff */
[----:B------:R-:W-:Y:S01]  /*3920*/  FMUL.FTZ R29, R50, R47 ;  /* 0x0000002f321d7220 */ /* 0x000fe20000410000 */
[----:B------:R-:W2:Y:S01]  /*3930*/  MUFU.EX2 R41, R41 ;  /* 0x0000002900297308 */ /* 0x000ea20000000800 */
[----:B-1----:R-:W-:Y:S01]  /*3940*/  FADD.FTZ R42, R42, 1 ;  /* 0x3f8000002a2a7421 */ /* 0x002fe20000010000 */
[----:B------:R-:W-:Y:S01]  /*3950*/  SHF.L.U32 R47, R101, 0x10, RZ ;  /* 0x00000010652f7819 */ /* 0x000fe200000006ff */
[----:B------:R-:W-:Y:S01]  /*3960*/  FMUL.FTZ R28, R28, R45 ;  /* 0x0000002d1c1c7220 */ /* 0x000fe20000410000 */
[----:B0-----:R-:W-:-:S03]  /*3970*/  SHF.L.U32 R53, R98, 0x10, RZ ;  /* 0x0000001062357819 */ /* 0x001fc600000006ff */
[----:B------:R-:W-:Y:S01]  /*3980*/  FMUL.FTZ R28, R28, R49 ;  /* 0x000000311c1c7220 */ /* 0x000fe20000410000 */
[----:B------:R-:W0:Y:S01]  /*3990*/  MUFU.RCP R37, R37 ;  /* 0x0000002500257308 */ /* 0x000e220000001000 */
[----:B---3--:R-:W-:Y:S01]  /*39a0*/  FADD.FTZ R45, -R44, 1 ;  /* 0x3f8000002c2d7421 */ /* 0x008fe20000010100 */
[----:B------:R-:W-:Y:S01]  /*39b0*/  SHF.L.U32 R49, R68, 0x10, RZ ;  /* 0x0000001044317819 */ /* 0x000fe200000006ff */
[----:B------:R-:W-:Y:S02]  /*39c0*/  FADD.FTZ R53, -R20, R53 ;  /* 0x0000003514357221 */ /* 0x000fe40000010100 */
[----:B------:R-:W-:Y:S02]  /*39d0*/  FFMA.FTZ R50, R30, R45, 1 ;  /* 0x3f8000001e327423 */ /* 0x000fe4000001002d */
[----:B------:R-:W-:Y:S01]  /*39e0*/  FMUL.FTZ R49, R49, R44 ;  /* 0x0000002c31317220 */ /* 0x000fe20000410000 */
[----:B------:R-:W1:Y:S01]  /*39f0*/  MUFU.EX2 R46, R46 ;  /* 0x0000002e002e7308 */ /* 0x000e620000000800 */
[----:B--2---:R-:W-:Y:S01]  /*3a00*/  FADD.FTZ R30, R41, 1 ;  /* 0x3f800000291e7421 */ /* 0x004fe20000010000 */
[----:B------:R-:W-:Y:S01]  /*3a10*/  SHF.L.U32 R44, R103, 0x10, RZ ;  /* 0x00000010672c7819 */ /* 0x000fe200000006ff */
[----:B------:R-:W-:Y:S01]  /*3a20*/  FMUL.FTZ R49, R49, R50 ;  /* 0x0000003231317220 */ /* 0x000fe20000410000 */
[----:B------:R-:W-:-:S04]  /*3a30*/  FMUL.FTZ R50, R53, R114 ;  /* 0x0000007235327220 */ /* 0x000fc80000410000 */
[----:B------:R-:W2:Y:S01]  /*3a40*/  MUFU.RCP R42, R42 ;  /* 0x0000002a002a7308 */ /* 0x000ea20000001000 */
[----:B0-----:R-:W-:Y:S01]  /*3a50*/  FADD.FTZ R41, -R37, 1 ;  /* 0x3f80000025297421 */ /* 0x001fe20000010100 */
[----:B------:R-:W-:Y:S01]  /*3a60*/  FMUL.FTZ R44, R44, R37 ;  /* 0x000000252c2c7220 */ /* 0x000fe20000410000 */
[----:B------:R-:W-:Y:S02]  /*3a70*/  SHF.L.U32 R37, R66, 0x10, RZ ;  /* 0x0000001042257819 */ /* 0x000fe400000006ff */
[----:B------:R-:W-:-:S03]  /*3a80*/  FFMA.FTZ R41, R34, R41, 1 ;  /* 0x3f80000022297423 */ /* 0x000fc60000010029 */
[----:B------:R-:W0:Y:S01]  /*3a90*/  MUFU.RCP R30, R30 ;  /* 0x0000001e001e7308 */ /* 0x000e220000001000 */
[----:B-1----:R-:W-:-:S07]  /*3aa0*/  FADD.FTZ R45, R46, 1 ;  /* 0x3f8000002e2d7421 */ /* 0x002fce0000010000 */
[----:B------:R1:W3:Y:S01]  /*3ab0*/  MUFU.RCP R34, R45 ;  /* 0x0000002d00227308 */ /* 0x0002e20000001000 */
[----:B--2---:R-:W-:Y:S01]  /*3ac0*/  FADD.FTZ R46, -R42, 1 ;  /* 0x3f8000002a2e7421 */ /* 0x004fe20000010100 */
[----:B------:R-:W-:-:S03]  /*3ad0*/  FMUL.FTZ R37, R37, R42 ;  /* 0x0000002a25257220 */ /* 0x000fc60000410000 */
[----:B------:R-:W-:Y:S01]  /*3ae0*/  FFMA.FTZ R46, R43, R46, 1 ;  /* 0x3f8000002b2e7423 */ /* 0x000fe2000001002e */
[----:B0-----:R-:W-:Y:S01]  /*3af0*/  FADD.FTZ R43, -R30, 1 ;  /* 0x3f8000001e2b7421 */ /* 0x001fe20000010100 */
[----:B-1----:R-:W-:Y:S02]  /*3b00*/  SHF.L.U32 R45, R64, 0x10, RZ ;  /* 0x00000010402d7819 */ /* 0x002fe400000006ff */
[----:B------:R-:W-:Y:S01]  /*3b10*/  FMUL.FTZ R46, R37, R46 ;  /* 0x0000002e252e7220 */ /* 0x000fe20000410000 */
[----:B------:R-:W-:Y:S01]  /*3b20*/  FFMA.FTZ R40, R40, R43, 1 ;  /* 0x3f80000028287423 */ /* 0x000fe2000001002b */
[----:B------:R-:W-:Y:S01]  /*3b30*/  FMUL.FTZ R43, R47, R30 ;  /* 0x0000001e2f2b7220 */ /* 0x000fe20000410000 */
[----:B------:R-:W-:Y:S01]  /*3b40*/  FMUL.FTZ R30, R44, R41 ;  /* 0x000000292c1e7220 */ /* 0x000fe20000410000 */
[----:B------:R-:W-:Y:S01]  /*3b50*/  SHF.L.U32 R47, R19, 0x10, RZ ;  /* 0x00000010132f7819 */ /* 0x000fe200000006ff */
[----:B---3--:R-:W-:-:S04]  /*3b60*/  FADD.FTZ R41, -R34, 1 ;  /* 0x3f80000022297421 */ /* 0x008fc80000010100 */
[----:B------:R-:W-:Y:S01]  /*3b70*/  FFMA.FTZ R41, R38, R41, 1 ;  /* 0x3f80000026297423 */ /* 0x000fe20000010029 */
[----:B------:R-:W-:Y:S01]  /*3b80*/  FMUL.FTZ R38, R45, R34 ;  /* 0x000000222d267220 */ /* 0x000fe20000410000 */
[----:B------:R-:W-:Y:S01]  /*3b90*/  FMUL.FTZ R34, R43, R40 ;  /* 0x000000282b227220 */ /* 0x000fe20000410000 */
[----:B------:R-:W-:Y:S01]  /*3ba0*/  FFMA.FTZ R40, R25, R50, R23 ;  /* 0x0000003219287223 */ /* 0x000fe20000010017 */
[----:B------:R-:W-:Y:S01]  /*3bb0*/  FADD.FTZ R47, -R20, R47 ;  /* 0x0000002f142f7221 */ /* 0x000fe20000010100 */
[----:B------:R-:W-:Y:S01]  /*3bc0*/  SHF.L.U32 R43, R96, 0x10, RZ ;  /* 0x00000010602b7819 */ /* 0x000fe200000006ff */
[----:B------:R-:W-:Y:S01]  /*3bd0*/  FMUL.FTZ R37, R38, R41 ;  /* 0x0000002926257220 */ /* 0x000fe20000410000 */
[----:B------:R-:W-:Y:S01]  /*3be0*/  FMUL.FTZ R38, R40, -1.4426950216293334961 ;  /* 0xbfb8aa3b28267820 */ /* 0x000fe20000410000 */
[----:B------:R-:W-:Y:S01]  /*3bf0*/  FMUL.FTZ R47, R47, R114 ;  /* 0x000000722f2f7220 */ /* 0x000fe20000410000 */
[----:B------:R-:W-:Y:S01]  /*3c00*/  SHF.L.U32 R45, R5, 0x10, RZ ;  /* 0x00000010052d7819 */ /* 0x000fe200000006ff */
[----:B------:R-:W-:-:S02]  /*3c10*/  FADD.FTZ R41, -R20, R43 ;  /* 0x0000002b14297221 */ /* 0x000fc40000010100 */
[----:B------:R-:W-:Y:S01]  /*3c20*/  FFMA.FTZ R43, R24, R47, R22 ;  /* 0x0000002f182b7223 */ /* 0x000fe20000010016 */
[----:B------:R-:W0:Y:S01]  /*3c30*/  MUFU.EX2 R38, R38 ;  /* 0x0000002600267308 */ /* 0x000e220000000800 */
[----:B------:R-:W-:Y:S01]  /*3c40*/  FMUL.FTZ R44, R41, R114 ;  /* 0x00000072292c7220 */ /* 0x000fe20000410000 */
[----:B------:R-:W-:Y:S01]  /*3c50*/  FADD.FTZ R45, -R20, R45 ;  /* 0x0000002d142d7221 */ /* 0x000fe20000010100 */
[----:B------:R-:W-:Y:S02]  /*3c60*/  FMUL.FTZ R56, R43, -1.4426950216293334961 ;  /* 0xbfb8aa3b2b387820 */ /* 0x000fe40000410000 */
[----:B------:R-:W-:Y:S01]  /*3c70*/  FFMA.FTZ R42, R25, R44, R23 ;  /* 0x0000002c192a7223 */ /* 0x000fe20000010017 */
[----:B------:R-:W-:-:S03]  /*3c80*/  FMUL.FTZ R45, R45, R114 ;  /* 0x000000722d2d7220 */ /* 0x000fc60000410000 */
[----:B------:R-:W1:Y:S01]  /*3c90*/  MUFU.EX2 R56, R56 ;  /* 0x0000003800387308 */ /* 0x000e620000000800 */
[----:B------:R-:W-:Y:S01]  /*3ca0*/  FMUL.FTZ R53, R42, -1.4426950216293334961 ;  /* 0xbfb8aa3b2a357820 */ /* 0x000fe20000410000 */
[----:B0-----:R-:W-:-:S06]  /*3cb0*/  FADD.FTZ R41, R38, 1 ;  /* 0x3f80000026297421 */ /* 0x001fcc0000010000 */
[----:B------:R-:W0:Y:S01]  /*3cc0*/  MUFU.EX2 R53, R53 ;  /* 0x0000003500357308 */ /* 0x000e220000000800 */
[----:B------:R-:W-:-:S07]  /*3cd0*/  FFMA.FTZ R38, R24, R45, R22 ;  /* 0x0000002d18267223 */ /* 0x000fce0000010016 */
[----:B------:R-:W2:Y:S01]  /*3ce0*/  MUFU.RCP R41, R41 ;  /* 0x0000002900297308 */ /* 0x000ea20000001000 */
[----:B-1----:R-:W-:Y:S01]  /*3cf0*/  FADD.FTZ R54, R56, 1 ;  /* 0x3f80000038367421 */ /* 0x002fe20000010000 */
[----:B------:R-:W-:-:S06]  /*3d00*/  FMUL.FTZ R56, R38, -1.4426950216293334961 ;  /* 0xbfb8aa3b26387820 */ /* 0x000fcc0000410000 */
[----:B------:R-:W1:Y:S01]  /*3d10*/  MUFU.RCP R54, R54 ;  /* 0x0000003600367308 */ /* 0x000e620000001000 */
[----:B0-----:R-:W-:-:S07]  /*3d20*/  FADD.FTZ R82, R53, 1 ;  /* 0x3f80000035527421 */ /* 0x001fce0000010000 */
[----:B------:R-:W0:Y:S01]  /*3d30*/  MUFU.EX2 R56, R56 ;  /* 0x0000003800387308 */ /* 0x000e220000000800 */
[----:B--2---:R-:W-:Y:S01]  /*3d40*/  FADD.FTZ R53, -R41, 1 ;  /* 0x3f80000029357421 */ /* 0x004fe20000010100 */
[----:B------:R-:W-:-:S03]  /*3d50*/  FMUL.FTZ R41, R122, R41 ;  /* 0x000000297a297220 */ /* 0x000fc60000410000 */
[----:B------:R-:W-:-:S03]  /*3d60*/  FFMA.FTZ R40, R40, R53, 1 ;  /* 0x3f80000028287423 */ /* 0x000fc60000010035 */
[----:B------:R2:W3:Y:S01]  /*3d70*/  MUFU.RCP R53, R82 ;  /* 0x0000005200357308 */ /* 0x0004e20000001000 */
[----:B-1----:R-:W-:Y:S01]  /*3d80*/  FADD.FTZ R122, -R54, 1 ;  /* 0x3f800000367a7421 */ /* 0x002fe20000010100 */
[----:B------:R-:W-:Y:S01]  /*3d90*/  FMUL.FTZ R54, R123, R54 ;  /* 0x000000367b367220 */ /* 0x000fe20000410000 */
[----:B------:R-:W-:Y:S02]  /*3da0*/  FMUL.FTZ R40, R41, R40 ;  /* 0x0000002829287220 */ /* 0x000fe40000410000 */
[----:B------:R-:W-:Y:S01]  /*3db0*/  FFMA.FTZ R43, R43, R122, 1 ;  /* 0x3f8000002b2b7423 */ /* 0x000fe2000001007a */
[----:B0-----:R-:W-:Y:S01]  /*3dc0*/  FADD.FTZ R122, R56, 1 ;  /* 0x3f800000387a7421 */ /* 0x001fe20000010000 */
[----:B--2---:R-:W-:Y:S02]  /*3dd0*/  SHF.L.U32 R82, R97, 0x10, RZ ;  /* 0x0000001061527819 */ /* 0x004fe400000006ff */
[----:B------:R-:W-:Y:S01]  /*3de0*/  FMUL.FTZ R43, R54, R43 ;  /* 0x0000002b362b7220 */ /* 0x000fe20000410000 */
[----:B------:R-:W0:Y:S01]  /*3df0*/  MUFU.RCP R56, R122 ;  /* 0x0000007a00387308 */ /* 0x000e220000001000 */
[----:B---3--:R-:W-:-:S04]  /*3e00*/  FADD.FTZ R123, -R53, 1 ;  /* 0x3f800000357b7421 */ /* 0x008fc80000010100 */
[----:B------:R-:W-:Y:S01]  /*3e10*/  FFMA.FTZ R42, R42, R123, 1 ;  /* 0x3f8000002a2a7423 */ /* 0x000fe2000001007b */
[----:B------:R-:W-:Y:S01]  /*3e20*/  FMUL.FTZ R123, R82, R53 ;  /* 0x00000035527b7220 */ /* 0x000fe20000410000 */
[----:B------:R-:W-:-:S05]  /*3e30*/  SHF.L.U32 R53, R6, 0x10, RZ ;  /* 0x0000001006357819 */ /* 0x000fca00000006ff */
[----:B0-----:R-:W-:Y:S01]  /*3e40*/  FMUL.FTZ R53, R53, R56 ;  /* 0x0000003835357220 */ /* 0x001fe20000410000 */
[----:B------:R-:W-:-:S04]  /*3e50*/  FADD.FTZ R56, -R56, 1 ;  /* 0x3f80000038387421 */ /* 0x000fc80000010100 */
[----:B------:R-:W-:Y:S01]  /*3e60*/  FFMA.FTZ R56, R38, R56, 1 ;  /* 0x3f80000026387423 */ /* 0x000fe20000010038 */
[----:B------:R-:W-:Y:S01]  /*3e70*/  FMUL.FTZ R38, R123, R42 ;  /* 0x0000002a7b267220 */ /* 0x000fe20000410000 */
[----:B------:R-:W-:Y:S02]  /*3e80*/  FMUL.FTZ R42, R24, R62 ;  /* 0x0000003e182a7220 */ /* 0x000fe40000410000 */
[----:B------:R-:W-:Y:S01]  /*3e90*/  FMUL.FTZ R41, R53, R56 ;  /* 0x0000003835297220 */ /* 0x000fe20000410000 */
[----:B------:R-:W-:Y:S01]  /*3ea0*/  SHF.L.U32 R53, R94, 0x10, RZ ;  /* 0x000000105e357819 */ /* 0x000fe200000006ff */
[C---:B------:R-:W-:Y:S01]  /*3eb0*/  FFMA.FTZ R123, R27.reuse, R42, RZ ;  /* 0x0000002a1b7b7223 */ /* 0x040fe200000100ff */
[----:B------:R-:W-:Y:S01]  /*3ec0*/  FADD.FTZ R82, RZ, R42 ;  /* 0x0000002aff527221 */ /* 0x000fe20000010000 */
[----:B------:R-:W-:Y:S01]  /*3ed0*/  FFMA.FTZ R27, R27, R62, RZ ;  /* 0x0000003e1b1b7223 */ /* 0x000fe200000100ff */
[----:B------:R-:W-:Y:S01]  /*3ee0*/  FADD.FTZ R62, RZ, R62 ;  /* 0x0000003eff3e7221 */ /* 0x000fe20000010000 */
[----:B------:R-:W-:Y:S01]  /*3ef0*/  FADD.FTZ R54, -R20, R53 ;  /* 0x0000003514367221 */ /* 0x000fe20000010100 */
[----:B------:R-:W-:-:S03]  /*3f00*/  FMUL.FTZ R53, R25, R117 ;  /* 0x0000007519357220 */ /* 0x000fc60000410000 */
[----:B------:R-:W-:Y:S01]  /*3f10*/  FMUL.FTZ R42, R54, R114 ;  /* 0x00000072362a7220 */ /* 0x000fe20000410000 */
[----:B------:R-:W-:Y:S01]  /*3f20*/  FFMA.FTZ R56, R26, R53, R123 ;  /* 0x000000351a387223 */ /* 0x000fe2000001007b */
[----:B------:R-:W-:Y:S01]  /*3f30*/  FADD.FTZ R82, R53, R82 ;  /* 0x0000005235527221 */ /* 0x000fe20000010000 */
[----:B------:R-:W-:Y:S01]  /*3f40*/  FADD.FTZ R123, R62, R125 ;  /* 0x0000007d3e7b7221 */ /* 0x000fe20000010000 */
[----:B------:R-:W-:Y:S01]  /*3f50*/  FFMA.FTZ R53, R25, R42, R23 ;  /* 0x0000002a19357223 */ /* 0x000fe20000010017 */
[-C--:B------:R-:W-:Y:S01]  /*3f60*/  FFMA.FTZ R62, R60, R125.reuse, R27 ;  /* 0x0000007d3c3e7223 */ /* 0x080fe2000001001b */
[----:B------:R-:W-:Y:S01]  /*3f70*/  FMUL.FTZ R125, R24, R125 ;  /* 0x0000007d187d7220 */ /* 0x000fe20000410000 */
[----:B------:R-:W-:Y:S01]  /*3f80*/  SHF.L.U32 R27, R95, 0x10, RZ ;  /* 0x000000105f1b7819 */ /* 0x000fe200000006ff */
[----:B------:R-:W-:Y:S01]  /*3f90*/  FMUL.FTZ R122, R53, -1.4426950216293334961 ;  /* 0xbfb8aa3b357a7820 */ /* 0x000fe20000410000 */
[----:B------:R-:W-:Y:S01]  /*3fa0*/  FADD.FTZ R123, R123, R57 ;  /* 0x000000397b7b7221 */ /* 0x000fe20000010000 */
[----:B------:R-:W-:Y:S01]  /*3fb0*/  FFMA.FTZ R60, R60, R125, R56 ;  /* 0x0000007d3c3c7223 */ /* 0x000fe20000010038 */
[----:B------:R-:W-:Y:S01]  /*3fc0*/  FADD.FTZ R82, R82, R125 ;  /* 0x0000007d52527221 */ /* 0x000fe20000010000 */
[----:B------:R-:W-:Y:S01]  /*3fd0*/  FFMA.FTZ R125, R26, R117, RZ ;  /* 0x000000751a7d7223 */ /* 0x000fe200000100ff */
[-C--:B------:R-:W-:Y:S01]  /*3fe0*/  FFMA.FTZ R62, R55, R57.reuse, R62 ;  /* 0x00000039373e7223 */ /* 0x080fe2000001003e */
[----:B------:R-:W0:Y:S01]  /*3ff0*/  MUFU.EX2 R122, R122 ;  /* 0x0000007a007a7308 */ /* 0x000e220000000800 */
[----:B------:R-:W-:Y:S01]  /*4000*/  FMUL.FTZ R57, R24, R57 ;  /* 0x0000003918397220 */ /* 0x000fe20000410000 */
[----:B------:R-:W-:Y:S01]  /*4010*/  FFMA.FTZ R125, R124, R63, R125 ;  /* 0x0000003f7c7d7223 */ /* 0x000fe2000001007d */
[----:B------:R-:W-:-:S03]  /*4020*/  FFMA.FTZ R62, R59, R116, R62 ;  /* 0x000000743b3e7223 */ /* 0x000fc6000001003e */
[----:B------:R-:W-:Y:S01]  /*4030*/  FFMA.FTZ R125, R58, R61, R125 ;  /* 0x0000003d3a7d7223 */ /* 0x000fe2000001007d */
[----:B------:R-:W-:-:S03]  /*4040*/  FFMA.FTZ R62, R35, R29, R62 ;  /* 0x0000001d233e7223 */ /* 0x000fc6000001003e */
[----:B------:R-:W-:Y:S01]  /*4050*/  FFMA.FTZ R125, R52, R51, R125 ;  /* 0x00000033347d7223 */ /* 0x000fe2000001007d */
[----:B------:R-:W-:-:S03]  /*4060*/  FFMA.FTZ R62, R33, R49, R62 ;  /* 0x00000031213e7223 */ /* 0x000fc6000001003e */
[----:B------:R-:W-:Y:S01]  /*4070*/  FFMA.FTZ R125, R36, R28, R125 ;  /* 0x0000001c247d7223 */ /* 0x000fe2000001007d */
[----:B------:R-:W-:Y:S01]  /*4080*/  FFMA.FTZ R62, R31, R46, R62 ;  /* 0x0000002e1f3e7223 */ /* 0x000fe2000001003e */
[----:B0-----:R-:W-:Y:S01]  /*4090*/  FADD.FTZ R54, R122, 1 ;  /* 0x3f8000007a367421 */ /* 0x001fe20000010000 */
[----:B------:R-:W-:Y:S01]  /*40a0*/  FADD.FTZ R122, RZ, R117 ;  /* 0x00000075ff7a7221 */ /* 0x000fe20000010000 */
[----:B------:R-:W-:Y:S01]  /*40b0*/  SHF.L.U32 R117, R8, 0x10, RZ ;  /* 0x0000001008757819 */ /* 0x000fe200000006ff */
[----:B------:R-:W-:Y:S01]  /*40c0*/  FFMA.FTZ R125, R32, R30, R125 ;  /* 0x0000001e207d7223 */ /* 0x000fe2000001007d */
[----:B------:R-:W-:Y:S01]  /*40d0*/  FFMA.FTZ R62, R39, R37, R62 ;  /* 0x00000025273e7223 */ /* 0x000fe2000001003e */
[----:B------:R-:W-:Y:S01]  /*40e0*/  FADD.FTZ R122, R122, R63 ;  /* 0x0000003f7a7a7221 */ /* 0x000fe20000010000 */
[----:B------:R-:W0:Y:S01]  /*40f0*/  MUFU.RCP R54, R54 ;  /* 0x0000003600367308 */ /* 0x000e220000001000 */
[C---:B------:R-:W-:Y:S01]  /*4100*/  FMUL.FTZ R63, R25.reuse, R63 ;  /* 0x0000003f193f7220 */ /* 0x040fe20000410000 */
[----:B------:R-:W-:Y:S01]  /*4110*/  FFMA.FTZ R125, R48, R34, R125 ;  /* 0x00000022307d7223 */ /* 0x000fe2000001007d */
[----:B------:R-:W-:Y:S01]  /*4120*/  FADD.FTZ R122, R122, R61 ;  /* 0x0000003d7a7a7221 */ /* 0x000fe20000010000 */
[----:B------:R-:W-:Y:S01]  /*4130*/  FMUL.FTZ R61, R25, R61 ;  /* 0x0000003d193d7220 */ /* 0x000fe20000410000 */
[----:B------:R-:W-:Y:S01]  /*4140*/  FFMA.FTZ R124, R124, R63, R60 ;  /* 0x0000003f7c7c7223 */ /* 0x000fe2000001003c */
[----:B------:R-:W-:Y:S01]  /*4150*/  FADD.FTZ R82, R63, R82 ;  /* 0x000000523f527221 */ /* 0x000fe20000010000 */
[----:B------:R-:W-:Y:S01]  /*4160*/  FFMA.FTZ R125, R50, R40, R125 ;  /* 0x00000028327d7223 */ /* 0x000fe2000001007d */
[----:B------:R-:W-:Y:S01]  /*4170*/  FFMA.FTZ R62, R47, R43, R62 ;  /* 0x0000002b2f3e7223 */ /* 0x000fe2000001003e */
[----:B------:R-:W-:Y:S01]  /*4180*/  FFMA.FTZ R124, R55, R57, R124 ;  /* 0x00000039377c7223 */ /* 0x000fe2000001007c */
[----:B------:R-:W-:Y:S01]  /*4190*/  SHF.L.U32 R55, R93, 0x10, RZ ;  /* 0x000000105d377819 */ /* 0x000fe200000006ff */
[----:B------:R-:W-:Y:S01]  /*41a0*/  FADD.FTZ R82, R82, R57 ;  /* 0x0000003952527221 */ /* 0x000fe20000010000 */
[----:B------:R-:W-:Y:S01]  /*41b0*/  FFMA.FTZ R125, R44, R38, R125 ;  /* 0x000000262c7d7223 */ /* 0x000fe2000001007d */
[----:B------:R-:W-:-:S02]  /*41c0*/  FFMA.FTZ R62, R45, R41, R62 ;  /* 0x000000292d3e7223 */ /* 0x000fc4000001003e */
[----:B------:R-:W-:Y:S01]  /*41d0*/  FADD.FTZ R82, R61, R82 ;  /* 0x000000523d527221 */ /* 0x000fe20000010000 */
[----:B0-----:R-:W-:Y:S01]  /*41e0*/  FADD.FTZ R56, -R54, 1 ;  /* 0x3f80000036387421 */ /* 0x001fe20000010100 */
[----:B------:R-:W-:-:S03]  /*41f0*/  FMUL.FTZ R27, R27, R54 ;  /* 0x000000361b1b7220 */ /* 0x000fc60000410000 */
[----:B------:R-:W-:Y:S01]  /*4200*/  FFMA.FTZ R56, R53, R56, 1 ;  /* 0x3f80000035387423 */ /* 0x000fe20000010038 */
[----:B------:R-:W-:-:S03]  /*4210*/  SHF.L.U32 R53, R7, 0x10, RZ ;  /* 0x0000001007357819 */ /* 0x000fc600000006ff */
[----:B------:R-:W-:Y:S02]  /*4220*/  FMUL.FTZ R27, R27, R56 ;  /* 0x000000381b1b7220 */ /* 0x000fe40000410000 */
[----:B------:R-:W-:Y:S02]  /*4230*/  FADD.FTZ R53, -R20, R53 ;  /* 0x0000003514357221 */ /* 0x000fe40000010100 */
[----:B------:R-:W-:Y:S02]  /*4240*/  FFMA.FTZ R125, R42, R27, R125 ;  /* 0x0000001b2a7d7223 */ /* 0x000fe4000001007d */
[----:B------:R-:W-:-:S04]  /*4250*/  FMUL.FTZ R53, R53, R114 ;  /* 0x0000007235357220 */ /* 0x000fc80000410000 */
[----:B------:R-:W-:-:S04]  /*4260*/  FFMA.FTZ R54, R24, R53, R22 ;  /* 0x0000003518367223 */ /* 0x000fc80000010016 */
[----:B------:R-:W-:-:S06]  /*4270*/  FMUL.FTZ R56, R54, -1.4426950216293334961 ;  /* 0xbfb8aa3b36387820 */ /* 0x000fcc0000410000 */
[----:B------:R-:W0:Y:S02]  /*4280*/  MUFU.EX2 R56, R56 ;  /* 0x0000003800387308 */ /* 0x000e240000000800 */
[----:B0-----:R-:W-:-:S06]  /*4290*/  FADD.FTZ R56, R56, 1 ;  /* 0x3f80000038387421 */ /* 0x001fcc0000010000 */
[----:B------:R-:W0:Y:S02]  /*42a0*/  MUFU.RCP R56, R56 ;  /* 0x0000003800387308 */ /* 0x000e240000001000 */
[----:B0-----:R-:W-:Y:S01]  /*42b0*/  FMUL.FTZ R26, R117, R56 ;  /* 0x00000038751a7220 */ /* 0x001fe20000410000 */
[----:B------:R-:W-:-:S04]  /*42c0*/  FADD.FTZ R117, -R56, 1 ;  /* 0x3f80000038757421 */ /* 0x000fc80000010100 */
[----:B------:R-:W-:Y:S01]  /*42d0*/  FFMA.FTZ R117, R54, R117, 1 ;  /* 0x3f80000036757423 */ /* 0x000fe20000010075 */
[----:B------:R-:W-:-:S05]  /*42e0*/  SHF.L.U32 R54, R92, 0x10, RZ ;  /* 0x000000105c367819 */ /* 0x000fca00000006ff */
[----:B------:R-:W-:Y:S01]  /*42f0*/  FADD.FTZ R56, -R20, R54 ;  /* 0x0000003614387221 */ /* 0x000fe20000010100 */
[----:B------:R-:W-:-:S03]  /*4300*/  FMUL.FTZ R54, R26, R117 ;  /* 0x000000751a367220 */ /* 0x000fc60000410000 */
[----:B------:R-:W-:Y:S01]  /*4310*/  FMUL.FTZ R56, R56, R114 ;  /* 0x0000007238387220 */ /* 0x000fe20000410000 */
[----:B------:R-:W-:-:S03]  /*4320*/  FFMA.FTZ R62, R53, R54, R62 ;  /* 0x00000036353e7223 */ /* 0x000fc6000001003e */
[----:B------:R-:W-:-:S04]  /*4330*/  FFMA.FTZ R26, R25, R56, R23 ;  /* 0x00000038191a7223 */ /* 0x000fc80000010017 */
[----:B------:R-:W-:-:S06]  /*4340*/  FMUL.FTZ R63, R26, -1.4426950216293334961 ;  /* 0xbfb8aa3b1a3f7820 */ /* 0x000fcc0000410000 */
[----:B------:R-:W0:Y:S02]  /*4350*/  MUFU.EX2 R63, R63 ;  /* 0x0000003f003f7308 */ /* 0x000e240000000800 */
[----:B0-----:R-:W-:Y:S01]  /*4360*/  FADD.FTZ R60, R63, 1 ;  /* 0x3f8000003f3c7421 */ /* 0x001fe20000010000 */
[----:B------:R-:W-:-:S05]  /*4370*/  SHF.L.U32 R63, R9, 0x10, RZ ;  /* 0x00000010093f7819 */ /* 0x000fca00000006ff */
[----:B------:R-:W0:Y:S01]  /*4380*/  MUFU.RCP R60, R60 ;  /* 0x0000003c003c7308 */ /* 0x000e220000001000 */
[----:B------:R-:W-:Y:S01]  /*4390*/  FADD.FTZ R63, -R20, R63 ;  /* 0x0000003f143f7221 */ /* 0x000fe20000010100 */
[----:B0-----:R-:W-:Y:S01]  /*43a0*/  FADD.FTZ R117, -R60, 1 ;  /* 0x3f8000003c757421 */ /* 0x001fe20000010100 */
[----:B------:R-:W-:-:S03]  /*43b0*/  FMUL.FTZ R55, R55, R60 ;  /* 0x0000003c37377220 */ /* 0x000fc60000410000 */
[----:B------:R-:W-:Y:S01]  /*43c0*/  FFMA.FTZ R26, R26, R117, 1 ;  /* 0x3f8000001a1a7423 */ /* 0x000fe20000010075 */
[----:B------:R-:W-:Y:S01]  /*43d0*/  FFMA.FTZ R117, R58, R61, R124 ;  /* 0x0000003d3a757223 */ /* 0x000fe2000001007c */
[----:B------:R-:W-:Y:S02]  /*43e0*/  SHF.L.U32 R58, R10, 0x10, RZ ;  /* 0x000000100a3a7819 */ /* 0x000fe400000006ff */
[----:B------:R-:W-:Y:S01]  /*43f0*/  FMUL.FTZ R26, R55, R26 ;  /* 0x0000001a371a7220 */ /* 0x000fe20000410000 */
[----:B------:R-:W-:-:S03]  /*4400*/  FMUL.FTZ R55, R63, R114 ;  /* 0x000000723f377220 */ /* 0x000fc60000410000 */
[----:B------:R-:W-:Y:S01]  /*4410*/  FFMA.FTZ R125, R56, R26, R125 ;  /* 0x0000001a387d7223 */ /* 0x000fe2000001007d */
        /* <DEDUP_REMOVED lines=8> */
[----:B------:R-:W-:Y:S01]  /*44a0*/  FMUL.FTZ R58, R58, R60 ;  /* 0x0000003c3a3a7220 */ /* 0x000fe20000410000 */
[----:B------:R-:W-:Y:S01]  /*44b0*/  FADD.FTZ R60, R123, R116 ;  /* 0x000000747b3c7221 */ /* 0x000fe20000010000 */
[----:B------:R-:W-:Y:S01]  /*44c0*/  FMUL.FTZ R116, R24, R116 ;  /* 0x0000007418747220 */ /* 0x000fe20000410000 */
[----:B------:R-:W-:Y:S02]  /*44d0*/  FFMA.FTZ R57, R57, R124, 1 ;  /* 0x3f80000039397423 */ /* 0x000fe4000001007c */
[----:B------:R-:W-:Y:S01]  /*44e0*/  FADD.FTZ R60, R60, R29 ;  /* 0x0000001d3c3c7221 */ /* 0x000fe20000010000 */
[----:B------:R-:W-:Y:S01]  /*44f0*/  FFMA.FTZ R59, R59, R116, R117 ;  /* 0x000000743b3b7223 */ /* 0x000fe20000010075 */
[----:B------:R-:W-:Y:S01]  /*4500*/  FMUL.FTZ R57, R58, R57 ;  /* 0x000000393a397220 */ /* 0x000fe20000410000 */
[----:B------:R-:W-:Y:S01]  /*4510*/  FMUL.FTZ R58, R63, R114 ;  /* 0x000000723f3a7220 */ /* 0x000fe20000410000 */
[----:B------:R-:W-:Y:S01]  /*4520*/  SHF.L.U32 R117, R91, 0x10, RZ ;  /* 0x000000105b757819 */ /* 0x000fe200000006ff */
[----:B------:R-:W-:Y:S01]  /*4530*/  FADD.FTZ R82, R82, R116 ;  /* 0x0000007452527221 */ /* 0x000fe20000010000 */
[----:B------:R-:W-:Y:S01]  /*4540*/  FMUL.FTZ R29, R24, R29 ;  /* 0x0000001d181d7220 */ /* 0x000fe20000410000 */
[----:B------:R-:W-:Y:S01]  /*4550*/  FFMA.FTZ R61, R25, R58, R23 ;  /* 0x0000003a193d7223 */ /* 0x000fe20000010017 */
[----:B------:R-:W-:-:S03]  /*4560*/  FFMA.FTZ R62, R55, R57, R62 ;  /* 0x00000039373e7223 */ /* 0x000fc6000001003e */
[----:B------:R-:W-:-:S06]  /*4570*/  FMUL.FTZ R124, R61, -1.4426950216293334961 ;  /* 0xbfb8aa3b3d7c7820 */ /* 0x000fcc0000410000 */
[----:B------:R-:W0:Y:S02]  /*4580*/  MUFU.EX2 R124, R124 ;  /* 0x0000007c007c7308 */ /* 0x000e240000000800 */
[----:B0-----:R-:W-:-:S06]  /*4590*/  FADD.FTZ R63, R124, 1 ;  /* 0x3f8000007c3f7421 */ /* 0x001fcc0000010000 */
[----:B------:R-:W0:Y:S02]  /*45a0*/  MUFU.RCP R63, R63 ;  /* 0x0000003f003f7308 */ /* 0x000e240000001000 */
[----:B0-----:R-:W-:Y:S01]  /*45b0*/  FADD.FTZ R123, -R63, 1 ;  /* 0x3f8000003f7b7421 */ /* 0x001fe20000010100 */
[----:B------:R-:W-:-:S03]  /*45c0*/  FMUL.FTZ R117, R117, R63 ;  /* 0x0000003f75757220 */ /* 0x000fc60000410000 */
[----:B------:R-:W-:Y:S01]  /*45d0*/  FFMA.FTZ R61, R61, R123, 1 ;  /* 0x3f8000003d3d7423 */ /* 0x000fe2000001007b */
[----:B------:R-:W-:-:S03]  /*45e0*/  SHF.L.U32 R123, R11, 0x10, RZ ;  /* 0x000000100b7b7819 */ /* 0x000fc600000006ff */
[----:B------:R-:W-:Y:S02]  /*45f0*/  FMUL.FTZ R61, R117, R61 ;  /* 0x0000003d753d7220 */ /* 0x000fe40000410000 */
[----:B------:R-:W-:Y:S02]  /*4600*/  FADD.FTZ R123, -R20, R123 ;  /* 0x0000007b147b7221 */ /* 0x000fe40000010100 */
[----:B------:R-:W-:Y:S02]  /*4610*/  FFMA.FTZ R125, R58, R61, R125 ;  /* 0x0000003d3a7d7223 */ /* 0x000fe4000001007d */
[----:B------:R-:W-:Y:S01]  /*4620*/  FMUL.FTZ R63, R123, R114 ;  /* 0x000000727b3f7220 */ /* 0x000fe20000410000 */
[----:B------:R-:W-:Y:S01]  /*4630*/  FADD.FTZ R123, R122, R51 ;  /* 0x000000337a7b7221 */ /* 0x000fe20000010000 */
[----:B------:R-:W-:Y:S01]  /*4640*/  FMUL.FTZ R122, R25, R51 ;  /* 0x00000033197a7220 */ /* 0x000fe20000410000 */
[----:B------:R-:W-:Y:S01]  /*4650*/  SHF.L.U32 R51, R12, 0x10, RZ ;  /* 0x000000100c337819 */ /* 0x000fe200000006ff */
[----:B------:R-:W-:Y:S01]  /*4660*/  FFMA.FTZ R116, R24, R63, R22 ;  /* 0x0000003f18747223 */ /* 0x000fe20000010016 */
[----:B------:R-:W-:Y:S01]  /*4670*/  FADD.FTZ R123, R123, R28 ;  /* 0x0000001c7b7b7221 */ /* 0x000fe20000010000 */
[----:B------:R-:W-:Y:S01]  /*4680*/  FFMA.FTZ R52, R52, R122, R59 ;  /* 0x0000007a34347223 */ /* 0x000fe2000001003b */
[----:B------:R-:W-:Y:S01]  /*4690*/  FADD.FTZ R122, R122, R82 ;  /* 0x000000527a7a7221 */ /* 0x000fe20000010000 */
[----:B------:R-:W-:Y:S01]  /*46a0*/  FMUL.FTZ R124, R116, -1.4426950216293334961 ;  /* 0xbfb8aa3b747c7820 */ /* 0x000fe20000410000 */
[----:B------:R-:W-:Y:S01]  /*46b0*/  FMUL.FTZ R28, R25, R28 ;  /* 0x0000001c191c7220 */ /* 0x000fe20000410000 */
[----:B------:R-:W-:Y:S01]  /*46c0*/  FFMA.FTZ R35, R35, R29, R52 ;  /* 0x0000001d23237223 */ /* 0x000fe20000010034 */
[----:B------:R-:W-:Y:S01]  /*46d0*/  SHF.L.U32 R52, R89, 0x10, RZ ;  /* 0x0000001059347819 */ /* 0x000fe200000006ff */
[----:B------:R-:W-:Y:S01]  /*46e0*/  FADD.FTZ R122, R122, R29 ;  /* 0x0000001d7a7a7221 */ /* 0x000fe20000010000 */
[----:B------:R-:W-:Y:S01]  /*46f0*/  FADD.FTZ R123, R123, R30 ;  /* 0x0000001e7b7b7221 */ /* 0x000fe20000010000 */
[----:B------:R-:W0:Y:S01]  /*4700*/  MUFU.EX2 R124, R124 ;  /* 0x0000007c007c7308 */ /* 0x000e220000000800 */
[----:B------:R-:W-:Y:S01]  /*4710*/  FFMA.FTZ R36, R36, R28, R35 ;  /* 0x0000001c24247223 */ /* 0x000fe20000010023 */
[----:B------:R-:W-:Y:S01]  /*4720*/  FADD.FTZ R122, R28, R122 ;  /* 0x0000007a1c7a7221 */ /* 0x000fe20000010000 */
[----:B------:R-:W-:Y:S01]  /*4730*/  FMUL.FTZ R30, R25, R30 ;  /* 0x0000001e191e7220 */ /* 0x000fe20000410000 */
[----:B------:R-:W-:Y:S01]  /*4740*/  FADD.FTZ R123, R123, R34 ;  /* 0x000000227b7b7221 */ /* 0x000fe20000010000 */
[----:B------:R-:W-:-:S03]  /*4750*/  FMUL.FTZ R34, R25, R34 ;  /* 0x0000002219227220 */ /* 0x000fc60000410000 */
[----:B------:R-:W-:Y:S01]  /*4760*/  FADD.FTZ R123, R123, R40 ;  /* 0x000000287b7b7221 */ /* 0x000fe20000010000 */
[----:B------:R-:W-:Y:S01]  /*4770*/  FMUL.FTZ R40, R25, R40 ;  /* 0x0000002819287220 */ /* 0x000fe20000410000 */
        /* <DEDUP_REMOVED lines=13> */
[----:B0-----:R-:W-:Y:S01]  /*4850*/  FADD.FTZ R59, R117, 1 ;  /* 0x3f800000753b7421 */ /* 0x001fe20000010000 */
[----:B------:R-:W-:-:S05]  /*4860*/  SHF.L.U32 R117, R13, 0x10, RZ ;  /* 0x000000100d757819 */ /* 0x000fca00000006ff */
[----:B------:R-:W0:Y:S01]  /*4870*/  MUFU.RCP R59, R59 ;  /* 0x0000003b003b7308 */ /* 0x000e220000001000 */
[----:B------:R-:W-:Y:S01]  /*4880*/  FADD.FTZ R117, -R20, R117 ;  /* 0x0000007514757221 */ /* 0x000fe20000010100 */
[----:B0-----:R-:W-:Y:S01]  /*4890*/  FMUL.FTZ R52, R52, R59 ;  /* 0x0000003b34347220 */ /* 0x001fe20000410000 */
[----:B------:R-:W-:Y:S02]  /*48a0*/  FADD.FTZ R124, -R59, 1 ;  /* 0x3f8000003b7c7421 */ /* 0x000fe40000010100 */
[----:B------:R-:W-:Y:S02]  /*48b0*/  FMUL.FTZ R59, R117, R114 ;  /* 0x00000072753b7220 */ /* 0x000fe40000410000 */
[----:B------:R-:W-:Y:S02]  /*48c0*/  FFMA.FTZ R124, R82, R124, 1 ;  /* 0x3f800000527c7423 */ /* 0x000fe4000001007c */
[----:B------:R-:W-:Y:S02]  /*48d0*/  FFMA.FTZ R82, R24, R59, R22 ;  /* 0x0000003b18527223 */ /* 0x000fe40000010016 */
[----:B------:R-:W-:-:S02]  /*48e0*/  FMUL.FTZ R52, R52, R124 ;  /* 0x0000007c34347220 */ /* 0x000fc40000410000 */
[----:B------:R-:W-:Y:S01]  /*48f0*/  FMUL.FTZ R117, R82, -1.4426950216293334961 ;  /* 0xbfb8aa3b52757820 */ /* 0x000fe20000410000 */
[----:B------:R-:W-:Y:S01]  /*4900*/  SHF.L.U32 R124, R14, 0x10, RZ ;  /* 0x000000100e7c7819 */ /* 0x000fe200000006ff */
[----:B------:R-:W-:-:S04]  /*4910*/  FFMA.FTZ R125, R116, R52, R125 ;  /* 0x00000034747d7223 */ /* 0x000fc8000001007d */
[----:B------:R-:W0:Y:S02]  /*4920*/  MUFU.EX2 R117, R117 ;  /* 0x0000007500757308 */ /* 0x000e240000000800 */
[----:B0-----:R-:W-:Y:S01]  /*4930*/  FADD.FTZ R29, R117, 1 ;  /* 0x3f800000751d7421 */ /* 0x001fe20000010000 */
[----:B------:R-:W-:-:S05]  /*4940*/  SHF.L.U32 R117, R86, 0x10, RZ ;  /* 0x0000001056757819 */ /* 0x000fca00000006ff */
[----:B------:R-:W0:Y:S01]  /*4950*/  MUFU.RCP R29, R29 ;  /* 0x0000001d001d7308 */ /* 0x000e220000001000 */
[----:B------:R-:W-:Y:S01]  /*4960*/  FADD.FTZ R117, -R20, R117 ;  /* 0x0000007514757221 */ /* 0x000fe20000010100 */
[----:B0-----:R-:W-:Y:S01]  /*4970*/  FMUL.FTZ R35, R124, R29 ;  /* 0x0000001d7c237220 */ /* 0x001fe20000410000 */
[----:B------:R-:W-:-:S04]  /*4980*/  FADD.FTZ R124, -R29, 1 ;  /* 0x3f8000001d7c7421 */ /* 0x000fc80000010100 */
[----:B------:R-:W-:Y:S01]  /*4990*/  FFMA.FTZ R124, R82, R124, 1 ;  /* 0x3f800000527c7423 */ /* 0x000fe2000001007c */
[----:B------:R-:W-:Y:S01]  /*49a0*/  FMUL.FTZ R82, R117, R114 ;  /* 0x0000007275527220 */ /* 0x000fe20000410000 */
[----:B------:R-:W-:Y:S01]  /*49b0*/  FADD.FTZ R117, R60, R49 ;  /* 0x000000313c757221 */ /* 0x000fe20000010000 */
[----:B------:R-:W-:Y:S01]  /*49c0*/  FMUL.FTZ R49, R24, R49 ;  /* 0x0000003118317220 */ /* 0x000fe20000410000 */
[----:B------:R-:W-:Y:S01]  /*49d0*/  FMUL.FTZ R29, R35, R124 ;  /* 0x0000007c231d7220 */ /* 0x000fe20000410000 */
[----:B------:R-:W-:Y:S02]  /*49e0*/  FFMA.FTZ R35, R25, R82, R23 ;  /* 0x0000005219237223 */ /* 0x000fe40000010017 */
[----:B------:R-:W-:Y:S01]  /*49f0*/  FFMA.FTZ R33, R33, R49, R36 ;  /* 0x0000003121217223 */ /* 0x000fe20000010024 */
[----:B------:R-:W-:Y:S01]  /*4a00*/  SHF.L.U32 R36, R87, 0x10, RZ ;  /* 0x0000001057247819 */ /* 0x000fe200000006ff */
[----:B------:R-:W-:Y:S01]  /*4a10*/  FMUL.FTZ R124, R35, -1.4426950216293334961 ;  /* 0xbfb8aa3b237c7820 */ /* 0x000fe20000410000 */
[----:B------:R-:W-:Y:S01]  /*4a20*/  FADD.FTZ R122, R122, R49 ;  /* 0x000000317a7a7221 */ /* 0x000fe20000010000 */
[----:B------:R-:W-:Y:S01]  /*4a30*/  FFMA.FTZ R32, R32, R30, R33 ;  /* 0x0000001e20207223 */ /* 0x000fe20000010021 */
[----:B------:R-:W-:Y:S01]  /*4a40*/  SHF.L.U32 R33, R16, 0x10, RZ ;  /* 0x0000001010217819 */ /* 0x000fe200000006ff */
[----:B------:R-:W-:Y:S01]  /*4a50*/  FFMA.FTZ R62, R59, R29, R62 ;  /* 0x0000001d3b3e7223 */ /* 0x000fe2000001003e */
[----:B------:R-:W-:Y:S01]  /*4a60*/  FADD.FTZ R122, R30, R122 ;  /* 0x0000007a1e7a7221 */ /* 0x000fe20000010000 */
        /* <DEDUP_REMOVED lines=15> */
[----:B------:R-:W-:Y:S01]  /*4b60*/  FADD.FTZ R60, R117, R46 ;  /* 0x0000002e753c7221 */ /* 0x000fe20000010000 */
[----:B------:R-:W-:-:S03]  /*4b70*/  FMUL.FTZ R117, R24, R46 ;  /* 0x0000002e18757220 */ /* 0x000fc60000410000 */
[----:B------:R-:W-:Y:S01]  /*4b80*/  FADD.FTZ R60, R60, R37 ;  /* 0x000000253c3c7221 */ /* 0x000fe20000010000 */
[----:B------:R-:W0:Y:S01]  /*4b90*/  MUFU.RCP R36, R36 ;  /* 0x0000002400247308 */ /* 0x000e220000001000 */
[----:B------:R-:W-:Y:S01]  /*4ba0*/  FFMA.FTZ R31, R31, R117, R32 ;  /* 0x000000751f1f7223 */ /* 0x000fe20000010020 */
[----:B------:R-:W-:Y:S01]  /*4bb0*/  SHF.L.U32 R32, R85, 0x10, RZ ;  /* 0x0000001055207819 */ /* 0x000fe200000006ff */
[----:B------:R-:W-:Y:S01]  /*4bc0*/  FADD.FTZ R122, R122, R117 ;  /* 0x000000757a7a7221 */ /* 0x000fe20000010000 */
[----:B------:R-:W-:Y:S01]  /*4bd0*/  FMUL.FTZ R37, R24, R37 ;  /* 0x0000002518257220 */ /* 0x000fe20000410000 */
[----:B------:R-:W-:Y:S01]  /*4be0*/  FFMA.FTZ R48, R48, R34, R31 ;  /* 0x0000002230307223 */ /* 0x000fe2000001001f */
[----:B------:R-:W-:Y:S01]  /*4bf0*/  SHF.L.U32 R31, R18, 0x10, RZ ;  /* 0x00000010121f7819 */ /* 0x000fe200000006ff */
[----:B------:R-:W-:Y:S01]  /*4c00*/  FADD.FTZ R122, R34, R122 ;  /* 0x0000007a227a7221 */ /* 0x000fe20000010000 */
[----:B------:R-:W-:Y:S01]  /*4c10*/  FADD.FTZ R60, R60, R43 ;  /* 0x0000002b3c3c7221 */ /* 0x000fe20000010000 */
[----:B------:R-:W-:Y:S01]  /*4c20*/  FFMA.FTZ R39, R39, R37, R48 ;  /* 0x0000002527277223 */ /* 0x000fe20000010030 */
[----:B------:R-:W-:Y:S01]  /*4c30*/  FMUL.FTZ R43, R24, R43 ;  /* 0x0000002b182b7220 */ /* 0x000fe20000410000 */
[----:B------:R-:W-:Y:S01]  /*4c40*/  FADD.FTZ R37, R122, R37 ;  /* 0x000000257a257221 */ /* 0x000fe20000010000 */
[----:B------:R-:W-:Y:S01]  /*4c50*/  SHF.L.U32 R48, R83, 0x10, RZ ;  /* 0x0000001053307819 */ /* 0x000fe200000006ff */
[----:B------:R-:W-:Y:S01]  /*4c60*/  FFMA.FTZ R50, R50, R40, R39 ;  /* 0x0000002832327223 */ /* 0x000fe20000010027 */
[----:B------:R-:W-:Y:S01]  /*4c70*/  FMUL.FTZ R39, R25, R38 ;  /* 0x0000002619277220 */ /* 0x000fe20000410000 */
[----:B------:R-:W-:Y:S01]  /*4c80*/  FADD.FTZ R37, R40, R37 ;  /* 0x0000002528257221 */ /* 0x000fe20000010000 */
[----:B------:R-:W-:Y:S01]  /*4c90*/  FADD.FTZ R40, R123, R38 ;  /* 0x000000267b287221 */ /* 0x000fe20000010000 */
[----:B0-----:R-:W-:Y:S01]  /*4ca0*/  FADD.FTZ R124, -R36, 1 ;  /* 0x3f800000247c7421 */ /* 0x001fe20000010100 */
[----:B------:R-:W-:Y:S01]  /*4cb0*/  FMUL.FTZ R33, R33, R36 ;  /* 0x0000002421217220 */ /* 0x000fe20000410000 */
[----:B------:R-:W-:Y:S01]  /*4cc0*/  FFMA.FTZ R50, R47, R43, R50 ;  /* 0x0000002b2f327223 */ /* 0x000fe20000010032 */
[----:B------:R-:W-:Y:S01]  /*4cd0*/  FADD.FTZ R38, R37, R43 ;  /* 0x0000002b25267221 */ /* 0x000fe20000010000 */
[----:B------:R-:W-:Y:S01]  /*4ce0*/  FFMA.FTZ R124, R49, R124, 1 ;  /* 0x3f800000317c7423 */ /* 0x000fe2000001007c */
[----:B------:R-:W-:Y:S01]  /*4cf0*/  SHF.L.U32 R49, R84, 0x10, RZ ;  /* 0x0000001054317819 */ /* 0x000fe200000006ff */
[----:B------:R-:W-:Y:S01]  /*4d00*/  FFMA.FTZ R50, R44, R39, R50 ;  /* 0x000000272c327223 */ /* 0x000fe20000010032 */
[----:B------:R-:W-:Y:S01]  /*4d10*/  FMUL.FTZ R37, R24, R41 ;  /* 0x0000002918257220 */ /* 0x000fe20000410000 */
[----:B------:R-:W-:Y:S01]  /*4d20*/  FMUL.FTZ R33, R33, R124 ;  /* 0x0000007c21217220 */ /* 0x000fe20000410000 */
[----:B------:R-:W-:Y:S01]  /*4d30*/  FADD.FTZ R38, R39, R38 ;  /* 0x0000002627267221 */ /* 0x000fe20000010000 */
[----:B------:R-:W-:Y:S01]  /*4d40*/  FADD.FTZ R49, -R20, R49 ;  /* 0x0000003114317221 */ /* 0x000fe20000010100 */
[----:B------:R-:W-:Y:S01]  /*4d50*/  FFMA.FTZ R50, R45, R37, R50 ;  /* 0x000000252d327223 */ /* 0x000fe20000010032 */
[----:B------:R-:W-:Y:S01]  /*4d60*/  FMUL.FTZ R39, R25, R27 ;  /* 0x0000001b19277220 */ /* 0x000fe20000410000 */
[----:B------:R-:W-:Y:S01]  /*4d70*/  FADD.FTZ R38, R38, R37 ;  /* 0x0000002526267221 */ /* 0x000fe20000010000 */
[----:B------:R-:W-:Y:S01]  /*4d80*/  FMUL.FTZ R36, R49, R114 ;  /* 0x0000007231247220 */ /* 0x000fe20000410000 */
[----:B------:R-:W-:Y:S01]  /*4d90*/  FMUL.FTZ R37, R24, R54 ;  /* 0x0000003618257220 */ /* 0x000fe20000410000 */
[----:B------:R-:W-:Y:S01]  /*4da0*/  FFMA.FTZ R50, R42, R39, R50 ;  /* 0x000000272a327223 */ /* 0x000fe20000010032 */
[----:B------:R-:W-:Y:S01]  /*4db0*/  FADD.FTZ R38, R39, R38 ;  /* 0x0000002627267221 */ /* 0x000fe20000010000 */
[C---:B------:R-:W-:Y:S01]  /*4dc0*/  FFMA.FTZ R49, R25.reuse, R36, R23 ;  /* 0x0000002419317223 */ /* 0x040fe20000010017 */
[----:B------:R-:W-:Y:S01]  /*4dd0*/  FMUL.FTZ R39, R25, R26 ;  /* 0x0000001a19277220 */ /* 0x000fe20000410000 */
[----:B------:R-:W-:Y:S01]  /*4de0*/  FFMA.FTZ R50, R53, R37, R50 ;  /* 0x0000002535327223 */ /* 0x000fe20000010032 */
[----:B------:R-:W-:Y:S01]  /*4df0*/  FADD.FTZ R38, R38, R37 ;  /* 0x0000002526267221 */ /* 0x000fe20000010000 */
[----:B------:R-:W-:Y:S01]  /*4e00*/  FMUL.FTZ R124, R49, -1.4426950216293334961 ;  /* 0xbfb8aa3b317c7820 */ /* 0x000fe20000410000 */
[----:B------:R-:W-:Y:S01]  /*4e10*/  FADD.FTZ R27, R40, R27 ;  /* 0x0000001b281b7221 */ /* 0x000fe20000010000 */
[----:B------:R-:W-:Y:S01]  /*4e20*/  FFMA.FTZ R50, R56, R39, R50 ;  /* 0x0000002738327223 */ /* 0x000fe20000010032 */
[----:B------:R-:W-:Y:S01]  /*4e30*/  FMUL.FTZ R37, R24, R57 ;  /* 0x0000003918257220 */ /* 0x000fe20000410000 */
[----:B------:R-:W-:Y:S01]  /*4e40*/  FADD.FTZ R38, R39, R38 ;  /* 0x0000002627267221 */ /* 0x000fe20000010000 */
[----:B------:R-:W-:Y:S01]  /*4e50*/  FADD.FTZ R26, R27, R26 ;  /* 0x0000001a1b1a7221 */ /* 0x000fe20000010000 */
[----:B------:R-:W0:Y:S01]  /*4e60*/  MUFU.EX2 R124, R124 ;  /* 0x0000007c007c7308 */ /* 0x000e220000000800 */
[----:B------:R-:W-:Y:S01]  /*4e70*/  FFMA.FTZ R50, R55, R37, R50 ;  /* 0x0000002537327223 */ /* 0x000fe20000010032 */
[----:B------:R-:W-:Y:S01]  /*4e80*/  FMUL.FTZ R27, R25, R61 ;  /* 0x0000003d191b7220 */ /* 0x000fe20000410000 */
[----:B------:R-:W-:Y:S01]  /*4e90*/  FADD.FTZ R38, R38, R37 ;  /* 0x0000002526267221 */ /* 0x000fe20000010000 */
[----:B------:R-:W-:Y:S01]  /*4ea0*/  FADD.FTZ R41, R60, R41 ;  /* 0x000000293c297221 */ /* 0x000fe20000010000 */
[----:B------:R-:W-:Y:S01]  /*4eb0*/  FMUL.FTZ R37, R24, R51 ;  /* 0x0000003318257220 */ /* 0x000fe20000410000 */
[----:B------:R-:W-:Y:S01]  /*4ec0*/  FFMA.FTZ R50, R58, R27, R50 ;  /* 0x0000001b3a327223 */ /* 0x000fe20000010032 */
        /* <DEDUP_REMOVED lines=10> */
[----:B0-----:R-:W-:Y:S01]  /*4f70*/  FADD.FTZ R30, R124, 1 ;  /* 0x3f8000007c1e7421 */ /* 0x001fe20000010000 */
[----:B------:R-:W-:Y:S01]  /*4f80*/  FFMA.FTZ R50, R59, R37, R50 ;  /* 0x000000253b327223 */ /* 0x000fe20000010032 */
[----:B------:R-:W-:Y:S01]  /*4f90*/  FMUL.FTZ R27, R25, R28 ;  /* 0x0000001c191b7220 */ /* 0x000fe20000410000 */
[----:B------:R-:W-:Y:S01]  /*4fa0*/  FADD.FTZ R38, R38, R37 ;  /* 0x0000002526267221 */ /* 0x000fe20000010000 */
[----:B------:R-:W-:Y:S01]  /*4fb0*/  FADD.FTZ R54, R54, R29 ;  /* 0x0000001d36367221 */ /* 0x000fe20000010000 */
[----:B------:R-:W-:Y:S01]  /*4fc0*/  FMUL.FTZ R29, R24, R33 ;  /* 0x00000021181d7220 */ /* 0x000fe20000410000 */
[----:B------:R-:W0:Y:S01]  /*4fd0*/  MUFU.RCP R30, R30 ;  /* 0x0000001e001e7308 */ /* 0x000e220000001000 */
[----:B------:R-:W-:Y:S01]  /*4fe0*/  FFMA.FTZ R50, R82, R27, R50 ;  /* 0x0000001b52327223 */ /* 0x000fe20000010032 */
[----:B------:R-:W-:Y:S01]  /*4ff0*/  FADD.FTZ R61, R26, R61 ;  /* 0x0000003d1a3d7221 */ /* 0x000fe20000010000 */
[----:B------:R-:W-:Y:S01]  /*5000*/  FADD.FTZ R38, R27, R38 ;  /* 0x000000261b267221 */ /* 0x000fe20000010000 */
[C---:B------:R-:W-:Y:S01]  /*5010*/  FFMA.FTZ R62, R35.reuse, R33, R62 ;  /* 0x00000021233e7223 */ /* 0x040fe2000001003e */
[----:B------:R-:W-:Y:S01]  /*5020*/  FFMA.FTZ R37, R35, R29, R50 ;  /* 0x0000001d23257223 */ /* 0x000fe20000010032 */
[----:B------:R-:W-:Y:S01]  /*5030*/  FADD.FTZ R61, R61, R52 ;  /* 0x000000343d3d7221 */ /* 0x000fe20000010000 */
[----:B------:R-:W-:Y:S01]  /*5040*/  FADD.FTZ R38, R38, R29 ;  /* 0x0000001d26267221 */ /* 0x000fe20000010000 */
[----:B------:R-:W-:-:S02]  /*5050*/  FADD.FTZ R54, R54, R33 ;  /* 0x0000002136367221 */ /* 0x000fc40000010000 */
[----:B------:R-:W-:Y:S01]  /*5060*/  FADD.FTZ R61, R61, R28 ;  /* 0x0000001c3d3d7221 */ /* 0x000fe20000010000 */
[----:B0-----:R-:W-:Y:S01]  /*5070*/  FADD.FTZ R46, -R30, 1 ;  /* 0x3f8000001e2e7421 */ /* 0x001fe20000010100 */
[----:B------:R-:W-:-:S03]  /*5080*/  FMUL.FTZ R32, R32, R30 ;  /* 0x0000001e20207220 */ /* 0x000fc60000410000 */
[----:B------:R-:W-:Y:S01]  /*5090*/  FFMA.FTZ R49, R49, R46, 1 ;  /* 0x3f80000031317423 */ /* 0x000fe2000001002e */
[----:B------:R-:W-:-:S03]  /*50a0*/  SHF.L.U32 R46, R17, 0x10, RZ ;  /* 0x00000010112e7819 */ /* 0x000fc600000006ff */
[----:B------:R-:W-:Y:S02]  /*50b0*/  FMUL.FTZ R30, R32, R49 ;  /* 0x00000031201e7220 */ /* 0x000fe40000410000 */
[----:B------:R-:W-:Y:S02]  /*50c0*/  FADD.FTZ R46, -R20, R46 ;  /* 0x0000002e142e7221 */ /* 0x000fe40000010100 */
[-C--:B------:R-:W-:Y:S01]  /*50d0*/  FMUL.FTZ R27, R25, R30.reuse ;  /* 0x0000001e191b7220 */ /* 0x080fe20000410000 */
[----:B------:R-:W-:Y:S01]  /*50e0*/  FFMA.FTZ R125, R36, R30, R125 ;  /* 0x0000001e247d7223 */ /* 0x000fe2000001007d */
[----:B------:R-:W-:Y:S01]  /*50f0*/  FMUL.FTZ R49, R46, R114 ;  /* 0x000000722e317220 */ /* 0x000fe20000410000 */
[----:B------:R-:W-:Y:S01]  /*5100*/  FADD.FTZ R63, R61, R30 ;  /* 0x0000001e3d3f7221 */ /* 0x000fe20000010000 */
[----:B------:R-:W-:Y:S01]  /*5110*/  FFMA.FTZ R26, R36, R27, R37 ;  /* 0x0000001b241a7223 */ /* 0x000fe20000010025 */
[----:B------:R-:W-:Y:S01]  /*5120*/  FADD.FTZ R38, R27, R38 ;  /* 0x000000261b267221 */ /* 0x000fe20000010000 */
        /* <DEDUP_REMOVED lines=13> */
[----:B------:R-:W-:Y:S02]  /*5200*/  FMUL.FTZ R117, R34, -1.4426950216293334961 ;  /* 0xbfb8aa3b22757820 */ /* 0x000fe40000410000 */
[-C--:B------:R-:W-:Y:S01]  /*5210*/  FMUL.FTZ R29, R24, R31.reuse ;  /* 0x0000001f181d7220 */ /* 0x080fe20000410000 */
[C---:B------:R-:W-:Y:S01]  /*5220*/  FFMA.FTZ R60, R49.reuse, R31, R62 ;  /* 0x0000001f313c7223 */ /* 0x040fe2000001003e */
[----:B------:R-:W-:Y:S02]  /*5230*/  FADD.FTZ R62, R54, R31 ;  /* 0x0000001f363e7221 */ /* 0x000fe40000010000 */
[----:B------:R-:W0:Y:S01]  /*5240*/  MUFU.EX2 R117, R117 ;  /* 0x0000007500757308 */ /* 0x000e220000000800 */
[----:B------:R-:W-:Y:S01]  /*5250*/  FFMA.FTZ R27, R49, R29, R26 ;  /* 0x0000001d311b7223 */ /* 0x000fe2000001001a */
[----:B------:R-:W-:Y:S01]  /*5260*/  FADD.FTZ R38, R38, R29 ;  /* 0x0000001d26267221 */ /* 0x000fe20000010000 */
[----:B0-----:R-:W-:-:S06]  /*5270*/  FADD.FTZ R46, R117, 1 ;  /* 0x3f800000752e7421 */ /* 0x001fcc0000010000 */
[----:B------:R-:W0:Y:S02]  /*5280*/  MUFU.RCP R46, R46 ;  /* 0x0000002e002e7308 */ /* 0x000e240000001000 */
[----:B0-----:R-:W-:Y:S01]  /*5290*/  FADD.FTZ R124, -R46, 1 ;  /* 0x3f8000002e7c7421 */ /* 0x001fe20000010100 */
[----:B------:R-:W-:-:S03]  /*52a0*/  FMUL.FTZ R48, R48, R46 ;  /* 0x0000002e30307220 */ /* 0x000fc60000410000 */
[----:B------:R-:W-:-:S04]  /*52b0*/  FFMA.FTZ R34, R34, R124, 1 ;  /* 0x3f80000022227423 */ /* 0x000fc8000001007c */
[----:B------:R-:W-:-:S04]  /*52c0*/  FMUL.FTZ R34, R48, R34 ;  /* 0x0000002230227220 */ /* 0x000fc80000410000 */
[-C--:B------:R-:W-:Y:S01]  /*52d0*/  FMUL.FTZ R33, R25, R34.reuse ;  /* 0x0000002219217220 */ /* 0x080fe20000410000 */
[C---:B------:R-:W-:Y:S01]  /*52e0*/  FFMA.FTZ R61, R32.reuse, R34, R125 ;  /* 0x00000022203d7223 */ /* 0x040fe2000001007d */
[----:B------:R-:W-:Y:S02]  /*52f0*/  FADD.FTZ R63, R63, R34 ;  /* 0x000000223f3f7221 */ /* 0x000fe40000010000 */
[----:B------:R-:W-:Y:S01]  /*5300*/  FFMA.FTZ R30, R32, R33, R27 ;  /* 0x00000021201e7223 */ /* 0x000fe2000001001b */
[----:B------:R-:W-:-:S07]  /*5310*/  FADD.FTZ R33, R33, R38 ;  /* 0x0000002621217221 */ /* 0x000fce0000010000 */
.L_x_132:
        /* <DEDUP_REMOVED lines=9> */
[----:B------:R-:W3:Y:S01]  /*53b0*/  LDC R82, c[0x0][0x374] ;  /* 0x0000dd00ff527b82 */ /* 0x000ee20000000800 */
[----:B------:R-:W-:-:S03]  /*53c0*/  ISETP.GT.U32.AND P3, PT, R2, 0xf, PT ;  /* 0x0000000f0200780c */ /* 0x000fc60003f64070 */
        /* <DEDUP_REMOVED lines=24> */
[----:B---3--:R-:W-:Y:S05]  /*5550*/  @P2 BRA `(.L_x_134) ;  /* 0x0000000000202947 */ /* 0x008fea0003800000 */
        /* <DEDUP_REMOVED lines=8> */
.L_x_134:
[----:B------:R-:W-:Y:S05]  /*55e0*/  BSYNC.RECONVERGENT B0 ;  /* 0x0000000000007941 */ /* 0x000fea0003800200 */
.L_x_133:
[----:B------:R-:W-:Y:S01]  /*55f0*/  BAR.SYNC.DEFER_BLOCKING 0x0 ;  /* 0x0000000000007b1d */ /* 0x000fe20000010000 */
[----:B------:R-:W-:-:S05]  /*5600*/  LEA R115, R115, R2, 0x4 ;  /* 0x0000000273737211 */ /* 0x000fca00078e20ff */
[----:B------:R-:W-:Y:S04]  /*5610*/  BSSY.RECONVERGENT B0, `(.L_x_135) ;  /* 0x0000029000007945 */ /* 0x000fe80003800200 */
[----:B------:R-:W-:Y:S05]  /*5620*/  @P1 BRA `(.L_x_136) ;  /* 0x00000000009c1947 */ /* 0x000fea0003800000 */
[----:B------:R-:W-:-:S09]  /*5630*/  ULEA UR4, UR8, UR5, 0x18 ;  /* 0x0000000508047291 */ /* 0x000fd2000f8ec0ff */
[----:B------:R-:W4:Y:S04]  /*5640*/  LDS.64 R48, [UR4+0x18] ;  /* 0x00001804ff307984 */ /* 0x000f280008000a00 */
[----:B-123--:R-:W1:Y:S04]  /*5650*/  LDS.128 R28, [UR4+0x20] ;  /* 0x00002004ff1c7984 */ /* 0x00ee680008000c00 */
[----:B------:R-:W2:Y:S04]  /*5660*/  LDS.128 R32, [UR4+0x30] ;  /* 0x00003004ff207984 */ /* 0x000ea80008000c00 */
[----:B------:R-:W3:Y:S04]  /*5670*/  LDS.128 R44, [UR4+0x40] ;  /* 0x00004004ff2c7984 */ /* 0x000ee80008000c00 */
[----:B------:R-:W5:Y:S04]  /*5680*/  LDS.128 R40, [UR4+0x50] ;  /* 0x00005004ff287984 */ /* 0x000f680008000c00 */
[----:B------:R-:W5:Y:S01]  /*5690*/  LDS.128 R36, [UR4+0x60] ;  /* 0x00006004ff247984 */ /* 0x000f620008000c00 */
        /* <DEDUP_REMOVED lines=12> */
[----:B---3--:R-:W-:Y:S01]  /*5760*/  FADD.FTZ R27, R27, R44 ;  /* 0x0000002c1b1b7221 */ /* 0x008fe20000010000 */
        /* <DEDUP_REMOVED lines=19> */
.L_x_136:
[----:B------:R-:W-:Y:S05]  /*58a0*/  BSYNC.RECONVERGENT B0 ;  /* 0x0000000000007941 */ /* 0x000fea0003800200 */
.L_x_135:
[----:B------:R-:W-:Y:S06]  /*58b0*/  BAR.SYNC.DEFER_BLOCKING 0x0 ;  /* 0x0000000000007b1d */ /* 0x000fec0000010000 */
[----:B------:R-:W-:Y:S04]  /*58c0*/  BSSY.RECONVERGENT B0, `(.L_x_137) ;  /* 0x000009d000007945 */ /* 0x000fe80003800200 */
[----:B------:R-:W-:Y:S05]  /*58d0*/  @P3 BRA `(.L_x_138) ;  /* 0x00000008006c3947 */ /* 0x000fea0003800000 */
[----:B------:R-:W4:Y:S04]  /*58e0*/  LDS.128 R40, [R116+0x100] ;  /* 0x0001000074287984 */ /* 0x000f280000000c00 */
[----:B------:R-:W5:Y:S04]  /*58f0*/  LDS.128 R52, [R116+0x200] ;  /* 0x0002000074347984 */ /* 0x000f680000000c00 */
[----:B------:R-:W0:Y:S04]  /*5900*/  LDS.128 R48, [R116+0x300] ;  /* 0x0003000074307984 */ /* 0x000e280000000c00 */
[----:B------:R-:W0:Y:S04]  /*5910*/  LDS.128 R32, [R116+0x400] ;  /* 0x0004000074207984 */ /* 0x000e280000000c00 */
[----:B------:R-:W0:Y:S04]  /*5920*/  LDS.128 R36, [R116+0x500] ;  /* 0x0005000074247984 */ /* 0x000e280000000c00 */
[----:B------:R-:W0:Y:S04]  /*5930*/  LDS.128 R44, [R116+0x600] ;  /* 0x00060000742c7984 */ /* 0x000e280000000c00 */
[----:B-123--:R-:W1:Y:S01]  /*5940*/  LDS.128 R28, [R116+0x700] ;  /* 0x00070000741c7984 */ /* 0x00ee620000000c00 */
[----:B----4-:R-:W-:Y:S01]  /*5950*/  FADD.FTZ R57, R60, R40 ;  /* 0x000000283c397221 */ /* 0x010fe20000010000 */
        /* <DEDUP_REMOVED lines=8> */
[----:B0-----:R-:W-:Y:S01]  /*59e0*/  FADD.FTZ R61, R57, R48 ;  /* 0x00000030393d7221 */ /* 0x001fe20000010000 */
[----:B------:R-:W-:Y:S01]  /*59f0*/  FADD.FTZ R48, R52, R49 ;  /* 0x0000003134307221 */ /* 0x000fe20000010000 */
[----:B------:R-:W0:Y:S01]  /*5a00*/  LDS.128 R56, [R116+0x900] ;  /* 0x0009000074387984 */ /* 0x000e220000000c00 */
[----:B------:R-:W-:Y:S01]  /*5a10*/  FADD.FTZ R49, R53, R50 ;  /* 0x0000003235317221 */ /* 0x000fe20000010000 */
[----:B------:R-:W-:Y:S01]  /*5a20*/  FADD.FTZ R50, R54, R51 ;  /* 0x0000003336327221 */ /* 0x000fe20000010000 */
[----:B------:R-:W-:Y:S01]  /*5a30*/  FADD.FTZ R61, R61, R32 ;  /* 0x000000203d3d7221 */ /* 0x000fe20000010000 */
[----:B------:R-:W3:Y:S01]  /*5a40*/  LDS.128 R52, [R116+0xa00] ;  /* 0x000a000074347984 */ /* 0x000ee20000000c00 */
        /* <DEDUP_REMOVED lines=8> */
[----:B------:R-:W-:Y:S01]  /*5ad0*/  FADD.FTZ R61, R61, R44 ;  /* 0x0000002c3d3d7221 */ /* 0x000fe20000010000 */
[----:B------:R-:W5:Y:S01]  /*5ae0*/  LDS.128 R36, [R116+0xc00] ;  /* 0x000c000074247984 */ /* 0x000f620000000c00 */
        /* <DEDUP_REMOVED lines=18> */
[----:B---3--:R-:W-:Y:S01]  /*5c10*/  FADD.FTZ R61, R61, R52 ;  /* 0x000000343d3d7221 */ /* 0x008fe20000010000 */
[----:B------:R-:W-:Y:S01]  /*5c20*/  FADD.FTZ R52, R40, R53 ;  /* 0x0000003528347221 */ /* 0x000fe20000010000 */
[----:B------:R-:W-:Y:S01]  /*5c30*/  FADD.FTZ R53, R57, R54 ;  /* 0x0000003639357221 */ /* 0x000fe20000010000 */
[----:B------:R-:W0:Y:S01]  /*5c40*/  LDS.128 R40, [R116+0x1000] ;  /* 0x0010000074287984 */ /* 0x000e220000000c00 */
[----:B------:R-:W-:Y:S01]  /*5c50*/  FADD.FTZ R60, R60, R55 ;  /* 0x000000373c3c7221 */ /* 0x000fe20000010000 */
[----:B----4-:R-:W-:Y:S01]  /*5c60*/  FADD.FTZ R61, R61, R32 ;  /* 0x000000203d3d7221 */ /* 0x010fe20000010000 */
[----:B------:R-:W-:Y:S01]  /*5c70*/  FADD.FTZ R52, R52, R33 ;  /* 0x0000002134347221 */ /* 0x000fe20000010000 */
[----:B------:R-:W3:Y:S01]  /*5c80*/  LDS.128 R56, [R116+0x1100] ;  /* 0x0011000074387984 */ /* 0x000ee20000000c00 */
[----:B------:R-:W-:Y:S01]  /*5c90*/  FADD.FTZ R53, R53, R34 ;  /* 0x0000002235357221 */ /* 0x000fe20000010000 */
[----:B------:R-:W-:Y:S01]  /*5ca0*/  FADD.FTZ R60, R60, R35 ;  /* 0x000000233c3c7221 */ /* 0x000fe20000010000 */
[----:B-----5:R-:W-:Y:S01]  /*5cb0*/  FADD.FTZ R61, R61, R36 ;  /* 0x000000243d3d7221 */ /* 0x020fe20000010000 */
[----:B------:R-:W4:Y:S01]  /*5cc0*/  LDS.128 R32, [R116+0x1200] ;  /* 0x0012000074207984 */ /* 0x000f220000000c00 */
        /* <DEDUP_REMOVED lines=13> */
[----:B------:R-:W-:Y:S04]  /*5da0*/  LDS.128 R52, [R116+0x1600] ;  /* 0x0016000074347984 */ /* 0x000fe80000000c00 */
[----:B------:R-:W5:Y:S01]  /*5db0*/  LDS.128 R48, [R116+0x1500] ;  /* 0x0015000074307984 */ /* 0x000f620000000c00 */
[----:B--2---:R-:W-:Y:S01]  /*5dc0*/  FADD.FTZ R61, R61, R28 ;  /* 0x0000001c3d3d7221 */ /* 0x004fe20000010000 */
[----:B------:R-:W-:Y:S01]  /*5dd0*/  FADD.FTZ R62, R62, R29 ;  /* 0x0000001d3e3e7221 */ /* 0x000fe20000010000 */
[----:B------:R-:W-:Y:S01]  /*5de0*/  FADD.FTZ R63, R63, R30 ;  /* 0x0000001e3f3f7221 */ /* 0x000fe20000010000 */
[----:B------:R-:W-:-:S02]  /*5df0*/  FADD.FTZ R60, R60, R31 ;  /* 0x0000001f3c3c7221 */ /* 0x000fc40000010000 */
        /* <DEDUP_REMOVED lines=9> */
[----:B----4-:R-:W-:Y:S01]  /*5e90*/  FADD.FTZ R61, R61, R32 ;  /* 0x000000203d3d7221 */ /* 0x010fe20000010000 */
[----:B------:R-:W-:Y:S01]  /*5ea0*/  FADD.FTZ R62, R62, R33 ;  /* 0x000000213e3e7221 */ /* 0x000fe20000010000 */
[----:B------:R-:W-:Y:S01]  /*5eb0*/  FADD.FTZ R63, R63, R34 ;  /* 0x000000223f3f7221 */ /* 0x000fe20000010000 */
[----:B------:R-:W-:Y:S01]  /*5ec0*/  FADD.FTZ R60, R60, R35 ;  /* 0x000000233c3c7221 */ /* 0x000fe20000010000 */
[----:B------:R-:W-:Y:S01]  /*5ed0*/  LDS.128 R40, [R116+0x1a00] ;  /* 0x001a000074287984 */ /* 0x000fe20000000c00 */
[----:B-1----:R-:W-:Y:S01]  /*5ee0*/  FADD.FTZ R61, R61, R36 ;  /* 0x000000243d3d7221 */ /* 0x002fe20000010000 */
[----:B------:R-:W-:Y:S01]  /*5ef0*/  FADD.FTZ R62, R62, R37 ;  /* 0x000000253e3e7221 */ /* 0x000fe20000010000 */
[----:B------:R-:W-:Y:S01]  /*5f00*/  FADD.FTZ R63, R63, R38 ;  /* 0x000000263f3f7221 */ /* 0x000fe20000010000 */
[----:B------:R-:W0:Y:S01]  /*5f10*/  LDS.128 R32, [R116+0x1800] ;  /* 0x0018000074207984 */ /* 0x000e220000000c00 */
[----:B------:R-:W-:Y:S01]  /*5f20*/  FADD.FTZ R60, R60, R39 ;  /* 0x000000273c3c7221 */ /* 0x000fe20000010000 */
[----:B-----5:R-:W-:Y:S01]  /*5f30*/  FADD.FTZ R61, R61, R44 ;  /* 0x0000002c3d3d7221 */ /* 0x020fe20000010000 */
[----:B------:R-:W-:Y:S01]  /*5f40*/  FADD.FTZ R62, R62, R45 ;  /* 0x0000002d3e3e7221 */ /* 0x000fe20000010000 */
[----:B------:R-:W1:Y:S01]  /*5f50*/  LDS.128 R36, [R116+0x1900] ;  /* 0x0019000074247984 */ /* 0x000e620000000c00 */
[----:B------:R-:W-:Y:S01]  /*5f60*/  FADD.FTZ R63, R63, R46 ;  /* 0x0000002e3f3f7221 */ /* 0x000fe20000010000 */
[----:B------:R-:W-:-:S02]  /*5f70*/  FADD.FTZ R60, R60, R47 ;  /* 0x0000002f3c3c7221 */ /* 0x000fc40000010000 */
[----:B------:R-:W3:Y:S01]  /*5f80*/  LDS.128 R44, [R116+0x1b00] ;  /* 0x001b0000742c7984 */ /* 0x000ee20000000c00 */
[----:B------:R-:W-:Y:S01]  /*5f90*/  FADD.FTZ R61, R61, R48 ;  /* 0x000000303d3d7221 */ /* 0x000fe20000010000 */
        /* <DEDUP_REMOVED lines=8> */
[----:B------:R-:W-:Y:S01]  /*6020*/  LDS.128 R56, [R116+0x1e00] ;  /* 0x001e000074387984 */ /* 0x000fe20000000c00 */
[----:B--2---:R-:W-:Y:S01]  /*6030*/  FADD.FTZ R117, R117, R28 ;  /* 0x0000001c75757221 */ /* 0x004fe20000010000 */
[----:B------:R-:W-:Y:S01]  /*6040*/  FADD.FTZ R122, R122, R29 ;  /* 0x0000001d7a7a7221 */ /* 0x000fe20000010000 */
[----:B------:R-:W-:Y:S01]  /*6050*/  FADD.FTZ R123, R123, R30 ;  /* 0x0000001e7b7b7221 */ /* 0x000fe20000010000 */
[----:B------:R-:W2:Y:S01]  /*6060*/  LDS.128 R52, [R116+0x1d00] ;  /* 0x001d000074347984 */ /* 0x000ea20000000c00 */
[----:B------:R-:W-:-:S03]  /*6070*/  FADD.FTZ R124, R124, R31 ;  /* 0x0000001f7c7c7221 */ /* 0x000fc60000010000 */
[----:B------:R-:W5:Y:S01]  /*6080*/  LDS.128 R60, [R116+0x1f00] ;  /* 0x001f0000743c7984 */ /* 0x000f620000000c00 */
        /* <DEDUP_REMOVED lines=8> */
[----:B------:R-:W-:Y:S01]  /*6110*/  FADD.FTZ R117, R117, R40 ;  /* 0x0000002875757221 */ /* 0x000fe20000010000 */
        /* <DEDUP_REMOVED lines=11> */
[----:B--2---:R-:W-:Y:S01]  /*61d0*/  FADD.FTZ R117, R117, R52 ;  /* 0x0000003475757221 */ /* 0x004fe20000010000 */
[----:B------:R-:W-:Y:S01]  /*61e0*/  FADD.FTZ R122, R122, R53 ;  /* 0x000000357a7a7221 */ /* 0x000fe20000010000 */
[----:B------:R-:W-:Y:S01]  /*61f0*/  FADD.FTZ R123, R123, R54 ;  /* 0x000000367b7b7221 */ /* 0x000fe20000010000 */
[----:B------:R-:W-:Y:S01]  /*6200*/  FADD.FTZ R124, R124, R55 ;  /* 0x000000377c7c7221 */ /* 0x000fe20000010000 */
[----:B------:R-:W-:Y:S01]  /*6210*/  FADD.FTZ R117, R117, R56 ;  /* 0x0000003875757221 */ /* 0x000fe20000010000 */
[----:B------:R-:W-:Y:S01]  /*6220*/  FADD.FTZ R122, R122, R57 ;  /* 0x000000397a7a7221 */ /* 0x000fe20000010000 */
[----:B------:R-:W-:Y:S01]  /*6230*/  FADD.FTZ R123, R123, R58 ;  /* 0x0000003a7b7b7221 */ /* 0x000fe20000010000 */
[----:B------:R-:W-:Y:S01]  /*6240*/  FADD.FTZ R124, R124, R59 ;  /* 0x0000003b7c7c7221 */ /* 0x000fe20000010000 */
[----:B-----5:R-:W-:Y:S01]  /*6250*/  FADD.FTZ R60, R117, R60 ;  /* 0x0000003c753c7221 */ /* 0x020fe20000010000 */
[----:B------:R-:W-:Y:S01]  /*6260*/  FADD.FTZ R61, R122, R61 ;  /* 0x0000003d7a3d7221 */ /* 0x000fe20000010000 */
[----:B------:R-:W-:Y:S01]  /*6270*/  FADD.FTZ R62, R123, R62 ;  /* 0x0000003e7b3e7221 */ /* 0x000fe20000010000 */
[----:B------:R-:W-:-:S07]  /*6280*/  FADD.FTZ R63, R124, R63 ;  /* 0x0000003f7c3f7221 */ /* 0x000fce0000010000 */
.L_x_138:
[----:B------:R-:W-:Y:S05]  /*6290*/  BSYNC.RECONVERGENT B0 ;  /* 0x0000000000007941 */ /* 0x000fea0003800200 */
.L_x_137:
[----:B------:R-:W-:Y:S04]  /*62a0*/  BSSY.RECONVERGENT B0, `(.L_x_139) ;  /* 0x000001c000007945 */ /* 0x000fe80003800200 */
[----:B------:R-:W-:Y:S05]  /*62b0*/  @P3 BRA `(.L_x_140) ;  /* 0x0000000000683947 */ /* 0x000fea0003800000 */
[----:B---3--:R-:W3:Y:S08]  /*62c0*/  LDC.64 R28, c[0x0][0x3f8] ;  /* 0x0000fe00ff1c7b82 */ /* 0x008ef00000000a00 */
[----:B-12---:R-:W1:Y:S01]  /*62d0*/  LDC.64 R30, c[0x0][0x3d8] ;  /* 0x0000f600ff1e7b82 */ /* 0x006e620000000a00 */
[----:B---3--:R-:W-:Y:S01]  /*62e0*/  IMAD.WIDE.U32 R32, R28, 0x3, RZ ;  /* 0x000000031c207825 */ /* 0x008fe200078e00ff */
        /* <DEDUP_REMOVED lines=23> */
.L_x_140:
[----:B------:R-:W-:Y:S05]  /*6460*/  BSYNC.RECONVERGENT B0 ;  /* 0x0000000000007941 */ /* 0x000fea0003800200 */
.L_x_139:
[----:B------:R-:W5:Y:S02]  /*6470*/  LDCU UR4, c[0x0][0x370] ;  /* 0x00006e00ff0477ac */ /* 0x000f640008000800 */
[----:B-----5:R-:W-:-:S09]  /*6480*/  UISETP.GE.U32.AND UP0, UPT, UR4, 0x2, UPT ;  /* 0x000000020400788c */ /* 0x020fd2000bf06070 */
[----:B------:R-:W-:Y:S05]  /*6490*/  BRA.U !UP0, `(.L_x_141) ;  /* 0x0000000908b87547 */ /* 0x000fea000b800000 */
[----:B---34-:R-:W3:Y:S01]  /*64a0*/  LDC R28, c[0x0][0x370] ;  /* 0x0000dc00ff1c7b82 */ /* 0x018ee20000000800 */
[----:B------:R-:W4:Y:S01]  /*64b0*/  S2R R45, SR_CTAID.Y ;  /* 0x00000000002d7919 */ /* 0x000f220000002600 */
[----:B------:R-:W-:-:S05]  /*64c0*/  LOP3.LUT R29, R80, 0x1, RZ, 0xc0, !PT ;  /* 0x00000001501d7812 */ /* 0x000fca00078ec0ff */
[----:B--2---:R-:W-:Y:S01]  /*64d0*/  IMAD R31, R29, R82, RZ ;  /* 0x000000521d1f7224 */ /* 0x004fe200078e02ff */
[----:B------:R-:W2:Y:S03]  /*64e0*/  LDC.64 R40, c[0x0][0x3d0] ;  /* 0x0000f400ff287b82 */ /* 0x000ea60000000a00 */
[----:B---3--:R-:W-:-:S05]  /*64f0*/  IMAD R28, R31, R28, RZ ;  /* 0x0000001c1f1c7224 */ /* 0x008fca00078e02ff */
[----:B------:R-:W-:-:S05]  /*6500*/  SHF.L.U32 R29, R28, 0x1, RZ ;  /* 0x000000011c1d7819 */ /* 0x000fca00000006ff */
[----:B--2---:R-:W-:Y:S01]  /*6510*/  IMAD.WIDE R40, R29, 0x4, R40 ;  /* 0x000000041d287825 */ /* 0x004fe200078e0228 */
[----:B----4-:R-:W-:Y:S06]  /*6520*/  @P1 BRA `(.L_x_142) ;  /* 0x0000000000541947 */ /* 0x010fec0003800000 */
[----:B------:R-:W2:Y:S01]  /*6530*/  LDC.64 R28, c[0x0][0x3c8] ;  /* 0x0000f200ff1c7b82 */ /* 0x000ea20000000a00 */
[----:B------:R-:W-:Y:S01]  /*6540*/  IADD3 R31, PT, PT, R31, R45, RZ ;  /* 0x0000002d1f1f7210 */ /* 0x000fe20007ffe0ff */
[----:B------:R-:W-:Y:S01]  /*6550*/  IMAD R33, R3, R82, R45 ;  /* 0x0000005203217224 */ /* 0x000fe200078e022d */
[----:B------:R-:W-:-:S03]  /*6560*/  LOP3.LUT P0, R32, R80, 0x2, RZ, 0xc0, !PT ;  /* 0x0000000250207812 */ /* 0x000fc6000780c0ff */
[----:B--2---:R-:W-:-:S04]  /*6570*/  IMAD.WIDE.U32 R28, R31, 0x4, R28 ;  /* 0x000000041f1c7825 */ /* 0x004fc800078e001c */
[----:B-1----:R-:W-:Y:S01]  /*6580*/  IMAD.WIDE.U32 R30, R33, 0x8, R40 ;  /* 0x00000008211e7825 */ /* 0x002fe200078e0028 */
[----:B------:R-:W-:Y:S02]  /*6590*/  IADD3 R33, PT, PT, -R32, 0x1, RZ ;  /* 0x0000000120217810 */ /* 0x000fe40007ffe1ff */
[----:B------:R-:W1:Y:S02]  /*65a0*/  LDC R32, c[0x0][0x370] ;  /* 0x0000dc00ff207b82 */ /* 0x000e640000000800 */
[----:B------:R2:W-:Y:S01]  /*65b0*/  STG.E.64 desc[UR6][R30.64], R26 ;  /* 0x0000001a1e007986 */ /* 0x0005e2000c101b06 */
[----:B------:R-:W-:Y:S06]  /*65c0*/  MEMBAR.ALL.GPU ;  /* 0x0000000000007992 */ /* 0x000fec000000a000 */
[----:B------:R-:W-:-:S00]  /*65d0*/  ERRBAR ;  /* 0x00000000000079ab */ /* 0x000fc00000000000 */
[----:B------:R-:W-:Y:S06]  /*65e0*/  CGAERRBAR ;  /* 0x00000000000075ab */ /* 0x000fec0000000000 */
[----:B------:R2:W-:Y:S01]  /*65f0*/  REDG.E.ADD.S32.STRONG.GPU desc[UR6][R28.64], R33 ;  /* 0x000000211c00798e */ /* 0x0005e2000c12e306 */
[----:B-1----:R-:W-:-:S04]  /*6600*/  SEL R35, R32, RZ, !P0 ;  /* 0x000000ff20237207 */ /* 0x002fc80004000000 */
[----:B------:R-:W-:-:S13]  /*6610*/  ISETP.NE.AND P0, PT, R35, -0x1, PT ;  /* 0xffffffff2300780c */ /* 0x000fda0003f05270 */
[----:B--2---:R-:W-:Y:S05]  /*6620*/  @!P0 BRA `(.L_x_142) ;  /* 0x0000000000148947 */ /* 0x004fea0003800000 */
.L_x_143:
[----:B------:R-:W2:Y:S04]  /*6630*/  LDG.E.STRONG.GPU R30, desc[UR6][R28.64] ;  /* 0x000000061c1e7981 */ /* 0x000ea8000c1ef900 */
[----:B--2---:R-:W-:Y:S01]  /*6640*/  CCTL.IVALL ;  /* 0x00000000ff00798f */ /* 0x004fe20002000000 */
[----:B------:R-:W-:Y:S05]  /*6650*/  YIELD ;  /* 0x0000000000007946 */ /* 0x000fea0003800000 */
[----:B------:R-:W-:-:S13]  /*6660*/  ISETP.NE.AND P0, PT, R30, R35, PT ;  /* 0x000000231e00720c */ /* 0x000fda0003f05270 */
[----:B------:R-:W-:Y:S05]  /*6670*/  @P0 BRA `(.L_x_143) ;  /* 0xfffffffc00ec0947 */ /* 0x000fea000383ffff */
.L_x_142:
[----:B------:R-:W2:Y:S01]  /*6680*/  LDC R28, c[0x0][0x370] ;  /* 0x0000dc00ff1c7b82 */ /* 0x000ea20000000800 */
[----:B------:R-:W-:Y:S05]  /*6690*/  WARPSYNC.ALL ;  /* 0x0000000000007948 */ /* 0x000fea0003800000 */
[----:B--2---:R-:W-:Y:S02]  /*66a0*/  ISETP.GE.U32.AND P0, PT, R28, 0x8, PT ;  /* 0x000000081c00780c */ /* 0x004fe40003f06070 */
[----:B------:R-:W-:Y:S01]  /*66b0*/  BAR.SYNC.DEFER_BLOCKING 0x0 ;  /* 0x0000000000007b1d */ /* 0x000fe20000010000 */
[----:B------:R-:W-:-:S10]  /*66c0*/  MOV R36, RZ ;  /* 0x000000ff00247202 */ /* 0x000fd40000000f00 */
[----:B------:R-:W-:Y:S05]  /*66d0*/  @!P0 BRA `(.L_x_144) ;  /* 0x00000004001c8947 */ /* 0x000fea0003800000 */
[C-C-:B------:R-:W-:Y:S01]  /*66e0*/  IMAD R49, R82.reuse, 0x3, R45.reuse ;  /* 0x0000000352317824 */ /* 0x140fe200078e022d */
[CC--:B------:R-:W-:Y:S01]  /*66f0*/  LEA R57, R82.reuse, R45.reuse, 0x1 ;  /* 0x0000002d52397211 */ /* 0x0c0fe200078e08ff */
[C-C-:B------:R-:W-:Y:S01]  /*6700*/  IMAD R55, R82.reuse, 0x5, R45.reuse ;  /* 0x0000000552377824 */ /* 0x140fe200078e022d */
[CC--:B------:R-:W-:Y:S01]  /*6710*/  LEA R47, R82.reuse, R45.reuse, 0x2 ;  /* 0x0000002d522f7211 */ /* 0x0c0fe200078e10ff */
[C-C-:B------:R-:W-:Y:S01]  /*6720*/  IMAD R53, R82.reuse, 0x7, R45.reuse ;  /* 0x0000000752357824 */ /* 0x140fe200078e022d */
[----:B------:R-:W-:Y:S01]  /*6730*/  IADD3 R61, PT, PT, R45, R82, RZ ;  /* 0x000000522d3d7210 */ /* 0x000fe20007ffe0ff */
[----:B------:R-:W-:Y:S01]  /*6740*/  IMAD R51, R82, 0x6, R45 ;  /* 0x0000000652337824 */ /* 0x000fe200078e022d */
[----:B------:R-:W-:Y:S01]  /*6750*/  IADD3 R44, PT, PT, -R3, RZ, RZ ;  /* 0x000000ff032c7210 */ /* 0x000fe20007ffe1ff */
[----:B------:R-:W-:Y:S01]  /*6760*/  UMOV UR4, URZ ;  /* 0x000000ff00047c82 */ /* 0x000fe20008000000 */
[----:B------:R-:W-:-:S07]  /*6770*/  MOV R59, R45 ;  /* 0x0000002d003b7202 */ /* 0x000fce0000000f00 */
.L_x_145:
[----:B------:R-:W-:Y:S01]  /*6780*/  ISETP.EQ.OR P5, PT, R44, RZ, P1 ;  /* 0x000000ff2c00720c */ /* 0x000fe20000fa2670 */
[----:B------:R-:W-:-:S06]  /*6790*/  UIADD3 UR5, UPT, UPT, UR4, 0x1, URZ ;  /* 0x0000000104057890 */ /* 0x000fcc000fffe0ff */
[----:B------:R-:W-:-:S06]  /*67a0*/  ISETP.EQ.OR P0, PT, R3, UR5, P1 ;  /* 0x0000000503007c0c */ /* 0x000fcc0008f02670 */
[----:B------:R-:W-:-:S06]  /*67b0*/  @!P5 IMAD.WIDE.U32 R28, R59, 0x8, R40 ;  /* 0x000000083b1cd825 */ /* 0x000fcc00078e0028 */
[----:B------:R-:W0:Y:S01]  /*67c0*/  @!P5 LDG.E.64 R28, desc[UR6][R28.64] ;  /* 0x000000061c1cd981 */ /* 0x000e22000c1e1b00 */
[----:B-1----:R-:W-:-:S06]  /*67d0*/  @!P0 IMAD.WIDE.U32 R30, R61, 0x8, R40 ;  /* 0x000000083d1e8825 */ /* 0x002fcc00078e0028 */
[----:B------:R-:W2:Y:S01]  /*67e0*/  @!P0 LDG.E.64 R30, desc[UR6][R30.64] ;  /* 0x000000061e1e8981 */ /* 0x000ea2000c1e1b00 */
[----:B------:R-:W-:Y:S02]  /*67f0*/  UIADD3 UR5, UPT, UPT, UR4, 0x2, URZ ;  /* 0x0000000204057890 */ /* 0x000fe4000fffe0ff */
[----:B------:R-:W-:-:S04]  /*6800*/  UIADD3 UR8, UPT, UPT, UR4, 0x3, URZ ;  /* 0x0000000304087890 */ /* 0x000fc8000fffe0ff */
[C---:B------:R-:W-:Y:S01]  /*6810*/  ISETP.EQ.OR P2, PT, R3.reuse, UR5, P1 ;  /* 0x0000000503007c0c */ /* 0x040fe20008f42670 */
[----:B------:R-:W-:Y:S01]  /*6820*/  UIADD3 UR5, UPT, UPT, UR4, 0x4, URZ ;  /* 0x0000000404057890 */ /* 0x000fe2000fffe0ff */
[----:B------:R-:W-:Y:S01]  /*6830*/  ISETP.EQ.OR P3, PT, R3, UR8, P1 ;  /* 0x0000000803007c0c */ /* 0x000fe20008f62670 */
[----:B------:R-:W-:-:S04]  /*6840*/  UIADD3 UR8, UPT, UPT, UR4, 0x5, URZ ;  /* 0x0000000504087890 */ /* 0x000fc8000fffe0ff */
[C---:B------:R-:W-:Y:S01]  /*6850*/  ISETP.EQ.OR P4, PT, R3.reuse, UR5, P1 ;  /* 0x0000000503007c0c */ /* 0x040fe20008f82670 */
[----:B------:R-:W-:Y:S01]  /*6860*/  UIADD3 UR5, UPT, UPT, UR4, 0x6, URZ ;  /* 0x0000000604057890 */ /* 0x000fe2000fffe0ff */
[----:B------:R-:W-:Y:S01]  /*6870*/  ISETP.EQ.OR P6, PT, R3, UR8, P1 ;  /* 0x0000000803007c0c */ /* 0x000fe20008fc2670 */
[----:B------:R-:W-:-:S05]  /*6880*/  UIADD3 UR8, UPT, UPT, UR4, 0x7, URZ ;  /* 0x0000000704087890 */ /* 0x000fca000fffe0ff */
[----:B------:R-:W-:-:S05]  /*6890*/  @!P3 IMAD.WIDE.U32 R42, R49, 0x8, R40 ;  /* 0x00000008312ab825 */ /* 0x000fca00078e0028 */
[----:B------:R-:W-:-:S04]  /*68a0*/  @!P4 IMAD.WIDE.U32 R32, R47, 0x8, R40 ;  /* 0x000000082f20c825 */ /* 0x000fc800078e0028 */
[----:B------:R-:W-:Y:S02]  /*68b0*/  @!P6 IMAD.WIDE.U32 R34, R55, 0x8, R40 ;  /* 0x000000083722e825 */ /* 0x000fe400078e0028 */
[----:B------:R-:W3:Y:S04]  /*68c0*/  @!P4 LDG.E.64 R32, desc[UR6][R32.64] ;  /* 0x000000062020c981 */ /* 0x000ee8000c1e1b00 */
[----:B------:R-:W4:Y:S01]  /*68d0*/  @!P6 LDG.E.64 R34, desc[UR6][R34.64] ;  /* 0x000000062222e981 */ /* 0x000f22000c1e1b00 */
[----:B0-----:R-:W-:Y:S01]  /*68e0*/  @!P5 FADD.FTZ R26, R26, R28 ;  /* 0x0000001c1a1ad221 */ /* 0x001fe20000010000 */
[----:B------:R-:W-:Y:S01]  /*68f0*/  @!P5 FADD.FTZ R27, R27, R29 ;  /* 0x0000001d1b1bd221 */ /* 0x000fe20000010000 */
[----:B------:R-:W-:Y:S01]  /*6900*/  @!P2 IMAD.WIDE.U32 R28, R57, 0x8, R40 ;  /* 0x00000008391ca825 */ /* 0x000fe200078e0028 */
[----:B------:R-:W-:-:S03]  /*6910*/  ISETP.EQ.OR P5, PT, R3, UR5, P1 ;  /* 0x0000000503007c0c */ /* 0x000fc60008fa2670 */
[----:B--2---:R-:W-:Y:S02]  /*6920*/  @!P0 FADD.FTZ R26, R26, R30 ;  /* 0x0000001e1a1a8221 */ /* 0x004fe40000010000 */
[----:B------:R-:W2:Y:S01]  /*6930*/  @!P2 LDG.E.64 R28, desc[UR6][R28.64] ;  /* 0x000000061c1ca981 */ /* 0x000ea2000c1e1b00 */
[----:B------:R-:W-:Y:S01]  /*6940*/  @!P0 FADD.FTZ R27, R27, R31 ;  /* 0x0000001f1b1b8221 */ /* 0x000fe20000010000 */
[----:B------:R-:W-:Y:S02]  /*6950*/  ISETP.EQ.OR P0, PT, R3, UR8, P1 ;  /* 0x0000000803007c0c */ /* 0x000fe40008f02670 */
[----:B------:R-:W5:Y:S04]  /*6960*/  @!P3 LDG.E.64 R30, desc[UR6][R42.64] ;  /* 0x000000062a1eb981 */ /* 0x000f68000c1e1b00 */
[----:B------:R-:W-:-:S06]  /*6970*/  @!P5 IMAD.WIDE.U32 R36, R51, 0x8, R40 ;  /* 0x000000083324d825 */ /* 0x000fcc00078e0028 */
[----:B------:R-:W4:Y:S01]  /*6980*/  @!P5 LDG.E.64 R36, desc[UR6][R36.64] ;  /* 0x000000062424d981 */ /* 0x000f22000c1e1b00 */
[----:B------:R-:W-:-:S06]  /*6990*/  @!P0 IMAD.WIDE.U32 R38, R53, 0x8, R40 ;  /* 0x0000000835268825 */ /* 0x000fcc00078e0028 */
[----:B------:R-:W4:Y:S01]  /*69a0*/  @!P0 LDG.E.64 R38, desc[UR6][R38.64] ;  /* 0x0000000626268981 */ /* 0x000f22000c1e1b00 */
[----:B------:R-:W0:Y:S01]  /*69b0*/  LDC R46, c[0x0][0x370] ;  /* 0x0000dc00ff2e7b82 */ /* 0x000e220000000800 */
        /* <DEDUP_REMOVED lines=11> */
[----:B------:R-:W-:-:S03]  /*6a70*/  @!P2 FADD.FTZ R27, R27, R29 ;  /* 0x0000001d1b1ba221 */ /* 0x000fc60000010000 */
[----:B-----5:R-:W-:Y:S01]  /*6a80*/  @!P3 FADD.FTZ R26, R26, R30 ;  /* 0x0000001e1a1ab221 */ /* 0x020fe20000010000 */
[----:B------:R-:W-:-:S03]  /*6a90*/  @!P3 FADD.FTZ R27, R27, R31 ;  /* 0x0000001f1b1bb221 */ /* 0x000fc60000010000 */
[----:B---3--:R-:W-:Y:S01]  /*6aa0*/  @!P4 FADD.FTZ R26, R26, R32 ;  /* 0x000000201a1ac221 */ /* 0x008fe20000010000 */
[----:B------:R-:W-:-:S03]  /*6ab0*/  @!P4 FADD.FTZ R27, R27, R33 ;  /* 0x000000211b1bc221 */ /* 0x000fc60000010000 */
[----:B----4-:R-:W-:Y:S01]  /*6ac0*/  @!P6 FADD.FTZ R26, R26, R34 ;  /* 0x000000221a1ae221 */ /* 0x010fe20000010000 */
[----:B------:R-:W-:-:S03]  /*6ad0*/  @!P6 FADD.FTZ R27, R27, R35 ;  /* 0x000000231b1be221 */ /* 0x000fc60000010000 */
[----:B------:R-:W-:Y:S01]  /*6ae0*/  @!P5 FADD.FTZ R26, R26, R36 ;  /* 0x000000241a1ad221 */ /* 0x000fe20000010000 */
[----:B------:R-:W-:Y:S01]  /*6af0*/  @!P5 FADD.FTZ R27, R27, R37 ;  /* 0x000000251b1bd221 */ /* 0x000fe20000010000 */
[----:B0-----:R-:W-:Y:S02]  /*6b00*/  LOP3.LUT R36, R46, 0x7ffffff8, RZ, 0xc0, !PT ;  /* 0x7ffffff82e247812 */ /* 0x001fe400078ec0ff */
[----:B------:R-:W-:Y:S01]  /*6b10*/  @!P0 FADD.FTZ R26, R26, R38 ;  /* 0x000000261a1a8221 */ /* 0x000fe20000010000 */
[----:B------:R-:W-:Y:S01]  /*6b20*/  @!P0 FADD.FTZ R27, R27, R39 ;  /* 0x000000271b1b8221 */ /* 0x000fe20000010000 */
[----:B------:R-:W-:-:S13]  /*6b30*/  ISETP.NE.AND P0, PT, R36, UR4, PT ;  /* 0x0000000424007c0c */ /* 0x000fda000bf05270 */
[----:B------:R-:W-:Y:S05]  /*6b40*/  @P0 BRA `(.L_x_145) ;  /* 0xfffffffc000c0947 */ /* 0x000fea000383ffff */
.L_x_144:
[----:B------:R-:W2:Y:S02]  /*6b50*/  LDCU UR4, c[0x0][0x370] ;  /* 0x00006e00ff0477ac */ /* 0x000ea40008000800 */
[----:B--2---:R-:W-:-:S09]  /*6b60*/  ULOP3.LUT UP0, URZ, UR4, 0x7, URZ, 0xc0, !UPT ;  /* 0x0000000704ff7892 */ /* 0x004fd2000f80c0ff */
[----:B------:R-:W-:Y:S05]  /*6b70*/  BRA.U !UP0, `(.L_x_141) ;  /* 0x0000000508007547 */ /* 0x000fea000b800000 */
[----:B------:R-:W2:Y:S01]  /*6b80*/  LDCU UR4, c[0x0][0x370] ;  /* 0x00006e00ff0477ac */ /* 0x000ea20008000800 */
[----:B------:R-:W3:Y:S01]  /*6b90*/  LDCU UR5, c[0x0][0x370] ;  /* 0x00006e00ff0577ac */ /* 0x000ee20008000800 */
[----:B--2---:R-:W-:-:S04]  /*6ba0*/  ULOP3.LUT UR4, UR4, 0x7, URZ, 0xc0, !UPT ;  /* 0x0000000704047892 */ /* 0x004fc8000f8ec0ff */
[----:B------:R-:W-:Y:S02]  /*6bb0*/  UIADD3 UR4, UPT, UPT, UR4, -0x1, URZ ;  /* 0xffffffff04047890 */ /* 0x000fe4000fffe0ff */
[----:B---3--:R-:W-:Y:S02]  /*6bc0*/  ULOP3.LUT UP1, UR5, UR5, 0x3, URZ, 0xc0, !UPT ;  /* 0x0000000305057892 */ /* 0x008fe4000f82c0ff */
[----:B------:R-:W-:-:S09]  /*6bd0*/  UISETP.GE.U32.AND UP0, UPT, UR4, 0x3, UPT ;  /* 0x000000030400788c */ /* 0x000fd2000bf06070 */
[----:B------:R-:W-:Y:S05]  /*6be0*/  BRA.U !UP0, `(.L_x_146) ;  /* 0x0000000108707547 */ /* 0x000fea000b800000 */
[C---:B------:R-:W-:Y:S02]  /*6bf0*/  IADD3 R28, PT, PT, R36.reuse, 0x1, RZ ;  /* 0x00000001241c7810 */ /* 0x040fe40007ffe0ff */
[CC--:B------:R-:W-:Y:S02]  /*6c00*/  ISETP.EQ.OR P0, PT, R36.reuse, R3.reuse, P1 ;  /* 0x000000032400720c */ /* 0x0c0fe40000f02670 */
[----:B-1----:R-:W-:Y:S02]  /*6c10*/  IADD3 R30, PT, PT, R36, 0x2, RZ ;  /* 0x00000002241e7810 */ /* 0x002fe40007ffe0ff */
[-C--:B------:R-:W-:Y:S02]  /*6c20*/  ISETP.EQ.OR P2, PT, R28, R3.reuse, P1 ;  /* 0x000000031c00720c */ /* 0x080fe40000f42670 */
[----:B------:R-:W-:Y:S02]  /*6c30*/  IADD3 R32, PT, PT, R36, 0x3, RZ ;  /* 0x0000000324207810 */ /* 0x000fe40007ffe0ff */
[----:B------:R-:W-:-:S02]  /*6c40*/  ISETP.EQ.OR P3, PT, R30, R3, P1 ;  /* 0x000000031e00720c */ /* 0x000fc40000f62670 */
[----:B------:R-:W-:-:S03]  /*6c50*/  ISETP.EQ.OR P4, PT, R32, R3, P1 ;  /* 0x000000032000720c */ /* 0x000fc60000f82670 */
[----:B------:R-:W-:-:S04]  /*6c60*/  @!P0 IMAD R29, R36, R82, R45 ;  /* 0x00000052241d8224 */ /* 0x000fc800078e022d */
[----:B------:R-:W-:Y:S02]  /*6c70*/  @!P2 IMAD R31, R28, R82, R45 ;  /* 0x000000521c1fa224 */ /* 0x000fe400078e022d */
[----:B------:R-:W-:-:S04]  /*6c80*/  @!P0 IMAD.WIDE.U32 R28, R29, 0x8, R40 ;  /* 0x000000081d1c8825 */ /* 0x000fc800078e0028 */
[-C--:B------:R-:W-:Y:S02]  /*6c90*/  @!P3 IMAD R33, R30, R82.reuse, R45 ;  /* 0x000000521e21b224 */ /* 0x080fe400078e022d */
[----:B------:R-:W-:Y:S01]  /*6ca0*/  @!P2 IMAD.WIDE.U32 R30, R31, 0x8, R40 ;  /* 0x000000081f1ea825 */ /* 0x000fe200078e0028 */
[----:B------:R-:W0:Y:S03]  /*6cb0*/  @!P0 LDG.E.64 R28, desc[UR6][R28.64] ;  /* 0x000000061c1c8981 */ /* 0x000e26000c1e1b00 */
[----:B------:R-:W-:Y:S02]  /*6cc0*/  @!P4 IMAD R35, R32, R82, R45 ;  /* 0x000000522023c224 */ /* 0x000fe400078e022d */
[--C-:B------:R-:W-:Y:S01]  /*6cd0*/  @!P3 IMAD.WIDE.U32 R32, R33, 0x8, R40.reuse ;  /* 0x000000082120b825 */ /* 0x100fe200078e0028 */
[----:B------:R-:W2:Y:S03]  /*6ce0*/  @!P2 LDG.E.64 R30, desc[UR6][R30.64] ;  /* 0x000000061e1ea981 */ /* 0x000ea6000c1e1b00 */
[----:B------:R-:W-:-:S02]  /*6cf0*/  @!P4 IMAD.WIDE.U32 R34, R35, 0x8, R40 ;  /* 0x000000082322c825 */ /* 0x000fc400078e0028 */
[----:B------:R-:W3:Y:S04]  /*6d00*/  @!P3 LDG.E.64 R32, desc[UR6][R32.64] ;  /* 0x000000062020b981 */ /* 0x000ee8000c1e1b00 */
[----:B------:R-:W4:Y:S01]  /*6d10*/  @!P4 LDG.E.64 R34, desc[UR6][R34.64] ;  /* 0x000000062222c981 */ /* 0x000f22000c1e1b00 */
[----:B------:R-:W-:Y:S01]  /*6d20*/  IADD3 R36, PT, PT, R36, 0x4, RZ ;  /* 0x0000000424247810 */ /* 0x000fe20007ffe0ff */
[----:B0-----:R-:W-:Y:S01]  /*6d30*/  @!P0 FADD.FTZ R26, R26, R28 ;  /* 0x0000001c1a1a8221 */ /* 0x001fe20000010000 */
[----:B------:R-:W-:-:S03]  /*6d40*/  @!P0 FADD.FTZ R27, R27, R29 ;  /* 0x0000001d1b1b8221 */ /* 0x000fc60000010000 */
[----:B--2---:R-:W-:Y:S01]  /*6d50*/  @!P2 FADD.FTZ R26, R26, R30 ;  /* 0x0000001e1a1aa221 */ /* 0x004fe20000010000 */
[----:B------:R-:W-:-:S03]  /*6d60*/  @!P2 FADD.FTZ R27, R27, R31 ;  /* 0x0000001f1b1ba221 */ /* 0x000fc60000010000 */
[----:B---3--:R-:W-:Y:S01]  /*6d70*/  @!P3 FADD.FTZ R26, R26, R32 ;  /* 0x000000201a1ab221 */ /* 0x008fe20000010000 */
[----:B------:R-:W-:-:S03]  /*6d80*/  @!P3 FADD.FTZ R27, R27, R33 ;  /* 0x000000211b1bb221 */ /* 0x000fc60000010000 */
[----:B----4-:R-:W-:Y:S01]  /*6d90*/  @!P4 FADD.FTZ R26, R26, R34 ;  /* 0x000000221a1ac221 */ /* 0x010fe20000010000 */
[----:B------:R-:W-:-:S07]  /*6da0*/  @!P4 FADD.FTZ R27, R27, R35 ;  /* 0x000000231b1bc221 */ /* 0x000fce0000010000 */
.L_x_146:
[----:B------:R-:W-:Y:S05]  /*6db0*/  BRA.U !UP1, `(.L_x_141) ;  /* 0x0000000109707547 */ /* 0x000fea000b800000 */
[----:B------:R-:W2:Y:S01]  /*6dc0*/  LDC R32, c[0x0][0x370] ;  /* 0x0000dc00ff207b82 */ /* 0x000ea20000000800 */
[----:B------:R-:W-:Y:S01]  /*6dd0*/  UISETP.NE.AND UP0, UPT, UR5, 0x1, UPT ;  /* 0x000000010500788c */ /* 0x000fe2000bf05270 */
[----:B--2---:R-:W-:-:S08]  /*6de0*/  LOP3.LUT R32, R32, 0x1, RZ, 0xc0, !PT ;  /* 0x0000000120207812 */ /* 0x004fd000078ec0ff */
[----:B------:R-:W-:Y:S05]  /*6df0*/  BRA.U !UP0, `(.L_x_147) ;  /* 0x0000000108387547 */ /* 0x000fea000b800000 */
[C---:B------:R-:W-:Y:S02]  /*6e00*/  IADD3 R28, PT, PT, R36.reuse, 0x1, RZ ;  /* 0x00000001241c7810 */ /* 0x040fe40007ffe0ff */
[-C--:B------:R-:W-:Y:S02]  /*6e10*/  ISETP.EQ.OR P2, PT, R36, R3.reuse, P1 ;  /* 0x000000032400720c */ /* 0x080fe40000f42670 */
[----:B------:R-:W-:-:S11]  /*6e20*/  ISETP.EQ.OR P0, PT, R28, R3, P1 ;  /* 0x000000031c00720c */ /* 0x000fd60000f02670 */
[-CC-:B------:R-:W-:Y:S02]  /*6e30*/  @!P2 IMAD R29, R36, R82.reuse, R45.reuse ;  /* 0x00000052241da224 */ /* 0x180fe400078e022d */
[----:B------:R-:W-:Y:S02]  /*6e40*/  @!P0 IMAD R31, R28, R82, R45 ;  /* 0x000000521c1f8224 */ /* 0x000fe400078e022d */
[----:B------:R-:W-:-:S04]  /*6e50*/  @!P2 IMAD.WIDE.U32 R28, R29, 0x8, R40 ;  /* 0x000000081d1ca825 */ /* 0x000fc800078e0028 */
[----:B-1----:R-:W-:Y:S02]  /*6e60*/  @!P0 IMAD.WIDE.U32 R30, R31, 0x8, R40 ;  /* 0x000000081f1e8825 */ /* 0x002fe400078e0028 */
[----:B------:R-:W0:Y:S04]  /*6e70*/  @!P2 LDG.E.64 R28, desc[UR6][R28.64] ;  /* 0x000000061c1ca981 */ /* 0x000e28000c1e1b00 */
[----:B------:R-:W2:Y:S01]  /*6e80*/  @!P0 LDG.E.64 R30, desc[UR6][R30.64] ;  /* 0x000000061e1e8981 */ /* 0x000ea2000c1e1b00 */
[----:B------:R-:W-:Y:S01]  /*6e90*/  IADD3 R36, PT, PT, R36, 0x2, RZ ;  /* 0x0000000224247810 */ /* 0x000fe20007ffe0ff */
[----:B0-----:R-:W-:Y:S01]  /*6ea0*/  @!P2 FADD.FTZ R26, R26, R28 ;  /* 0x0000001c1a1aa221 */ /* 0x001fe20000010000 */
[----:B------:R-:W-:-:S03]  /*6eb0*/  @!P2 FADD.FTZ R27, R27, R29 ;  /* 0x0000001d1b1ba221 */ /* 0x000fc60000010000 */
[----:B--2---:R-:W-:Y:S01]  /*6ec0*/  @!P0 FADD.FTZ R26, R26, R30 ;  /* 0x0000001e1a1a8221 */ /* 0x004fe20000010000 */
[----:B------:R-:W-:-:S07]  /*6ed0*/  @!P0 FADD.FTZ R27, R27, R31 ;  /* 0x0000001f1b1b8221 */ /* 0x000fce0000010000 */
.L_x_147:
[----:B------:R-:W-:Y:S01]  /*6ee0*/  ISETP.EQ.OR P0, PT, R36, R3, P1 ;  /* 0x000000032400720c */ /* 0x000fe20000f02670 */
[----:B------:R-:W-:Y:S03]  /*6ef0*/  BSSY.RECONVERGENT B0, `(.L_x_141) ;  /* 0x0000008000007945 */ /* 0x000fe60003800200 */
[----:B------:R-:W-:-:S13]  /*6f00*/  ISETP.NE.U32.OR P0, PT, R32, 0x1, P0 ;  /* 0x000000012000780c */ /* 0x000fda0000705470 */
[----:B------:R-:W-:Y:S05]  /*6f10*/  @P0 BRA `(.L_x_148) ;  /* 0x0000000000140947 */ /* 0x000fea0003800000 */
[----:B------:R-:W-:-:S04]  /*6f20*/  IMAD R29, R82, R36, R45 ;  /* 0x00000024521d7224 */ /* 0x000fc800078e022d */
[----:B------:R-:W-:-:S06]  /*6f30*/  IMAD.WIDE.U32 R28, R29, 0x8, R40 ;  /* 0x000000081d1c7825 */ /* 0x000fcc00078e0028 */
[----:B------:R-:W0:Y:S02]  /*6f40*/  LDG.E.64 R28, desc[UR6][R28.64] ;  /* 0x000000061c1c7981 */ /* 0x000e24000c1e1b00 */
[----:B0-----:R-:W-:Y:S01]  /*6f50*/  FADD.FTZ R26, R26, R28 ;  /* 0x0000001c1a1a7221 */ /* 0x001fe20000010000 */
[----:B------:R-:W-:-:S07]  /*6f60*/  FADD.FTZ R27, R27, R29 ;  /* 0x0000001d1b1b7221 */ /* 0x000fce0000010000 */
.L_x_148:
[----:B------:R-:W-:Y:S05]  /*6f70*/  BSYNC.RECONVERGENT B0 ;  /* 0x0000000000007941 */ /* 0x000fea0003800200 */
.L_x_141:
[----:B------:R-:W5:Y:S01]  /*6f80*/  S2UR UR5, SR_CgaCtaId ;  /* 0x00000000000579c3 */ /* 0x000f620000008800 */
[----:B------:R-:W-:Y:S01]  /*6f90*/  UMOV UR4, 0x400 ;  /* 0x0000040000047882 */ /* 0x000fe20000000000 */
[----:B------:R-:W-:Y:S02]  /*6fa0*/  SHF.L.U32 R79, R79, 0x10, RZ ;  /* 0x000000104f4f7819 */ /* 0x000fe400000006ff */
[----:B--2-4-:R-:W-:-:S03]  /*6fb0*/  SHF.L.U32 R31, R112, 0x10, RZ ;  /* 0x00000010701f7819 */ /* 0x014fc600000006ff */
[C---:B------:R-:W-:Y:S02]  /*6fc0*/  FADD.FTZ R79, -R20.reuse, R79 ;  /* 0x0000004f144f7221 */ /* 0x040fe40000010100 */
[----:B------:R-:W-:Y:S02]  /*6fd0*/  FADD.FTZ R31, -R20, R31 ;  /* 0x0000001f141f7221 */ /* 0x000fe40000010100 */
[-C--:B------:R-:W-:Y:S02]  /*6fe0*/  FMUL.FTZ R79, R79, R114.reuse ;  /* 0x000000724f4f7220 */ /* 0x080fe40000410000 */
[----:B------:R-:W-:Y:S01]  /*6ff0*/  FMUL.FTZ R40, R31, R114 ;  /* 0x000000721f287220 */ /* 0x000fe20000410000 */
[----:B-----5:R-:W-:Y:S01]  /*7000*/  ULEA UR4, UR5, UR4, 0x18 ;  /* 0x0000000405047291 */ /* 0x020fe2000f8ec0ff */
[----:B------:R-:W2:Y:S08]  /*7010*/  LDCU.U8 UR5, c[0x0][0x414] ;  /* 0x00008280ff0577ac */ /* 0x000eb00008000000 */
[----:B------:R0:W-:Y:S01]  /*7020*/  @!P1 STS.64 [UR4+0x98], R26 ;  /* 0x0000981aff009988 */ /* 0x0001e20008000a04 */
[----:B------:R-:W-:Y:S01]  /*7030*/  BAR.SYNC.DEFER_BLOCKING 0x0 ;  /* 0x0000000000007b1d */ /* 0x000fe20000010000 */
[----:B0--3--:R-:W-:Y:S01]  /*7040*/  SHF.L.U32 R27, R78, 0x10, RZ ;  /* 0x000000104e1b7819 */ /* 0x009fe200000006ff */
[----:B--2---:R-:W-:Y:S01]  /*7050*/  UISETP.NE.AND UP0, UPT, UR5, URZ, UPT ;  /* 0x000000ff0500728c */ /* 0x004fe2000bf05270 */
[----:B------:R-:W-:-:S03]  /*7060*/  SHF.L.U32 R26, R113, 0x10, RZ ;  /* 0x00000010711a7819 */ /* 0x000fc600000006ff */
[----:B------:R-:W0:Y:S01]  /*7070*/  LDS.64 R28, [UR4+0x98] ;  /* 0x00009804ff1c7984 */ /* 0x000e220008000a00 */
[----:B------:R-:W0:Y:S02]  /*7080*/  LDCU UR4, c[0x0][0x42c] ;  /* 0x00008580ff0477ac */ /* 0x000e240008000800 */
[----:B0-----:R-:W-:Y:S01]  /*7090*/  FMUL.FTZ R28, R28, UR4 ;  /* 0x000000041c1c7c20 */ /* 0x001fe20008410000 */
[----:B------:R-:W-:Y:S01]  /*70a0*/  FMUL.FTZ R29, R29, UR4 ;  /* 0x000000041d1d7c20 */ /* 0x000fe20008410000 */
[----:B------:R-:W-:Y:S06]  /*70b0*/  BRA.U !UP0, `(.L_x_149) ;  /* 0x0000000108487547 */ /* 0x000fec000b800000 */
[----:B-1----:R-:W-:Y:S01]  /*70c0*/  FFMA.FTZ R30, R24, R79, R22 ;  /* 0x0000004f181e7223 */ /* 0x002fe20000010016 */
        /* <DEDUP_REMOVED lines=17> */
.L_x_149:
[----:B------:R-:W0:Y:S01]  /*71e0*/  LDCU UR4, c[0x0][0x41c] ;  /* 0x00008380ff0477ac */ /* 0x000e220008000800 */
[----:B------:R-:W-:Y:S01]  /*71f0*/  SHF.R.U32.HI R2, RZ, 0x4, R2 ;  /* 0x00000004ff027819 */ /* 0x000fe20000011602 */
[----:B------:R-:W-:Y:S01]  /*7200*/  BSSY.RECONVERGENT B0, `(.L_x_150) ;  /* 0x0000020000007945 */ /* 0x000fe20003800200 */
[----:B------:R-:W-:Y:S01]  /*7210*/  SHF.L.U32 R77, R77, 0x10, RZ ;  /* 0x000000104d4d7819 */ /* 0x000fe200000006ff */
[----:B------:R-:W2:Y:S01]  /*7220*/  LDCU.64 UR8, c[0x0][0x400] ;  /* 0x00008000ff0877ac */ /* 0x000ea20008000a00 */
[----:B------:R-:W-:-:S03]  /*7230*/  SHF.L.U32 R41, R110, 0x10, RZ ;  /* 0x000000106e297819 */ /* 0x000fc600000006ff */
[----:B------:R-:W-:Y:S01]  /*7240*/  FADD.FTZ R77, -R20, R77 ;  /* 0x0000004d144d7221 */ /* 0x000fe20000010100 */
[----:B0-----:R-:W-:Y:S02]  /*7250*/  IMAD R31, R3, UR4, R2 ;  /* 0x00000004031f7c24 */ /* 0x001fe4000f8e0202 */
[C-C-:B------:R-:W-:Y:S01]  /*7260*/  FFMA.FTZ R3, R28.reuse, R79, R29.reuse ;  /* 0x0000004f1c037223 */ /* 0x140fe2000001001d */
[----:B------:R-:W-:Y:S02]  /*7270*/  FFMA.FTZ R2, R28, R40, R29 ;  /* 0x000000281c027223 */ /* 0x000fe4000001001d */
[----:B--2---:R-:W-:Y:S01]  /*7280*/  ISETP.GE.U32.AND P0, PT, R31, UR8, PT ;  /* 0x000000081f007c0c */ /* 0x004fe2000bf06070 */
[----:B------:R-:W-:Y:S01]  /*7290*/  FFMA.FTZ R27, R24, R27, -R3 ;  /* 0x0000001b181b7223 */ /* 0x000fe20000010803 */
[----:B------:R-:W-:Y:S01]  /*72a0*/  SHF.R.S32.HI R32, RZ, 0x1f, R31 ;  /* 0x0000001fff207819 */ /* 0x000fe2000001141f */
[----:B------:R-:W-:Y:S01]  /*72b0*/  FFMA.FTZ R37, R25, R26, -R2 ;  /* 0x0000001a19257223 */ /* 0x000fe20000010802 */
[----:B------:R-:W-:-:S02]  /*72c0*/  IADD3 R33, PT, PT, R31, 0x20, RZ ;  /* 0x000000201f217810 */ /* 0x000fc40007ffe0ff */
[----:B------:R-:W-:Y:S02]  /*72d0*/  ISETP.GE.AND.EX P0, PT, R32, UR9, PT, P0 ;  /* 0x0000000920007c0c */ /* 0x000fe4000bf06300 */
[----:B------:R-:W-:Y:S02]  /*72e0*/  ISETP.GE.U32.AND P1, PT, R33, UR8, PT ;  /* 0x0000000821007c0c */ /* 0x000fe4000bf26070 */
[----:B-1----:R-:W-:-:S04]  /*72f0*/  SHF.R.S32.HI R30, RZ, 0x1f, R33 ;  /* 0x0000001fff1e7819 */ /* 0x002fc80000011421 */
[----:B------:R-:W-:-:S05]  /*7300*/  ISETP.GE.AND.EX P1, PT, R30, UR9, PT, P1 ;  /* 0x000000091e007c0c */ /* 0x000fca000bf26310 */
[----:B------:R-:W-:Y:S08]  /*7310*/  @P0 BRA `(.L_x_151) ;  /* 0x0000000000380947 */ /* 0x000ff00003800000 */
[----:B------:R-:W0:Y:S01]  /*7320*/  LDCU.64 UR10, c[0x0][0x3f8] ;  /* 0x00007f00ff0a77ac */ /* 0x000e220008000a00 */
[----:B------:R-:W-:Y:S01]  /*7330*/  MOV R2, R118 ;  /* 0x0000007600027202 */ /* 0x000fe20000000f00 */
[----:B------:R-:W-:Y:S01]  /*7340*/  FMUL.FTZ R35, R27, R114 ;  /* 0x000000721b237220 */ /* 0x000fe20000410000 */
[----:B------:R-:W-:Y:S01]  /*7350*/  MOV R3, R121 ;  /* 0x0000007900037202 */ /* 0x000fe20000000f00 */
[----:B------:R-:W1:Y:S01]  /*7360*/  LDCU.64 UR4, c[0x0][0x380] ;  /* 0x00007000ff0477ac */ /* 0x000e620008000a00 */
[----:B0-----:R-:W-:Y:S02]  /*7370*/  IMAD R32, R32, UR10, RZ ;  /* 0x0000000a20207c24 */ /* 0x001fe4000f8e02ff */
[----:B------:R-:W-:-:S04]  /*7380*/  IMAD.WIDE.U32 R2, R31, UR10, R2 ;  /* 0x0000000a1f027c25 */ /* 0x000fc8000f8e0002 */
[----:B------:R-:W-:Y:S02]  /*7390*/  IMAD R39, R31, UR11, R32 ;  /* 0x0000000b1f277c24 */ /* 0x000fe4000f8e0220 */
[----:B------:R-:W-:Y:S01]  /*73a0*/  FMUL.FTZ R32, R37, R114 ;  /* 0x0000007225207220 */ /* 0x000fe20000410000 */
[----:B-1----:R-:W-:Y:S02]  /*73b0*/  LEA R26, P0, R2, UR4, 0x1 ;  /* 0x00000004021a7c11 */ /* 0x002fe4000f8008ff */
[----:B------:R-:W-:Y:S02]  /*73c0*/  IADD3 R39, PT, PT, R3, R39, RZ ;  /* 0x0000002703277210 */ /* 0x000fe40007ffe0ff */
[----:B------:R-:W-:Y:S02]  /*73d0*/  F2FP.BF16.F32.PACK_AB R3, R32, R35 ;  /* 0x000000232003723e */ /* 0x000fe400000010ff */
[----:B------:R-:W-:-:S05]  /*73e0*/  LEA.HI.X R27, R2, UR5, R39, 0x1, P0 ;  /* 0x00000005021b7c11 */ /* 0x000fca00080f0c27 */
[----:B------:R0:W-:Y:S02]  /*73f0*/  STG.E desc[UR6][R26.64], R3 ;  /* 0x000000031a007986 */ /* 0x0001e4000c101906 */
.L_x_151:
[----:B------:R-:W-:Y:S05]  /*7400*/  BSYNC.RECONVERGENT B0 ;  /* 0x0000000000007941 */ /* 0x000fea0003800200 */
.L_x_150:
[-C--:B------:R-:W-:Y:S01]  /*7410*/  FMUL.FTZ R77, R77, R114.reuse ;  /* 0x000000724d4d7220 */ /* 0x080fe20000410000 */
[----:B0-----:R-:W-:Y:S01]  /*7420*/  FADD.FTZ R27, -R20, R41 ;  /* 0x00000029141b7221 */ /* 0x001fe20000010100 */
[----:B------:R-:W-:Y:S02]  /*7430*/  SHF.L.U32 R3, R76, 0x10, RZ ;  /* 0x000000104c037819 */ /* 0x000fe400000006ff */
[----:B------:R-:W-:Y:S01]  /*7440*/  SHF.L.U32 R2, R111, 0x10, RZ ;  /* 0x000000106f027819 */ /* 0x000fe200000006ff */
[----:B------:R-:W-:Y:S01]  /*7450*/  FFMA.FTZ R41, R28, R77, R29 ;  /* 0x0000004d1c297223 */ /* 0x000fe2000001001d */
[----:B------:R-:W-:Y:S01]  /*7460*/  FMUL.FTZ R40, R27, R114 ;  /* 0x000000721b287220 */ /* 0x000fe20000410000 */
[----:B------:R-:W-:Y:S06]  /*7470*/  BRA.U !UP0, `(.L_x_152) ;  /* 0x0000000108487547 */ /* 0x000fec000b800000 */
        /* <DEDUP_REMOVED lines=18> */
.L_x_152:
        /* <DEDUP_REMOVED lines=21> */
.L_x_154:
[----:B------:R-:W-:Y:S05]  /*76f0*/  BSYNC.RECONVERGENT B0 ;  /* 0x0000000000007941 */ /* 0x000fea0003800200 */
.L_x_153:
[----:B0-----:R-:W-:Y:S01]  /*7700*/  SHF.L.U32 R27, R106, 0x10, RZ ;  /* 0x000000106a1b7819 */ /* 0x001fe200000006ff */
[----:B------:R-:W-:Y:S01]  /*7710*/  FADD.FTZ R75, -R20, R75 ;  /* 0x0000004b144b7221 */ /* 0x000fe20000010100 */
[----:B------:R-:W-:Y:S02]  /*7720*/  SHF.L.U32 R11, R11, 0x10, RZ ;  /* 0x000000100b0b7819 */ /* 0x000fe400000006ff */
[----:B------:R-:W-:Y:S02]  /*7730*/  SHF.L.U32 R57, R88, 0x10, RZ ;  /* 0x0000001058397819 */ /* 0x000fe400000006ff */
[----:B------:R-:W-:Y:S02]  /*7740*/  SHF.L.U32 R61, R86, 0x10, RZ ;  /* 0x00000010563d7819 */ /* 0x000fe400000006ff */
[----:B------:R-:W-:Y:S01]  /*7750*/  SHF.L.U32 R53, R67, 0x10, RZ ;  /* 0x0000001043357819 */ /* 0x000fe200000006ff */
[C---:B------:R-:W-:Y:S01]  /*7760*/  FADD.FTZ R67, -R20.reuse, R27 ;  /* 0x0000001b14437221 */ /* 0x040fe20000010100 */
        /* <DEDUP_REMOVED lines=12> */
[----:B------:R-:W-:Y:S01]  /*7830*/  IADD3 R77, PT, PT, R31, 0x40, RZ ;  /* 0x000000401f4d7810 */ /* 0x000fe20007ffe0ff */
[----:B------:R-:W-:Y:S01]  /*7840*/  FMUL.FTZ R48, R9, R114 ;  /* 0x0000007209307220 */ /* 0x000fe20000410000 */
[C---:B------:R-:W-:Y:S01]  /*7850*/  IADD3 R61, PT, PT, R31.reuse, 0x60, RZ ;  /* 0x000000601f3d7810 */ /* 0x040fe20007ffe0ff */
[C---:B------:R-:W-:Y:S01]  /*7860*/  FADD.FTZ R3, -R20.reuse, R3 ;  /* 0x0000000314037221 */ /* 0x040fe20000010100 */
[C---:B------:R-:W-:Y:S01]  /*7870*/  IADD3 R57, PT, PT, R31.reuse, 0x80, RZ ;  /* 0x000000801f397810 */ /* 0x040fe20007ffe0ff */
[----:B------:R-:W-:Y:S01]  /*7880*/  FADD.FTZ R37, -R20, R37 ;  /* 0x0000002514257221 */ /* 0x000fe20000010100 */
[C---:B------:R-:W-:Y:S01]  /*7890*/  IADD3 R40, PT, PT, R31.reuse, 0xa0, RZ ;  /* 0x000000a01f287810 */ /* 0x040fe20007ffe0ff */
[----:B------:R-:W-:Y:S01]  /*78a0*/  FFMA.FTZ R58, R28, R48, R29 ;  /* 0x000000301c3a7223 */ /* 0x000fe2000001001d */
[----:B------:R-:W-:-:S02]  /*78b0*/  IADD3 R36, PT, PT, R31, 0xc0, RZ ;  /* 0x000000c01f247810 */ /* 0x000fc40007ffe0ff */
[C---:B------:R-:W-:Y:S02]  /*78c0*/  IADD3 R32, PT, PT, R31.reuse, 0xe0, RZ ;  /* 0x000000e01f207810 */ /* 0x040fe40007ffe0ff */
[----:B------:R-:W-:Y:S02]  /*78d0*/  IADD3 R26, PT, PT, R31, 0x100, RZ ;  /* 0x000001001f1a7810 */ /* 0x000fe40007ffe0ff */
[----:B------:R-:W-:Y:S02]  /*78e0*/  SHF.L.U32 R33, R104, 0x10, RZ ;  /* 0x0000001068217819 */ /* 0x000fe400000006ff */
[----:B------:R-:W-:Y:S02]  /*78f0*/  SHF.L.U32 R41, R5, 0x10, RZ ;  /* 0x0000001005297819 */ /* 0x000fe400000006ff */
[----:B------:R-:W-:Y:S01]  /*7900*/  SHF.L.U32 R73, R17, 0x10, RZ ;  /* 0x0000001011497819 */ /* 0x000fe200000006ff */
[C---:B------:R-:W-:Y:S01]  /*7910*/  FADD.FTZ R17, -R20.reuse, R13 ;  /* 0x0000000d14117221 */ /* 0x040fe20000010100 */
[----:B------:R-:W-:Y:S01]  /*7920*/  SHF.L.U32 R63, R71, 0x10, RZ ;  /* 0x00000010473f7819 */ /* 0x000fe200000006ff */
[----:B------:R-:W-:Y:S01]  /*7930*/  FADD.FTZ R13, -R20, R69 ;  /* 0x00000045140d7221 */ /* 0x000fe20000010100 */
[----:B------:R-:W-:Y:S01]  /*7940*/  SHF.L.U32 R45, R19, 0x10, RZ ;  /* 0x00000010132d7819 */ /* 0x000fe200000006ff */
[----:B------:R-:W-:Y:S01]  /*7950*/  FMUL.FTZ R69, R75, R114 ;  /* 0x000000724b457220 */ /* 0x000fe20000410000 */
[----:B------:R-:W-:Y:S01]  /*7960*/  SHF.L.U32 R5, R92, 0x10, RZ ;  /* 0x000000105c057819 */ /* 0x000fe200000006ff */
[C---:B------:R-:W-:Y:S01]  /*7970*/  FADD.FTZ R63, -R20.reuse, R63 ;  /* 0x0000003f143f7221 */ /* 0x040fe20000010100 */
[----:B------:R-:W-:Y:S01]  /*7980*/  SHF.L.U32 R21, R21, 0x10, RZ ;  /* 0x0000001015157819 */ /* 0x000fe200000006ff */
[----:B------:R-:W-:Y:S01]  /*7990*/  FADD.FTZ R45, -R20, R45 ;  /* 0x0000002d142d7221 */ /* 0x000fe20000010100 */
[----:B------:R-:W-:Y:S01]  /*79a0*/  SHF.L.U32 R55, R102, 0x10, RZ ;  /* 0x0000001066377819 */ /* 0x000fe200000006ff */
[----:B------:R-:W-:Y:S01]  /*79b0*/  FADD.FTZ R35, -R20, R5 ;  /* 0x0000000514237221 */ /* 0x000fe20000010100 */
[----:B------:R-:W-:Y:S01]  /*79c0*/  SHF.L.U32 R51, R100, 0x10, RZ ;  /* 0x0000001064337819 */ /* 0x000fe200000006ff */
[C---:B------:R-:W-:Y:S01]  /*79d0*/  FADD.FTZ R9, -R20.reuse, R21 ;  /* 0x0000001514097221 */ /* 0x040fe20000010100 */
[----:B------:R-:W-:Y:S01]  /*79e0*/  SHF.L.U32 R49, R65, 0x10, RZ ;  /* 0x0000001041317819 */ /* 0x000fe200000006ff */
[----:B------:R-:W-:Y:S01]  /*79f0*/  FADD.FTZ R65, -R20, R33 ;  /* 0x0000002114417221 */ /* 0x000fe20000010100 */
        /* <DEDUP_REMOVED lines=9> */
[C---:B------:R-:W-:Y:S01]  /*7a90*/  FADD.FTZ R43, -R20.reuse, R43 ;  /* 0x0000002b142b7221 */ /* 0x040fe20000010100 */
[----:B------:R-:W-:Y:S01]  /*7aa0*/  ISETP.GE.U32.AND P2, PT, R77, UR8, PT ;  /* 0x000000084d007c0c */ /* 0x000fe2000bf46070 */
[C---:B------:R-:W-:Y:S01]  /*7ab0*/  FADD.FTZ R47, -R20.reuse, R47 ;  /* 0x0000002f142f7221 */ /* 0x040fe20000010100 */
[----:B------:R-:W-:Y:S01]  /*7ac0*/  ISETP.GE.U32.AND P1, PT, R61, UR8, PT ;  /* 0x000000083d007c0c */ /* 0x000fe2000bf26070 */
[C---:B------:R-:W-:Y:S01]  /*7ad0*/  FADD.FTZ R41, -R20.reuse, R41 ;  /* 0x0000002914297221 */ /* 0x040fe20000010100 */
[----:B------:R-:W-:Y:S01]  /*7ae0*/  ISETP.GE.U32.AND P0, PT, R57, UR8, PT ;  /* 0x0000000839007c0c */ /* 0x000fe2000bf06070 */
[----:B------:R-:W-:Y:S01]  /*7af0*/  FADD.FTZ R39, -R20, R39 ;  /* 0x0000002714277221 */ /* 0x000fe20000010100 */
[----:B------:R-:W-:Y:S01]  /*7b00*/  ISETP.GE.U32.AND P6, PT, R40, UR8, PT ;  /* 0x0000000828007c0c */ /* 0x000fe2000bfc6070 */
[----:B------:R-:W-:Y:S01]  /*7b10*/  FADD.FTZ R19, -R20, R19 ;  /* 0x0000001314137221 */ /* 0x000fe20000010100 */
[----:B------:R-:W-:Y:S01]  /*7b20*/  ISETP.GE.U32.AND P3, PT, R36, UR8, PT ;  /* 0x0000000824007c0c */ /* 0x000fe2000bf66070 */
[----:B------:R-:W-:Y:S01]  /*7b30*/  FADD.FTZ R5, -R20, R71 ;  /* 0x0000004714057221 */ /* 0x000fe20000010100 */
[----:B------:R-:W-:Y:S01]  /*7b40*/  ISETP.GE.U32.AND P4, PT, R32, UR8, PT ;  /* 0x0000000820007c0c */ /* 0x000fe2000bf86070 */
[----:B------:R-:W-:Y:S01]  /*7b50*/  FADD.FTZ R7, -R20, R73 ;  /* 0x0000004914077221 */ /* 0x000fe20000010100 */
[----:B------:R-:W-:Y:S01]  /*7b60*/  ISETP.GE.U32.AND P5, PT, R26, UR8, PT ;  /* 0x000000081a007c0c */ /* 0x000fe2000bfa6070 */
[----:B------:R-:W-:Y:S01]  /*7b70*/  FFMA.FTZ R75, R28, R69, R29 ;  /* 0x000000451c4b7223 */ /* 0x000fe2000001001d */
[----:B------:R-:W-:-:S02]  /*7b80*/  SHF.R.S32.HI R60, RZ, 0x1f, R77 ;  /* 0x0000001fff3c7819 */ /* 0x000fc4000001144d */
[----:B------:R-:W-:Y:S02]  /*7b90*/  SHF.R.S32.HI R46, RZ, 0x1f, R61 ;  /* 0x0000001fff2e7819 */ /* 0x000fe4000001143d */
[----:B------:R-:W-:Y:S02]  /*7ba0*/  SHF.R.S32.HI R44, RZ, 0x1f, R57 ;  /* 0x0000001fff2c7819 */ /* 0x000fe40000011439 */
[----:B------:R-:W-:Y:S02]  /*7bb0*/  SHF.R.S32.HI R42, RZ, 0x1f, R40 ;  /* 0x0000001fff2a7819 */ /* 0x000fe40000011428 */
[----:B------:R-:W-:Y:S02]  /*7bc0*/  SHF.R.S32.HI R38, RZ, 0x1f, R36 ;  /* 0x0000001fff267819 */ /* 0x000fe40000011424 */
[----:B------:R-:W-:Y:S02]  /*7bd0*/  SHF.R.S32.HI R34, RZ, 0x1f, R32 ;  /* 0x0000001fff227819 */ /* 0x000fe40000011420 */
[----:B------:R-:W-:-:S02]  /*7be0*/  SHF.R.S32.HI R30, RZ, 0x1f, R26 ;  /* 0x0000001fff1e7819 */ /* 0x000fc4000001141a */
[----:B------:R-:W-:Y:S02]  /*7bf0*/  ISETP.GE.AND.EX P2, PT, R60, UR9, PT, P2 ;  /* 0x000000093c007c0c */ /* 0x000fe4000bf46320 */
[----:B------:R-:W-:Y:S02]  /*7c00*/  ISETP.GE.AND.EX P1, PT, R46, UR9, PT, P1 ;  /* 0x000000092e007c0c */ /* 0x000fe4000bf26310 */
[----:B------:R-:W-:Y:S02]  /*7c10*/  ISETP.GE.AND.EX P0, PT, R44, UR9, PT, P0 ;  /* 0x000000092c007c0c */ /* 0x000fe4000bf06300 */
[----:B------:R-:W-:Y:S02]  /*7c20*/  ISETP.GE.AND.EX P6, PT, R42, UR9, PT, P6 ;  /* 0x000000092a007c0c */ /* 0x000fe4000bfc6360 */
[----:B------:R-:W-:Y:S02]  /*7c30*/  ISETP.GE.AND.EX P3, PT, R38, UR9, PT, P3 ;  /* 0x0000000926007c0c */ /* 0x000fe4000bf66330 */
[----:B------:R-:W-:-:S02]  /*7c40*/  ISETP.GE.AND.EX P4, PT, R34, UR9, PT, P4 ;  /* 0x0000000922007c0c */ /* 0x000fc4000bf86340 */
        /* <DEDUP_REMOVED lines=22> */
.L_x_155:
[----:B------:R-:W-:Y:S01]  /*7db0*/  BSSY.RECONVERGENT B0, `(.L_x_156) ;  /* 0x0000013000007945 */ /* 0x000fe20003800200 */
[----:B------:R-:W-:Y:S01]  /*7dc0*/  FFMA.FTZ R75, R24, R21, -R75 ;  /* 0x00000015184b7223 */ /* 0x000fe2000001084b */
[----:B------:R-:W-:Y:S01]  /*7dd0*/  FMUL.FTZ R69, R3, R114 ;  /* 0x0000007203457220 */ /* 0x000fe20000410000 */
[----:B------:R-:W-:Y:S01]  /*7de0*/  FFMA.FTZ R21, R25, R2, -R58 ;  /* 0x0000000219157223 */ /* 0x000fe2000001083a */
[----:B------:R-:W-:Y:S06]  /*7df0*/  @P2 BRA `(.L_x_157) ;  /* 0x0000000000382947 */ /* 0x000fec0003800000 */
        /* <DEDUP_REMOVED lines=14> */
.L_x_157:
[----:B------:R-:W-:Y:S05]  /*7ee0*/  BSYNC.RECONVERGENT B0 ;  /* 0x0000000000007941 */ /* 0x000fea0003800200 */
.L_x_156:
[----:B0-----:R-:W-:Y:S01]  /*7ef0*/  SHF.L.U32 R3, R72, 0x10, RZ ;  /* 0x0000001048037819 */ /* 0x001fe200000006ff */
[----:B------:R-:W-:Y:S01]  /*7f00*/  FFMA.FTZ R71, R28, R69, R29 ;  /* 0x000000451c477223 */ /* 0x000fe2000001001d */
[----:B------:R-:W-:Y:S01]  /*7f10*/  SHF.L.U32 R2, R107, 0x10, RZ ;  /* 0x000000106b027819 */ /* 0x000fe200000006ff */
        /* <DEDUP_REMOVED lines=20> */
.L_x_158:
[----:B------:R-:W-:Y:S01]  /*8060*/  FFMA.FTZ R20, R28, R58, R29 ;  /* 0x0000003a1c147223 */ /* 0x000fe2000001001d */
[----:B------:R-:W-:Y:S01]  /*8070*/  BSSY.RECONVERGENT B0, `(.L_x_159) ;  /* 0x0000014000007945 */ /* 0x000fe20003800200 */
[----:B------:R-:W-:Y:S01]  /*8080*/  FFMA.FTZ R71, R24, R3, -R71 ;  /* 0x0000000318477223 */ /* 0x000fe20000010847 */
[-C--:B------:R-:W-:Y:S01]  /*8090*/  FMUL.FTZ R63, R63, R114.reuse ;  /* 0x000000723f3f7220 */ /* 0x080fe20000410000 */
[----:B------:R-:W-:Y:S01]  /*80a0*/  FMUL.FTZ R48, R65, R114 ;  /* 0x0000007241307220 */ /* 0x000fe20000410000 */
[----:B------:R-:W-:Y:S01]  /*80b0*/  FFMA.FTZ R21, R25, R2, -R20 ;  /* 0x0000000219157223 */ /* 0x000fe20000010814 */
        /* <DEDUP_REMOVED lines=15> */
.L_x_160:
[----:B------:R-:W-:Y:S05]  /*81b0*/  BSYNC.RECONVERGENT B0 ;  /* 0x0000000000007941 */ /* 0x000fea0003800200 */
.L_x_159:
[----:B0-----:R-:W-:Y:S01]  /*81c0*/  SHF.L.U32 R3, R70, 0x10, RZ ;  /* 0x0000001046037819 */ /* 0x001fe200000006ff */
[C-C-:B------:R-:W-:Y:S01]  /*81d0*/  FFMA.FTZ R65, R28.reuse, R63, R29.reuse ;  /* 0x0000003f1c417223 */ /* 0x140fe2000001001d */
[----:B------:R-:W-:Y:S01]  /*81e0*/  FFMA.FTZ R56, R28, R48, R29 ;  /* 0x000000301c387223 */ /* 0x000fe2000001001d */
[----:B------:R-:W-:Y:S01]  /*81f0*/  SHF.L.U32 R2, R105, 0x10, RZ ;  /* 0x0000001069027819 */ /* 0x000fe200000006ff */
        /* <DEDUP_REMOVED lines=19> */
.L_x_161:
[----:B------:R-:W-:Y:S01]  /*8330*/  BSSY.RECONVERGENT B0, `(.L_x_162) ;  /* 0x0000013000007945 */ /* 0x000fe20003800200 */
[----:B------:R-:W-:Y:S01]  /*8340*/  FFMA.FTZ R65, R24, R3, -R65 ;  /* 0x0000000318417223 */ /* 0x000fe20000010841 */
        /* <DEDUP_REMOVED lines=17> */
.L_x_163:
[----:B------:R-:W-:Y:S05]  /*8460*/  BSYNC.RECONVERGENT B0 ;  /* 0x0000000000007941 */ /* 0x000fea0003800200 */
.L_x_162:
        /* <DEDUP_REMOVED lines=23> */
.L_x_164:
        /* <DEDUP_REMOVED lines=21> */
.L_x_166:
[----:B------:R-:W-:Y:S05]  /*8730*/  BSYNC.RECONVERGENT B0 ;  /* 0x0000000000007941 */ /* 0x000fea0003800200 */
.L_x_165:
        /* <DEDUP_REMOVED lines=23> */
.L_x_167:
[----:B------:R-:W-:Y:S01]  /*88b0*/  BSSY.RECONVERGENT B0, `(.L_x_168) ;  /* 0x0000013000007945 */ /* 0x000fe20003800200 */
[----:B------:R-:W-:Y:S01]  /*88c0*/  FMUL.FTZ R53, R49, R114 ;  /* 0x0000007231357220 */ /* 0x000fe20000410000 */
[----:B------:R-:W-:Y:S01]  /*88d0*/  FFMA.FTZ R55, R24, R3, -R55 ;  /* 0x0000000318377223 */ /* 0x000fe20000010837 */
        /* <DEDUP_REMOVED lines=16> */
.L_x_169:
[----:B------:R-:W-:Y:S05]  /*89e0*/  BSYNC.RECONVERGENT B0 ;  /* 0x0000000000007941 */ /* 0x000fea0003800200 */
.L_x_168:
        /* <DEDUP_REMOVED lines=23> */
.L_x_170:
        /* <DEDUP_REMOVED lines=21> */
.L_x_172:
[----:B------:R-:W-:Y:S05]  /*8cb0*/  BSYNC.RECONVERGENT B0 ;  /* 0x0000000000007941 */ /* 0x000fea0003800200 */
.L_x_171:
        /* <DEDUP_REMOVED lines=23> */
.L_x_173:
[----:B------:R-:W-:Y:S01]  /*8e30*/  BSSY.RECONVERGENT B0, `(.L_x_174) ;  /* 0x0000012000007945 */ /* 0x000fe20003800200 */
[----:B------:R-:W-:Y:S01]  /*8e40*/  FFMA.FTZ R49, R24, R3, -R49 ;  /* 0x0000000318317223 */ /* 0x000fe20000010831 */
[----:B------:R-:W-:Y:S02]  /*8e50*/  FFMA.FTZ R43, R25, R2, -R38 ;  /* 0x00000002192b7223 */ /* 0x000fe40000010826 */
[----:B------:R-:W-:Y:S05]  /*8e60*/  @P5 BRA `(.L_x_175) ;  /* 0x0000000000385947 */ /* 0x000fea0003800000 */
        /* <DEDUP_REMOVED lines=14> */
.L_x_175:
[----:B------:R-:W-:Y:S05]  /*8f50*/  BSYNC.RECONVERGENT B0 ;  /* 0x0000000000007941 */ /* 0x000fea0003800200 */
.L_x_174:
[-C--:B------:R-:W-:Y:S01]  /*8f60*/  FMUL.FTZ R48, R39, R114.reuse ;  /* 0x0000007227307220 */ /* 0x080fe20000410000 */
[-C--:B------:R-:W-:Y:S01]  /*8f70*/  FMUL.FTZ R30, R11, R114.reuse ;  /* 0x000000720b1e7220 */ /* 0x080fe20000410000 */
[----:B------:R-:W-:Y:S01]  /*8f80*/  IADD3 R59, PT, PT, R31, 0x120, RZ ;  /* 0x000001201f3b7810 */ /* 0x000fe20007ffe0ff */
[-C--:B------:R-:W-:Y:S01]  /*8f90*/  FMUL.FTZ R45, R41, R114.reuse ;  /* 0x00000072292d7220 */ /* 0x080fe20000410000 */
[----:B------:R-:W-:Y:S01]  /*8fa0*/  IADD3 R43, PT, PT, R31, 0x140, RZ ;  /* 0x000001401f2b7810 */ /* 0x000fe20007ffe0ff */
[-C--:B------:R-:W-:Y:S01]  /*8fb0*/  FMUL.FTZ R60, R37, R114.reuse ;  /* 0x00000072253c7220 */ /* 0x080fe20000410000 */
[----:B------:R-:W-:Y:S01]  /*8fc0*/  IADD3 R39, PT, PT, R31, 0x160, RZ ;  /* 0x000001601f277810 */ /* 0x000fe20007ffe0ff */
[-C--:B------:R-:W-:Y:S01]  /*8fd0*/  FMUL.FTZ R62, R35, R114.reuse ;  /* 0x00000072233e7220 */ /* 0x080fe20000410000 */
[----:B0-----:R-:W-:Y:S01]  /*8fe0*/  IADD3 R21, PT, PT, R31, 0x180, RZ ;  /* 0x000001801f157810 */ /* 0x001fe20007ffe0ff */
[-C--:B------:R-:W-:Y:S01]  /*8ff0*/  FMUL.FTZ R33, R33, R114.reuse ;  /* 0x0000007221217220 */ /* 0x080fe20000410000 */
[----:B------:R-:W-:Y:S01]  /*9000*/  IADD3 R11, PT, PT, R31, 0x1a0, RZ ;  /* 0x000001a01f0b7810 */ /* 0x000fe20007ffe0ff */
[-C--:B------:R-:W-:Y:S01]  /*9010*/  FMUL.FTZ R36, R19, R114.reuse ;  /* 0x0000007213247220 */ /* 0x080fe20000410000 */
[----:B------:R-:W-:Y:S01]  /*9020*/  IADD3 R4, PT, PT, R31, 0x1c0, RZ ;  /* 0x000001c01f047810 */ /* 0x000fe20007ffe0ff */
[-C--:B------:R-:W-:Y:S01]  /*9030*/  FMUL.FTZ R27, R27, R114.reuse ;  /* 0x000000721b1b7220 */ /* 0x080fe20000410000 */
[-C--:B------:R-:W-:Y:S01]  /*9040*/  FMUL.FTZ R32, R15, R114.reuse ;  /* 0x000000720f207220 */ /* 0x080fe20000410000 */
[-C--:B------:R-:W-:Y:S01]  /*9050*/  FMUL.FTZ R17, R17, R114.reuse ;  /* 0x0000007211117220 */ /* 0x080fe20000410000 */
[-C--:B------:R-:W-:Y:S01]  /*9060*/  FMUL.FTZ R13, R13, R114.reuse ;  /* 0x000000720d0d7220 */ /* 0x080fe20000410000 */
[-C--:B------:R-:W-:Y:S01]  /*9070*/  FMUL.FTZ R20, R5, R114.reuse ;  /* 0x0000007205147220 */ /* 0x080fe20000410000 */
[-C--:B------:R-:W-:Y:S01]  /*9080*/  FMUL.FTZ R7, R7, R114.reuse ;  /* 0x0000007207077220 */ /* 0x080fe20000410000 */
[----:B------:R-:W-:Y:S01]  /*9090*/  FMUL.FTZ R2, R9, R114 ;  /* 0x0000007209027220 */ /* 0x000fe20000410000 */
[----:B------:R-:W-:Y:S01]  /*90a0*/  IADD3 R31, PT, PT, R31, 0x1e0, RZ ;  /* 0x000001e01f1f7810 */ /* 0x000fe20007ffe0ff */
[C-C-:B------:R-:W-:Y:S01]  /*90b0*/  FFMA.FTZ R55, R28.reuse, R45, R29.reuse ;  /* 0x0000002d1c377223 */ /* 0x140fe2000001001d */
[----:B------:R-:W-:Y:S01]  /*90c0*/  ISETP.GE.U32.AND P2, PT, R59, UR8, PT ;  /* 0x000000083b007c0c */ /* 0x000fe2000bf46070 */
        /* <DEDUP_REMOVED lines=8> */
[--C-:B------:R-:W-:Y:S01]  /*9150*/  FFMA.FTZ R40, R28, R36, R29.reuse ;  /* 0x000000241c287223 */ /* 0x100fe2000001001d */
[----:B------:R-:W-:Y:S01]  /*9160*/  ISETP.GE.U32.AND P5, PT, R4, UR8, PT ;  /* 0x0000000804007c0c */ /* 0x000fe2000bfa6070 */
[C---:B------:R-:W-:Y:S01]  /*9170*/  FFMA.FTZ R35, R28.reuse, R27, R29 ;  /* 0x0000001b1c237223 */ /* 0x040fe2000001001d */
[----:B------:R-:W-:Y:S01]  /*9180*/  SHF.R.S32.HI R58, RZ, 0x1f, R59 ;  /* 0x0000001fff3a7819 */ /* 0x000fe2000001143b */
        /* <DEDUP_REMOVED lines=8> */
[C-C-:B------:R-:W-:Y:S01]  /*9210*/  FFMA.FTZ R26, R28.reuse, R20, R29.reuse ;  /* 0x000000141c1a7223 */ /* 0x140fe2000001001d */
[----:B------:R-:W-:Y:S01]  /*9220*/  SHF.R.S32.HI R5, RZ, 0x1f, R4 ;  /* 0x0000001fff057819 */ /* 0x000fe20000011404 */
[C-C-:B------:R-:W-:Y:S01]  /*9230*/  FFMA.FTZ R3, R28.reuse, R7, R29.reuse ;  /* 0x000000071c037223 */ /* 0x140fe2000001001d */
[----:B------:R-:W-:Y:S01]  /*9240*/  FFMA.FTZ R28, R28, R2, R29 ;  /* 0x000000021c1c7223 */ /* 0x000fe2000001001d */
[----:B------:R-:W-:-:S02]  /*9250*/  SHF.L.U32 R29, R6, 0x10, RZ ;  /* 0x00000010061d7819 */ /* 0x000fc400000006ff */
[----:B------:R-:W-:Y:S02]  /*9260*/  ISETP.GE.U32.AND P3, PT, R31, UR8, PT ;  /* 0x000000081f007c0c */ /* 0x000fe4000bf66070 */
[----:B------:R-:W-:Y:S02]  /*9270*/  ISETP.GE.AND.EX P2, PT, R58, UR9, PT, P2 ;  /* 0x000000093a007c0c */ /* 0x000fe4000bf46320 */
[----:B------:R-:W-:Y:S02]  /*9280*/  ISETP.GE.AND.EX P1, PT, R61, UR9, PT, P1 ;  /* 0x000000093d007c0c */ /* 0x000fe4000bf26310 */
[----:B------:R-:W-:Y:S02]  /*9290*/  ISETP.GE.AND.EX P0, PT, R42, UR9, PT, P0 ;  /* 0x000000092a007c0c */ /* 0x000fe4000bf06300 */
[----:B------:R-:W-:Y:S02]  /*92a0*/  ISETP.GE.AND.EX P6, PT, R37, UR9, PT, P6 ;  /* 0x0000000925007c0c */ /* 0x000fe4000bfc6360 */
[----:B------:R-:W-:-:S02]  /*92b0*/  ISETP.GE.AND.EX P4, PT, R19, UR9, PT, P4 ;  /* 0x0000000913007c0c */ /* 0x000fc4000bf86340 */
[----:B------:R-:W-:Y:S02]  /*92c0*/  ISETP.GE.AND.EX P5, PT, R5, UR9, PT, P5 ;  /* 0x0000000905007c0c */ /* 0x000fe4000bfa6350 */
[----:B------:R-:W-:Y:S01]  /*92d0*/  SHF.L.U32 R6, R95, 0x10, RZ ;  /* 0x000000105f067819 */ /* 0x000fe200000006ff */
[----:B------:R-:W-:Y:S10]  /*92e0*/  BRA.U !UP0, `(.L_x_176) ;  /* 0x0000000108487547 */ /* 0x000ff4000b800000 */
        /* <DEDUP_REMOVED lines=18> */
.L_x_176:
        /* <DEDUP_REMOVED lines=9> */
[----:B------:R-:W-:-:S05]  /*94a0*/  FMUL.FTZ R6, R47, R114 ;  /* 0x000000722f067220 */ /* 0x000fca0000410000 */
[----:B------:R-:W-:Y:S01]  /*94b0*/  F2FP.BF16.F32.PACK_AB R29, R6, R29 ;  /* 0x0000001d061d723e */ /* 0x000fe200000010ff */
[----:B0-----:R-:W-:Y:S02]  /*94c0*/  IMAD R58, R58, UR4, RZ ;  /* 0x000000043a3a7c24 */ /* 0x001fe4000f8e02ff */
[----:B------:R-:W-:-:S04]  /*94d0*/  IMAD.WIDE.U32 R44, R59, UR4, R44 ;  /* 0x000000043b2c7c25 */ /* 0x000fc8000f8e002c */
[----:B------:R-:W-:Y:S01]  /*94e0*/  IMAD R59, R59, UR5, R58 ;  /* 0x000000053b3b7c24 */ /* 0x000fe2000f8e023a */
[----:B-1----:R-:W-:-:S04]  /*94f0*/  LEA R46, P2, R44, UR10, 0x1 ;  /* 0x0000000a2c2e7c11 */ /* 0x002fc8000f8408ff */
[----:B------:R-:W-:-:S04]  /*9500*/  IADD3 R59, PT, PT, R45, R59, RZ ;  /* 0x0000003b2d3b7210 */ /* 0x000fc80007ffe0ff */
[----:B------:R-:W-:-:S05]  /*9510*/  LEA.HI.X R47, R44, UR11, R59, 0x1, P2 ;  /* 0x0000000b2c2f7c11 */ /* 0x000fca00090f0c3b */
[----:B------:R0:W-:Y:S02]  /*9520*/  STG.E desc[UR6][R46.64], R29 ;  /* 0x0000001d2e007986 */ /* 0x0001e4000c101906 */
.L_x_178:
[----:B------:R-:W-:Y:S05]  /*9530*/  BSYNC.RECONVERGENT B0 ;  /* 0x0000000000007941 */ /* 0x000fea0003800200 */
.L_x_177:
[----:B0-----:R-:W-:Y:S02]  /*9540*/  SHF.L.U32 R29, R8, 0x10, RZ ;  /* 0x00000010081d7819 */ /* 0x001fe400000006ff */
        /* <DEDUP_REMOVED lines=20> */
.L_x_179:
[----:B------:R-:W-:Y:S01]  /*9690*/  BSSY.RECONVERGENT B0, `(.L_x_180) ;  /* 0x0000012000007945 */ /* 0x000fe20003800200 */
[----:B------:R-:W-:Y:S01]  /*96a0*/  FFMA.FTZ R57, R24, R29, -R57 ;  /* 0x0000001d18397223 */ /* 0x000fe20000010839 */
[----:B------:R-:W-:Y:S02]  /*96b0*/  FFMA.FTZ R49, R25, R6, -R56 ;  /* 0x0000000619317223 */ /* 0x000fe40000010838 */
[----:B------:R-:W-:Y:S05]  /*96c0*/  @P1 BRA `(.L_x_181) ;  /* 0x0000000000381947 */ /* 0x000fea0003800000 */
        /* <DEDUP_REMOVED lines=14> */
.L_x_181:
[----:B------:R-:W-:Y:S05]  /*97b0*/  BSYNC.RECONVERGENT B0 ;  /* 0x0000000000007941 */ /* 0x000fea0003800200 */
.L_x_180:
[----:B------:R-:W-:Y:S02]  /*97c0*/  SHF.L.U32 R10, R10, 0x10, RZ ;  /* 0x000000100a0a7819 */ /* 0x000fe400000006ff */
        /* <DEDUP_REMOVED lines=20> */
.L_x_182:
[----:B------:R-:W-:Y:S01]  /*9910*/  BSSY.RECONVERGENT B0, `(.L_x_183) ;  /* 0x0000012000007945 */ /* 0x000fe20003800200 */
[----:B0-----:R-:W-:Y:S01]  /*9920*/  FFMA.FTZ R29, R24, R10, -R41 ;  /* 0x0000000a181d7223 */ /* 0x001fe20000010829 */
        /* <DEDUP_REMOVED lines=16> */
.L_x_184:
[----:B------:R-:W-:Y:S05]  /*9a30*/  BSYNC.RECONVERGENT B0 ;  /* 0x0000000000007941 */ /* 0x000fea0003800200 */
.L_x_183:
[----:B------:R-:W-:Y:S02]  /*9a40*/  SHF.L.U32 R12, R12, 0x10, RZ ;  /* 0x000000100c0c7819 */ /* 0x000fe400000006ff */
[----:B------:R-:W-:Y:S01]  /*9a50*/  SHF.L.U32 R89, R89, 0x10, RZ ;  /* 0x0000001059597819 */ /* 0x000fe200000006ff */
[----:B------:R-:W-:Y:S06]  /*9a60*/  BRA.U !UP0, `(.L_x_185) ;  /* 0x0000000108487547 */ /* 0x000fec000b800000 */
[----:B------:R-:W-:Y:S01]  /*9a70*/  FFMA.FTZ R27, R24, R27, R22 ;  /* 0x0000001b181b7223 */ /* 0x000fe20000010016 */
[----:B------:R-:W-:-:S03]  /*9a80*/  FFMA.FTZ R32, R25, R32, R23 ;  /* 0x0000002019207223 */ /* 0x000fc60000010017 */
[----:B------:R-:W-:Y:S01]  /*9a90*/  FMUL.FTZ R6, R27, -1.4426950216293334961 ;  /* 0xbfb8aa3b1b067820 */ /* 0x000fe20000410000 */
[----:B------:R-:W-:-:S05]  /*9aa0*/  FMUL.FTZ R10, R32, -1.4426950216293334961 ;  /* 0xbfb8aa3b200a7820 */ /* 0x000fca0000410000 */
[----:B------:R-:W1:Y:S08]  /*9ab0*/  MUFU.EX2 R6, R6 ;  /* 0x0000000600067308 */ /* 0x000e700000000800 */
[----:B------:R-:W2:Y:S01]  /*9ac0*/  MUFU.EX2 R10, R10 ;  /* 0x0000000a000a7308 */ /* 0x000ea20000000800 */
[----:B-1----:R-:W-:-:S07]  /*9ad0*/  FADD.FTZ R8, R6, 1 ;  /* 0x3f80000006087421 */ /* 0x002fce0000010000 */
[----:B0-----:R-:W0:Y:S01]  /*9ae0*/  MUFU.RCP R29, R8 ;  /* 0x00000008001d7308 */ /* 0x001e220000001000 */
[----:B--2---:R-:W-:-:S07]  /*9af0*/  FADD.FTZ R33, R10, 1 ;  /* 0x3f8000000a217421 */ /* 0x004fce0000010000 */
        /* <DEDUP_REMOVED lines=9> */
.L_x_185:
[----:B------:R-:W-:Y:S01]  /*9b90*/  BSSY.RECONVERGENT B0, `(.L_x_186) ;  /* 0x0000012000007945 */ /* 0x000fe20003800200 */
[----:B------:R-:W-:Y:S01]  /*9ba0*/  FFMA.FTZ R35, R24, R12, -R35 ;  /* 0x0000000c18237223 */ /* 0x000fe20000010823 */
[----:B------:R-:W-:Y:S02]  /*9bb0*/  FFMA.FTZ R89, R25, R89, -R38 ;  /* 0x0000005919597223 */ /* 0x000fe40000010826 */
[----:B------:R-:W-:Y:S05]  /*9bc0*/  @P6 BRA `(.L_x_187) ;  /* 0x0000000000386947 */ /* 0x000fea0003800000 */
[----:B------:R-:W1:Y:S01]  /*9bd0*/  LDCU.64 UR4, c[0x0][0x3f8] ;  /* 0x00007f00ff0477ac */ /* 0x000e620008000a00 */
[----:B------:R-:W-:Y:S02]  /*9be0*/  MOV R32, R118 ;  /* 0x0000007600207202 */ /* 0x000fe40000000f00 */
[----:B------:R-:W-:Y:S01]  /*9bf0*/  MOV R33, R121 ;  /* 0x0000007900217202 */ /* 0x000fe20000000f00 */
[----:B------:R-:W2:Y:S01]  /*9c00*/  LDCU.64 UR10, c[0x0][0x380] ;  /* 0x00007000ff0a77ac */ /* 0x000ea20008000a00 */
[----:B-1----:R-:W-:Y:S02]  /*9c10*/  IMAD R6, R37, UR4, RZ ;  /* 0x0000000425067c24 */ /* 0x002fe4000f8e02ff */
[----:B------:R-:W-:-:S04]  /*9c20*/  IMAD.WIDE.U32 R36, R21, UR4, R32 ;  /* 0x0000000415247c25 */ /* 0x000fc8000f8e0020 */
[----:B------:R-:W-:Y:S02]  /*9c30*/  IMAD R27, R21, UR5, R6 ;  /* 0x00000005151b7c24 */ /* 0x000fe4000f8e0206 */
[-C--:B------:R-:W-:Y:S01]  /*9c40*/  FMUL.FTZ R21, R35, R114.reuse ;  /* 0x0000007223157220 */ /* 0x080fe20000410000 */
[----:B------:R-:W-:Y:S01]  /*9c50*/  FMUL.FTZ R6, R89, R114 ;  /* 0x0000007259067220 */ /* 0x000fe20000410000 */
[----:B--2---:R-:W-:Y:S02]  /*9c60*/  LEA R32, P0, R36, UR10, 0x1 ;  /* 0x0000000a24207c11 */ /* 0x004fe4000f8008ff */
[----:B------:R-:W-:Y:S02]  /*9c70*/  IADD3 R27, PT, PT, R37, R27, RZ ;  /* 0x0000001b251b7210 */ /* 0x000fe40007ffe0ff */
[----:B------:R-:W-:Y:S02]  /*9c80*/  F2FP.BF16.F32.PACK_AB R21, R6, R21 ;  /* 0x000000150615723e */ /* 0x000fe400000010ff */
[----:B------:R-:W-:-:S05]  /*9c90*/  LEA.HI.X R33, R36, UR11, R27, 0x1, P0 ;  /* 0x0000000b24217c11 */ /* 0x000fca00080f0c1b */
[----:B------:R1:W-:Y:S02]  /*9ca0*/  STG.E desc[UR6][R32.64], R21 ;  /* 0x0000001520007986 */ /* 0x0003e4000c101906 */
.L_x_187:
[----:B------:R-:W-:Y:S05]  /*9cb0*/  BSYNC.RECONVERGENT B0 ;  /* 0x0000000000007941 */ /* 0x000fea0003800200 */
.L_x_186:
[----:B------:R-:W-:Y:S02]  /*9cc0*/  SHF.L.U32 R14, R14, 0x10, RZ ;  /* 0x000000100e0e7819 */ /* 0x000fe400000006ff */
[----:B------:R-:W-:Y:S01]  /*9cd0*/  SHF.L.U32 R87, R87, 0x10, RZ ;  /* 0x0000001057577819 */ /* 0x000fe200000006ff */
[----:B------:R-:W-:Y:S06]  /*9ce0*/  BRA.U !UP0, `(.L_x_188) ;  /* 0x0000000108487547 */ /* 0x000fec000b800000 */
[----:B------:R-:W-:Y:S01]  /*9cf0*/  FFMA.FTZ R30, R25, R30, R23 ;  /* 0x0000001e191e7223 */ /* 0x000fe20000010017 */
[----:B------:R-:W-:-:S03]  /*9d00*/  FFMA.FTZ R17, R24, R17, R22 ;  /* 0x0000001118117223 */ /* 0x000fc60000010016 */
[----:B------:R-:W-:Y:S01]  /*9d10*/  FMUL.FTZ R10, R30, -1.4426950216293334961 ;  /* 0xbfb8aa3b1e0a7820 */ /* 0x000fe20000410000 */
[----:B------:R-:W-:-:S05]  /*9d20*/  FMUL.FTZ R6, R17, -1.4426950216293334961 ;  /* 0xbfb8aa3b11067820 */ /* 0x000fca0000410000 */
[----:B------:R-:W2:Y:S08]  /*9d30*/  MUFU.EX2 R10, R10 ;  /* 0x0000000a000a7308 */ /* 0x000eb00000000800 */
[----:B------:R-:W3:Y:S01]  /*9d40*/  MUFU.EX2 R6, R6 ;  /* 0x0000000600067308 */ /* 0x000ee20000000800 */
[----:B--2---:R-:W-:-:S07]  /*9d50*/  FADD.FTZ R12, R10, 1 ;  /* 0x3f8000000a0c7421 */ /* 0x004fce0000010000 */
[----:B------:R-:W2:Y:S01]  /*9d60*/  MUFU.RCP R12, R12 ;  /* 0x0000000c000c7308 */ /* 0x000ea20000001000 */
[----:B---3--:R-:W-:-:S07]  /*9d70*/  FADD.FTZ R8, R6, 1 ;  /* 0x3f80000006087421 */ /* 0x008fce0000010000 */
[----:B-1----:R-:W1:Y:S01]  /*9d80*/  MUFU.RCP R21, R8 ;  /* 0x0000000800157308 */ /* 0x002e620000001000 */
[----:B--2---:R-:W-:Y:S01]  /*9d90*/  FADD.FTZ R27, -R12, 1 ;  /* 0x3f8000000c1b7421 */ /* 0x004fe20000010100 */
[----:B------:R-:W-:-:S03]  /*9da0*/  FMUL.FTZ R87, R87, R12 ;  /* 0x0000000c57577220 */ /* 0x000fc60000410000 */
[----:B------:R-:W-:Y:S01]  /*9db0*/  FFMA.FTZ R30, R30, R27, 1 ;  /* 0x3f8000001e1e7423 */ /* 0x000fe2000001001b */
[----:B-1----:R-:W-:Y:S01]  /*9dc0*/  FADD.FTZ R32, -R21, 1 ;  /* 0x3f80000015207421 */ /* 0x002fe20000010100 */
[----:B------:R-:W-:Y:S02]  /*9dd0*/  FMUL.FTZ R14, R14, R21 ;  /* 0x000000150e0e7220 */ /* 0x000fe40000410000 */
[----:B------:R-:W-:Y:S01]  /*9de0*/  FMUL.FTZ R87, R87, R30 ;  /* 0x0000001e57577220 */ /* 0x000fe20000410000 */
[----:B------:R-:W-:-:S04]  /*9df0*/  FFMA.FTZ R17, R17, R32, 1 ;  /* 0x3f80000011117423 */ /* 0x000fc80000010020 */
[----:B------:R-:W-:-:S07]  /*9e00*/  FMUL.FTZ R14, R14, R17 ;  /* 0x000000110e0e7220 */ /* 0x000fce0000410000 */
.L_x_188:
[----:B------:R-:W-:Y:S01]  /*9e10*/  BSSY.RECONVERGENT B0, `(.L_x_189) ;  /* 0x0000012000007945 */ /* 0x000fe20003800200 */
[----:B------:R-:W-:Y:S01]  /*9e20*/  FFMA.FTZ R17, R24, R14, -R15 ;  /* 0x0000000e18117223 */ /* 0x000fe2000001080f */
[----:B------:R-:W-:Y:S02]  /*9e30*/  FFMA.FTZ R87, R25, R87, -R34 ;  /* 0x0000005719577223 */ /* 0x000fe40000010822 */
[----:B------:R-:W-:Y:S05]  /*9e40*/  @P4 BRA `(.L_x_190) ;  /* 0x0000000000384947 */ /* 0x000fea0003800000 */
[----:B------:R-:W2:Y:S01]  /*9e50*/  LDCU.64 UR4, c[0x0][0x3f8] ;  /* 0x00007f00ff0477ac */ /* 0x000ea20008000a00 */
[----:B------:R-:W-:Y:S01]  /*9e60*/  MOV R14, R118 ;  /* 0x00000076000e7202 */ /* 0x000fe20000000f00 */
[----:B------:R-:W-:Y:S01]  /*9e70*/  FMUL.FTZ R17, R17, R114 ;  /* 0x0000007211117220 */ /* 0x000fe20000410000 */
[----:B------:R-:W-:Y:S01]  /*9e80*/  MOV R15, R121 ;  /* 0x00000079000f7202 */ /* 0x000fe20000000f00 */
[----:B------:R-:W3:Y:S01]  /*9e90*/  LDCU.64 UR10, c[0x0][0x380] ;  /* 0x00007000ff0a77ac */ /* 0x000ee20008000a00 */
[----:B--2---:R-:W-:Y:S02]  /*9ea0*/  IMAD R6, R19, UR4, RZ ;  /* 0x0000000413067c24 */ /* 0x004fe4000f8e02ff */
[----:B------:R-:W-:-:S04]  /*9eb0*/  IMAD.WIDE.U32 R14, R11, UR4, R14 ;  /* 0x000000040b0e7c25 */ /* 0x000fc8000f8e000e */
[----:B------:R-:W-:Y:S02]  /*9ec0*/  IMAD R11, R11, UR5, R6 ;  /* 0x000000050b0b7c24 */ /* 0x000fe4000f8e0206 */
[----:B------:R-:W-:Y:S01]  /*9ed0*/  FMUL.FTZ R6, R87, R114 ;  /* 0x0000007257067220 */ /* 0x000fe20000410000 */
[----:B---3--:R-:W-:Y:S02]  /*9ee0*/  LEA R10, P0, R14, UR10, 0x1 ;  /* 0x0000000a0e0a7c11 */ /* 0x008fe4000f8008ff */
[----:B------:R-:W-:Y:S02]  /*9ef0*/  IADD3 R11, PT, PT, R15, R11, RZ ;  /* 0x0000000b0f0b7210 */ /* 0x000fe40007ffe0ff */
[----:B------:R-:W-:Y:S02]  /*9f00*/  F2FP.BF16.F32.PACK_AB R15, R6, R17 ;  /* 0x00000011060f723e */ /* 0x000fe400000010ff */
[----:B------:R-:W-:-:S05]  /*9f10*/  LEA.HI.X R11, R14, UR11, R11, 0x1, P0 ;  /* 0x0000000b0e0b7c11 */ /* 0x000fca00080f0c0b */
[----:B------:R2:W-:Y:S02]  /*9f20*/  STG.E desc[UR6][R10.64], R15 ;  /* 0x0000000f0a007986 */ /* 0x0005e4000c101906 */
.L_x_190:
[----:B------:R-:W-:Y:S05]  /*9f30*/  BSYNC.RECONVERGENT B0 ;  /* 0x0000000000007941 */ /* 0x000fea0003800200 */
.L_x_189:
[----:B------:R-:W-:Y:S02]  /*9f40*/  SHF.L.U32 R16, R16, 0x10, RZ ;  /* 0x0000001010107819 */ /* 0x000fe400000006ff */
[----:B------:R-:W-:Y:S01]  /*9f50*/  SHF.L.U32 R85, R85, 0x10, RZ ;  /* 0x0000001055557819 */ /* 0x000fe200000006ff */
[----:B------:R-:W-:Y:S06]  /*9f60*/  BRA.U !UP0, `(.L_x_191) ;  /* 0x0000000108487547 */ /* 0x000fec000b800000 */
[----:B------:R-:W-:Y:S01]  /*9f70*/  FFMA.FTZ R20, R25, R20, R23 ;  /* 0x0000001419147223 */ /* 0x000fe20000010017 */
[----:B------:R-:W-:-:S03]  /*9f80*/  FFMA.FTZ R13, R24, R13, R22 ;  /* 0x0000000d180d7223 */ /* 0x000fc60000010016 */
[----:B--2---:R-:W-:Y:S01]  /*9f90*/  FMUL.FTZ R10, R20, -1.4426950216293334961 ;  /* 0xbfb8aa3b140a7820 */ /* 0x004fe20000410000 */
[----:B------:R-:W-:-:S05]  /*9fa0*/  FMUL.FTZ R6, R13, -1.4426950216293334961 ;  /* 0xbfb8aa3b0d067820 */ /* 0x000fca0000410000 */
[----:B------:R-:W2:Y:S08]  /*9fb0*/  MUFU.EX2 R10, R10 ;  /* 0x0000000a000a7308 */ /* 0x000eb00000000800 */
[----:B------:R-:W3:Y:S01]  /*9fc0*/  MUFU.EX2 R6, R6 ;  /* 0x0000000600067308 */ /* 0x000ee20000000800 */
[----:B--2---:R-:W-:-:S07]  /*9fd0*/  FADD.FTZ R12, R10, 1 ;  /* 0x3f8000000a0c7421 */ /* 0x004fce0000010000 */
[----:B------:R-:W2:Y:S01]  /*9fe0*/  MUFU.RCP R12, R12 ;  /* 0x0000000c000c7308 */ /* 0x000ea20000001000 */
[----:B---3--:R-:W-:-:S07]  /*9ff0*/  FADD.FTZ R8, R6, 1 ;  /* 0x3f80000006087421 */ /* 0x008fce0000010000 */
[----:B------:R-:W3:Y:S01]  /*a000*/  MUFU.RCP R11, R8 ;  /* 0x00000008000b7308 */ /* 0x000ee20000001000 */
[----:B--2---:R-:W-:Y:S01]  /*a010*/  FADD.FTZ R15, -R12, 1 ;  /* 0x3f8000000c0f7421 */ /* 0x004fe20000010100 */
[----:B------:R-:W-:-:S03]  /*a020*/  FMUL.FTZ R85, R85, R12 ;  /* 0x0000000c55557220 */ /* 0x000fc60000410000 */
[----:B------:R-:W-:Y:S01]  /*a030*/  FFMA.FTZ R20, R20, R15, 1 ;  /* 0x3f80000014147423 */ /* 0x000fe2000001000f */
[----:B---3--:R-:W-:Y:S01]  /*a040*/  FADD.FTZ R14, -R11, 1 ;  /* 0x3f8000000b0e7421 */ /* 0x008fe20000010100 */
[----:B------:R-:W-:Y:S02]  /*a050*/  FMUL.FTZ R16, R16, R11 ;  /* 0x0000000b10107220 */ /* 0x000fe40000410000 */
[----:B------:R-:W-:Y:S01]  /*a060*/  FMUL.FTZ R85, R85, R20 ;  /* 0x0000001455557220 */ /* 0x000fe20000410000 */
[----:B------:R-:W-:-:S04]  /*a070*/  FFMA.FTZ R13, R13, R14, 1 ;  /* 0x3f8000000d0d7423 */ /* 0x000fc8000001000e */
[----:B------:R-:W-:-:S07]  /*a080*/  FMUL.FTZ R16, R16, R13 ;  /* 0x0000000d10107220 */ /* 0x000fce0000410000 */
.L_x_191:
[----:B------:R-:W-:Y:S01]  /*a090*/  BSSY.RECONVERGENT B0, `(.L_x_192) ;  /* 0x0000012000007945 */ /* 0x000fe20003800200 */
[----:B--2---:R-:W-:Y:S01]  /*a0a0*/  FFMA.FTZ R11, R24, R16, -R9 ;  /* 0x00000010180b7223 */ /* 0x004fe20000010809 */
[----:B------:R-:W-:Y:S02]  /*a0b0*/  FFMA.FTZ R85, R25, R85, -R26 ;  /* 0x0000005519557223 */ /* 0x000fe4000001081a */
[----:B------:R-:W-:Y:S05]  /*a0c0*/  @P5 BRA `(.L_x_193) ;  /* 0x0000000000385947 */ /* 0x000fea0003800000 */
[----:B------:R-:W2:Y:S01]  /*a0d0*/  LDCU.64 UR4, c[0x0][0x3f8] ;  /* 0x00007f00ff0477ac */ /* 0x000ea20008000a00 */
[----:B------:R-:W-:Y:S01]  /*a0e0*/  MOV R8, R118 ;  /* 0x0000007600087202 */ /* 0x000fe20000000f00 */
[-C--:B------:R-:W-:Y:S01]  /*a0f0*/  FMUL.FTZ R11, R11, R114.reuse ;  /* 0x000000720b0b7220 */ /* 0x080fe20000410000 */
[----:B------:R-:W-:Y:S01]  /*a100*/  MOV R9, R121 ;  /* 0x0000007900097202 */ /* 0x000fe20000000f00 */
[----:B------:R-:W3:Y:S01]  /*a110*/  LDCU.64 UR10, c[0x0][0x380] ;  /* 0x00007000ff0a77ac */ /* 0x000ee20008000a00 */
[----:B------:R-:W-:Y:S01]  /*a120*/  FMUL.FTZ R6, R85, R114 ;  /* 0x0000007255067220 */ /* 0x000fe20000410000 */
[----:B--2---:R-:W-:Y:S02]  /*a130*/  IMAD R5, R5, UR4, RZ ;  /* 0x0000000405057c24 */ /* 0x004fe4000f8e02ff */
[----:B------:R-:W-:-:S04]  /*a140*/  IMAD.WIDE.U32 R8, R4, UR4, R8 ;  /* 0x0000000404087c25 */ /* 0x000fc8000f8e0008 */
[----:B------:R-:W-:Y:S01]  /*a150*/  IMAD R5, R4, UR5, R5 ;  /* 0x0000000504057c24 */ /* 0x000fe2000f8e0205 */
[----:B---3--:R-:W-:-:S04]  /*a160*/  LEA R4, P0, R8, UR10, 0x1 ;  /* 0x0000000a08047c11 */ /* 0x008fc8000f8008ff */
[----:B------:R-:W-:Y:S02]  /*a170*/  IADD3 R5, PT, PT, R9, R5, RZ ;  /* 0x0000000509057210 */ /* 0x000fe40007ffe0ff */
[----:B------:R-:W-:Y:S02]  /*a180*/  F2FP.BF16.F32.PACK_AB R9, R6, R11 ;  /* 0x0000000b0609723e */ /* 0x000fe400000010ff */
[----:B------:R-:W-:-:S05]  /*a190*/  LEA.HI.X R5, R8, UR11, R5, 0x1, P0 ;  /* 0x0000000b08057c11 */ /* 0x000fca00080f0c05 */
[----:B------:R2:W-:Y:S02]  /*a1a0*/  STG.E desc[UR6][R4.64], R9 ;  /* 0x0000000904007986 */ /* 0x0005e4000c101906 */
.L_x_193:
[----:B------:R-:W-:Y:S05]  /*a1b0*/  BSYNC.RECONVERGENT B0 ;  /* 0x0000000000007941 */ /* 0x000fea0003800200 */
.L_x_192:
[----:B------:R-:W-:Y:S02]  /*a1c0*/  SHF.L.U32 R18, R18, 0x10, RZ ;  /* 0x0000001012127819 */ /* 0x000fe400000006ff */
[----:B------:R-:W-:Y:S02]  /*a1d0*/  SHF.R.S32.HI R11, RZ, 0x1f, R31 ;  /* 0x0000001fff0b7819 */ /* 0x000fe4000001141f */
        /* <DEDUP_REMOVED lines=20> */
.L_x_194:
[----:B------:R-:W-:Y:S01]  /*a320*/  ISETP.GE.AND.EX P3, PT, R11, UR9, PT, P3 ;  /* 0x000000090b007c0c */ /* 0x000fe2000bf66330 */
[----:B------:R-:W-:Y:S01]  /*a330*/  FFMA.FTZ R3, R24, R18, -R3 ;  /* 0x0000001218037223 */ /* 0x000fe20000010803 */
[----:B------:R-:W-:Y:S01]  /*a340*/  FFMA.FTZ R25, R25, R83, -R28 ;  /* 0x0000005319197223 */ /* 0x000fe2000001081c */
[----:B------:R-:W-:Y:S02]  /*a350*/  BSSY.RECONVERGENT B0, `(.L_x_195) ;  /* 0x000000f000007945 */ /* 0x000fe40003800200 */
[-C--:B--2---:R-:W-:Y:S01]  /*a360*/  FMUL.FTZ R5, R3, R114.reuse ;  /* 0x0000007203057220 */ /* 0x084fe20000410000 */
[----:B------:R-:W-:-:S07]  /*a370*/  FMUL.FTZ R114, R25, R114 ;  /* 0x0000007219727220 */ /* 0x000fce0000410000 */
[----:B------:R-:W-:Y:S05]  /*a380*/  @P3 BRA `(.L_x_196) ;  /* 0x00000000002c3947 */ /* 0x000fea0003800000 */
[----:B------:R-:W2:Y:S01]  /*a390*/  LDCU.64 UR4, c[0x0][0x3f8] ;  /* 0x00007f00ff0477ac */ /* 0x000ea20008000a00 */
[----:B------:R-:W-:Y:S02]  /*a3a0*/  MOV R119, R121 ;  /* 0x0000007900777202 */ /* 0x000fe40000000f00 */
[----:B------:R-:W-:Y:S01]  /*a3b0*/  F2FP.BF16.F32.PACK_AB R5, R114, R5 ;  /* 0x000000057205723e */ /* 0x000fe200000010ff */
[----:B------:R-:W3:Y:S01]  /*a3c0*/  LDCU.64 UR8, c[0x0][0x380] ;  /* 0x00007000ff0877ac */ /* 0x000ee20008000a00 */
[----:B--2---:R-:W-:Y:S02]  /*a3d0*/  IMAD R2, R11, UR4, RZ ;  /* 0x000000040b027c24 */ /* 0x004fe4000f8e02ff */
[----:B------:R-:W-:-:S04]  /*a3e0*/  IMAD.WIDE.U32 R118, R31, UR4, R118 ;  /* 0x000000041f767c25 */ /* 0x000fc8000f8e0076 */
[----:B------:R-:W-:Y:S01]  /*a3f0*/  IMAD R31, R31, UR5, R2 ;  /* 0x000000051f1f7c24 */ /* 0x000fe2000f8e0202 */
[----:B---3--:R-:W-:-:S04]  /*a400*/  LEA R2, P0, R118, UR8, 0x1 ;  /* 0x0000000876027c11 */ /* 0x008fc8000f8008ff */
[----:B------:R-:W-:-:S04]  /*a410*/  IADD3 R31, PT, PT, R119, R31, RZ ;  /* 0x0000001f771f7210 */ /* 0x000fc80007ffe0ff */
[----:B------:R-:W-:-:S05]  /*a420*/  LEA.HI.X R3, R118, UR9, R31, 0x1, P0 ;  /* 0x0000000976037c11 */ /* 0x000fca00080f0c1f */
[----:B------:R2:W-:Y:S02]  /*a430*/  STG.E desc[UR6][R2.64], R5 ;  /* 0x0000000502007986 */ /* 0x0005e4000c101906 */
.L_x_196:
[----:B------:R-:W-:Y:S05]  /*a440*/  BSYNC.RECONVERGENT B0 ;  /* 0x0000000000007941 */ /* 0x000fea0003800200 */
.L_x_195:
[----:B------:R-:W3:Y:S01]  /*a450*/  LDCU UR4, c[0x0][0x410] ;  /* 0x00008200ff0477ac */ /* 0x000ee20008000800 */
[----:B------:R-:W-:Y:S02]  /*a460*/  IADD3 R81, PT, PT, R82, R81, RZ ;  /* 0x0000005152517210 */ /* 0x000fe40007ffe0ff */
[----:B------:R-:W-:Y:S01]  /*a470*/  IADD3 R80, PT, PT, R80, 0x1, RZ ;  /* 0x0000000150507810 */ /* 0x000fe20007ffe0ff */
[----:B------:R-:W3:Y:S02]  /*a480*/  LDCU UR5, c[0x0][0x3e0] ;  /* 0x00007c00ff0577ac */ /* 0x000ee40008000800 */
[----:B---3--:R-:W-:-:S06]  /*a490*/  UIMAD UR4, UR4, UR5, URZ ;  /* 0x00000005040472a4 */ /* 0x008fcc000f8e02ff */
[----:B------:R-:W-:-:S13]  /*a4a0*/  ISETP.GE.AND P0, PT, R81, UR4, PT ;  /* 0x0000000451007c0c */ /* 0x000fda000bf06270 */
[----:B------:R-:W-:Y:S05]  /*a4b0*/  @!P0 BRA `(.L_x_197) ;  /* 0xffffff5800fc8947 */ /* 0x000fea000383ffff */
.L_x_130:
[----:B------:R-:W3:Y:S01]  /*a4c0*/  S2R R9, SR_TID.X ;  /* 0x0000000000097919 */ /* 0x000ee20000002100 */
[----:B------:R-:W4:Y:S01]  /*a4d0*/  LDC R4, c[0x0][0x370] ;  /* 0x0000dc00ff047b82 */ /* 0x000f220000000800 */
[----:B------:R-:W-:Y:S07]  /*a4e0*/  BSSY.RECONVERGENT B0, `(.L_x_198) ;  /* 0x000000e000007945 */ /* 0x000fee0003800200 */
[----:B------:R-:W5:Y:S08]  /*a4f0*/  LDC R7, c[0x0][0x374] ;  /* 0x0000dd00ff077b82 */ /* 0x000f700000000800 */
[----:B--2---:R-:W2:Y:S01]  /*a500*/  LDC.64 R2, c[0x0][0x3c8] ;  /* 0x0000f200ff027b82 */ /* 0x004ea20000000a00 */
[----:B----4-:R-:W-:-:S02]  /*a510*/  ISETP.NE.AND P0, PT, R4, 0x1, PT ;  /* 0x000000010400780c */ /* 0x010fc40003f05270 */
[----:B---3--:R-:W-:Y:S02]  /*a520*/  ISETP.NE.AND P1, PT, R9, RZ, PT ;  /* 0x000000ff0900720c */ /* 0x008fe40003f25270 */
[----:B-----5:R-:W-:-:S04]  /*a530*/  SHF.L.U32 R0, R7, 0x1, RZ ;  /* 0x0000000107007819 */ /* 0x020fc800000006ff */
[----:B------:R-:W-:-:S05]  /*a540*/  SEL R5, R0, RZ, P0 ;  /* 0x000000ff00057207 */ /* 0x000fca0000000000 */
[----:B--2---:R-:W-:Y:S02]  /*a550*/  IMAD.WIDE.U32 R2, R5, 0x4, R2 ;  /* 0x0000000405027825 */ /* 0x004fe400078e0002 */
[----:B------:R-:W-:Y:S05]  /*a560*/  @P1 BRA `(.L_x_199) ;  /* 0x0000000000141947 */ /* 0x000fea0003800000 */
[----:B------:R-:W-:Y:S01]  /*a570*/  HFMA2 R5, -RZ, RZ, 0, 5.9604644775390625e-08 ;  /* 0x00000001ff057431 */ /* 0x000fe200000001ff */
[----:B------:R-:W-:Y:S06]  /*a580*/  MEMBAR.ALL.GPU ;  /* 0x0000000000007992 */ /* 0x000fec000000a000 */
[----:B------:R-:W-:-:S00]  /*a590*/  ERRBAR ;  /* 0x00000000000079ab */ /* 0x000fc00000000000 */
[----:B------:R-:W-:Y:S06]  /*a5a0*/  CGAERRBAR ;  /* 0x00000000000075ab */ /* 0x000fec0000000000 */
[----:B------:R2:W-:Y:S02]  /*a5b0*/  REDG.E.ADD.S32.STRONG.GPU desc[UR6][R2.64], R5 ;  /* 0x000000050200798e */ /* 0x0005e4000c12e306 */
.L_x_199:
[----:B------:R-:W-:Y:S05]  /*a5c0*/  BSYNC.RECONVERGENT B0 ;  /* 0x0000000000007941 */ /* 0x000fea0003800200 */
.L_x_198:
[----:B------:R-:W3:Y:S01]  /*a5d0*/  S2UR UR5, SR_CTAID.Y ;  /* 0x00000000000579c3 */ /* 0x000ee20000002600 */
[----:B--2---:R-:W-:Y:S02]  /*a5e0*/  IADD3 R5, PT, PT, R7, -0x1, RZ ;  /* 0xffffffff07057810 */ /* 0x004fe40007ffe0ff */
[----:B------:R-:W-:-:S05]  /*a5f0*/  IADD3 R0, PT, PT, R4, -0x1, RZ ;  /* 0xffffffff04007810 */ /* 0x000fca0007ffe0ff */
[----:B------:R-:W2:Y:S01]  /*a600*/  S2UR UR4, SR_CTAID.X ;  /* 0x00000000000479c3 */ /* 0x000ea20000002500 */
[----:B---3--:R-:W-:-:S04]  /*a610*/  ISETP.NE.AND P0, PT, R5, UR5, PT ;  /* 0x0000000505007c0c */ /* 0x008fc8000bf05270 */
[----:B--2---:R-:W-:-:S13]  /*a620*/  ISETP.NE.OR P0, PT, R0, UR4, P0 ;  /* 0x0000000400007c0c */ /* 0x004fda0008705670 */
[----:B------:R-:W-:Y:S05]  /*a630*/  @P0 EXIT ;  /* 0x000000000000094d */ /* 0x000fea0003800000 */
[----:B------:R-:W-:Y:S05]  /*a640*/  @P1 BRA `(.L_x_200) ;  /* 0x0000000000201947 */ /* 0x000fea0003800000 */
[----:B------:R-:W-:-:S05]  /*a650*/  IMAD R0, R4, R7, RZ ;  /* 0x0000000704007224 */ /* 0x000fca00078e02ff */
[----:B------:R-:W-:-:S13]  /*a660*/  ISETP.NE.AND P0, PT, R0, -0x1, PT ;  /* 0xffffffff0000780c */ /* 0x000fda0003f05270 */
[----:B------:R-:W-:Y:S05]  /*a670*/  @!P0 BRA `(.L_x_200) ;  /* 0x0000000000148947 */ /* 0x000fea0003800000 */
.L_x_201:
[----:B------:R-:W2:Y:S04]  /*a680*/  LDG.E.STRONG.GPU R5, desc[UR6][R2.64] ;  /* 0x0000000602057981 */ /* 0x000ea8000c1ef900 */
[----:B--2---:R-:W-:Y:S01]  /*a690*/  CCTL.IVALL ;  /* 0x00000000ff00798f */ /* 0x004fe20002000000 */
[----:B------:R-:W-:Y:S05]  /*a6a0*/  YIELD ;  /* 0x0000000000007946 */ /* 0x000fea0003800000 */
[----:B------:R-:W-:-:S13]  /*a6b0*/  ISETP.NE.AND P0, PT, R5, R0, PT ;  /* 0x000000000500720c */ /* 0x000fda0003f05270 */
[----:B------:R-:W-:Y:S05]  /*a6c0*/  @P0 BRA `(.L_x_201) ;  /* 0xfffffffc00ec0947 */ /* 0x000fea000383ffff */
.L_x_200:
[----:B------:R-:W-:Y:S05]  /*a6d0*/  WARPSYNC.ALL ;  /* 0x0000000000007948 */ /* 0x000fea0003800000 */
[----:B-1----:R-:W1:Y:S08]  /*a6e0*/  LDC.64 R32, c[0x0][0x3f8] ;  /* 0x0000fe00ff207b82 */ /* 0x002e700000000a00 */
[----:B------:R-:W-:Y:S01]  /*a6f0*/  BAR.SYNC.DEFER_BLOCKING 0x0 ;  /* 0x0000000000007b1d */ /* 0x000fe20000010000 */
[----:B-1----:R-:W-:-:S04]  /*a700*/  LEA.HI R0, P0, R33, R32, RZ, 0x1 ;  /* 0x0000002021007211 */ /* 0x002fc800078108ff */
        /* <DEDUP_REMOVED lines=32> */
[----:B------:R-:W1:Y:S01]  /*a910*/  LDCU.64 UR4, c[0x0][0x3d8] ;  /* 0x00007b00ff0477ac */ /* 0x000e620008000a00 */
[----:B------:R-:W-:Y:S01]  /*a920*/  SHF.R.U64 R4, R8, 0x9, R9 ;  /* 0x0000000908047819 */ /* 0x000fe20000001209 */
[----:B------:R-:W-:Y:S01]  /*a930*/  IMAD.WIDE.U32 R6, R32, 0x4, RZ ;  /* 0x0000000420067825 */ /* 0x000fe200078e00ff */
[C---:B------:R-:W-:Y:S01]  /*a940*/  SHF.L.U32 R20, R5.reuse, 0x3, RZ ;  /* 0x0000000305147819 */ /* 0x040fe200000006ff */
[----:B------:R-:W2:Y:S01]  /*a950*/  LDCU.64 UR8, c[0x0][0x390] ;  /* 0x00007200ff0877ac */ /* 0x000ea20008000a00 */
[----:B------:R-:W-:Y:S02]  /*a960*/  IADD3 R4, PT, PT, R4, 0x1, RZ ;  /* 0x0000000104047810 */ /* 0x000fe40007ffe0ff */
[----:B------:R-:W-:Y:S01]  /*a970*/  SHF.L.U64.HI R21, R5, 0x3, R30 ;  /* 0x0000000305157819 */ /* 0x000fe2000001021e */
[----:B------:R-:W3:Y:S01]  /*a980*/  LDCU.64 UR10, c[0x0][0x388] ;  /* 0x00007100ff0a77ac */ /* 0x000ee20008000a00 */
[----:B------:R-:W-:Y:S02]  /*a990*/  SHF.L.U32 R2, R4, 0x9, RZ ;  /* 0x0000000904027819 */ /* 0x000fe400000006ff */
[----:B0-----:R-:W-:-:S02]  /*a9a0*/  SHF.L.U32 R29, R33, 0x2, RZ ;  /* 0x00000002211d7819 */ /* 0x001fc400000006ff */
[----:B------:R-:W-:Y:S02]  /*a9b0*/  LOP3.LUT R2, R2, 0x600, RZ, 0xc0, !PT ;  /* 0x0000060002027812 */ /* 0x000fe400078ec0ff */
[----:B------:R-:W-:Y:S02]  /*a9c0*/  SHF.L.U64.HI R31, R0, 0x2, R3 ;  /* 0x00000002001f7819 */ /* 0x000fe40000010203 */
[----:B------:R-:W-:Y:S02]  /*a9d0*/  SHF.L.U64.HI R27, R26, 0x2, R35 ;  /* 0x000000021a1b7819 */ /* 0x000fe40000010223 */
[----:B-1----:R-:W-:Y:S02]  /*a9e0*/  LEA R25, P1, R5, UR4, 0x2 ;  /* 0x0000000405197c11 */ /* 0x002fe4000f8210ff */
[----:B------:R-:W-:Y:S02]  /*a9f0*/  IADD3 R29, PT, PT, R7, R29, RZ ;  /* 0x0000001d071d7210 */ /* 0x000fe40007ffe0ff */
[----:B--2---:R-:W-:-:S02]  /*aa00*/  IADD3 R22, P2, PT, R20, UR8, RZ ;  /* 0x0000000814167c10 */ /* 0x004fc4000ff5e0ff */
[----:B------:R-:W-:Y:S02]  /*aa10*/  LEA.HI.X R24, R5, UR5, R30, 0x2, P1 ;  /* 0x0000000505187c11 */ /* 0x000fe400088f141e */
[----:B------:R-:W-:Y:S02]  /*aa20*/  IADD3.X R23, PT, PT, R21, UR9, RZ, P2, !PT ;  /* 0x0000000915177c10 */ /* 0x000fe400097fe4ff */
[----:B------:R-:W-:Y:S02]  /*aa30*/  IADD3 R5, P2, PT, R2, R5, RZ ;  /* 0x0000000502057210 */ /* 0x000fe40007f5e0ff */
[----:B------:R-:W-:Y:S02]  /*aa40*/  LOP3.LUT R2, R4, 0x3, RZ, 0xc0, !PT ;  /* 0x0000000304027812 */ /* 0x000fe400078ec0ff */
[----:B---3--:R-:W-:Y:S02]  /*aa50*/  IADD3 R20, P1, PT, R20, UR10, RZ ;  /* 0x0000000a14147c10 */ /* 0x008fe4000ff3e0ff */
[----:B------:R-:W-:-:S02]  /*aa60*/  IADD3 R2, P3, PT, RZ, -R2, RZ ;  /* 0x80000002ff027210 */ /* 0x000fc40007f7e0ff */
[----:B------:R-:W-:Y:S02]  /*aa70*/  IADD3.X R21, PT, PT, R21, UR11, RZ, P1, !PT ;  /* 0x0000000b15157c10 */ /* 0x000fe40008ffe4ff */
[----:B------:R-:W-:Y:S02]  /*aa80*/  IADD3.X R4, PT, PT, RZ, -0x1, RZ, P3, !PT ;  /* 0xffffffffff047810 */ /* 0x000fe40001ffe4ff */
[----:B------:R-:W-:-:S07]  /*aa90*/  IADD3.X R30, PT, PT, RZ, R30, RZ, P2, !PT ;  /* 0x0000001eff1e7210 */ /* 0x000fce00017fe4ff */
.L_x_204:
        /* <DEDUP_REMOVED lines=29> */
.L_x_203:
[----:B------:R-:W-:Y:S05]  /*ac70*/  BSYNC.RECONVERGENT B0 ;  /* 0x0000000000007941 */ /* 0x000fea0003800200 */
.L_x_202:
[----:B------:R-:W-:Y:S05]  /*ac80*/  @!P0 EXIT ;  /* 0x000000000000894d */ /* 0x000fea0003800000 */
[----:B------:R-:W-:Y:S01]  /*ac90*/  SHF.L.U64.HI R39, R26, 0x2, R35 ;  /* 0x000000021a277819 */ /* 0x000fe20000010223 */
[----:B------:R-:W2:Y:S01]  /*aca0*/  LDCU.64 UR4, c[0x0][0x3d8] ;  /* 0x00007b00ff0477ac */ /* 0x000ea20008000a00 */
[C---:B------:R-:W-:Y:S02]  /*acb0*/  SHF.L.U64.HI R33, R32.reuse, 0x2, R33 ;  /* 0x0000000220217819 */ /* 0x040fe40000010221 */
[----:B------:R-:W-:Y:S01]  /*acc0*/  SHF.L.U32 R31, R32, 0x2, RZ ;  /* 0x00000002201f7819 */ /* 0x000fe200000006ff */
[----:B------:R-:W3:Y:S01]  /*acd0*/  LDCU.64 UR8, c[0x0][0x388] ;  /* 0x00007100ff0877ac */ /* 0x000ee20008000a00 */
[----:B0-----:R-:W-:Y:S02]  /*ace0*/  SHF.L.U32 R41, R26, 0x2, RZ ;  /* 0x000000021a297819 */ /* 0x001fe400000006ff */
[C---:B------:R-:W-:Y:S01]  /*acf0*/  SHF.L.U64.HI R35, R0.reuse, 0x2, R3 ;  /* 0x0000000200237819 */ /* 0x040fe20000010203 */
[----:B------:R-:W0:Y:S01]  /*ad00*/  LDCU.64 UR10, c[0x0][0x390] ;  /* 0x00007200ff0a77ac */ /* 0x000e220008000a00 */
[----:B------:R-:W-:-:S07]  /*ad10*/  SHF.L.U32 R37, R0, 0x2, RZ ;  /* 0x0000000200257819 */ /* 0x000fce00000006ff */
.L_x_205:
[C---:B-1----:R-:W-:Y:S02]  /*ad20*/  SHF.L.U32 R18, R5.reuse, 0x2, RZ ;  /* 0x0000000205127819 */ /* 0x042fe400000006ff */
[----:B------:R-:W-:Y:S02]  /*ad30*/  SHF.L.U64.HI R2, R5, 0x2, R30 ;  /* 0x0000000205027819 */ /* 0x000fe4000001021e */
[----:B--2---:R-:W-:-:S04]  /*ad40*/  IADD3 R6, P0, PT, R18, UR4, RZ ;  /* 0x0000000412067c10 */ /* 0x004fc8000ff1e0ff */
[----:B------:R-:W-:Y:S02]  /*ad50*/  IADD3.X R7, PT, PT, R2, UR5, RZ, P0, !PT ;  /* 0x0000000502077c10 */ /* 0x000fe400087fe4ff */
[C---:B------:R-:W-:Y:S02]  /*ad60*/  IADD3 R8, P0, PT, R6.reuse, R37, RZ ;  /* 0x0000002506087210 */ /* 0x040fe40007f1e0ff */
[C---:B----4-:R-:W-:Y:S01]  /*ad70*/  IADD3 R12, P1, PT, R6.reuse, R41, RZ ;  /* 0x00000029060c7210 */ /* 0x050fe20007f3e0ff */
        /* <DEDUP_REMOVED lines=12> */
[----:B------:R-:W-:Y:S02]  /*ae40*/  LOP3.LUT R4, R29, 0x3, RZ, 0xc0, !PT ;  /* 0x000000031d047812 */ /* 0x000fe400078ec0ff */
[----:B---3--:R-:W-:Y:S02]  /*ae50*/  IADD3 R14, P0, PT, R16, UR8, RZ ;  /* 0x00000008100e7c10 */ /* 0x008fe4000ff1e0ff */
[----:B------:R-:W-:Y:S02]  /*ae60*/  LOP3.LUT R2, R2, 0x3, RZ, 0xc0, !PT ;  /* 0x0000000302027812 */ /* 0x000fe400078ec0ff */
[----:B0-----:R-:W-:Y:S02]  /*ae70*/  IADD3 R16, P1, PT, R16, UR10, RZ ;  /* 0x0000000a10107c10 */ /* 0x001fe4000ff3e0ff */
[----:B------:R-:W-:Y:S02]  /*ae80*/  IADD3 R18, P2, PT, R18, UR4, RZ ;  /* 0x0000000412127c10 */ /* 0x000fe4000ff5e0ff */
[----:B------:R-:W-:-:S02]  /*ae90*/  IADD3.X R15, PT, PT, R4, UR9, RZ, P0, !PT ;  /* 0x00000009040f7c10 */ /* 0x000fc400087fe4ff */
[----:B------:R-:W-:Y:S02]  /*aea0*/  IADD3.X R17, PT, PT, R4, UR11, RZ, P1, !PT ;  /* 0x0000000b04117c10 */ /* 0x000fe40008ffe4ff */
[----:B------:R-:W-:Y:S02]  /*aeb0*/  IADD3.X R19, PT, PT, R2, UR5, RZ, P2, !PT ;  /* 0x0000000502137c10 */ /* 0x000fe400097fe4ff */
[C---:B-1----:R-:W-:Y:S02]  /*aec0*/  IADD3 R6, P0, PT, R18.reuse, R37, RZ ;  /* 0x0000002512067210 */ /* 0x042fe40007f1e0ff */
[C---:B----4-:R-:W-:Y:S02]  /*aed0*/  IADD3 R8, P1, PT, R18.reuse, R31, RZ ;  /* 0x0000001f12087210 */ /* 0x050fe40007f3e0ff */
        /* <DEDUP_REMOVED lines=54> */
.L_x_206:
        /* <DEDUP_REMOVED lines=12> */
.L_x_3410:


//--------------------- .text._Z35group_norm_nhwc_bwd_one_pass_kernelI11Bf16IOBf16WLi64ELi32ELi512EEv26Group_norm_nhwc_bwd_params --------------------------
	.section	.text._Z35group_norm_nhwc_bwd_one_pass_kernelI11Bf16IOBf16WLi64ELi32ELi512EEv26Group_norm_nhwc_bwd_params,"ax",@progbits
	.align	128
        .global         _Z35group_norm_nhwc_bwd_one_pass_kernelI11Bf16IOBf16WLi64ELi32ELi512EEv26Group_norm_nhwc_bwd_params
        .type           _Z35group_norm_nhwc_bwd_one_pass_kernelI11Bf16IOBf16WLi64ELi32ELi512EEv26Group_norm_nhwc_bwd_params,@function
        .size           _Z35group_norm_nhwc_bwd_one_pass_kernelI11Bf16IOBf16WLi64ELi32ELi512EEv26Group_norm_nhwc_bwd_params,(.L_x_3411 - _Z35group_norm_nhwc_bwd_one_pass_kernelI11Bf16IOBf16WLi64ELi32ELi512EEv26Group_norm_nhwc_bwd_params)
        .other          _Z35group_norm_nhwc_bwd_one_pass_kernelI11Bf16IOBf16WLi64ELi32ELi512EEv26Group_norm_nhwc_bwd_params,@"STO_CUDA_ENTRY STV_DEFAULT"
_Z35group_norm_nhwc_bwd_one_pass_kernelI11Bf16IOBf16WLi64ELi32ELi512EEv26Group_norm_nhwc_bwd_params:
.text._Z35group_norm_nhwc_bwd_one_pass_kernelI11Bf16IOBf16WLi64ELi32ELi512EEv26Group_norm_nhwc_bwd_params:
        /* <DEDUP_REMOVED lines=39> */
.L_x_232:
[----:B0-----:R-:W0:Y:S01]  /*0270*/  LDC R10, c[0x0][0x410] ;  /* 0x00010400ff0a7b82 */ /* 0x001e220000000800 */
[----:B------:R-:W1:Y:S01]  /*0280*/  LDCU.64 UR6, c[0x0][0x3b8] ;  /* 0x00007700ff0677ac */ /* 0x000e620008000a00 */
[----:B------:R-:W-:Y:S01]  /*0290*/  IABS R6, UR14 ;  /* 0x0000000e00067c13 */ /* 0x000fe20008000000 */
[----:B--2---:R-:W2:Y:S01]  /*02a0*/  LDCU.128 UR16, c[0x0][0x400] ;  /* 0x00008000ff1077ac */ /* 0x004ea20008000c00 */
[----:B-1----:R-:W-:Y:S01]  /*02b0*/  UIMAD.WIDE UR6, UR14, 0x8, UR6 ;  /* 0x000000080e0678a5 */ /* 0x002fe2000f8e0206 */
[----:B--2---:R-:W-:Y:S02]  /*02c0*/  ISETP.GE.U32.AND P0, PT, R53, UR16, PT ;  /* 0x0000001035007c0c */ /* 0x004fe4000bf06070 */
[----:B0-----:R-:W-:Y:S02]  /*02d0*/  IABS R11, R10 ;  /* 0x0000000a000b7213 */ /* 0x001fe40000000000 */
[----:B------:R-:W-:Y:S02]  /*02e0*/  ISETP.GE.AND.EX P0, PT, R3, UR17, PT, P0 ;  /* 0x0000001103007c0c */ /* 0x000fe4000bf06300 */
[----:B------:R-:W0:Y:S01]  /*02f0*/  I2F.RP R2, R11 ;  /* 0x0000000b00027306 */ /* 0x000e220000209400 */
[----:B------:R-:W-:-:S10]  /*0300*/  ISETP.LE.AND P3, PT, RZ, UR14, PT ;  /* 0x0000000eff007c0c */ /* 0x000fd4000bf63270 */
[----:B------:R-:W1:Y:S01]  /*0310*/  @!P0 LDC.64 R18, c[0x0][0x3f8] ;  /* 0x0000fe00ff128b82 */ /* 0x000e620000000a00 */
[----:B0-----:R-:W0:Y:S07]  /*0320*/  MUFU.RCP R2, R2 ;  /* 0x0000000200027308 */ /* 0x001e2e0000001000 */
[----:B------:R-:W2:Y:S08]  /*0330*/  @!P0 LDC.64 R22, c[0x0][0x3a0] ;  /* 0x0000e800ff168b82 */ /* 0x000eb00000000a00 */
[----:B------:R-:W3:Y:S01]  /*0340*/  @!P0 LDC.64 R24, c[0x0][0x398] ;  /* 0x0000e600ff188b82 */ /* 0x000ee20000000a00 */
[----:B0-----:R-:W-:-:S04]  /*0350*/  IADD3 R8, PT, PT, R2, 0xffffffe, RZ ;  /* 0x0ffffffe02087810 */ /* 0x001fc80007ffe0ff */
[----:B------:R0:W4:Y:S02]  /*0360*/  F2I.FTZ.U32.TRUNC.NTZ R9, R8 ;  /* 0x0000000800097305 */ /* 0x000124000021f000 */
[----:B0-----:R-:W-:Y:S01]  /*0370*/  HFMA2 R8, -RZ, RZ, 0, 0 ;  /* 0x00000000ff087431 */ /* 0x001fe200000001ff */
[----:B----4-:R-:W-:-:S05]  /*0380*/  IADD3 R4, PT, PT, RZ, -R9, RZ ;  /* 0x80000009ff047210 */ /* 0x010fca0007ffe0ff */
[----:B------:R-:W-:-:S04]  /*0390*/  IMAD R13, R4, R11, RZ ;  /* 0x0000000b040d7224 */ /* 0x000fc800078e02ff */
[----:B------:R-:W-:Y:S01]  /*03a0*/  IMAD.HI.U32 R9, R9, R13, R8 ;  /* 0x0000000d09097227 */ /* 0x000fe200078e0008 */
[----:B------:R-:W-:-:S05]  /*03b0*/  MOV R8, UR6 ;  /* 0x0000000600087c02 */ /* 0x000fca0008000f00 */
[----:B------:R-:W-:Y:S01]  /*03c0*/  IMAD.HI.U32 R4, R9, R6, RZ ;  /* 0x0000000609047227 */ /* 0x000fe200078e00ff */
[----:B------:R-:W-:-:S04]  /*03d0*/  MOV R9, UR7 ;  /* 0x0000000700097c02 */ /* 0x000fc80008000f00 */
[----:B------:R-:W-:Y:S02]  /*03e0*/  IADD3 R2, PT, PT, -R4, RZ, RZ ;  /* 0x000000ff04027210 */ /* 0x000fe40007ffe1ff */
[----:B------:R-:W4:Y:S03]  /*03f0*/  LDG.E.64 R8, desc[UR20][R8.64] ;  /* 0x0000001408087981 */ /* 0x000f26000c1e1b00 */
[----:B------:R-:W-:-:S05]  /*0400*/  IMAD R2, R11, R2, R6 ;  /* 0x000000020b027224 */ /* 0x000fca00078e0206 */
[----:B------:R-:W-:Y:S02]  /*0410*/  ISETP.GT.U32.AND P1, PT, R11, R2, PT ;  /* 0x000000020b00720c */ /* 0x000fe40003f24070 */
[----:B------:R-:W-:-:S11]  /*0420*/  LOP3.LUT R6, R10, UR14, RZ, 0x3c, !PT ;  /* 0x0000000e0a067c12 */ /* 0x000fd6000f8e3cff */
[----:B------:R-:W-:-:S04]  /*0430*/  @!P1 IADD3 R2, PT, PT, R2, -R11, RZ ;  /* 0x8000000b02029210 */ /* 0x000fc80007ffe0ff */
[-C--:B------:R-:W-:Y:S02]  /*0440*/  ISETP.GE.U32.AND P4, PT, R2, R11.reuse, PT ;  /* 0x0000000b0200720c */ /* 0x080fe40003f86070 */
[----:B------:R-:W-:Y:S02]  /*0450*/  ISETP.GE.AND P2, PT, R6, RZ, PT ;  /* 0x000000ff0600720c */ /* 0x000fe40003f46270 */
[-C--:B------:R-:W-:Y:S02]  /*0460*/  ISETP.GT.U32.AND P5, PT, R11, R2.reuse, PT ;  /* 0x000000020b00720c */ /* 0x080fe40003fa4070 */
[----:B------:R-:W-:Y:S02]  /*0470*/  IADD3 R11, PT, PT, R2, -R11, RZ ;  /* 0x8000000b020b7210 */ /* 0x000fe40007ffe0ff */
[----:B------:R-:W-:Y:S02]  /*0480*/  @!P1 IADD3 R4, PT, PT, R4, 0x1, RZ ;  /* 0x0000000104049810 */ /* 0x000fe40007ffe0ff */
[----:B------:R-:W-:-:S03]  /*0490*/  SEL R2, R11, R2, !P5 ;  /* 0x000000020b027207 */ /* 0x000fc60006800000 */
[----:B------:R-:W-:Y:S02]  /*04a0*/  @P4 IADD3 R4, PT, PT, R4, 0x1, RZ ;  /* 0x0000000104044810 */ /* 0x000fe40007ffe0ff */
[----:B------:R-:W-:Y:S02]  /*04b0*/  ISETP.NE.AND P4, PT, R10, RZ, PT ;  /* 0x000000ff0a00720c */ /* 0x000fe40003f85270 */
[----:B------:R-:W-:Y:S02]  /*04c0*/  LOP3.LUT R11, RZ, R10, RZ, 0x33, !PT ;  /* 0x0000000aff0b7212 */ /* 0x000fe400078e33ff */
[----:B------:R-:W-:Y:S02]  /*04d0*/  @!P3 IADD3 R2, PT, PT, -R2, RZ, RZ ;  /* 0x000000ff0202b210 */ /* 0x000fe40007ffe1ff */
[----:B------:R-:W-:Y:S02]  /*04e0*/  @!P2 IADD3 R4, PT, PT, -R4, RZ, RZ ;  /* 0x000000ff0404a210 */ /* 0x000fe40007ffe1ff */
[----:B------:R-:W-:-:S02]  /*04f0*/  ISETP.GE.U32.AND P1, PT, R50, UR16, PT ;  /* 0x0000001032007c0c */ /* 0x000fc4000bf26070 */
[C---:B------:R-:W-:Y:S02]  /*0500*/  SEL R10, R11.reuse, R2, !P4 ;  /* 0x000000020b0a7207 */ /* 0x040fe40006000000 */
[----:B------:R-:W-:Y:S02]  /*0510*/  SEL R11, R11, R4, !P4 ;  /* 0x000000040b0b7207 */ /* 0x000fe40006000000 */
[----:B------:R-:W-:Y:S02]  /*0520*/  ISETP.GE.AND.EX P1, PT, R5, UR17, PT, P1 ;  /* 0x0000001105007c0c */ /* 0x000fe4000bf26310 */
[----:B------:R-:W-:Y:S02]  /*0530*/  SHF.L.U32 R31, R10, 0x5, RZ ;  /* 0x000000050a1f7819 */ /* 0x000fe400000006ff */
[----:B------:R-:W-:Y:S02]  /*0540*/  SHF.R.S32.HI R2, RZ, 0x1f, R11 ;  /* 0x0000001fff027819 */ /* 0x000fe4000001140b */
[----:B------:R-:W-:-:S02]  /*0550*/  SHF.R.S32.HI R57, RZ, 0x1f, R31 ;  /* 0x0000001fff397819 */ /* 0x000fc4000001141f */
[----:B------:R-:W-:Y:S01]  /*0560*/  LOP3.LUT R56, R31, R54, RZ, 0xfc, !PT ;  /* 0x000000361f387212 */ /* 0x000fe200078efcff */
[----:B------:R-:W-:-:S04]  /*0570*/  IMAD R2, R2, UR18, RZ ;  /* 0x0000001202027c24 */ /* 0x000fc8000f8e02ff */
[C---:B------:R-:W-:Y:S01]  /*0580*/  IMAD.WIDE.U32 R56, R11.reuse, UR18, R56 ;  /* 0x000000120b387c25 */ /* 0x040fe2000f8e0038 */
[----:B------:R-:W0:Y:S03]  /*0590*/  @!P1 LDC.64 R20, c[0x0][0x3f8] ;  /* 0x0000fe00ff149b82 */ /* 0x000e260000000a00 */
[----:B------:R-:W-:Y:S01]  /*05a0*/  IMAD R11, R11, UR19, R2 ;  /* 0x000000130b0b7c24 */ /* 0x000fe2000f8e0202 */
[----:B------:R-:W-:Y:S01]  /*05b0*/  @!P0 MOV R58, R56 ;  /* 0x00000038003a8202 */ /* 0x000fe20000000f00 */
[----:B-1----:R-:W-:-:S03]  /*05c0*/  @!P0 IMAD R2, R3, R18, RZ ;  /* 0x0000001203028224 */ /* 0x002fc600078e02ff */
[----:B------:R-:W-:Y:S01]  /*05d0*/  IADD3 R59, PT, PT, R57, R11, RZ ;  /* 0x0000000b393b7210 */ /* 0x000fe20007ffe0ff */
[C---:B------:R-:W-:Y:S01]  /*05e0*/  @!P0 IMAD R11, R53.reuse, R19, R2 ;  /* 0x00000013350b8224 */ /* 0x040fe200078e0202 */
[----:B------:R-:W-:Y:S01]  /*05f0*/  ISETP.NE.AND P2, PT, RZ, UR25, PT ;  /* 0x00000019ff007c0c */ /* 0x000fe2000bf45270 */
[----:B------:R-:W1:Y:S01]  /*0600*/  @!P1 LDC.64 R14, c[0x0][0x3a0] ;  /* 0x0000e800ff0e9b82 */ /* 0x000e620000000a00 */
[----:B------:R-:W-:-:S05]  /*0610*/  @!P0 IMAD.WIDE.U32 R18, R53, R18, R58 ;  /* 0x0000001235128225 */ /* 0x000fca00078e003a */
[----:B------:R-:W-:Y:S02]  /*0620*/  @!P0 IADD3 R19, PT, PT, R19, R11, RZ ;  /* 0x0000000b13138210 */ /* 0x000fe40007ffe0ff */
[----:B------:R-:W5:Y:S01]  /*0630*/  @!P1 LDC.64 R12, c[0x0][0x398] ;  /* 0x0000e600ff0c9b82 */ /* 0x000f620000000a00 */
[C---:B------:R-:W-:Y:S02]  /*0640*/  @!P0 SHF.L.U32 R11, R18.reuse, 0x1, RZ ;  /* 0x00000001120b8819 */ /* 0x040fe400000006ff */
[----:B------:R-:W-:-:S05]  /*0650*/  @!P0 SHF.L.U64.HI R2, R18, 0x1, R19 ;  /* 0x0000000112028819 */ /* 0x000fca0000010213 */
[----:B------:R-:W5:Y:S01]  /*0660*/  @P2 LDC.64 R16, c[0x0][0x3b0] ;  /* 0x0000ec00ff102b82 */ /* 0x000f620000000a00 */
[----:B0-----:R-:W-:Y:S01]  /*0670*/  @!P1 IMAD R4, R5, R20, RZ ;  /* 0x0000001405049224 */ /* 0x001fe200078e02ff */
[----:B------:R-:W-:-:S06]  /*0680*/  @!P1 MOV R26, R56 ;  /* 0x00000038001a9202 */ /* 0x000fcc0000000f00 */
[----:B------:R-:W0:Y:S01]  /*0690*/  LDC.64 R18, c[0x0][0x3a8] ;  /* 0x0000ea00ff127b82 */ /* 0x000e220000000a00 */
[----:B------:R-:W-:Y:S01]  /*06a0*/  @!P1 MOV R27, R59 ;  /* 0x0000003b001b9202 */ /* 0x000fe20000000f00 */
[C---:B------:R-:W-:Y:S01]  /*06b0*/  @!P1 IMAD R29, R50.reuse, R21, R4 ;  /* 0x00000015321d9224 */ /* 0x040fe200078e0204 */
[----:B--2---:R-:W-:Y:S01]  /*06c0*/  @!P0 IADD3 R22, P3, PT, R11, R22, RZ ;  /* 0x000000160b168210 */ /* 0x004fe20007f7e0ff */
[----:B------:R-:W-:-:S03]  /*06d0*/  @!P1 IMAD.WIDE.U32 R20, R50, R20, R26 ;  /* 0x0000001432149225 */ /* 0x000fc600078e001a */
[----:B------:R-:W-:Y:S02]  /*06e0*/  @!P0 IADD3.X R23, PT, PT, R2, R23, RZ, P3, !PT ;  /* 0x0000001702178210 */ /* 0x000fe40001ffe4ff */
[----:B---3--:R-:W-:Y:S02]  /*06f0*/  @!P0 IADD3 R24, P3, PT, R11, R24, RZ ;  /* 0x000000180b188210 */ /* 0x008fe40007f7e0ff */
[----:B------:R-:W-:Y:S02]  /*0700*/  @!P1 IADD3 R21, PT, PT, R21, R29, RZ ;  /* 0x0000001d15159210 */ /* 0x000fe40007ffe0ff */
[----:B------:R-:W-:Y:S02]  /*0710*/  @!P1 SHF.L.U32 R11, R20, 0x1, RZ ;  /* 0x00000001140b9819 */ /* 0x000fe400000006ff */
[----:B------:R-:W-:Y:S02]  /*0720*/  @!P0 IADD3.X R25, PT, PT, R2, R25, RZ, P3, !PT ;  /* 0x0000001902198210 */ /* 0x000fe40001ffe4ff */
[----:B------:R-:W-:-:S02]  /*0730*/  IADD3 R31, PT, PT, R54, R31, RZ ;  /* 0x0000001f361f7210 */ /* 0x000fc40007ffe0ff */
[----:B------:R-:W-:Y:S02]  /*0740*/  @!P1 SHF.L.U64.HI R20, R20, 0x1, R21 ;  /* 0x0000000114149819 */ /* 0x000fe40000010215 */
[C---:B-1----:R-:W-:Y:S02]  /*0750*/  @!P1 IADD3 R14, P3, PT, R11.reuse, R14, RZ ;  /* 0x0000000e0b0e9210 */ /* 0x042fe40007f7e0ff */
[----:B-----5:R-:W-:Y:S02]  /*0760*/  @!P1 IADD3 R12, P4, PT, R11, R12, RZ ;  /* 0x0000000c0b0c9210 */ /* 0x020fe40007f9e0ff */
[----:B------:R-:W-:Y:S02]  /*0770*/  CS2R R48, SRZ ;  /* 0x0000000000307805 */ /* 0x000fe4000001ff00 */
[----:B------:R-:W-:Y:S01]  /*0780*/  CS2R R44, SRZ ;  /* 0x00000000002c7805 */ /* 0x000fe2000001ff00 */
[----:B------:R-:W-:Y:S01]  /*0790*/  @P2 IMAD.WIDE R16, R31, 0x2, R16 ;  /* 0x000000021f102825 */ /* 0x000fe200078e0210 */
[----:B------:R-:W-:-:S02]  /*07a0*/  @!P1 IADD3.X R15, PT, PT, R20, R15, RZ, P3, !PT ;  /* 0x0000000f140f9210 */ /* 0x000fc40001ffe4ff */
[----:B------:R-:W-:Y:S01]  /*07b0*/  @!P1 IADD3.X R13, PT, PT, R20, R13, RZ, P4, !PT ;  /* 0x0000000d140d9210 */ /* 0x000fe200027fe4ff */
[----:B0-----:R-:W-:Y:S01]  /*07c0*/  IMAD.WIDE R18, R31, 0x2, R18 ;  /* 0x000000021f127825 */ /* 0x001fe200078e0212 */
[----:B------:R-:W2:Y:S04]  /*07d0*/  @!P0 LDG.E R49, desc[UR20][R22.64] ;  /* 0x0000001416318981 */ /* 0x000ea8000c1e1900 */
[----:B------:R-:W3:Y:S04]  /*07e0*/  @!P0 LDG.E R48, desc[UR20][R24.64] ;  /* 0x0000001418308981 */ /* 0x000ee8000c1e1900 */
[----:B------:R-:W5:Y:S04]  /*07f0*/  @P2 LDG.E.U16 R11, desc[UR20][R16.64] ;  /* 0x00000014100b2981 */ /* 0x000f68000c1e1500 */
[----:B------:R-:W5:Y:S04]  /*0800*/  @P2 LDG.E.U16 R20, desc[UR20][R16.64+0x2] ;  /* 0x0000021410142981 */ /* 0x000f68000c1e1500 */
[----:B------:R-:W5:Y:S04]  /*0810*/  LDG.E.U16 R2, desc[UR20][R18.64] ;  /* 0x0000001412027981 */ /* 0x000f68000c1e1500 */
[----:B------:R-:W5:Y:S04]  /*0820*/  LDG.E.U16 R4, desc[UR20][R18.64+0x2] ;  /* 0x0000021412047981 */ /* 0x000f68000c1e1500 */
[----:B------:R-:W5:Y:S04]  /*0830*/  @!P1 LDG.E R45, desc[UR20][R14.64] ;  /* 0x000000140e2d9981 */ /* 0x000f68000c1e1900 */
[----:B------:R-:W5:Y:S01]  /*0840*/  @!P1 LDG.E R44, desc[UR20][R12.64] ;  /* 0x000000140c2c9981 */ /* 0x000f62000c1e1900 */
[----:B------:R-:W-:Y:S01]  /*0850*/  UISETP.NE.AND UP1, UPT, UR25, URZ, UPT ;  /* 0x000000ff1900728c */ /* 0x000fe2000bf25270 */
[----:B------:R-:W-:Y:S01]  /*0860*/  HFMA2 R43, -RZ, RZ, 0, 0 ;  /* 0x00000000ff2b7431 */ /* 0x000fe200000001ff */
[----:B------:R-:W-:Y:S01]  /*0870*/  MOV R41, RZ ;  /* 0x000000ff00297202 */ /* 0x000fe20000000f00 */
[----:B------:R-:W-:Y:S01]  /*0880*/  UMOV UR29, 0x3f800000 ;  /* 0x3f800000001d7882 */ /* 0x000fe20000000000 */
[----:B----4-:R-:W-:-:S13]  /*0890*/  R2UR UR38, R8 ;  /* 0x00000000082672ca */ /* 0x010fda00000e0000 */
[----:B------:R-:W-:-:S05]  /*08a0*/  MOV R6, UR38 ;  /* 0x0000002600067c02 */ /* 0x000fca0008000f00 */
[----:B------:R-:W-:-:S05]  /*08b0*/  FFMA.FTZ R9, -R6, UR38, R9 ;  /* 0x0000002606097c23 */ /* 0x000fca0008010109 */
[----:B------:R-:W-:-:S13]  /*08c0*/  FSETP.GTU.FTZ.AND P1, PT, R9, RZ, PT ;  /* 0x000000ff0900720b */ /* 0x000fda0003f3c000 */
[----:B------:R-:W-:-:S05]  /*08d0*/  VOTEU.ANY UP0, P1 ;  /* 0x0000000000ff7886 */ /* 0x000fca0000800100 */
[----:B------:R-:W0:Y:S01]  /*08e0*/  @UP0 LDCU UR6, c[0x0][0x3c0] ;  /* 0x00007800ff0607ac */ /* 0x000e220008000800 */
[----:B------:R-:W-:-:S13]  /*08f0*/  PLOP3.LUT P1, PT, PT, PT, UP0, 0x80, 0x8 ;  /* 0x000000000008781c */ /* 0x000fda0003f2f008 */
[----:B0-----:R-:W-:-:S06]  /*0900*/  @P1 FADD.FTZ R6, R9, UR6 ;  /* 0x0000000609061e21 */ /* 0x001fcc0008010000 */
[----:B------:R-:W0:Y:S02]  /*0910*/  @P1 MUFU.RSQ R6, R6 ;  /* 0x0000000600061308 */ /* 0x000e240000001400 */
[----:B0-----:R-:W-:-:S13]  /*0920*/  @P1 R2UR UR6, R6 ;  /* 0x00000000060612ca */ /* 0x001fda00000e0000 */
[----:B------:R-:W-:Y:S01]  /*0930*/  @UP0 UMOV UR29, UR6 ;  /* 0x00000006001d0c82 */ /* 0x000fe20008000000 */
[----:B--2---:R-:W-:Y:S02]  /*0940*/  PRMT R46, R49, 0x7632, R46 ;  /* 0x00007632312e7816 */ /* 0x004fe4000000002e */
[----:B---3--:R-:W-:Y:S02]  /*0950*/  PRMT R47, R48, 0x7632, R47 ;  /* 0x00007632302f7816 */ /* 0x008fe4000000002f */
[----:B-----5:R-:W-:Y:S02]  /*0960*/  @P2 SHF.L.U32 R43, R11, 0x10, RZ ;  /* 0x000000100b2b2819 */ /* 0x020fe400000006ff */
[----:B------:R-:W-:Y:S02]  /*0970*/  @P2 SHF.L.U32 R41, R20, 0x10, RZ ;  /* 0x0000001014292819 */ /* 0x000fe400000006ff */
[----:B------:R-:W-:Y:S02]  /*0980*/  SHF.L.U32 R2, R2, 0x10, RZ ;  /* 0x0000001002027819 */ /* 0x000fe400000006ff */
[----:B------:R-:W-:-:S02]  /*0990*/  SHF.L.U32 R4, R4, 0x10, RZ ;  /* 0x0000001004047819 */ /* 0x000fc400000006ff */
[----:B------:R-:W-:Y:S02]  /*09a0*/  PRMT R40, R45, 0x7632, R40 ;  /* 0x000076322d287816 */ /* 0x000fe40000000028 */
[----:B------:R-:W-:Y:S01]  /*09b0*/  PRMT R42, R44, 0x7632, R42 ;  /* 0x000076322c2a7816 */ /* 0x000fe2000000002a */
[----:B------:R-:W-:Y:S06]  /*09c0*/  BRA.U UP1, `(.L_x_208) ;  /* 0x0000000101947547 */ /* 0x000fec000b800000 */
[----:B------:R-:W-:Y:S02]  /*09d0*/  SHF.L.U32 R6, R49, 0x10, RZ ;  /* 0x0000001031067819 */ /* 0x000fe400000006ff */
[----:B------:R-:W-:Y:S02]  /*09e0*/  SHF.L.U32 R9, R48, 0x10, RZ ;  /* 0x0000001030097819 */ /* 0x000fe400000006ff */
[----:B------:R-:W-:Y:S01]  /*09f0*/  SHF.L.U32 R8, R46, 0x10, RZ ;  /* 0x000000102e087819 */ /* 0x000fe200000006ff */
[----:B------:R-:W-:Y:S01]  /*0a00*/  FADD.FTZ R6, R6, -UR38 ;  /* 0x8000002606067e21 */ /* 0x000fe20008010000 */
[----:B------:R-:W-:Y:S01]  /*0a10*/  SHF.L.U32 R11, R47, 0x10, RZ ;  /* 0x000000102f0b7819 */ /* 0x000fe200000006ff */
[----:B------:R-:W-:Y:S01]  /*0a20*/  FMUL.FTZ R13, R2, R9 ;  /* 0x00000009020d7220 */ /* 0x000fe20000410000 */
[----:B------:R-:W-:Y:S01]  /*0a30*/  SHF.L.U32 R14, R45, 0x10, RZ ;  /* 0x000000102d0e7819 */ /* 0x000fe200000006ff */
[----:B------:R-:W-:Y:S01]  /*0a40*/  FADD.FTZ R8, R8, -UR38 ;  /* 0x8000002608087e21 */ /* 0x000fe20008010000 */
[----:B------:R-:W-:Y:S01]  /*0a50*/  FMUL.FTZ R6, R6, UR29 ;  /* 0x0000001d06067c20 */ /* 0x000fe20008410000 */
[----:B------:R-:W-:Y:S01]  /*0a60*/  FADD.FTZ R12, RZ, R13 ;  /* 0x0000000dff0c7221 */ /* 0x000fe20000010000 */
[----:B------:R-:W-:Y:S01]  /*0a70*/  FMUL.FTZ R15, R4, R11 ;  /* 0x0000000b040f7220 */ /* 0x000fe20000410000 */
[----:B------:R-:W-:Y:S01]  /*0a80*/  FMUL.FTZ R8, R8, UR29 ;  /* 0x0000001d08087c20 */ /* 0x000fe20008410000 */
[----:B------:R-:W-:Y:S01]  /*0a90*/  FFMA.FTZ R13, R6, R13, RZ ;  /* 0x0000000d060d7223 */ /* 0x000fe200000100ff */
        /* <DEDUP_REMOVED lines=10> */
[----:B------:R-:W-:Y:S01]  /*0b40*/  FFMA.FTZ R6, R9, R6, RZ ;  /* 0x0000000609067223 */ /* 0x000fe200000100ff */
[----:B------:R-:W-:Y:S01]  /*0b50*/  FADD.FTZ R22, RZ, R9 ;  /* 0x00000009ff167221 */ /* 0x000fe20000010000 */
[----:B------:R-:W-:Y:S01]  /*0b60*/  FMUL.FTZ R9, R4, R21 ;  /* 0x0000001504097220 */ /* 0x000fe20000410000 */
[----:B------:R-:W-:Y:S01]  /*0b70*/  FADD.FTZ R12, RZ, R11 ;  /* 0x0000000bff0c7221 */ /* 0x000fe20000010000 */
[----:B------:R-:W-:Y:S01]  /*0b80*/  FFMA.FTZ R13, R16, R15, R13 ;  /* 0x0000000f100d7223 */ /* 0x000fe2000001000d */
[----:B------:R-:W-:Y:S01]  /*0b90*/  FMUL.FTZ R14, R14, UR29 ;  /* 0x0000001d0e0e7c20 */ /* 0x000fe20008410000 */
[----:B------:R-:W-:Y:S01]  /*0ba0*/  FFMA.FTZ R8, R11, R8, RZ ;  /* 0x000000080b087223 */ /* 0x000fe200000100ff */
[----:B------:R-:W-:Y:S01]  /*0bb0*/  FADD.FTZ R18, R9, R18 ;  /* 0x0000001209127221 */ /* 0x000fe20000010000 */
[----:B------:R-:W-:Y:S01]  /*0bc0*/  FADD.FTZ R23, R21, R12 ;  /* 0x0000000c15177221 */ /* 0x000fe20000010000 */
[----:B------:R-:W-:Y:S01]  /*0bd0*/  FFMA.FTZ R9, R14, R9, R13 ;  /* 0x000000090e097223 */ /* 0x000fe2000001000d */
[C---:B------:R-:W-:Y:S01]  /*0be0*/  FADD.FTZ R22, R17.reuse, R22 ;  /* 0x0000001611167221 */ /* 0x040fe20000010000 */
[----:B------:R-:W-:Y:S01]  /*0bf0*/  FFMA.FTZ R20, R17, R16, R6 ;  /* 0x0000001011147223 */ /* 0x000fe20000010006 */
[----:B------:R-:W-:Y:S01]  /*0c00*/  FFMA.FTZ R21, R21, R14, R8 ;  /* 0x0000000e15157223 */ /* 0x000fe20000010008 */
[----:B------:R-:W-:Y:S06]  /*0c10*/  BRA `(.L_x_209) ;  /* 0x0000000400207947 */ /* 0x000fec0003800000 */
.L_x_208:
[----:B------:R-:W-:Y:S02]  /*0c20*/  SHF.L.U32 R6, R49, 0x10, RZ ;  /* 0x0000001031067819 */ /* 0x000fe400000006ff */
[----:B------:R-:W-:Y:S02]  /*0c30*/  SHF.L.U32 R9, R45, 0x10, RZ ;  /* 0x000000102d097819 */ /* 0x000fe400000006ff */
[----:B------:R-:W-:Y:S01]  /*0c40*/  SHF.L.U32 R11, R40, 0x10, RZ ;  /* 0x00000010280b7819 */ /* 0x000fe200000006ff */
[----:B------:R-:W-:Y:S01]  /*0c50*/  FADD.FTZ R8, R6, -UR38 ;  /* 0x8000002606087e21 */ /* 0x000fe20008010000 */
[----:B------:R-:W-:Y:S01]  /*0c60*/  SHF.L.U32 R6, R46, 0x10, RZ ;  /* 0x000000102e067819 */ /* 0x000fe200000006ff */
[----:B------:R-:W-:Y:S01]  /*0c70*/  FADD.FTZ R9, R9, -UR38 ;  /* 0x8000002609097e21 */ /* 0x000fe20008010000 */
[----:B------:R-:W-:Y:S01]  /*0c80*/  SHF.L.U32 R23, R47, 0x10, RZ ;  /* 0x000000102f177819 */ /* 0x000fe200000006ff */
[----:B------:R-:W-:Y:S01]  /*0c90*/  FMUL.FTZ R8, R8, UR29 ;  /* 0x0000001d08087c20 */ /* 0x000fe20008410000 */
[----:B------:R-:W-:Y:S01]  /*0ca0*/  FADD.FTZ R21, R11, -UR38 ;  /* 0x800000260b157e21 */ /* 0x000fe20008010000 */
[----:B------:R-:W-:Y:S01]  /*0cb0*/  FADD.FTZ R6, R6, -UR38 ;  /* 0x8000002606067e21 */ /* 0x000fe20008010000 */
[----:B------:R-:W-:Y:S01]  /*0cc0*/  FMUL.FTZ R20, R9, UR29 ;  /* 0x0000001d09147c20 */ /* 0x000fe20008410000 */
[--C-:B------:R-:W-:Y:S01]  /*0cd0*/  FFMA.FTZ R12, R2, R8, R43.reuse ;  /* 0x00000008020c7223 */ /* 0x100fe2000001002b */
[----:B------:R-:W-:Y:S01]  /*0ce0*/  FMUL.FTZ R21, R21, UR29 ;  /* 0x0000001d15157c20 */ /* 0x000fe20008410000 */
[----:B------:R-:W-:Y:S01]  /*0cf0*/  FMUL.FTZ R6, R6, UR29 ;  /* 0x0000001d06067c20 */ /* 0x000fe20008410000 */
[----:B------:R-:W-:Y:S01]  /*0d00*/  FFMA.FTZ R11, R2, R20, R43 ;  /* 0x00000014020b7223 */ /* 0x000fe2000001002b */
[----:B------:R-:W-:Y:S01]  /*0d10*/  FMUL.FTZ R14, R12, -1.4426950216293334961 ;  /* 0xbfb8aa3b0c0e7820 */ /* 0x000fe20000410000 */
[C-C-:B------:R-:W-:Y:S01]  /*0d20*/  FFMA.FTZ R9, R4.reuse, R21, R41.reuse ;  /* 0x0000001504097223 */ /* 0x140fe20000010029 */
[----:B------:R-:W-:Y:S01]  /*0d30*/  FFMA.FTZ R13, R4, R6, R41 ;  /* 0x00000006040d7223 */ /* 0x000fe20000010029 */
[----:B------:R-:W-:-:S02]  /*0d40*/  FMUL.FTZ R17, R11, -1.4426950216293334961 ;  /* 0xbfb8aa3b0b117820 */ /* 0x000fc40000410000 */
[----:B------:R-:W-:Y:S01]  /*0d50*/  FMUL.FTZ R19, R9, -1.4426950216293334961 ;  /* 0xbfb8aa3b09137820 */ /* 0x000fe20000410000 */
[----:B------:R-:W-:Y:S01]  /*0d60*/  FMUL.FTZ R15, R13, -1.4426950216293334961 ;  /* 0xbfb8aa3b0d0f7820 */ /* 0x000fe20000410000 */
[----:B------:R-:W0:Y:S08]  /*0d70*/  MUFU.EX2 R14, R14 ;  /* 0x0000000e000e7308 */ /* 0x000e300000000800 */
        /* <DEDUP_REMOVED lines=12> */
[----:B-1----:R-:W-:Y:S01]  /*0e40*/  FMUL.FTZ R15, R15, R14 ;  /* 0x0000000e0f0f7220 */ /* 0x002fe20000410000 */
[----:B------:R-:W-:-:S04]  /*0e50*/  FADD.FTZ R17, -R14, 1 ;  /* 0x3f8000000e117421 */ /* 0x000fc80000010100 */
[----:B------:R-:W-:Y:S01]  /*0e60*/  FFMA.FTZ R12, R12, R17, 1 ;  /* 0x3f8000000c0c7423 */ /* 0x000fe20000010011 */
[----:B------:R-:W-:Y:S01]  /*0e70*/  SHF.L.U32 R17, R42, 0x10, RZ ;  /* 0x000000102a117819 */ /* 0x000fe200000006ff */
[----:B------:R-:W1:Y:S01]  /*0e80*/  MUFU.RCP R22, R22 ;  /* 0x0000001600167308 */ /* 0x000e620000001000 */
[----:B--2---:R-:W-:Y:S01]  /*0e90*/  FADD.FTZ R14, -R16, 1 ;  /* 0x3f800000100e7421 */ /* 0x004fe20000010100 */
[----:B------:R-:W-:Y:S01]  /*0ea0*/  FMUL.FTZ R16, R23, R16 ;  /* 0x0000001017107220 */ /* 0x000fe20000410000 */
[----:B------:R-:W-:Y:S02]  /*0eb0*/  FMUL.FTZ R15, R15, R12 ;  /* 0x0000000c0f0f7220 */ /* 0x000fe40000410000 */
[----:B------:R-:W-:Y:S01]  /*0ec0*/  FFMA.FTZ R13, R13, R14, 1 ;  /* 0x3f8000000d0d7423 */ /* 0x000fe2000001000e */
[----:B0-----:R-:W-:Y:S01]  /*0ed0*/  FMUL.FTZ R14, R19, R18 ;  /* 0x00000012130e7220 */ /* 0x001fe20000410000 */
[----:B------:R-:W-:Y:S02]  /*0ee0*/  FADD.FTZ R18, -R18, 1 ;  /* 0x3f80000012127421 */ /* 0x000fe40000010100 */
[----:B------:R-:W-:Y:S01]  /*0ef0*/  FMUL.FTZ R13, R16, R13 ;  /* 0x0000000d100d7220 */ /* 0x000fe20000410000 */
[----:B-1----:R-:W-:Y:S01]  /*0f00*/  FMUL.FTZ R19, R17, R22 ;  /* 0x0000001611137220 */ /* 0x002fe20000410000 */
[----:B------:R-:W-:Y:S01]  /*0f10*/  FADD.FTZ R22, -R22, 1 ;  /* 0x3f80000016167421 */ /* 0x000fe20000010100 */
[----:B------:R-:W-:Y:S01]  /*0f20*/  FFMA.FTZ R17, R11, R18, 1 ;  /* 0x3f8000000b117423 */ /* 0x000fe20000010012 */
[----:B------:R-:W-:-:S02]  /*0f30*/  FMUL.FTZ R11, R2, R15 ;  /* 0x0000000f020b7220 */ /* 0x000fc40000410000 */
[----:B------:R-:W-:Y:S01]  /*0f40*/  FFMA.FTZ R22, R9, R22, 1 ;  /* 0x3f80000009167423 */ /* 0x000fe20000010016 */
[----:B------:R-:W-:Y:S01]  /*0f50*/  FMUL.FTZ R14, R14, R17 ;  /* 0x000000110e0e7220 */ /* 0x000fe20000410000 */
[----:B------:R-:W-:Y:S01]  /*0f60*/  FMUL.FTZ R9, R4, R13 ;  /* 0x0000000d04097220 */ /* 0x000fe20000410000 */
[----:B------:R-:W-:Y:S01]  /*0f70*/  FFMA.FTZ R17, R8, R11, RZ ;  /* 0x0000000b08117223 */ /* 0x000fe200000100ff */
[----:B------:R-:W-:Y:S01]  /*0f80*/  FADD.FTZ R12, RZ, R11 ;  /* 0x0000000bff0c7221 */ /* 0x000fe20000010000 */
[----:B------:R-:W-:Y:S01]  /*0f90*/  FMUL.FTZ R11, R2, R14 ;  /* 0x0000000e020b7220 */ /* 0x000fe20000410000 */
[----:B------:R-:W-:Y:S01]  /*0fa0*/  FMUL.FTZ R19, R19, R22 ;  /* 0x0000001613137220 */ /* 0x000fe20000410000 */
[C---:B------:R-:W-:Y:S01]  /*0fb0*/  FFMA.FTZ R17, R6.reuse, R9, R17 ;  /* 0x0000000906117223 */ /* 0x040fe20000010011 */
[----:B------:R-:W-:Y:S01]  /*0fc0*/  FADD.FTZ R12, R9, R12 ;  /* 0x0000000c090c7221 */ /* 0x000fe20000010000 */
[----:B------:R-:W-:Y:S01]  /*0fd0*/  FFMA.FTZ R6, R6, R13, RZ ;  /* 0x0000000d06067223 */ /* 0x000fe200000100ff */
[----:B------:R-:W-:Y:S01]  /*0fe0*/  FMUL.FTZ R18, R4, R19 ;  /* 0x0000001304127220 */ /* 0x000fe20000410000 */
[----:B------:R-:W-:Y:S01]  /*0ff0*/  FFMA.FTZ R16, R20, R11, R17 ;  /* 0x0000000b14107223 */ /* 0x000fe20000010011 */
[----:B------:R-:W-:Y:S01]  /*1000*/  FADD.FTZ R17, R12, R11 ;  /* 0x0000000b0c117221 */ /* 0x000fe20000010000 */
[----:B------:R-:W-:Y:S01]  /*1010*/  FFMA.FTZ R11, R8, R15, RZ ;  /* 0x0000000f080b7223 */ /* 0x000fe200000100ff */
[----:B------:R-:W-:Y:S01]  /*1020*/  FADD.FTZ R15, RZ, R15 ;  /* 0x0000000fff0f7221 */ /* 0x000fe20000010000 */
[----:B------:R-:W-:Y:S01]  /*1030*/  FADD.FTZ R13, RZ, R13 ;  /* 0x0000000dff0d7221 */ /* 0x000fe20000010000 */
[----:B------:R-:W-:Y:S01]  /*1040*/  FFMA.FTZ R9, R21, R18, R16 ;  /* 0x0000001215097223 */ /* 0x000fe20000010010 */
[----:B------:R-:W-:Y:S01]  /*1050*/  FADD.FTZ R18, R18, R17 ;  /* 0x0000001112127221 */ /* 0x000fe20000010000 */
[----:B------:R-:W-:Y:S01]  /*1060*/  FFMA.FTZ R20, R20, R14, R11 ;  /* 0x0000000e14147223 */ /* 0x000fe2000001000b */
[----:B------:R-:W-:Y:S01]  /*1070*/  FADD.FTZ R22, R15, R14 ;  /* 0x0000000e0f167221 */ /* 0x000fe20000010000 */
[----:B------:R-:W-:Y:S01]  /*1080*/  FFMA.FTZ R21, R21, R19, R6 ;  /* 0x0000001315157223 */ /* 0x000fe20000010006 */
[----:B------:R-:W-:-:S07]  /*1090*/  FADD.FTZ R23, R13, R19 ;  /* 0x000000130d177221 */ /* 0x000fce0000010000 */
.L_x_209:
        /* <DEDUP_REMOVED lines=34> */
.L_x_211:
[----:B------:R-:W-:Y:S05]  /*12c0*/  BSYNC.RECONVERGENT B0 ;  /* 0x0000000000007941 */ /* 0x000fea0003800200 */
.L_x_210:
        /* <DEDUP_REMOVED lines=8> */
[----:B-12---:R-:W1:Y:S04]  /*1350*/  LDS.128 R12, [UR6+0x20] ;  /* 0x00002006ff0c7984 */ /* 0x006e680008000c00 */
[----:B------:R-:W2:Y:S04]  /*1360*/  LDS.128 R16, [UR6+0x30] ;  /* 0x00003006ff107984 */ /* 0x000ea80008000c00 */
[----:B------:R-:W5:Y:S04]  /*1370*/  LDS.128 R32, [UR6+0x40] ;  /* 0x00004006ff207984 */ /* 0x000f680008000c00 */
[----:B------:R-:W5:Y:S04]  /*1380*/  LDS.128 R28, [UR6+0x50] ;  /* 0x00005006ff1c7984 */ /* 0x000f680008000c00 */
[----:B------:R-:W5:Y:S01]  /*1390*/  LDS.128 R24, [UR6+0x60] ;  /* 0x00006006ff187984 */ /* 0x000f620008000c00 */
[----:B----4-:R-:W-:Y:S01]  /*13a0*/  FADD.FTZ R37, R8, R10 ;  /* 0x0000000a08257221 */ /* 0x010fe20000010000 */
[----:B------:R-:W-:-:S02]  /*13b0*/  FADD.FTZ R36, R9, R11 ;  /* 0x0000000b09247221 */ /* 0x000fc40000010000 */
[----:B0--3--:R-:W0:Y:S01]  /*13c0*/  LDS.128 R8, [UR6+0x70] ;  /* 0x00007006ff087984 */ /* 0x009e220008000c00 */
[----:B-1----:R-:W-:Y:S01]  /*13d0*/  FADD.FTZ R37, R37, R12 ;  /* 0x0000000c25257221 */ /* 0x002fe20000010000 */
[----:B------:R-:W-:-:S03]  /*13e0*/  FADD.FTZ R36, R36, R13 ;  /* 0x0000000d24247221 */ /* 0x000fc60000010000 */
        /* <DEDUP_REMOVED lines=27> */
.L_x_213:
[----:B------:R-:W-:Y:S05]  /*15a0*/  BSYNC.RECONVERGENT B0 ;  /* 0x0000000000007941 */ /* 0x000fea0003800200 */
.L_x_212:
[----:B------:R-:W-:Y:S06]  /*15b0*/  BAR.SYNC.DEFER_BLOCKING 0x0 ;  /* 0x0000000000007b1d */ /* 0x000fec0000010000 */
[----:B------:R-:W-:Y:S04]  /*15c0*/  BSSY.RECONVERGENT B0, `(.L_x_214) ;  /* 0x000009d000007945 */ /* 0x000fe80003800200 */
[----:B------:R-:W-:Y:S05]  /*15d0*/  @P5 BRA `(.L_x_215) ;  /* 0x00000008006c5947 */ /* 0x000fea0003800000 */
[----:B------:R-:W4:Y:S04]  /*15e0*/  LDS.128 R36, [R52+0x100] ;  /* 0x0001000034247984 */ /* 0x000f280000000c00 */
[----:B------:R-:W5:Y:S04]  /*15f0*/  LDS.128 R32, [R52+0x200] ;  /* 0x0002000034207984 */ /* 0x000f680000000c00 */
[----:B------:R-:W0:Y:S04]  /*1600*/  LDS.128 R24, [R52+0x300] ;  /* 0x0003000034187984 */ /* 0x000e280000000c00 */
[----:B------:R-:W3:Y:S04]  /*1610*/  LDS.128 R28, [R52+0x400] ;  /* 0x00040000341c7984 */ /* 0x000ee80000000c00 */
[----:B-12---:R-:W1:Y:S04]  /*1620*/  LDS.128 R12, [R52+0x500] ;  /* 0x00050000340c7984 */ /* 0x006e680000000c00 */
[----:B------:R-:W2:Y:S01]  /*1630*/  LDS.128 R16, [R52+0x600] ;  /* 0x0006000034107984 */ /* 0x000ea20000000c00 */
        /* <DEDUP_REMOVED lines=27> */
[----:B------:R-:W-:-:S02]  /*17f0*/  FADD.FTZ R17, R13, R18 ;  /* 0x000000120d117221 */ /* 0x000fc40000010000 */
        /* <DEDUP_REMOVED lines=121> */
.L_x_215:
[----:B------:R-:W-:Y:S05]  /*1f90*/  BSYNC.RECONVERGENT B0 ;  /* 0x0000000000007941 */ /* 0x000fea0003800200 */
.L_x_214:
[----:B------:R-:W-:Y:S04]  /*1fa0*/  BSSY.RECONVERGENT B0, `(.L_x_216) ;  /* 0x000001c000007945 */ /* 0x000fe80003800200 */
[----:B------:R-:W-:Y:S05]  /*1fb0*/  @P5 BRA `(.L_x_217) ;  /* 0x0000000000685947 */ /* 0x000fea0003800000 */
[----:B------:R-:W4:Y:S08]  /*1fc0*/  LDC.64 R10, c[0x0][0x3f8] ;  /* 0x0000fe00ff0a7b82 */ /* 0x000f300000000a00 */
[----:B-12---:R-:W1:Y:S01]  /*1fd0*/  LDC.64 R12, c[0x0][0x3d8] ;  /* 0x0000f600ff0c7b82 */ /* 0x006e620000000a00 */
[----:B----4-:R-:W-:Y:S01]  /*1fe0*/  IMAD.WIDE.U32 R14, R10, 0x3, RZ ;  /* 0x000000030a0e7825 */ /* 0x010fe200078e00ff */
        /* <DEDUP_REMOVED lines=23> */
.L_x_217:
[----:B------:R-:W-:Y:S05]  /*2160*/  BSYNC.RECONVERGENT B0 ;  /* 0x0000000000007941 */ /* 0x000fea0003800200 */
.L_x_216:
        /* <DEDUP_REMOVED lines=11> */
[----:B----4-:R-:W4:Y:S01]  /*2220*/  LDC.64 R10, c[0x0][0x3c8] ;  /* 0x0000f200ff0a7b82 */ /* 0x010f220000000a00 */
[----:B------:R-:W-:Y:S01]  /*2230*/  MOV R6, UR4 ;  /* 0x0000000400067c02 */ /* 0x000fe20008000f00 */
[----:B------:R-:W-:Y:S02]  /*2240*/  UIADD3 UR15, UPT, UPT, UR16, UR5, URZ ;  /* 0x00000005100f7290 */ /* 0x000fe4000fffe0ff */
[----:B------:R-:W-:Y:S01]  /*2250*/  UIMAD.WIDE.U32 UR18, UR26, 0x8, UR6 ;  /* 0x000000081a1278a5 */ /* 0x000fe2000f8e0006 */
[----:B------:R-:W-:-:S03]  /*2260*/  LOP3.LUT P1, R6, R6, 0x2, RZ, 0xc0, !PT ;  /* 0x0000000206067812 */ /* 0x000fc6000782c0ff */
[----:B------:R-:W-:Y:S02]  /*2270*/  MOV R15, UR15 ;  /* 0x0000000f000f7c02 */ /* 0x000fe40008000f00 */
[----:B------:R-:W-:Y:S02]  /*2280*/  SEL R17, RZ, UR24, P1 ;  /* 0x00000018ff117c07 */ /* 0x000fe40008800000 */
[----:B--2---:R-:W-:Y:S02]  /*2290*/  MOV R12, UR18 ;  /* 0x00000012000c7c02 */ /* 0x004fe40008000f00 */
[----:B------:R-:W-:Y:S02]  /*22a0*/  ISETP.NE.AND P1, PT, R17, -0x1, PT ;  /* 0xffffffff1100780c */ /* 0x000fe40003f25270 */
[----:B-1----:R-:W-:-:S05]  /*22b0*/  MOV R13, UR19 ;  /* 0x00000013000d7c02 */ /* 0x002fca0008000f00 */
[----:B------:R1:W-:Y:S01]  /*22c0*/  STG.E.64 desc[UR20][R12.64], R8 ;  /* 0x000000080c007986 */ /* 0x0003e2000c101b14 */
[----:B----4-:R-:W-:Y:S01]  /*22d0*/  IMAD.WIDE.U32 R10, R15, 0x4, R10 ;  /* 0x000000040f0a7825 */ /* 0x010fe200078e000a */
[----:B------:R-:W-:Y:S01]  /*22e0*/  IADD3 R15, PT, PT, -R6, 0x1, RZ ;  /* 0x00000001060f7810 */ /* 0x000fe20007ffe1ff */
[----:B------:R-:W-:Y:S06]  /*22f0*/  MEMBAR.ALL.GPU ;  /* 0x0000000000007992 */ /* 0x000fec000000a000 */
[----:B------:R-:W-:-:S00]  /*2300*/  ERRBAR ;  /* 0x00000000000079ab */ /* 0x000fc00000000000 */
[----:B------:R-:W-:Y:S06]  /*2310*/  CGAERRBAR ;  /* 0x00000000000075ab */ /* 0x000fec0000000000 */
[----:B------:R1:W-:Y:S01]  /*2320*/  REDG.E.ADD.S32.STRONG.GPU desc[UR20][R10.64], R15 ;  /* 0x0000000f0a00798e */ /* 0x0003e2000c12e314 */
[----:B------:R-:W-:Y:S05]  /*2330*/  @!P1 BRA `(.L_x_219) ;  /* 0x0000000000149947 */ /* 0x000fea0003800000 */
.L_x_220:
[----:B------:R-:W2:Y:S04]  /*2340*/  LDG.E.STRONG.GPU R6, desc[UR20][R10.64] ;  /* 0x000000140a067981 */ /* 0x000ea8000c1ef900 */
[----:B--2---:R-:W-:Y:S01]  /*2350*/  CCTL.IVALL ;  /* 0x00000000ff00798f */ /* 0x004fe20002000000 */
[----:B------:R-:W-:Y:S05]  /*2360*/  YIELD ;  /* 0x0000000000007946 */ /* 0x000fea0003800000 */
[----:B------:R-:W-:-:S13]  /*2370*/  ISETP.NE.AND P1, PT, R6, R17, PT ;  /* 0x000000110600720c */ /* 0x000fda0003f25270 */
[----:B------:R-:W-:Y:S05]  /*2380*/  @P1 BRA `(.L_x_220) ;  /* 0xfffffffc00ec1947 */ /* 0x000fea000383ffff */
.L_x_219:
[----:B------:R-:W-:Y:S05]  /*2390*/  WARPSYNC.ALL ;  /* 0x0000000000007948 */ /* 0x000fea0003800000 */
[----:B------:R-:W-:Y:S01]  /*23a0*/  BAR.SYNC.DEFER_BLOCKING 0x0 ;  /* 0x0000000000007b1d */ /* 0x000fe20000010000 */
[----:B------:R-:W-:-:S05]  /*23b0*/  HFMA2 R6, -RZ, RZ, 0, 0 ;  /* 0x00000000ff067431 */ /* 0x000fca00000001ff */
[----:B------:R-:W-:Y:S05]  /*23c0*/  @!P4 BRA `(.L_x_221) ;  /* 0x000000040078c947 */ /* 0x000fea0003800000 */
[----:B------:R-:W-:Y:S01]  /*23d0*/  MOV R18, RZ ;  /* 0x000000ff00127202 */ /* 0x000fe20000000f00 */
        /* <DEDUP_REMOVED lines=9> */
.L_x_222:
        /* <DEDUP_REMOVED lines=12> */
[----:B-1--4-:R-:W-:Y:S02]  /*2530*/  MOV R10, UR34 ;  /* 0x00000022000a7c02 */ /* 0x012fe40008000f00 */
[----:B------:R-:W-:Y:S01]  /*2540*/  MOV R11, UR35 ;  /* 0x00000023000b7c02 */ /* 0x000fe20008000f00 */
[----:B------:R-:W-:Y:S01]  /*2550*/  @!UP1 UIMAD.WIDE.U32 UR34, UR16, 0x8, UR6 ;  /* 0x00000008102298a5 */ /* 0x000fe2000f8e0006 */
[----:B--2---:R-:W-:Y:S01]  /*2560*/  MOV R12, UR36 ;  /* 0x00000024000c7c02 */ /* 0x004fe20008000f00 */
        /* <DEDUP_REMOVED lines=68> */
.L_x_221:
[----:B------:R-:W-:-:S09]  /*29b0*/  UISETP.NE.AND UP0, UPT, UR27, URZ, UPT ;  /* 0x000000ff1b00728c */ /* 0x000fd2000bf05270 */
[----:B------:R-:W-:Y:S05]  /*29c0*/  BRA.U !UP0, `(.L_x_218) ;  /* 0x00000005082c7547 */ /* 0x000fea000b800000 */
[----:B------:R-:W-:Y:S02]  /*29d0*/  UIADD3 UR15, UPT, UPT, UR27, -0x1, URZ ;  /* 0xffffffff1b0f7890 */ /* 0x000fe4000fffe0ff */
[----:B------:R-:W-:Y:S02]  /*29e0*/  ULOP3.LUT UP1, UR16, UR24, 0x3, URZ, 0xc0, !UPT ;  /* 0x0000000318107892 */ /* 0x000fe4000f82c0ff */
[----:B------:R-:W-:-:S09]  /*29f0*/  UISETP.GE.U32.AND UP0, UPT, UR15, 0x3, UPT ;  /* 0x000000030f00788c */ /* 0x000fd2000bf06070 */
[----:B------:R-:W-:Y:S05]  /*2a00*/  BRA.U !UP0, `(.L_x_223) ;  /* 0x0000000108907547 */ /* 0x000fea000b800000 */
[C---:B-12-4-:R-:W-:Y:S02]  /*2a10*/  IADD3 R12, PT, PT, R6.reuse, 0x1, RZ ;  /* 0x00000001060c7810 */ /* 0x056fe40007ffe0ff */
        /* <DEDUP_REMOVED lines=11> */
[----:B------:R-:W-:Y:S01]  /*2ad0*/  @!P1 IMAD R10, R6, R11, UR5 ;  /* 0x00000005060a9e24 */ /* 0x000fe2000f8e020b */
        /* <DEDUP_REMOVED lines=23> */
.L_x_223:
[----:B------:R-:W-:Y:S05]  /*2c50*/  BRA.U !UP1, `(.L_x_218) ;  /* 0x0000000109887547 */ /* 0x000fea000b800000 */
[----:B------:R-:W-:Y:S02]  /*2c60*/  UISETP.NE.AND UP0, UPT, UR16, 0x1, UPT ;  /* 0x000000011000788c */ /* 0x000fe4000bf05270 */
[----:B------:R-:W-:-:S06]  /*2c70*/  ULOP3.LUT UR15, UR24, 0x1, URZ, 0xc0, !UPT ;  /* 0x00000001180f7892 */ /* 0x000fcc000f8ec0ff */
[----:B----4-:R-:W-:Y:S01]  /*2c80*/  MOV R14, UR15 ;  /* 0x0000000f000e7c02 */ /* 0x010fe20008000f00 */
[----:B------:R-:W-:Y:S06]  /*2c90*/  BRA.U !UP0, `(.L_x_224) ;  /* 0x0000000108487547 */ /* 0x000fec000b800000 */
[C---:B------:R-:W-:Y:S02]  /*2ca0*/  ISETP.EQ.OR P4, PT, R6.reuse, UR22, P3 ;  /* 0x0000001606007c0c */ /* 0x040fe40009f82670 */
[----:B-1----:R-:W-:Y:S02]  /*2cb0*/  IADD3 R10, PT, PT, R6, 0x1, RZ ;  /* 0x00000001060a7810 */ /* 0x002fe40007ffe0ff */
[----:B------:R-:W-:Y:S02]  /*2cc0*/  MOV R11, UR23 ;  /* 0x00000017000b7c02 */ /* 0x000fe40008000f00 */
[----:B------:R-:W-:Y:S02]  /*2cd0*/  ISETP.EQ.OR P1, PT, R10, UR22, P3 ;  /* 0x000000160a007c0c */ /* 0x000fe40009f22670 */
[----:B------:R-:W-:Y:S02]  /*2ce0*/  MOV R15, UR23 ;  /* 0x00000017000f7c02 */ /* 0x000fe40008000f00 */
[----:B------:R-:W-:-:S03]  /*2cf0*/  MOV R13, 0x8 ;  /* 0x00000008000d7802 */ /* 0x000fc60000000f00 */
[----:B--2---:R-:W-:Y:S02]  /*2d00*/  @!P4 IMAD R12, R6, R11, UR5 ;  /* 0x00000005060cce24 */ /* 0x004fe4000f8e020b */
        /* <DEDUP_REMOVED lines=11> */
.L_x_224:
[----:B------:R-:W-:Y:S01]  /*2dc0*/  ISETP.EQ.OR P1, PT, R6, UR22, P3 ;  /* 0x0000001606007c0c */ /* 0x000fe20009f22670 */
[----:B------:R-:W-:Y:S03]  /*2dd0*/  BSSY.RECONVERGENT B0, `(.L_x_218) ;  /* 0x000000a000007945 */ /* 0x000fe60003800200 */
[----:B------:R-:W-:-:S13]  /*2de0*/  ISETP.NE.U32.OR P1, PT, R14, 0x1, P1 ;  /* 0x000000010e00780c */ /* 0x000fda0000f25470 */
[----:B------:R-:W-:Y:S05]  /*2df0*/  @P1 BRA `(.L_x_225) ;  /* 0x00000000001c1947 */ /* 0x000fea0003800000 */
[----:B-1----:R-:W-:Y:S02]  /*2e00*/  MOV R11, UR23 ;  /* 0x00000017000b7c02 */ /* 0x002fe40008000f00 */
[----:B------:R-:W-:-:S03]  /*2e10*/  MOV R13, 0x8 ;  /* 0x00000008000d7802 */ /* 0x000fc60000000f00 */
[----:B------:R-:W-:-:S04]  /*2e20*/  IMAD R10, R6, R11, UR5 ;  /* 0x00000005060a7e24 */ /* 0x000fc8000f8e020b */
[----:B------:R-:W-:-:S06]  /*2e30*/  IMAD.WIDE.U32 R10, R10, R13, UR6 ;  /* 0x000000060a0a7e25 */ /* 0x000fcc000f8e000d */
[----:B------:R-:W0:Y:S02]  /*2e40*/  LDG.E.64 R10, desc[UR20][R10.64] ;  /* 0x000000140a0a7981 */ /* 0x000e24000c1e1b00 */
[----:B0--3--:R-:W-:Y:S01]  /*2e50*/  FADD.FTZ R8, R8, R10 ;  /* 0x0000000a08087221 */ /* 0x009fe20000010000 */
[----:B------:R-:W-:-:S07]  /*2e60*/  FADD.FTZ R9, R9, R11 ;  /* 0x0000000b09097221 */ /* 0x000fce0000010000 */
.L_x_225:
[----:B------:R-:W-:Y:S05]  /*2e70*/  BSYNC.RECONVERGENT B0 ;  /* 0x0000000000007941 */ /* 0x000fea0003800200 */
.L_x_218:
        /* <DEDUP_REMOVED lines=8> */
[----:B-1--4-:R-:W-:Y:S01]  /*2f00*/  SHF.L.U32 R13, R48, 0x10, RZ ;  /* 0x00000010300d7819 */ /* 0x012fe200000006ff */
[----:B------:R-:W-:Y:S01]  /*2f10*/  FMUL.FTZ R49, R49, UR29 ;  /* 0x0000001d31317c20 */ /* 0x000fe20008410000 */
[----:B------:R-:W-:Y:S01]  /*2f20*/  SHF.L.U32 R47, R47, 0x10, RZ ;  /* 0x000000102f2f7819 */ /* 0x000fe200000006ff */
[----:B------:R-:W-:Y:S01]  /*2f30*/  FMUL.FTZ R46, R46, UR29 ;  /* 0x0000001d2e2e7c20 */ /* 0x000fe20008410000 */
[----:B-----5:R-:W-:-:S09]  /*2f40*/  ULEA UR6, UR7, UR6, 0x18 ;  /* 0x0000000607067291 */ /* 0x020fd2000f8ec0ff */
[----:B------:R0:W-:Y:S01]  /*2f50*/  @!P3 STS.64 [UR6+0x98], R8 ;  /* 0x00009808ff00b988 */ /* 0x0001e20008000a06 */
[----:B------:R-:W-:Y:S01]  /*2f60*/  BAR.SYNC.DEFER_BLOCKING 0x0 ;  /* 0x0000000000007b1d */ /* 0x000fe20000010000 */
[----:B0--3--:R-:W-:Y:S01]  /*2f70*/  FADD.FTZ R8, R45, -UR38 ;  /* 0x800000262d087e21 */ /* 0x009fe20008010000 */
[----:B------:R-:W-:-:S04]  /*2f80*/  FADD.FTZ R9, R40, -UR38 ;  /* 0x8000002628097e21 */ /* 0x000fc80008010000 */
[----:B------:R-:W0:Y:S01]  /*2f90*/  LDS.64 R10, [UR6+0x98] ;  /* 0x00009806ff0a7984 */ /* 0x000e220008000a00 */
[----:B------:R-:W0:Y:S02]  /*2fa0*/  LDCU UR6, c[0x0][0x42c] ;  /* 0x00008580ff0677ac */ /* 0x000e240008000800 */
[----:B0-----:R-:W-:Y:S01]  /*2fb0*/  FMUL.FTZ R6, R10, UR6 ;  /* 0x000000060a067c20 */ /* 0x001fe20008410000 */
[----:B------:R-:W-:Y:S01]  /*2fc0*/  FMUL.FTZ R11, R11, UR6 ;  /* 0x000000060b0b7c20 */ /* 0x000fe20008410000 */
[----:B------:R-:W-:Y:S06]  /*2fd0*/  @!P2 BRA `(.L_x_226) ;  /* 0x000000000048a947 */ /* 0x000fec0003800000 */
[----:B--2---:R-:W-:Y:S01]  /*2fe0*/  FFMA.FTZ R12, R4, R46, R41 ;  /* 0x0000002e040c7223 */ /* 0x004fe20000010029 */
        /* <DEDUP_REMOVED lines=17> */
.L_x_226:
[----:B------:R-:W-:Y:S04]  /*3100*/  BSSY.RECONVERGENT B0, `(.L_x_227) ;  /* 0x0000014000007945 */ /* 0x000fe80003800200 */
[----:B------:R-:W-:Y:S05]  /*3110*/  @P0 BRA `(.L_x_228) ;  /* 0x0000000000480947 */ /* 0x000fea0003800000 */
[----:B------:R-:W0:Y:S01]  /*3120*/  LDCU.64 UR16, c[0x0][0x3f8] ;  /* 0x00007f00ff1077ac */ /* 0x000e220008000a00 */
[C-C-:B------:R-:W-:Y:S01]  /*3130*/  FFMA.FTZ R15, R6.reuse, R49, R11.reuse ;  /* 0x00000031060f7223 */ /* 0x140fe2000001000b */
[----:B--2---:R-:W-:Y:S01]  /*3140*/  MOV R12, R56 ;  /* 0x00000038000c7202 */ /* 0x004fe20000000f00 */
[----:B------:R-:W-:Y:S01]  /*3150*/  FFMA.FTZ R17, R6, R46, R11 ;  /* 0x0000002e06117223 */ /* 0x000fe2000001000b */
[----:B------:R-:W1:Y:S01]  /*3160*/  LDCU.64 UR6, c[0x0][0x380] ;  /* 0x00007000ff0677ac */ /* 0x000e620008000a00 */
[----:B------:R-:W-:Y:S01]  /*3170*/  FFMA.FTZ R10, R2, R13, -R15 ;  /* 0x0000000d020a7223 */ /* 0x000fe2000001080f */
[----:B------:R-:W-:Y:S01]  /*3180*/  MOV R13, R59 ;  /* 0x0000003b000d7202 */ /* 0x000fe20000000f00 */
[----:B------:R-:W-:Y:S02]  /*3190*/  FFMA.FTZ R47, R4, R47, -R17 ;  /* 0x0000002f042f7223 */ /* 0x000fe40000010811 */
[----:B------:R-:W-:Y:S02]  /*31a0*/  FMUL.FTZ R17, R10, UR29 ;  /* 0x0000001d0a117c20 */ /* 0x000fe40008410000 */
        /* <DEDUP_REMOVED lines=9> */
.L_x_228:
[----:B------:R-:W-:Y:S05]  /*3240*/  BSYNC.RECONVERGENT B0 ;  /* 0x0000000000007941 */ /* 0x000fea0003800200 */
.L_x_227:
        /* <DEDUP_REMOVED lines=8> */
[----:B--2---:R-:W-:Y:S01]  /*32d0*/  FMUL.FTZ R12, R41, -1.4426950216293334961 ;  /* 0xbfb8aa3b290c7820 */ /* 0x004fe20000410000 */
        /* <DEDUP_REMOVED lines=15> */
.L_x_229:
        /* <DEDUP_REMOVED lines=22> */
.L_x_231:
[----:B------:R-:W-:Y:S05]  /*3530*/  BSYNC.RECONVERGENT B0 ;  /* 0x0000000000007941 */ /* 0x000fea0003800200 */
.L_x_230:
[----:B------:R-:W-:Y:S02]  /*3540*/  UIADD3 UR14, UPT, UPT, UR23, UR14, URZ ;  /* 0x0000000e170e7290 */ /* 0x000fe4000fffe0ff */
[----:B------:R-:W-:Y:S02]  /*3550*/  UIADD3 UR4, UPT, UPT, UR4, 0x1, URZ ;  /* 0x0000000104047890 */ /* 0x000fe4000fffe0ff */
[----:B------:R-:W-:-:S09]  /*3560*/  UISETP.GE.AND UP0, UPT, UR14, UR8, UPT ;  /* 0x000000080e00728c */ /* 0x000fd2000bf06270 */
[----:B------:R-:W-:Y:S05]  /*3570*/  BRA.U !UP0, `(.L_x_232) ;  /* 0xffffffcd083c7547 */ /* 0x000fea000b83ffff */
.L_x_207:
[----:B------:R-:W1:Y:S01]  /*3580*/  LDC R4, c[0x0][0x370] ;  /* 0x0000dc00ff047b82 */ /* 0x000e620000000800 */
[----:B------:R-:W-:Y:S01]  /*3590*/  ISETP.NE.AND P2, PT, R7, RZ, PT ;  /* 0x000000ff0700720c */ /* 0x000fe20003f45270 */
[----:B------:R-:W-:Y:S06]  /*35a0*/  BSSY.RECONVERGENT B0, `(.L_x_233) ;  /* 0x0000011000007945 */ /* 0x000fec0003800200 */
[----:B0-----:R-:W0:Y:S08]  /*35b0*/  LDC R9, c[0x0][0x374] ;  /* 0x0000dd00ff097b82 */ /* 0x001e300000000800 */
[----:B------:R-:W3:Y:S01]  /*35c0*/  LDC.64 R2, c[0x0][0x3c8] ;  /* 0x0000f200ff027b82 */ /* 0x000ee20000000a00 */
[----:B-1----:R-:W-:-:S02]  /*35d0*/  IADD3 R5, PT, PT, R4, -0x1, RZ ;  /* 0xffffffff04057810 */ /* 0x002fc40007ffe0ff */
[----:B------:R-:W-:Y:S02]  /*35e0*/  ISETP.NE.AND P1, PT, R4, 0x1, PT ;  /* 0x000000010400780c */ /* 0x000fe40003f25270 */
[----:B0-----:R-:W-:-:S04]  /*35f0*/  IADD3 R0, PT, PT, R9, -0x1, RZ ;  /* 0xffffffff09007810 */ /* 0x001fc80007ffe0ff */
[----:B------:R-:W-:Y:S02]  /*3600*/  ISETP.NE.AND P0, PT, R0, UR5, PT ;  /* 0x0000000500007c0c */ /* 0x000fe4000bf05270 */
[----:B------:R-:W-:Y:S02]  /*3610*/  SHF.L.U32 R0, R9, 0x1, RZ ;  /* 0x0000000109007819 */ /* 0x000fe400000006ff */
[----:B------:R-:W-:Y:S02]  /*3620*/  ISETP.NE.OR P0, PT, R5, UR22, P0 ;  /* 0x0000001605007c0c */ /* 0x000fe40008705670 */
[----:B------:R-:W-:-:S05]  /*3630*/  SEL R5, R0, RZ, P1 ;  /* 0x000000ff00057207 */ /* 0x000fca0000800000 */
[----:B---3--:R-:W-:Y:S01]  /*3640*/  IMAD.WIDE.U32 R2, R5, 0x4, R2 ;  /* 0x0000000405027825 */ /* 0x008fe200078e0002 */
[----:B------:R-:W-:Y:S06]  /*3650*/  @P2 BRA `(.L_x_234) ;  /* 0x0000000000142947 */ /* 0x000fec0003800000 */
[----:B------:R-:W-:Y:S01]  /*3660*/  HFMA2 R5, -RZ, RZ, 0, 5.9604644775390625e-08 ;  /* 0x00000001ff057431 */ /* 0x000fe200000001ff */
[----:B------:R-:W-:Y:S06]  /*3670*/  MEMBAR.ALL.GPU ;  /* 0x0000000000007992 */ /* 0x000fec000000a000 */
[----:B------:R-:W-:-:S00]  /*3680*/  ERRBAR ;  /* 0x00000000000079ab */ /* 0x000fc00000000000 */
[----:B------:R-:W-:Y:S06]  /*3690*/  CGAERRBAR ;  /* 0x00000000000075ab */ /* 0x000fec0000000000 */
[----:B------:R0:W-:Y:S02]  /*36a0*/  REDG.E.ADD.S32.STRONG.GPU desc[UR20][R2.64], R5 ;  /* 0x000000050200798e */ /* 0x0001e4000c12e314 */
.L_x_234:
[----:B------:R-:W-:Y:S05]  /*36b0*/  BSYNC.RECONVERGENT B0 ;  /* 0x0000000000007941 */ /* 0x000fea0003800200 */
.L_x_233:
[----:B------:R-:W-:Y:S05]  /*36c0*/  @P0 EXIT ;  /* 0x000000000000094d */ /* 0x000fea0003800000 */
[----:B------:R-:W-:Y:S05]  /*36d0*/  @P2 BRA `(.L_x_235) ;  /* 0x0000000000202947 */ /* 0x000fea0003800000 */
[----:B------:R-:W-:-:S05]  /*36e0*/  IMAD R0, R4, R9, RZ ;  /* 0x0000000904007224 */ /* 0x000fca00078e02ff */
[----:B------:R-:W-:-:S13]  /*36f0*/  ISETP.NE.AND P0, PT, R0, -0x1, PT ;  /* 0xffffffff0000780c */ /* 0x000fda0003f05270 */
[----:B------:R-:W-:Y:S05]  /*3700*/  @!P0 BRA `(.L_x_235) ;  /* 0x0000000000148947 */ /* 0x000fea0003800000 */
.L_x_236:
[----:B0-----:R-:W3:Y:S04]  /*3710*/  LDG.E.STRONG.GPU R5, desc[UR20][R2.64] ;  /* 0x0000001402057981 */ /* 0x001ee8000c1ef900 */
[----:B---3--:R-:W-:Y:S01]  /*3720*/  CCTL.IVALL ;  /* 0x00000000ff00798f */ /* 0x008fe20002000000 */
[----:B------:R-:W-:Y:S05]  /*3730*/  YIELD ;  /* 0x0000000000007946 */ /* 0x000fea0003800000 */
[----:B------:R-:W-:-:S13]  /*3740*/  ISETP.NE.AND P0, PT, R5, R0, PT ;  /* 0x000000000500720c */ /* 0x000fda0003f05270 */
[----:B------:R-:W-:Y:S05]  /*3750*/  @P0 BRA `(.L_x_236) ;  /* 0xfffffffc00ec0947 */ /* 0x000fea000383ffff */
.L_x_235:
[----:B------:R-:W-:Y:S05]  /*3760*/  WARPSYNC.ALL ;  /* 0x0000000000007948 */ /* 0x000fea0003800000 */
[----:B------:R-:W1:Y:S08]  /*3770*/  LDC.64 R14, c[0x0][0x3f8] ;  /* 0x0000fe00ff0e7b82 */ /* 0x000e700000000a00 */
[----:B------:R-:W-:Y:S01]  /*3780*/  BAR.SYNC.DEFER_BLOCKING 0x0 ;  /* 0x0000000000007b1d */ /* 0x000fe20000010000 */
[----:B-1----:R-:W-:-:S04]  /*3790*/  LEA.HI R0, P0, R15, R14, RZ, 0x1 ;  /* 0x0000000e0f007211 */ /* 0x002fc800078108ff */
[----:B0-----:R-:W-:-:S04]  /*37a0*/  IADD3.X R3, PT, PT, RZ, R15, RZ, P0, !PT ;  /* 0x0000000fff037210 */ /* 0x001fc800007fe4ff */
        /* <DEDUP_REMOVED lines=37> */
[----:B------:R-:W3:Y:S01]  /*3a00*/  LDCU.64 UR8, c[0x0][0x388] ;  /* 0x00007100ff0877ac */ /* 0x000ee20008000a00 */
[C---:B------:R-:W-:Y:S02]  /*3a10*/  SHF.L.U32 R2, R18.reuse, 0x9, RZ ;  /* 0x0000000912027819 */ /* 0x040fe400000006ff */
[----:B------:R-:W-:-:S02]  /*3a20*/  LOP3.LUT R18, R18, 0x3, RZ, 0xc0, !PT ;  /* 0x0000000312127812 */ /* 0x000fc400078ec0ff */
[----:B------:R-:W-:Y:S02]  /*3a30*/  LOP3.LUT R2, R2, 0x600, RZ, 0xc0, !PT ;  /* 0x0000060002027812 */ /* 0x000fe400078ec0ff */
[----:B------:R-:W-:Y:S02]  /*3a40*/  SHF.L.U32 R31, R15, 0x2, RZ ;  /* 0x000000020f1f7819 */ /* 0x000fe400000006ff */
[----:B------:R-:W-:Y:S02]  /*3a50*/  IADD3 R7, P3, PT, R2, R7, RZ ;  /* 0x0000000702077210 */ /* 0x000fe40007f7e0ff */
[----:B0-----:R-:W-:Y:S02]  /*3a60*/  IADD3 R27, P1, PT, R22, UR4, RZ ;  /* 0x00000004161b7c10 */ /* 0x001fe4000ff3e0ff */
[----:B------:R-:W-:Y:S02]  /*3a70*/  SHF.L.U64.HI R33, R0, 0x2, R3 ;  /* 0x0000000200217819 */ /* 0x000fe40000010203 */
[----:B-1----:R-:W-:-:S02]  /*3a80*/  IADD3 R24, P2, PT, R22, UR6, RZ ;  /* 0x0000000616187c10 */ /* 0x002fc4000ff5e0ff */
[C---:B------:R-:W-:Y:S02]  /*3a90*/  IADD3.X R26, PT, PT, R23.reuse, UR5, RZ, P1, !PT ;  /* 0x00000005171a7c10 */ /* 0x040fe40008ffe4ff */
[C---:B------:R-:W-:Y:S02]  /*3aa0*/  IADD3.X R25, PT, PT, R23.reuse, UR7, RZ, P2, !PT ;  /* 0x0000000717197c10 */ /* 0x040fe400097fe4ff */
[----:B---3--:R-:W-:Y:S02]  /*3ab0*/  IADD3 R22, P1, PT, R22, UR8, RZ ;  /* 0x0000000816167c10 */ /* 0x008fe4000ff3e0ff */
[----:B------:R-:W-:Y:S02]  /*3ac0*/  IADD3 R18, P2, PT, RZ, -R18, RZ ;  /* 0x80000012ff127210 */ /* 0x000fe40007f5e0ff */
[----:B------:R-:W-:Y:S02]  /*3ad0*/  IADD3.X R23, PT, PT, R23, UR9, RZ, P1, !PT ;  /* 0x0000000917177c10 */ /* 0x000fe40008ffe4ff */
[----:B------:R-:W-:-:S02]  /*3ae0*/  SHF.L.U64.HI R29, R28, 0x2, R35 ;  /* 0x000000021c1d7819 */ /* 0x000fc40000010223 */
[----:B------:R-:W-:Y:S02]  /*3af0*/  IADD3 R31, PT, PT, R5, R31, RZ ;  /* 0x0000001f051f7210 */ /* 0x000fe40007ffe0ff */
[----:B------:R-:W-:Y:S02]  /*3b00*/  IADD3.X R20, PT, PT, RZ, -0x1, RZ, P2, !PT ;  /* 0xffffffffff147810 */ /* 0x000fe400017fe4ff */
[----:B------:R-:W-:-:S07]  /*3b10*/  IADD3.X R6, PT, PT, RZ, R6, RZ, P3, !PT ;  /* 0x00000006ff067210 */ /* 0x000fce0001ffe4ff */
.L_x_239:
[-C--:B0-----:R-:W-:Y:S02]  /*3b20*/  LEA R10, P1, R0, R27.reuse, 0x2 ;  /* 0x0000001b000a7211 */ /* 0x081fe400078210ff */
[----:B------:R-:W-:Y:S02]  /*3b30*/  LEA R16, P3, R28, R27, 0x2 ;  /* 0x0000001b1c107211 */ /* 0x000fe400078610ff */
[----:B--2---:R-:W-:Y:S02]  /*3b40*/  IADD3 R12, P2, PT, R27, R4, RZ ;  /* 0x000000041b0c7210 */ /* 0x004fe40007f5e0ff */
[----:B------:R-:W-:Y:S02]  /*3b50*/  IADD3.X R11, PT, PT, R26, R33, RZ, P1, !PT ;  /* 0x000000211a0b7210 */ /* 0x000fe40000ffe4ff */
[----:B------:R-:W-:Y:S02]  /*3b60*/  MOV R8, R27 ;  /* 0x0000001b00087202 */ /* 0x000fe40000000f00 */
[----:B------:R-:W-:-:S02]  /*3b70*/  MOV R9, R26 ;  /* 0x0000001a00097202 */ /* 0x000fc40000000f00 */
[C---:B------:R-:W-:Y:S01]  /*3b80*/  IADD3.X R17, PT, PT, R26.reuse, R29, RZ, P3, !PT ;  /* 0x0000001d1a117210 */ /* 0x040fe20001ffe4ff */
[----:B------:R0:W2:Y:S01]  /*3b90*/  LDG.E R11, desc[UR20][R10.64] ;  /* 0x000000140a0b7981 */ /* 0x0000a2000c1e1900 */
[----:B------:R-:W-:-:S03]  /*3ba0*/  IADD3.X R13, PT, PT, R26, R31, RZ, P2, !PT ;  /* 0x0000001f1a0d7210 */ /* 0x000fc600017fe4ff */
[----:B------:R1:W2:Y:S04]  /*3bb0*/  LDG.E R2, desc[UR20][R8.64] ;  /* 0x0000001408027981 */ /* 0x0002a8000c1e1900 */
[----:B------:R-:W3:Y:S04]  /*3bc0*/  LDG.E R12, desc[UR20][R12.64] ;  /* 0x000000140c0c7981 */ /* 0x000ee8000c1e1900 */
[----:B------:R-:W3:Y:S01]  /*3bd0*/  LDG.E R17, desc[UR20][R16.64] ;  /* 0x0000001410117981 */ /* 0x000ee2000c1e1900 */
[----:B0-----:R-:W-:Y:S02]  /*3be0*/  MOV R10, R24 ;  /* 0x00000018000a7202 */ /* 0x001fe40000000f00 */
[----:B-1----:R-:W-:-:S02]  /*3bf0*/  MOV R8, R22 ;  /* 0x0000001600087202 */ /* 0x002fc40000000f00 */
        /* <DEDUP_REMOVED lines=10> */
[----:B--2---:R-:W-:Y:S02]  /*3ca0*/  F2FP.BF16.F32.PACK_AB R19, R11, R2 ;  /* 0x000000020b13723e */ /* 0x004fe400000010ff */
[-C--:B------:R-:W-:Y:S02]  /*3cb0*/  MOV R11, R25.reuse ;  /* 0x00000019000b7202 */ /* 0x080fe40000000f00 */
[----:B---3--:R-:W-:Y:S01]  /*3cc0*/  F2FP.BF16.F32.PACK_AB R21, R17, R12 ;  /* 0x0000000c1115723e */ /* 0x008fe200000010ff */
[----:B------:R0:W-:Y:S04]  /*3cd0*/  STG.E desc[UR20][R8.64], R19 ;  /* 0x0000001308007986 */ /* 0x0001e8000c101914 */
[----:B------:R0:W-:Y:S01]  /*3ce0*/  STG.E desc[UR20][R10.64], R21 ;  /* 0x000000150a007986 */ /* 0x0001e2000c101914 */
[----:B------:R-:W-:Y:S01]  /*3cf0*/  IADD3.X R25, PT, PT, RZ, R25, RZ, P3, !PT ;  /* 0x00000019ff197210 */ /* 0x000fe20001ffe4ff */
[----:B------:R-:W-:Y:S06]  /*3d00*/  @P1 BRA `(.L_x_239) ;  /* 0xfffffffc00841947 */ /* 0x000fec000383ffff */
.L_x_238:
[----:B------:R-:W-:Y:S05]  /*3d10*/  BSYNC.RECONVERGENT B0 ;  /* 0x0000000000007941 */ /* 0x000fea0003800200 */
.L_x_237:
[----:B------:R-:W-:Y:S05]  /*3d20*/  @!P0 EXIT ;  /* 0x000000000000894d */ /* 0x000fea0003800000 */
[C---:B------:R-:W-:Y:S01]  /*3d30*/  SHF.L.U64.HI R15, R14.reuse, 0x2, R15 ;  /* 0x000000020e0f7819 */ /* 0x040fe2000001020f */
[----:B------:R-:W1:Y:S01]  /*3d40*/  LDCU.64 UR4, c[0x0][0x3d8] ;  /* 0x00007b00ff0477ac */ /* 0x000e620008000a00 */
[----:B0-----:R-:W-:Y:S02]  /*3d50*/  SHF.L.U32 R21, R14, 0x2, RZ ;  /* 0x000000020e157819 */ /* 0x001fe400000006ff */
[C---:B------:R-:W-:Y:S01]  /*3d60*/  SHF.L.U64.HI R23, R28.reuse, 0x2, R35 ;  /* 0x000000021c177819 */ /* 0x040fe20000010223 */
[----:B------:R-:W0:Y:S01]  /*3d70*/  LDCU.64 UR6, c[0x0][0x388] ;  /* 0x00007100ff0677ac */ /* 0x000e220008000a00 */
[----:B------:R-:W-:Y:S02]  /*3d80*/  SHF.L.U32 R25, R28, 0x2, RZ ;  /* 0x000000021c197819 */ /* 0x000fe400000006ff */
[C---:B------:R-:W-:Y:S01]  /*3d90*/  SHF.L.U64.HI R17, R0.reuse, 0x2, R3 ;  /* 0x0000000200117819 */ /* 0x040fe20000010203 */
[----:B------:R-:W3:Y:S01]  /*3da0*/  LDCU.64 UR8, c[0x0][0x390] ;  /* 0x00007200ff0877ac */ /* 0x000ee20008000a00 */
[----:B------:R-:W-:-:S07]  /*3db0*/  SHF.L.U32 R19, R0, 0x2, RZ ;  /* 0x0000000200137819 */ /* 0x000fce00000006ff */
.L_x_240:
[C---:B------:R-:W-:Y:S02]  /*3dc0*/  SHF.L.U32 R2, R7.reuse, 0x2, RZ ;  /* 0x0000000207027819 */ /* 0x040fe400000006ff */
[----:B------:R-:W-:Y:S02]  /*3dd0*/  SHF.L.U64.HI R6, R7, 0x2, R6 ;  /* 0x0000000207067819 */ /* 0x000fe40000010206 */
[----:B-1----:R-:W-:-:S04]  /*3de0*/  IADD3 R4, P0, PT, R2, UR4, RZ ;  /* 0x0000000402047c10 */ /* 0x002fc8000ff1e0ff */
[----:B----4-:R-:W-:Y:S02]  /*3df0*/  IADD3.X R5, PT, PT, R6, UR5, RZ, P0, !PT ;  /* 0x0000000506057c10 */ /* 0x010fe400087fe4ff */
[C---:B------:R-:W-:Y:S02]  /*3e00*/  IADD3 R8, P0, PT, R4.reuse, R19, RZ ;  /* 0x0000001304087210 */ /* 0x040fe40007f1e0ff */
[C---:B--2---:R-:W-:Y:S02]  /*3e10*/  IADD3 R12, P2, PT, R4.reuse, R25, RZ ;  /* 0x00000019040c7210 */ /* 0x044fe40007f5e0ff */
[C---:B------:R-:W-:Y:S02]  /*3e20*/  IADD3.X R9, PT, PT, R5.reuse, R17, RZ, P0, !PT ;  /* 0x0000001105097210 */ /* 0x040fe400007fe4ff */
[----:B------:R-:W-:Y:S02]  /*3e30*/  IADD3 R10, P1, PT, R4, R21, RZ ;  /* 0x00000015040a7210 */ /* 0x000fe40007f3e0ff */
[C---:B------:R-:W-:Y:S01]  /*3e40*/  IADD3.X R13, PT, PT, R5.reuse, R23, RZ, P2, !PT ;  /* 0x00000017050d7210 */ /* 0x040fe200017fe4ff */
[----:B------:R1:W2:Y:S01]  /*3e50*/  LDG.E R4, desc[UR20][R4.64] ;  /* 0x0000001404047981 */ /* 0x0002a2000c1e1900 */
[----:B------:R-:W-:-:S03]  /*3e60*/  IADD3.X R11, PT, PT, R5, R15, RZ, P1, !PT ;  /* 0x0000000f050b7210 */ /* 0x000fc60000ffe4ff */
[----:B------:R-:W2:Y:S04]  /*3e70*/  LDG.E R9, desc[UR20][R8.64] ;  /* 0x0000001408097981 */ /* 0x000ea8000c1e1900 */
[----:B------:R-:W4:Y:S04]  /*3e80*/  LDG.E R10, desc[UR20][R10.64] ;  /* 0x000000140a0a7981 */ /* 0x000f28000c1e1900 */
[----:B------:R-:W4:Y:S01]  /*3e90*/  LDG.E R13, desc[UR20][R12.64] ;  /* 0x000000140c0d7981 */ /* 0x000f22000c1e1900 */
[----:B------:R-:W-:Y:S02]  /*3ea0*/  LOP3.LUT R14, R2, 0xfffffffc, RZ, 0xc0, !PT ;  /* 0xfffffffc020e7812 */ /* 0x000fe400078ec0ff */
[----:B------:R-:W-:-:S02]  /*3eb0*/  LOP3.LUT R16, R6, 0x1, RZ, 0xc0, !PT ;  /* 0x0000000106107812 */ /* 0x000fc400078ec0ff */
[----:B0-----:R-:W-:Y:S02]  /*3ec0*/  IADD3 R26, P0, PT, R14, UR6, RZ ;  /* 0x000000060e1a7c10 */ /* 0x001fe4000ff1e0ff */
[----:B-1----:R-:W-:Y:S02]  /*3ed0*/  LOP3.LUT R5, R6, 0x3, RZ, 0xc0, !PT ;  /* 0x0000000306057812 */ /* 0x002fe400078ec0ff */
[----:B------:R-:W-:Y:S02]  /*3ee0*/  IADD3.X R27, PT, PT, R16, UR7, RZ, P0, !PT ;  /* 0x00000007101b7c10 */ /* 0x000fe400087fe4ff */
[----:B---3--:R-:W-:-:S04]  /*3ef0*/  IADD3 R28, P0, PT, R14, UR8, RZ ;  /* 0x000000080e1c7c10 */ /* 0x008fc8000ff1e0ff */
[----:B------:R-:W-:Y:S02]  /*3f00*/  IADD3.X R29, PT, PT, R16, UR9, RZ, P0, !PT ;  /* 0x00000009101d7c10 */ /* 0x000fe400087fe4ff */
[----:B--2---:R-:W-:Y:S02]  /*3f10*/  F2FP.BF16.F32.PACK_AB R31, R9, R4 ;  /* 0x00000004091f723e */ /* 0x004fe400000010ff */
[----:B------:R-:W-:-:S04]  /*3f20*/  IADD3 R4, P1, PT, R14, UR4, RZ ;  /* 0x000000040e047c10 */ /* 0x000fc8000ff3e0ff */
[----:B------:R-:W-:Y:S02]  /*3f30*/  IADD3.X R5, PT, PT, R5, UR5, RZ, P1, !PT ;  /* 0x0000000505057c10 */ /* 0x000fe40008ffe4ff */
[----:B----4-:R-:W-:Y:S02]  /*3f40*/  F2FP.BF16.F32.PACK_AB R33, R13, R10 ;  /* 0x0000000a0d21723e */ /* 0x010fe400000010ff */
[C---:B------:R-:W-:Y:S02]  /*3f50*/  IADD3 R12, P0, PT, R4.reuse, R19, RZ ;  /* 0x00000013040c7210 */ /* 0x040fe40007f1e0ff */
[C---:B------:R-:W-:Y:S02]  /*3f60*/  IADD3 R8, P1, PT, R4.reuse, R21, RZ ;  /* 0x0000001504087210 */ /* 0x040fe40007f3e0ff */
[----:B------:R-:W-:Y:S02]  /*3f70*/  IADD3 R10, P2, PT, R4, R25, RZ ;  /* 0x00000019040a7210 */ /* 0x000fe40007f5e0ff */
[----:B------:R-:W-:-:S02]  /*3f80*/  IADD3.X R13, PT, PT, R5, R17, RZ, P0, !PT ;  /* 0x00000011050d7210 */ /* 0x000fc400007fe4ff */
[C---:B------:R-:W-:Y:S02]  /*3f90*/  IADD3.X R9, PT, PT, R5.reuse, R15, RZ, P1, !PT ;  /* 0x0000000f05097210 */ /* 0x040fe40000ffe4ff */
[----:B------:R-:W-:Y:S01]  /*3fa0*/  IADD3.X R11, PT, PT, R5, R23, RZ, P2, !PT ;  /* 0x00000017050b7210 */ /* 0x000fe200017fe4ff */
[----:B------:R0:W-:Y:S04]  /*3fb0*/  STG.E desc[UR20][R26.64], R31 ;  /* 0x0000001f1a007986 */ /* 0x0001e8000c101914 */
[----:B------:R1:W-:Y:S04]  /*3fc0*/  STG.E desc[UR20][R28.64], R33 ;  /* 0x000000211c007986 */ /* 0x0003e8000c101914 */
[----:B------:R-:W2:Y:S04]  /*3fd0*/  LDG.E R14, desc[UR20][R4.64+0x800] ;  /* 0x00080014040e7981 */ /* 0x000ea8000c1e1900 */
[----:B------:R-:W2:Y:S04]  /*3fe0*/  LDG.E R35, desc[UR20][R12.64+0x800] ;  /* 0x000800140c237981 */ /* 0x000ea8000c1e1900 */
[----:B------:R-:W3:Y:S04]  /*3ff0*/  LDG.E R16, desc[UR20][R8.64+0x800] ;  /* 0x0008001408107981 */ /* 0x000ee8000c1e1900 */
[----:B------:R-:W3:Y:S01]  /*4000*/  LDG.E R37, desc[UR20][R10.64+0x800] ;  /* 0x000800140a257981 */ /* 0x000ee2000c1e1900 */
[----:B------:R-:W-:-:S04]  /*4010*/  IADD3 R30, P0, PT, R2, 0x800, RZ ;  /* 0x00000800021e7810 */ /* 0x000fc80007f1e0ff */
[----:B------:R-:W-:Y:S02]  /*4020*/  IADD3.X R18, PT, PT, RZ, R6, RZ, P0, !PT ;  /* 0x00000006ff127210 */ /* 0x000fe400007fe4ff */
[----:B------:R-:W-:Y:S02]  /*4030*/  LOP3.LUT R30, R30, 0xfffffffc, RZ, 0xc0, !PT ;  /* 0xfffffffc1e1e7812 */ /* 0x000fe400078ec0ff */
[----:B------:R-:W-:Y:S02]  /*4040*/  LOP3.LUT R18, R18, 0x1, RZ, 0xc0, !PT ;  /* 0x0000000112127812 */ /* 0x000fe400078ec0ff */
[C---:B0-----:R-:W-:Y:S02]  /*4050*/  IADD3 R26, P0, PT, R30.reuse, UR6, RZ ;  /* 0x000000061e1a7c10 */ /* 0x041fe4000ff1e0ff */
[----:B------:R-:W-:Y:S02]  /*4060*/  IADD3 R30, P1, PT, R30, UR8, RZ ;  /* 0x000000081e1e7c10 */ /* 0x000fe4000ff3e0ff */
[----:B------:R-:W-:-:S02]  /*4070*/  IADD3.X R27, PT, PT, R18, UR7, RZ, P0, !PT ;  /* 0x00000007121b7c10 */ /* 0x000fc400087fe4ff */
[----:B------:R-:W-:Y:S02]  /*4080*/  IADD3.X R31, PT, PT, R18, UR9, RZ, P1, !PT ;  /* 0x00000009121f7c10 */ /* 0x000fe40008ffe4ff */
[----:B--2---:R-:W-:Y:S02]  /*4090*/  F2FP.BF16.F32.PACK_AB R35, R35, R14 ;  /* 0x0000000e2323723e */ /* 0x004fe400000010ff */
[----:B---3--:R-:W-:-:S03]  /*40a0*/  F2FP.BF16.F32.PACK_AB R37, R37, R16 ;  /* 0x000000102525723e */ /* 0x008fc600000010ff */
[----:B------:R0:W-:Y:S04]  /*40b0*/  STG.E desc[UR20][R26.64], R35 ;  /* 0x000000231a007986 */ /* 0x0001e8000c101914 */
[----:B------:R2:W-:Y:S04]  /*40c0*/  STG.E desc[UR20][R30.64], R37 ;  /* 0x000000251e007986 */ /* 0x0005e8000c101914 */
[----:B------:R-:W3:Y:S04]  /*40d0*/  LDG.E R14, desc[UR20][R4.64+0x1000] ;  /* 0x00100014040e7981 */ /* 0x000ee8000c1e1900 */
[----:B-1----:R-:W3:Y:S04]  /*40e0*/  LDG.E R33, desc[UR20][R12.64+0x1000] ;  /* 0x001000140c217981 */ /* 0x002ee8000c1e1900 */
        /* <DEDUP_REMOVED lines=10> */
[----:B---3--:R-:W-:Y:S02]  /*4190*/  F2FP.BF16.F32.PACK_AB R33, R33, R14 ;  /* 0x0000000e2121723e */ /* 0x008fe400000010ff */
[----:B----4-:R-:W-:-:S03]  /*41a0*/  F2FP.BF16.F32.PACK_AB R39, R39, R16 ;  /* 0x000000102727723e */ /* 0x010fc600000010ff */
[----:B------:R0:W-:Y:S04]  /*41b0*/  STG.E desc[UR20][R28.64], R33 ;  /* 0x000000211c007986 */ /* 0x0001e8000c101914 */
[----:B------:R4:W-:Y:S04]  /*41c0*/  STG.E desc[UR20][R26.64], R39 ;  /* 0x000000271a007986 */ /* 0x0009e8000c101914 */
[----:B------:R-:W3:Y:S04]  /*41d0*/  LDG.E R4, desc[UR20][R4.64+0x1800] ;  /* 0x0018001404047981 */ /* 0x000ee8000c1e1900 */
[----:B------:R-:W3:Y:S04]  /*41e0*/  LDG.E R13, desc[UR20][R12.64+0x1800] ;  /* 0x001800140c0d7981 */ /* 0x000ee8000c1e1900 */
[----:B------:R-:W5:Y:S04]  /*41f0*/  LDG.E R8, desc[UR20][R8.64+0x1800] ;  /* 0x0018001408087981 */ /* 0x000f68000c1e1900 */
[----:B------:R-:W5:Y:S01]  /*4200*/  LDG.E R11, desc[UR20][R10.64+0x1800] ;  /* 0x001800140a0b7981 */ /* 0x000f62000c1e1900 */
[----:B------:R-:W-:-:S04]  /*4210*/  IADD3 R2, P0, PT, R2, 0x1800, RZ ;  /* 0x0000180002027810 */ /* 0x000fc80007f1e0ff */
[----:B------:R-:W-:Y:S02]  /*4220*/  IADD3.X R6, PT, PT, RZ, R6, RZ, P0, !PT ;  /* 0x00000006ff067210 */ /* 0x000fe400007fe4ff */
[----:B------:R-:W-:Y:S02]  /*4230*/  LOP3.LUT R2, R2, 0xfffffffc, RZ, 0xc0, !PT ;  /* 0xfffffffc02027812 */ /* 0x000fe400078ec0ff */
[----:B------:R-:W-:Y:S02]  /*4240*/  LOP3.LUT R6, R6, 0x1, RZ, 0xc0, !PT ;  /* 0x0000000106067812 */ /* 0x000fe400078ec0ff */
[C---:B--2---:R-:W-:Y:S02]  /*4250*/  IADD3 R30, P0, PT, R2.reuse, UR6, RZ ;  /* 0x00000006021e7c10 */ /* 0x044fe4000ff1e0ff */
[----:B0-----:R-:W-:Y:S02]  /*4260*/  IADD3 R28, P1, PT, R2, UR8, RZ ;  /* 0x00000008021c7c10 */ /* 0x001fe4000ff3e0ff */
[----:B------:R-:W-:-:S02]  /*4270*/  IADD3.X R31, PT, PT, R6, UR7, RZ, P0, !PT ;  /* 0x00000007061f7c10 */ /* 0x000fc400087fe4ff */
[----:B------:R-:W-:Y:S02]  /*4280*/  IADD3.X R29, PT, PT, R6, UR9, RZ, P1, !PT ;  /* 0x00000009061d7c10 */ /* 0x000fe40008ffe4ff */
[----:B------:R-:W-:-:S04]  /*4290*/  IADD3 R7, PT, PT, R7, 0x800, RZ ;  /* 0x0000080007077810 */ /* 0x000fc80007ffe0ff */
[----:B------:R-:W-:-:S04]  /*42a0*/  ISETP.GT.U32.AND P0, PT, R0, R7, PT ;  /* 0x000000070000720c */ /* 0x000fc80003f04070 */
[----:B------:R-:W-:Y:S01]  /*42b0*/  ISETP.GT.AND.EX P0, PT, R3, RZ, PT, P0 ;  /* 0x000000ff0300720c */ /* 0x000fe20003f04300 */
[----:B------:R-:W-:Y:S01]  /*42c0*/  HFMA2 R6, -RZ, RZ, 0, 0 ;  /* 0x00000000ff067431 */ /* 0x000fe200000001ff */
[----:B---3--:R-:W-:Y:S02]  /*42d0*/  F2FP.BF16.F32.PACK_AB R13, R13, R4 ;  /* 0x000000040d0d723e */ /* 0x008fe400000010ff */
[----:B-----5:R-:W-:-:S03]  /*42e0*/  F2FP.BF16.F32.PACK_AB R5, R11, R8 ;  /* 0x000000080b05723e */ /* 0x020fc600000010ff */
[----:B------:R4:W-:Y:S04]  /*42f0*/  STG.E desc[UR20][R30.64], R13 ;  /* 0x0000000d1e007986 */ /* 0x0009e8000c101914 */
[----:B------:R4:W-:Y:S02]  /*4300*/  STG.E desc[UR20][R28.64], R5 ;  /* 0x000000051c007986 */ /* 0x0009e4000c101914 */
[----:B------:R-:W-:Y:S05]  /*4310*/  @P0 BRA `(.L_x_240) ;  /* 0xfffffff800a80947 */ /* 0x000fea000383ffff */
[----:B------:R-:W-:Y:S05]  /*4320*/  EXIT ;  /* 0x000000000000794d */ /* 0x000fea0003800000 */
.L_x_241:
        /* <DEDUP_REMOVED lines=13> */
.L_x_3411:


//--------------------- .text._Z35group_norm_nhwc_bwd_one_pass_kernelI11Bf16IOBf16WLi128ELi32ELi512EEv26Group_norm_nhwc_bwd_params --------------------------
	.section	.text._Z35group_norm_nhwc_bwd_one_pass_kernelI11Bf16IOBf16WLi128ELi32ELi512EEv26Group_norm_nhwc_bwd_params,"ax",@progbits
	.align	128
        .global         _Z35group_norm_nhwc_bwd_one_pass_kernelI11Bf16IOBf16WLi128ELi32ELi512EEv26Group_norm_nhwc_bwd_params
        .type           _Z35group_norm_nhwc_bwd_one_pass_kernelI11Bf16IOBf16WLi128ELi32ELi512EEv26Group_norm_nhwc_bwd_params,@function
        .size           _Z35group_norm_nhwc_bwd_one_pass_kernelI11Bf16IOBf16WLi128ELi32ELi512EEv26Group_norm_nhwc_bwd_params,(.L_x_3412 - _Z35group_norm_nhwc_bwd_one_pass_kernelI11Bf16IOBf16WLi128ELi32ELi512EEv26Group_norm_nhwc_bwd_params)
        .other          _Z35group_norm_nhwc_bwd_one_pass_kernelI11Bf16IOBf16WLi128ELi32ELi512EEv26Group_norm_nhwc_bwd_params,@"STO_CUDA_ENTRY STV_DEFAULT"
_Z35group_norm_nhwc_bwd_one_pass_kernelI11Bf16IOBf16WLi128ELi32ELi512EEv26Group_norm_nhwc_bwd_params:
.text._Z35group_norm_nhwc_bwd_one_pass_kernelI11Bf16IOBf16WLi128ELi32ELi512EEv26Group_norm_nhwc_bwd_params:
        /* <DEDUP_REMOVED lines=11> */
.L_x_273:
[----:B------:R-:W1:Y:S01]  /*00b0*/  LDC R8, c[0x0][0x410] ;  /* 0x00010400ff087b82 */ /* 0x000e620000000800 */
[----:B0-2---:R-:W2:Y:S01]  /*00c0*/  S2R R2, SR_TID.X ;  /* 0x0000000000027919 */ /* 0x005ea20000002100 */
[----:B------:R-:W3:Y:S01]  /*00d0*/  LDCU UR4, c[0x0][0x41c] ;  /* 0x00008380ff0477ac */ /* 0x000ee20008000800 */
[----:B------:R-:W-:Y:S01]  /*00e0*/  ISETP.GE.AND P3, PT, R35, RZ, PT ;  /* 0x000000ff2300720c */ /* 0x000fe20003f66270 */
[----:B------:R-:W4:Y:S01]  /*00f0*/  LDCU.128 UR8, c[0x0][0x400] ;  /* 0x00008000ff0877ac */ /* 0x000f220008000c00 */
[----:B------:R-:W5:Y:S01]  /*0100*/  LDCU.U8 UR5, c[0x0][0x414] ;  /* 0x00008280ff0577ac */ /* 0x000f620008000000 */
[----:B-1----:R-:W-:-:S04]  /*0110*/  IABS R7, R8 ;  /* 0x0000000800077213 */ /* 0x002fc80000000000 */
[----:B------:R-:W1:Y:S08]  /*0120*/  I2F.RP R6, R7 ;  /* 0x0000000700067306 */ /* 0x000e700000209400 */
[----:B-1----:R-:W1:Y:S02]  /*0130*/  MUFU.RCP R6, R6 ;  /* 0x0000000600067308 */ /* 0x002e640000001000 */
[----:B-1----:R-:W-:-:S02]  /*0140*/  IADD3 R4, PT, PT, R6, 0xffffffe, RZ ;  /* 0x0ffffffe06047810 */ /* 0x002fc40007ffe0ff */
[----:B------:R-:W-:-:S04]  /*0150*/  IABS R6, R35 ;  /* 0x0000002300067213 */ /* 0x000fc80000000000 */
[----:B------:R1:W3:Y:S02]  /*0160*/  F2I.FTZ.U32.TRUNC.NTZ R5, R4 ;  /* 0x0000000400057305 */ /* 0x0002e4000021f000 */
[----:B-1----:R-:W-:Y:S02]  /*0170*/  MOV R4, RZ ;  /* 0x000000ff00047202 */ /* 0x002fe40000000f00 */
[----:B---3--:R-:W-:-:S05]  /*0180*/  IADD3 R10, PT, PT, RZ, -R5, RZ ;  /* 0x80000005ff0a7210 */ /* 0x008fca0007ffe0ff */
[----:B------:R-:W-:-:S04]  /*0190*/  IMAD R3, R10, R7, RZ ;  /* 0x000000070a037224 */ /* 0x000fc800078e02ff */
[----:B------:R-:W-:Y:S02]  /*01a0*/  IMAD.HI.U32 R5, R5, R3, R4 ;  /* 0x0000000305057227 */ /* 0x000fe400078e0004 */
[----:B------:R-:W1:Y:S04]  /*01b0*/  S2R R3, SR_CTAID.X ;  /* 0x0000000000037919 */ /* 0x000e680000002500 */
[----:B------:R-:W-:-:S05]  /*01c0*/  IMAD.HI.U32 R5, R5, R6, RZ ;  /* 0x0000000605057227 */ /* 0x000fca00078e00ff */
[----:B------:R-:W-:-:S05]  /*01d0*/  IADD3 R4, PT, PT, -R5, RZ, RZ ;  /* 0x000000ff05047210 */ /* 0x000fca0007ffe1ff */
[----:B------:R-:W-:Y:S01]  /*01e0*/  IMAD R4, R7, R4, R6 ;  /* 0x0000000407047224 */ /* 0x000fe200078e0206 */
[----:B--2---:R-:W-:-:S04]  /*01f0*/  SHF.R.U32.HI R6, RZ, 0x4, R2 ;  /* 0x00000004ff067819 */ /* 0x004fc80000011602 */
[----:B------:R-:W-:-:S13]  /*0200*/  ISETP.GT.U32.AND P2, PT, R7, R4, PT ;  /* 0x000000040700720c */ /* 0x000fda0003f44070 */
[-C--:B------:R-:W-:Y:S01]  /*0210*/  @!P2 IADD3 R4, PT, PT, R4, -R7.reuse, RZ ;  /* 0x800000070404a210 */ /* 0x080fe20007ffe0ff */
[----:B-1----:R-:W-:Y:S01]  /*0220*/  IMAD R27, R3, UR4, R6 ;  /* 0x00000004031b7c24 */ /* 0x002fe2000f8e0206 */
[----:B------:R-:W-:Y:S02]  /*0230*/  LOP3.LUT R6, R35, R8, RZ, 0x3c, !PT ;  /* 0x0000000823067212 */ /* 0x000fe400078e3cff */
[----:B------:R-:W-:Y:S02]  /*0240*/  ISETP.GE.U32.AND P1, PT, R4, R7, PT ;  /* 0x000000070400720c */ /* 0x000fe40003f26070 */
[----:B------:R-:W-:Y:S02]  /*0250*/  ISETP.GE.AND P5, PT, R6, RZ, PT ;  /* 0x000000ff0600720c */ /* 0x000fe40003fa6270 */
[----:B----4-:R-:W-:Y:S02]  /*0260*/  ISETP.GE.U32.AND P0, PT, R27, UR8, PT ;  /* 0x000000081b007c0c */ /* 0x010fe4000bf06070 */
[----:B------:R-:W-:-:S02]  /*0270*/  SHF.R.S32.HI R15, RZ, 0x1f, R27 ;  /* 0x0000001fff0f7819 */ /* 0x000fc4000001141b */
[-C--:B------:R-:W-:Y:S02]  /*0280*/  ISETP.GT.U32.AND P4, PT, R7, R4.reuse, PT ;  /* 0x000000040700720c */ /* 0x080fe40003f84070 */
[----:B------:R-:W-:Y:S02]  /*0290*/  @!P2 IADD3 R5, PT, PT, R5, 0x1, RZ ;  /* 0x000000010505a810 */ /* 0x000fe40007ffe0ff */
[----:B------:R-:W-:Y:S02]  /*02a0*/  IADD3 R7, PT, PT, R4, -R7, RZ ;  /* 0x8000000704077210 */ /* 0x000fe40007ffe0ff */
[----:B------:R-:W-:Y:S02]  /*02b0*/  ISETP.GE.AND.EX P0, PT, R15, UR9, PT, P0 ;  /* 0x000000090f007c0c */ /* 0x000fe4000bf06300 */
[----:B------:R-:W-:Y:S02]  /*02c0*/  @P1 IADD3 R5, PT, PT, R5, 0x1, RZ ;  /* 0x0000000105051810 */ /* 0x000fe40007ffe0ff */
[----:B------:R-:W-:-:S02]  /*02d0*/  SEL R4, R7, R4, !P4 ;  /* 0x0000000407047207 */ /* 0x000fc40006000000 */
[----:B------:R-:W-:Y:S02]  /*02e0*/  IADD3 R14, PT, PT, R27, 0x20, RZ ;  /* 0x000000201b0e7810 */ /* 0x000fe40007ffe0ff */
[----:B------:R-:W-:Y:S02]  /*02f0*/  ISETP.NE.AND P2, PT, R8, RZ, PT ;  /* 0x000000ff0800720c */ /* 0x000fe40003f45270 */
[----:B------:R-:W-:Y:S02]  /*0300*/  LOP3.LUT R7, RZ, R8, RZ, 0x33, !PT ;  /* 0x00000008ff077212 */ /* 0x000fe400078e33ff */
[----:B------:R-:W-:Y:S01]  /*0310*/  @!P5 IADD3 R5, PT, PT, -R5, RZ, RZ ;  /* 0x000000ff0505d210 */ /* 0x000fe20007ffe1ff */
[----:B------:R-:W1:Y:S01]  /*0320*/  @!P0 LDC.64 R8, c[0x0][0x3f8] ;  /* 0x0000fe00ff088b82 */ /* 0x000e620000000a00 */
[----:B------:R-:W-:Y:S02]  /*0330*/  @!P3 IADD3 R4, PT, PT, -R4, RZ, RZ ;  /* 0x000000ff0404b210 */ /* 0x000fe40007ffe1ff */
[----:B------:R-:W-:-:S02]  /*0340*/  ISETP.GE.U32.AND P1, PT, R14, UR8, PT ;  /* 0x000000080e007c0c */ /* 0x000fc4000bf26070 */
[----:B------:R-:W-:Y:S02]  /*0350*/  SHF.R.S32.HI R21, RZ, 0x1f, R14 ;  /* 0x0000001fff157819 */ /* 0x000fe4000001140e */
[C---:B------:R-:W-:Y:S01]  /*0360*/  SEL R11, R7.reuse, R5, !P2 ;  /* 0x00000005070b7207 */ /* 0x040fe20005000000 */
[----:B------:R-:W2:Y:S01]  /*0370*/  @!P0 LDC.64 R24, c[0x0][0x3a0] ;  /* 0x0000e800ff188b82 */ /* 0x000ea20000000a00 */
[----:B------:R-:W-:Y:S02]  /*0380*/  SEL R49, R7, R4, !P2 ;  /* 0x0000000407317207 */ /* 0x000fe40005000000 */
[----:B------:R-:W-:Y:S02]  /*0390*/  ISETP.GE.AND.EX P1, PT, R21, UR9, PT, P1 ;  /* 0x0000000915007c0c */ /* 0x000fe4000bf26310 */
[----:B------:R-:W-:Y:S02]  /*03a0*/  SHF.R.S32.HI R4, RZ, 0x1f, R11 ;  /* 0x0000001fff047819 */ /* 0x000fe4000001140b */
[----:B------:R-:W-:Y:S01]  /*03b0*/  SHF.L.U32 R6, R2, 0x1, RZ ;  /* 0x0000000102067819 */ /* 0x000fe200000006ff */
[----:B------:R-:W3:Y:S01]  /*03c0*/  @!P0 LDC.64 R18, c[0x0][0x398] ;  /* 0x0000e600ff128b82 */ /* 0x000ee20000000a00 */
[----:B------:R-:W-:Y:S01]  /*03d0*/  SHF.L.U32 R5, R49, 0x5, RZ ;  /* 0x0000000531057819 */ /* 0x000fe200000006ff */
[----:B------:R-:W-:Y:S01]  /*03e0*/  IMAD R10, R4, UR10, RZ ;  /* 0x0000000a040a7c24 */ /* 0x000fe2000f8e02ff */
[----:B-----5:R-:W-:-:S02]  /*03f0*/  ISETP.NE.AND P4, PT, RZ, UR5, PT ;  /* 0x00000005ff007c0c */ /* 0x020fc4000bf85270 */
[----:B------:R-:W-:Y:S01]  /*0400*/  LOP3.LUT R6, R5, 0x1e, R6, 0xf8, !PT ;  /* 0x0000001e05067812 */ /* 0x000fe200078ef806 */
[----:B------:R-:W-:Y:S01]  /*0410*/  IMAD R53, R11, UR11, R10 ;  /* 0x0000000b0b357c24 */ /* 0x000fe2000f8e020a */
[----:B------:R-:W-:Y:S01]  /*0420*/  SHF.R.S32.HI R7, RZ, 0x1f, R5 ;  /* 0x0000001fff077819 */ /* 0x000fe20000011405 */
[----:B-1----:R-:W-:Y:S01]  /*0430*/  @!P0 IMAD R16, R15, R8, RZ ;  /* 0x000000080f108224 */ /* 0x002fe200078e02ff */
[----:B------:R-:W1:Y:S01]  /*0440*/  @!P1 LDC.64 R4, c[0x0][0x3f8] ;  /* 0x0000fe00ff049b82 */ /* 0x000e620000000a00 */
[----:B------:R-:W-:Y:S01]  /*0450*/  IADD3 R22, PT, PT, R27, 0x40, RZ ;  /* 0x000000401b167810 */ /* 0x000fe20007ffe0ff */
[----:B------:R-:W-:Y:S01]  /*0460*/  IMAD.WIDE.U32 R50, R11, UR10, R6 ;  /* 0x0000000a0b327c25 */ /* 0x000fe2000f8e0006 */
[C---:B------:R-:W-:Y:S02]  /*0470*/  IADD3 R7, PT, PT, R27.reuse, 0x60, RZ ;  /* 0x000000601b077810 */ /* 0x040fe40007ffe0ff */
[----:B------:R-:W-:Y:S01]  /*0480*/  ISETP.GE.U32.AND P2, PT, R22, UR8, PT ;  /* 0x0000000816007c0c */ /* 0x000fe2000bf46070 */
[----:B------:R-:W-:-:S02]  /*0490*/  @!P0 IMAD R15, R27, R9, R16 ;  /* 0x000000091b0f8224 */ /* 0x000fc400078e0210 */
[----:B------:R-:W4:Y:S01]  /*04a0*/  LDC.64 R10, c[0x0][0x3b8] ;  /* 0x0000ee00ff0a7b82 */ /* 0x000f220000000a00 */
[----:B------:R-:W-:Y:S02]  /*04b0*/  SHF.R.S32.HI R23, RZ, 0x1f, R22 ;  /* 0x0000001fff177819 */ /* 0x000fe40000011416 */
[----:B------:R-:W-:Y:S02]  /*04c0*/  IADD3 R53, PT, PT, R51, R53, RZ ;  /* 0x0000003533357210 */ /* 0x000fe40007ffe0ff */
[----:B------:R-:W-:Y:S02]  /*04d0*/  ISETP.GE.AND.EX P2, PT, R23, UR9, PT, P2 ;  /* 0x0000000917007c0c */ /* 0x000fe4000bf46320 */
[----:B------:R-:W-:Y:S01]  /*04e0*/  @!P0 MOV R52, R50 ;  /* 0x0000003200348202 */ /* 0x000fe20000000f00 */
[----:B------:R-:W5:Y:S01]  /*04f0*/  @P4 LDC.64 R12, c[0x0][0x3b0] ;  /* 0x0000ec00ff0c4b82 */ /* 0x000f620000000a00 */
[----:B------:R-:W-:Y:S02]  /*0500*/  ISETP.GE.U32.AND P3, PT, R7, UR8, PT ;  /* 0x0000000807007c0c */ /* 0x000fe4000bf66070 */
[----:B------:R-:W-:Y:S01]  /*0510*/  SHF.R.S32.HI R17, RZ, 0x1f, R7 ;  /* 0x0000001fff117819 */ /* 0x000fe20000011407 */
[----:B------:R-:W-:-:S03]  /*0520*/  @!P0 IMAD.WIDE.U32 R26, R27, R8, R52 ;  /* 0x000000081b1a8225 */ /* 0x000fc600078e0034 */
[----:B------:R-:W-:Y:S01]  /*0530*/  ISETP.GE.AND.EX P3, PT, R17, UR9, PT, P3 ;  /* 0x0000000911007c0c */ /* 0x000fe2000bf66330 */
[----:B------:R-:W0:Y:S01]  /*0540*/  @!P1 LDC.64 R8, c[0x0][0x3a0] ;  /* 0x0000e800ff089b82 */ /* 0x000e220000000a00 */
[----:B------:R-:W-:Y:S01]  /*0550*/  @!P0 IADD3 R15, PT, PT, R27, R15, RZ ;  /* 0x0000000f1b0f8210 */ /* 0x000fe20007ffe0ff */
[----:B-1----:R-:W-:Y:S02]  /*0560*/  @!P1 IMAD R27, R21, R4, RZ ;  /* 0x00000004151b9224 */ /* 0x002fe400078e02ff */
[----:B----4-:R-:W-:-:S04]  /*0570*/  IMAD.WIDE R10, R35, 0x8, R10 ;  /* 0x00000008230a7825 */ /* 0x010fc800078e020a */
[----:B------:R-:W1:Y:S02]  /*0580*/  @!P2 LDC.64 R20, c[0x0][0x3f8] ;  /* 0x0000fe00ff14ab82 */ /* 0x000e640000000a00 */
[----:B------:R-:W4:Y:S01]  /*0590*/  LDG.E.64 R10, desc[UR6][R10.64] ;  /* 0x000000060a0a7981 */ /* 0x000f22000c1e1b00 */
[----:B-----5:R-:W-:Y:S01]  /*05a0*/  @P4 IMAD.WIDE R12, R6, 0x2, R12 ;  /* 0x00000002060c4825 */ /* 0x020fe200078e020c */
[----:B------:R-:W-:-:S04]  /*05b0*/  @!P0 SHF.L.U32 R31, R26, 0x1, RZ ;  /* 0x000000011a1f8819 */ /* 0x000fc800000006ff */
[----:B------:R-:W5:Y:S04]  /*05c0*/  @P4 LDG.E.U16 R28, desc[UR6][R12.64] ;  /* 0x000000060c1c4981 */ /* 0x000f68000c1e1500 */
[----:B------:R3:W5:Y:S01]  /*05d0*/  @P4 LDG.E.U16 R16, desc[UR6][R12.64+0x2] ;  /* 0x000002060c104981 */ /* 0x000762000c1e1500 */
[----:B------:R-:W-:Y:S01]  /*05e0*/  @!P0 SHF.L.U64.HI R26, R26, 0x1, R15 ;  /* 0x000000011a1a8819 */ /* 0x000fe2000001020f */
[----:B------:R-:W-:Y:S01]  /*05f0*/  @!P1 IMAD R27, R14, R5, R27 ;  /* 0x000000050e1b9224 */ /* 0x000fe200078e021b */
[----:B--2---:R-:W-:Y:S02]  /*0600*/  @!P0 IADD3 R24, P5, PT, R31, R24, RZ ;  /* 0x000000181f188210 */ /* 0x004fe40007fbe0ff */
[----:B------:R-:W-:Y:S02]  /*0610*/  CS2R R32, SRZ ;  /* 0x0000000000207805 */ /* 0x000fe4000001ff00 */
[----:B------:R-:W-:-:S02]  /*0620*/  @!P2 MOV R38, R50 ;  /* 0x000000320026a202 */ /* 0x000fc40000000f00 */
[----:B------:R-:W-:Y:S02]  /*0630*/  @!P0 IADD3.X R25, PT, PT, R26, R25, RZ, P5, !PT ;  /* 0x000000191a198210 */ /* 0x000fe40002ffe4ff */
[----:B---3--:R-:W-:Y:S02]  /*0640*/  @!P1 MOV R12, R50 ;  /* 0x00000032000c9202 */ /* 0x008fe40000000f00 */
[-C--:B------:R-:W-:Y:S01]  /*0650*/  @!P1 MOV R13, R53.reuse ;  /* 0x00000035000d9202 */ /* 0x080fe20000000f00 */
[----:B-1----:R-:W-:Y:S01]  /*0660*/  @!P2 IMAD R23, R23, R20, RZ ;  /* 0x000000141717a224 */ /* 0x002fe200078e02ff */
[----:B------:R-:W-:Y:S01]  /*0670*/  @!P2 MOV R39, R53 ;  /* 0x000000350027a202 */ /* 0x000fe20000000f00 */
[----:B------:R1:W2:Y:S01]  /*0680*/  @!P0 LDG.E R33, desc[UR6][R24.64] ;  /* 0x0000000618218981 */ /* 0x0002a2000c1e1900 */
[----:B------:R-:W-:Y:S02]  /*0690*/  @!P1 IMAD.WIDE.U32 R14, R14, R4, R12 ;  /* 0x000000040e0e9225 */ /* 0x000fe400078e000c */
[----:B------:R-:W3:Y:S03]  /*06a0*/  @!P1 LDC.64 R4, c[0x0][0x398] ;  /* 0x0000e600ff049b82 */ /* 0x000ee60000000a00 */
[----:B------:R-:W-:-:S05]  /*06b0*/  @!P1 IADD3 R15, PT, PT, R15, R27, RZ ;  /* 0x0000001b0f0f9210 */ /* 0x000fca0007ffe0ff */
[----:B------:R-:W0:Y:S01]  /*06c0*/  @!P3 LDC.64 R12, c[0x0][0x3f8] ;  /* 0x0000fe00ff0cbb82 */ /* 0x000e220000000a00 */
[C---:B------:R-:W-:Y:S02]  /*06d0*/  @!P1 SHF.L.U32 R27, R14.reuse, 0x1, RZ ;  /* 0x000000010e1b9819 */ /* 0x040fe400000006ff */
[----:B------:R-:W-:Y:S02]  /*06e0*/  @!P1 SHF.L.U64.HI R40, R14, 0x1, R15 ;  /* 0x000000010e289819 */ /* 0x000fe4000001020f */
[----:B------:R-:W-:-:S03]  /*06f0*/  @!P0 IADD3 R30, P5, PT, R31, R18, RZ ;  /* 0x000000121f1e8210 */ /* 0x000fc60007fbe0ff */
[----:B------:R-:W0:Y:S01]  /*0700*/  @!P2 LDC.64 R14, c[0x0][0x3a0] ;  /* 0x0000e800ff0eab82 */ /* 0x000e220000000a00 */
[----:B------:R-:W-:Y:S01]  /*0710*/  @!P0 IADD3.X R31, PT, PT, R26, R19, RZ, P5, !PT ;  /* 0x000000131a1f8210 */ /* 0x000fe20002ffe4ff */
[C---:B------:R-:W-:Y:S02]  /*0720*/  @!P2 IMAD R29, R22.reuse, R21, R23 ;  /* 0x00000015161da224 */ /* 0x040fe400078e0217 */
[----:B------:R-:W-:Y:S02]  /*0730*/  @!P2 IMAD.WIDE.U32 R38, R22, R20, R38 ;  /* 0x000000141626a225 */ /* 0x000fe400078e0026 */
[----:B------:R0:W2:Y:S02]  /*0740*/  @!P0 LDG.E R32, desc[UR6][R30.64] ;  /* 0x000000061e208981 */ /* 0x0000a4000c1e1900 */
[----:B------:R-:W0:Y:S08]  /*0750*/  @!P2 LDC.64 R18, c[0x0][0x398] ;  /* 0x0000e600ff12ab82 */ /* 0x000e300000000a00 */
[----:B-1----:R-:W1:Y:S08]  /*0760*/  @!P3 LDC.64 R24, c[0x0][0x3a0] ;  /* 0x0000e800ff18bb82 */ /* 0x002e700000000a00 */
[----:B------:R-:W1:Y:S01]  /*0770*/  @!P3 LDC.64 R22, c[0x0][0x398] ;  /* 0x0000e600ff16bb82 */ /* 0x000e620000000a00 */
[----:B---3--:R-:W-:-:S07]  /*0780*/  @!P1 IADD3 R26, P0, PT, R27, R4, RZ ;  /* 0x000000041b1a9210 */ /* 0x008fce0007f1e0ff */
[----:B------:R-:W3:Y:S01]  /*0790*/  LDC.64 R20, c[0x0][0x3a8] ;  /* 0x0000ea00ff147b82 */ /* 0x000ee20000000a00 */
[----:B------:R-:W-:Y:S01]  /*07a0*/  @!P2 IADD3 R29, PT, PT, R39, R29, RZ ;  /* 0x0000001d271da210 */ /* 0x000fe20007ffe0ff */
[----:B0-----:R-:W-:Y:S01]  /*07b0*/  @!P3 IMAD R4, R17, R12, RZ ;  /* 0x0000000c1104b224 */ /* 0x001fe200078e02ff */
[----:B------:R-:W-:Y:S02]  /*07c0*/  @!P3 MOV R30, R50 ;  /* 0x00000032001eb202 */ /* 0x000fe40000000f00 */
[----:B------:R-:W-:Y:S02]  /*07d0*/  @!P3 MOV R31, R53 ;  /* 0x00000035001fb202 */ /* 0x000fe40000000f00 */
[----:B------:R-:W-:Y:S02]  /*07e0*/  @!P1 IADD3 R36, P6, PT, R27, R8, RZ ;  /* 0x000000081b249210 */ /* 0x000fe40007fde0ff */
[C---:B------:R-:W-:Y:S02]  /*07f0*/  @!P2 SHF.L.U32 R17, R38.reuse, 0x1, RZ ;  /* 0x000000012611a819 */ /* 0x040fe400000006ff */
[----:B------:R-:W-:Y:S01]  /*0800*/  @!P2 SHF.L.U64.HI R38, R38, 0x1, R29 ;  /* 0x000000012626a819 */ /* 0x000fe2000001021d */
[C---:B------:R-:W-:Y:S01]  /*0810*/  @!P3 IMAD R29, R7.reuse, R13, R4 ;  /* 0x0000000d071db224 */ /* 0x040fe200078e0204 */
[C---:B------:R-:W-:Y:S01]  /*0820*/  @!P1 IADD3.X R37, PT, PT, R40.reuse, R9, RZ, P6, !PT ;  /* 0x0000000928259210 */ /* 0x040fe200037fe4ff */
[----:B------:R-:W-:Y:S01]  /*0830*/  @!P3 IMAD.WIDE.U32 R12, R7, R12, R30 ;  /* 0x0000000c070cb225 */ /* 0x000fe200078e001e */
[----:B------:R-:W-:-:S02]  /*0840*/  @!P1 IADD3.X R27, PT, PT, R40, R5, RZ, P0, !PT ;  /* 0x00000005281b9210 */ /* 0x000fc400007fe4ff */
[----:B------:R-:W-:Y:S02]  /*0850*/  CS2R R8, SRZ ;  /* 0x0000000000087805 */ /* 0x000fe4000001ff00 */
[----:B------:R-:W-:Y:S02]  /*0860*/  CS2R R4, SRZ ;  /* 0x0000000000047805 */ /* 0x000fe4000001ff00 */
[----:B------:R-:W-:Y:S02]  /*0870*/  @!P2 IADD3 R14, P0, PT, R17, R14, RZ ;  /* 0x0000000e110ea210 */ /* 0x000fe40007f1e0ff */
[----:B------:R-:W-:Y:S02]  /*0880*/  @!P3 IADD3 R13, PT, PT, R13, R29, RZ ;  /* 0x0000001d0d0db210 */ /* 0x000fe40007ffe0ff */
[----:B------:R-:W-:Y:S01]  /*0890*/  @!P3 SHF.L.U32 R7, R12, 0x1, RZ ;  /* 0x000000010c07b819 */ /* 0x000fe200000006ff */
[----:B------:R0:W2:Y:S01]  /*08a0*/  @!P1 LDG.E R9, desc[UR6][R36.64] ;  /* 0x0000000624099981 */ /* 0x0000a2000c1e1900 */
[----:B------:R-:W-:-:S02]  /*08b0*/  @!P2 IADD3.X R15, PT, PT, R38, R15, RZ, P0, !PT ;  /* 0x0000000f260fa210 */ /* 0x000fc400007fe4ff */
[----:B------:R-:W-:Y:S01]  /*08c0*/  @!P2 IADD3 R18, P0, PT, R17, R18, RZ ;  /* 0x000000121112a210 */ /* 0x000fe20007f1e0ff */
[----:B------:R-:W2:Y:S01]  /*08d0*/  @!P1 LDG.E R4, desc[UR6][R26.64] ;  /* 0x000000061a049981 */ /* 0x000ea2000c1e1900 */
[----:B------:R-:W-:Y:S02]  /*08e0*/  @!P3 SHF.L.U64.HI R12, R12, 0x1, R13 ;  /* 0x000000010c0cb819 */ /* 0x000fe4000001020d */
[C---:B-1----:R-:W-:Y:S01]  /*08f0*/  @!P3 IADD3 R24, P1, PT, R7.reuse, R24, RZ ;  /* 0x000000180718b210 */ /* 0x042fe20007f3e0ff */
[----:B---3--:R-:W-:Y:S01]  /*0900*/  IMAD.WIDE R20, R6, 0x2, R20 ;  /* 0x0000000206147825 */ /* 0x008fe200078e0214 */
[----:B------:R-:W-:Y:S02]  /*0910*/  @!P3 IADD3 R22, P5, PT, R7, R22, RZ ;  /* 0x000000160716b210 */ /* 0x000fe40007fbe0ff */
[----:B------:R-:W-:Y:S02]  /*0920*/  CS2R R6, SRZ ;  /* 0x0000000000067805 */ /* 0x000fe4000001ff00 */
[----:B------:R-:W-:Y:S01]  /*0930*/  @!P2 IADD3.X R19, PT, PT, R38, R19, RZ, P0, !PT ;  /* 0x000000132613a210 */ /* 0x000fe200007fe4ff */
[----:B------:R-:W3:Y:S01]  /*0940*/  @!P2 LDG.E R5, desc[UR6][R14.64] ;  /* 0x000000060e05a981 */ /* 0x000ee2000c1e1900 */
[----:B------:R-:W-:-:S02]  /*0950*/  @!P3 IADD3.X R25, PT, PT, R12, R25, RZ, P1, !PT ;  /* 0x000000190c19b210 */ /* 0x000fc40000ffe4ff */
[----:B------:R-:W-:Y:S01]  /*0960*/  @!P3 IADD3.X R23, PT, PT, R12, R23, RZ, P5, !PT ;  /* 0x000000170c17b210 */ /* 0x000fe20002ffe4ff */
[----:B------:R-:W3:Y:S04]  /*0970*/  LDG.E.U16 R36, desc[UR6][R20.64] ;  /* 0x0000000614247981 */ /* 0x000ee8000c1e1500 */
[----:B------:R-:W3:Y:S04]  /*0980*/  LDG.E.U16 R13, desc[UR6][R20.64+0x2] ;  /* 0x00000206140d7981 */ /* 0x000ee8000c1e1500 */
[----:B------:R-:W3:Y:S04]  /*0990*/  @!P2 LDG.E R6, desc[UR6][R18.64] ;  /* 0x000000061206a981 */ /* 0x000ee8000c1e1900 */
[----:B------:R-:W3:Y:S04]  /*09a0*/  @!P3 LDG.E R7, desc[UR6][R24.64] ;  /* 0x000000061807b981 */ /* 0x000ee8000c1e1900 */
[----:B------:R-:W3:Y:S01]  /*09b0*/  @!P3 LDG.E R8, desc[UR6][R22.64] ;  /* 0x000000061608b981 */ /* 0x000ee2000c1e1900 */
[----:B------:R-:W-:Y:S01]  /*09c0*/  MOV R47, 0x3f800000 ;  /* 0x3f800000002f7802 */ /* 0x000fe20000000f00 */
[----:B------:R-:W-:Y:S01]  /*09d0*/  UISETP.NE.AND UP0, UPT, UR5, URZ, UPT ;  /* 0x000000ff0500728c */ /* 0x000fe2000bf05270 */
[----:B0-----:R-:W-:-:S02]  /*09e0*/  MOV R37, RZ ;  /* 0x000000ff00257202 */ /* 0x001fc40000000f00 */
[----:B------:R-:W-:Y:S01]  /*09f0*/  MOV R38, RZ ;  /* 0x000000ff00267202 */ /* 0x000fe20000000f00 */
[----:B----4-:R-:W-:-:S05]  /*0a00*/  FFMA.FTZ R11, -R10, R10, R11 ;  /* 0x0000000a0a0b7223 */ /* 0x010fca000001010b */
[----:B------:R-:W-:-:S13]  /*0a10*/  FSETP.GTU.FTZ.AND P0, PT, R11, RZ, PT ;  /* 0x000000ff0b00720b */ /* 0x000fda0003f1c000 */
[----:B------:R-:W0:Y:S01]  /*0a20*/  @P0 LDC R12, c[0x0][0x3c0] ;  /* 0x0000f000ff0c0b82 */ /* 0x000e220000000800 */
[----:B-----5:R-:W-:Y:S02]  /*0a30*/  @P4 SHF.L.U32 R37, R28, 0x10, RZ ;  /* 0x000000101c254819 */ /* 0x020fe400000006ff */
[----:B------:R-:W-:Y:S02]  /*0a40*/  @P4 SHF.L.U32 R38, R16, 0x10, RZ ;  /* 0x0000001010264819 */ /* 0x000fe400000006ff */
[----:B--2---:R-:W-:Y:S01]  /*0a50*/  PRMT R45, R33, 0x7632, R45 ;  /* 0x00007632212d7816 */ /* 0x004fe2000000002d */
[----:B0-----:R-:W-:-:S04]  /*0a60*/  @P0 FADD.FTZ R12, R11, R12 ;  /* 0x0000000c0b0c0221 */ /* 0x001fc80000010000 */
[----:B------:R0:W1:Y:S01]  /*0a70*/  @P0 MUFU.RSQ R47, R12 ;  /* 0x0000000c002f0308 */ /* 0x0000620000001400 */
[----:B------:R-:W-:Y:S02]  /*0a80*/  PRMT R46, R32, 0x7632, R46 ;  /* 0x00007632202e7816 */ /* 0x000fe4000000002e */
[----:B------:R-:W-:Y:S02]  /*0a90*/  PRMT R43, R9, 0x7632, R43 ;  /* 0x00007632092b7816 */ /* 0x000fe4000000002b */
[----:B------:R-:W-:Y:S02]  /*0aa0*/  PRMT R44, R4, 0x7632, R44 ;  /* 0x00007632042c7816 */ /* 0x000fe4000000002c */
[----:B---3--:R-:W-:Y:S02]  /*0ab0*/  PRMT R41, R5, 0x7632, R41 ;  /* 0x0000763205297816 */ /* 0x008fe40000000029 */
[----:B------:R-:W-:Y:S02]  /*0ac0*/  SHF.L.U32 R36, R36, 0x10, RZ ;  /* 0x0000001024247819 */ /* 0x000fe400000006ff */
[----:B------:R-:W-:-:S02]  /*0ad0*/  SHF.L.U32 R11, R13, 0x10, RZ ;  /* 0x000000100d0b7819 */ /* 0x000fc400000006ff */
[----:B------:R-:W-:Y:S02]  /*0ae0*/  PRMT R42, R6, 0x7632, R42 ;  /* 0x00007632062a7816 */ /* 0x000fe4000000002a */
[----:B------:R-:W-:Y:S02]  /*0af0*/  PRMT R39, R7, 0x7632, R39 ;  /* 0x0000763207277816 */ /* 0x000fe40000000027 */
[----:B------:R-:W-:Y:S01]  /*0b00*/  PRMT R40, R8, 0x7632, R40 ;  /* 0x0000763208287816 */ /* 0x000fe20000000028 */
[----:B01----:R-:W-:Y:S06]  /*0b10*/  BRA.U UP0, `(.L_x_243) ;  /* 0x0000000500247547 */ /* 0x003fec000b800000 */
[----:B------:R-:W-:Y:S02]  /*0b20*/  SHF.L.U32 R15, R33, 0x10, RZ ;  /* 0x00000010210f7819 */ /* 0x000fe400000006ff */
[----:B------:R-:W-:Y:S02]  /*0b30*/  SHF.L.U32 R17, R45, 0x10, RZ ;  /* 0x000000102d117819 */ /* 0x000fe400000006ff */
[----:B------:R-:W-:Y:S01]  /*0b40*/  SHF.L.U32 R13, R32, 0x10, RZ ;  /* 0x00000010200d7819 */ /* 0x000fe200000006ff */
[----:B------:R-:W-:Y:S01]  /*0b50*/  FADD.FTZ R14, -R10, R15 ;  /* 0x0000000f0a0e7221 */ /* 0x000fe20000010100 */
[----:B------:R-:W-:Y:S01]  /*0b60*/  SHF.L.U32 R12, R46, 0x10, RZ ;  /* 0x000000102e0c7819 */ /* 0x000fe200000006ff */
[----:B------:R-:W-:Y:S01]  /*0b70*/  FADD.FTZ R16, -R10, R17 ;  /* 0x000000110a107221 */ /* 0x000fe20000010100 */
[----:B------:R-:W-:Y:S01]  /*0b80*/  SHF.L.U32 R23, R9, 0x10, RZ ;  /* 0x0000001009177819 */ /* 0x000fe200000006ff */
[----:B------:R-:W-:Y:S01]  /*0b90*/  FMUL.FTZ R17, R36, R13 ;  /* 0x0000000d24117220 */ /* 0x000fe20000410000 */
[-C--:B------:R-:W-:Y:S01]  /*0ba0*/  FMUL.FTZ R14, R14, R47.reuse ;  /* 0x0000002f0e0e7220 */ /* 0x080fe20000410000 */
[----:B------:R-:W-:Y:S01]  /*0bb0*/  FMUL.FTZ R18, R11, R12 ;  /* 0x0000000c0b127220 */ /* 0x000fe20000410000 */
[----:B------:R-:W-:Y:S01]  /*0bc0*/  FMUL.FTZ R15, R16, R47 ;  /* 0x0000002f100f7220 */ /* 0x000fe20000410000 */
[----:B------:R-:W-:Y:S01]  /*0bd0*/  FADD.FTZ R21, RZ, R17 ;  /* 0x00000011ff157221 */ /* 0x000fe20000010000 */
[----:B------:R-:W-:Y:S01]  /*0be0*/  SHF.L.U32 R19, R4, 0x10, RZ ;  /* 0x0000001004137819 */ /* 0x000fe200000006ff */
[----:B------:R-:W-:Y:S01]  /*0bf0*/  FFMA.FTZ R16, R14, R17, RZ ;  /* 0x000000110e107223 */ /* 0x000fe200000100ff */
[----:B------:R-:W-:Y:S01]  /*0c00*/  FADD.FTZ R20, -R10, R23 ;  /* 0x000000170a147221 */ /* 0x000fe20000010100 */
[----:B------:R-:W-:Y:S01]  /*0c10*/  FADD.FTZ R21, R18, R21 ;  /* 0x0000001512157221 */ /* 0x000fe20000010000 */
[----:B------:R-:W-:Y:S01]  /*0c20*/  SHF.L.U32 R17, R43, 0x10, RZ ;  /* 0x000000102b117819 */ /* 0x000fe200000006ff */
[----:B------:R-:W-:Y:S01]  /*0c30*/  FFMA.FTZ R18, R15, R18, R16 ;  /* 0x000000120f127223 */ /* 0x000fe20000010010 */
[----:B------:R-:W-:Y:S01]  /*0c40*/  FMUL.FTZ R22, R36, R19 ;  /* 0x0000001324167220 */ /* 0x000fe20000410000 */
[-C--:B------:R-:W-:Y:S01]  /*0c50*/  FMUL.FTZ R23, R20, R47.reuse ;  /* 0x0000002f14177220 */ /* 0x080fe20000410000 */
[----:B------:R-:W-:Y:S01]  /*0c60*/  SHF.L.U32 R16, R44, 0x10, RZ ;  /* 0x000000102c107819 */ /* 0x000fe200000006ff */
[----:B------:R-:W-:Y:S01]  /*0c70*/  FFMA.FTZ R20, R13, R14, RZ ;  /* 0x0000000e0d147223 */ /* 0x000fe200000100ff */
[----:B------:R-:W-:Y:S01]  /*0c80*/  SHF.L.U32 R27, R5, 0x10, RZ ;  /* 0x00000010051b7819 */ /* 0x000fe200000006ff */
[----:B------:R-:W-:Y:S01]  /*0c90*/  FFMA.FTZ R24, R23, R22, R18 ;  /* 0x0000001617187223 */ /* 0x000fe20000010012 */
[----:B------:R-:W-:Y:S01]  /*0ca0*/  FADD.FTZ R18, -R10, R17 ;  /* 0x000000110a127221 */ /* 0x000fe20000010100 */
[----:B------:R-:W-:Y:S01]  /*0cb0*/  FADD.FTZ R25, R21, R22 ;  /* 0x0000001615197221 */ /* 0x000fe20000010000 */
[----:B------:R-:W-:Y:S01]  /*0cc0*/  SHF.L.U32 R17, R6, 0x10, RZ ;  /* 0x0000001006117819 */ /* 0x000fe200000006ff */
[----:B------:R-:W-:Y:S01]  /*0cd0*/  FMUL.FTZ R22, R11, R16 ;  /* 0x000000100b167220 */ /* 0x000fe20000410000 */
[----:B------:R-:W-:Y:S01]  /*0ce0*/  FMUL.FTZ R21, R18, R47 ;  /* 0x0000002f12157220 */ /* 0x000fe20000410000 */
[----:B------:R-:W-:Y:S01]  /*0cf0*/  FADD.FTZ R14, -R10, R27 ;  /* 0x0000001b0a0e7221 */ /* 0x000fe20000010100 */
[----:B------:R-:W-:Y:S01]  /*0d00*/  FADD.FTZ R18, RZ, R13 ;  /* 0x0000000dff127221 */ /* 0x000fe20000010000 */
[----:B------:R-:W-:Y:S01]  /*0d10*/  FADD.FTZ R25, R22, R25 ;  /* 0x0000001916197221 */ /* 0x000fe20000010000 */
[----:B------:R-:W-:Y:S01]  /*0d20*/  FFMA.FTZ R13, R21, R22, R24 ;  /* 0x00000016150d7223 */ /* 0x000fe20000010018 */
[----:B------:R-:W-:Y:S01]  /*0d30*/  FMUL.FTZ R22, R36, R17 ;  /* 0x0000001124167220 */ /* 0x000fe20000410000 */
[----:B------:R-:W-:Y:S01]  /*0d40*/  FMUL.FTZ R14, R14, R47 ;  /* 0x0000002f0e0e7220 */ /* 0x000fe20000410000 */
[----:B------:R-:W-:Y:S01]  /*0d50*/  FFMA.FTZ R20, R19, R23, R20 ;  /* 0x0000001713147223 */ /* 0x000fe20000010014 */
[----:B------:R-:W-:Y:S01]  /*0d60*/  SHF.L.U32 R23, R41, 0x10, RZ ;  /* 0x0000001029177819 */ /* 0x000fe200000006ff */
[----:B------:R-:W-:Y:S01]  /*0d70*/  FADD.FTZ R18, R19, R18 ;  /* 0x0000001213127221 */ /* 0x000fe20000010000 */
[----:B------:R-:W-:Y:S01]  /*0d80*/  FFMA.FTZ R26, R14, R22, R13 ;  /* 0x000000160e1a7223 */ /* 0x000fe2000001000d */
[----:B------:R-:W-:Y:S01]  /*0d90*/  FFMA.FTZ R19, R12, R15, RZ ;  /* 0x0000000f0c137223 */ /* 0x000fe200000100ff */
[----:B------:R-:W-:Y:S01]  /*0da0*/  FADD.FTZ R13, RZ, R12 ;  /* 0x0000000cff0d7221 */ /* 0x000fe20000010000 */
[----:B------:R-:W-:Y:S01]  /*0db0*/  FADD.FTZ R25, R25, R22 ;  /* 0x0000001619197221 */ /* 0x000fe20000010000 */
[----:B------:R-:W-:Y:S01]  /*0dc0*/  FADD.FTZ R12, -R10, R23 ;  /* 0x000000170a0c7221 */ /* 0x000fe20000010100 */
[----:B------:R-:W-:Y:S01]  /*0dd0*/  SHF.L.U32 R22, R42, 0x10, RZ ;  /* 0x000000102a167819 */ /* 0x000fe200000006ff */
[C---:B------:R-:W-:Y:S01]  /*0de0*/  FADD.FTZ R13, R16.reuse, R13 ;  /* 0x0000000d100d7221 */ /* 0x040fe20000010000 */
[----:B------:R-:W-:Y:S01]  /*0df0*/  SHF.L.U32 R23, R7, 0x10, RZ ;  /* 0x0000001007177819 */ /* 0x000fe200000006ff */
        /* <DEDUP_REMOVED lines=10> */
[----:B------:R-:W-:Y:S01]  /*0ea0*/  FFMA.FTZ R20, R17, R14, R20 ;  /* 0x0000000e11147223 */ /* 0x000fe20000010014 */
[-C--:B------:R-:W-:Y:S01]  /*0eb0*/  FMUL.FTZ R27, R16, R47.reuse ;  /* 0x0000002f101b7220 */ /* 0x080fe20000410000 */
[----:B------:R-:W-:Y:S01]  /*0ec0*/  FADD.FTZ R14, -R10, R23 ;  /* 0x000000170a0e7221 */ /* 0x000fe20000010100 */
[----:B------:R-:W-:Y:S01]  /*0ed0*/  FADD.FTZ R18, R18, R17 ;  /* 0x0000001112127221 */ /* 0x000fe20000010000 */
[----:B------:R-:W-:Y:S01]  /*0ee0*/  FADD.FTZ R16, R25, R24 ;  /* 0x0000001819107221 */ /* 0x000fe20000010000 */
[----:B------:R-:W-:Y:S01]  /*0ef0*/  FMUL.FTZ R17, R11, R12 ;  /* 0x0000000c0b117220 */ /* 0x000fe20000410000 */
[----:B------:R-:W-:Y:S01]  /*0f00*/  FFMA.FTZ R23, R27, R24, R26 ;  /* 0x000000181b177223 */ /* 0x000fe2000001001a */
[----:B------:R-:W-:Y:S01]  /*0f10*/  FMUL.FTZ R14, R14, R47 ;  /* 0x0000002f0e0e7220 */ /* 0x000fe20000410000 */
[----:B------:R-:W-:Y:S01]  /*0f20*/  FADD.FTZ R13, R13, R22 ;  /* 0x000000160d0d7221 */ /* 0x000fe20000010000 */
[----:B------:R-:W-:Y:S01]  /*0f30*/  FFMA.FTZ R21, R22, R15, R21 ;  /* 0x0000000f16157223 */ /* 0x000fe20000010015 */
[----:B------:R-:W-:Y:S01]  /*0f40*/  FADD.FTZ R15, R17, R16 ;  /* 0x00000010110f7221 */ /* 0x000fe20000010000 */
[----:B------:R-:W-:Y:S01]  /*0f50*/  FFMA.FTZ R24, R19, R27, R20 ;  /* 0x0000001b13187223 */ /* 0x000fe20000010014 */
[----:B------:R-:W-:Y:S01]  /*0f60*/  FFMA.FTZ R17, R14, R17, R23 ;  /* 0x000000110e117223 */ /* 0x000fe20000010017 */
[----:B------:R-:W-:Y:S01]  /*0f70*/  FADD.FTZ R26, R18, R19 ;  /* 0x00000013121a7221 */ /* 0x000fe20000010000 */
[----:B------:R-:W-:Y:S01]  /*0f80*/  FADD.FTZ R27, R13, R12 ;  /* 0x0000000c0d1b7221 */ /* 0x000fe20000010000 */
[----:B------:R-:W-:Y:S01]  /*0f90*/  FFMA.FTZ R25, R12, R14, R21 ;  /* 0x0000000e0c197223 */ /* 0x000fe20000010015 */
[----:B------:R-:W-:Y:S06]  /*0fa0*/  BRA `(.L_x_244) ;  /* 0x0000000800407947 */ /* 0x000fec0003800000 */
.L_x_243:
[----:B------:R-:W-:Y:S02]  /*0fb0*/  SHF.L.U32 R13, R33, 0x10, RZ ;  /* 0x00000010210d7819 */ /* 0x000fe400000006ff */
[----:B------:R-:W-:Y:S02]  /*0fc0*/  SHF.L.U32 R15, R45, 0x10, RZ ;  /* 0x000000102d0f7819 */ /* 0x000fe400000006ff */
[----:B------:R-:W-:Y:S01]  /*0fd0*/  SHF.L.U32 R17, R9, 0x10, RZ ;  /* 0x0000001009117819 */ /* 0x000fe200000006ff */
[----:B------:R-:W-:Y:S01]  /*0fe0*/  FADD.FTZ R12, -R10, R13 ;  /* 0x0000000d0a0c7221 */ /* 0x000fe20000010100 */
[----:B------:R-:W-:Y:S02]  /*0ff0*/  SHF.L.U32 R25, R32, 0x10, RZ ;  /* 0x0000001020197819 */ /* 0x000fe400000006ff */
[----:B------:R-:W-:Y:S01]  /*1000*/  SHF.L.U32 R27, R43, 0x10, RZ ;  /* 0x000000102b1b7819 */ /* 0x000fe200000006ff */
[----:B------:R-:W-:Y:S01]  /*1010*/  FMUL.FTZ R13, R12, R47 ;  /* 0x0000002f0c0d7220 */ /* 0x000fe20000410000 */
[C---:B------:R-:W-:Y:S01]  /*1020*/  FADD.FTZ R12, -R10.reuse, R15 ;  /* 0x0000000f0a0c7221 */ /* 0x040fe20000010100 */
[----:B------:R-:W-:-:S02]  /*1030*/  FADD.FTZ R16, -R10, R17 ;  /* 0x000000110a107221 */ /* 0x000fc40000010100 */
[--C-:B------:R-:W-:Y:S01]  /*1040*/  FFMA.FTZ R15, R36, R13, R37.reuse ;  /* 0x0000000d240f7223 */ /* 0x100fe20000010025 */
[-C--:B------:R-:W-:Y:S01]  /*1050*/  FMUL.FTZ R12, R12, R47.reuse ;  /* 0x0000002f0c0c7220 */ /* 0x080fe20000410000 */
[----:B------:R-:W-:Y:S02]  /*1060*/  FMUL.FTZ R16, R16, R47 ;  /* 0x0000002f10107220 */ /* 0x000fe40000410000 */
[----:B------:R-:W-:Y:S01]  /*1070*/  FMUL.FTZ R14, R15, -1.4426950216293334961 ;  /* 0xbfb8aa3b0f0e7820 */ /* 0x000fe20000410000 */
[----:B------:R-:W-:Y:S01]  /*1080*/  FFMA.FTZ R18, R11, R12, R38 ;  /* 0x0000000c0b127223 */ /* 0x000fe20000010026 */
[----:B------:R-:W-:-:S03]  /*1090*/  FFMA.FTZ R17, R36, R16, R37 ;  /* 0x0000001024117223 */ /* 0x000fc60000010025 */
[----:B------:R-:W-:Y:S01]  /*10a0*/  FMUL.FTZ R21, R18, -1.4426950216293334961 ;  /* 0xbfb8aa3b12157820 */ /* 0x000fe20000410000 */
[----:B------:R-:W0:Y:S01]  /*10b0*/  MUFU.EX2 R14, R14 ;  /* 0x0000000e000e7308 */ /* 0x000e220000000800 */
[----:B------:R-:W-:-:S07]  /*10c0*/  FMUL.FTZ R23, R17, -1.4426950216293334961 ;  /* 0xbfb8aa3b11177820 */ /* 0x000fce0000410000 */
[----:B------:R-:W1:Y:S08]  /*10d0*/  MUFU.EX2 R21, R21 ;  /* 0x0000001500157308 */ /* 0x000e700000000800 */
[----:B------:R-:W2:Y:S01]  /*10e0*/  MUFU.EX2 R23, R23 ;  /* 0x0000001700177308 */ /* 0x000ea20000000800 */
[----:B0-----:R-:W-:Y:S01]  /*10f0*/  FADD.FTZ R20, R14, 1 ;  /* 0x3f8000000e147421 */ /* 0x001fe20000010000 */
[----:B------:R-:W-:Y:S01]  /*1100*/  FADD.FTZ R14, -R10, R27 ;  /* 0x0000001b0a0e7221 */ /* 0x000fe20000010100 */
[----:B------:R-:W-:-:S03]  /*1110*/  SHF.L.U32 R27, R46, 0x10, RZ ;  /* 0x000000102e1b7819 */ /* 0x000fc600000006ff */
[----:B------:R-:W-:Y:S02]  /*1120*/  FMUL.FTZ R14, R14, R47 ;  /* 0x0000002f0e0e7220 */ /* 0x000fe40000410000 */
[----:B------:R-:W0:Y:S01]  /*1130*/  MUFU.RCP R20, R20 ;  /* 0x0000001400147308 */ /* 0x000e220000001000 */
[----:B-1----:R-:W-:Y:S01]  /*1140*/  FADD.FTZ R22, R21, 1 ;  /* 0x3f80000015167421 */ /* 0x002fe20000010000 */
[----:B------:R-:W-:-:S05]  /*1150*/  SHF.L.U32 R21, R5, 0x10, RZ ;  /* 0x0000001005157819 */ /* 0x000fca00000006ff */
[----:B------:R-:W-:Y:S01]  /*1160*/  FADD.FTZ R28, -R10, R21 ;  /* 0x000000150a1c7221 */ /* 0x000fe20000010100 */
[----:B------:R-:W1:Y:S01]  /*1170*/  MUFU.RCP R22, R22 ;  /* 0x0000001600167308 */ /* 0x000e620000001000 */
[----:B--2---:R-:W-:Y:S01]  /*1180*/  FADD.FTZ R19, R23, 1 ;  /* 0x3f80000017137421 */ /* 0x004fe20000010000 */
[----:B------:R-:W-:-:S04]  /*1190*/  FFMA.FTZ R21, R11, R14, R38 ;  /* 0x0000000e0b157223 */ /* 0x000fc80000010026 */
[----:B------:R-:W-:Y:S02]  /*11a0*/  FMUL.FTZ R26, R21, -1.4426950216293334961 ;  /* 0xbfb8aa3b151a7820 */ /* 0x000fe40000410000 */
[----:B------:R-:W2:Y:S01]  /*11b0*/  MUFU.RCP R19, R19 ;  /* 0x0000001300137308 */ /* 0x000ea20000001000 */
[----:B0-----:R-:W-:Y:S01]  /*11c0*/  FADD.FTZ R24, -R20, 1 ;  /* 0x3f80000014187421 */ /* 0x001fe20000010100 */
[----:B------:R-:W-:-:S03]  /*11d0*/  FMUL.FTZ R20, R25, R20 ;  /* 0x0000001419147220 */ /* 0x000fc60000410000 */
[----:B------:R-:W-:Y:S01]  /*11e0*/  FFMA.FTZ R23, R15, R24, 1 ;  /* 0x3f8000000f177423 */ /* 0x000fe20000010018 */
[----:B------:R-:W-:Y:S02]  /*11f0*/  FMUL.FTZ R15, R28, R47 ;  /* 0x0000002f1c0f7220 */ /* 0x000fe40000410000 */
[----:B------:R-:W0:Y:S01]  /*1200*/  MUFU.EX2 R26, R26 ;  /* 0x0000001a001a7308 */ /* 0x000e220000000800 */
[----:B-1----:R-:W-:Y:S01]  /*1210*/  FADD.FTZ R25, -R22, 1 ;  /* 0x3f80000016197421 */ /* 0x002fe20000010100 */
[----:B------:R-:W-:Y:S01]  /*1220*/  FMUL.FTZ R24, R27, R22 ;  /* 0x000000161b187220 */ /* 0x000fe20000410000 */
[----:B------:R-:W-:Y:S01]  /*1230*/  SHF.L.U32 R27, R41, 0x10, RZ ;  /* 0x00000010291b7819 */ /* 0x000fe200000006ff */
[----:B------:R-:W-:Y:S01]  /*1240*/  FFMA.FTZ R22, R36, R15, R37 ;  /* 0x0000000f24167223 */ /* 0x000fe20000010025 */
[----:B------:R-:W-:Y:S01]  /*1250*/  FFMA.FTZ R25, R18, R25, 1 ;  /* 0x3f80000012197423 */ /* 0x000fe20000010019 */
[----:B------:R-:W-:Y:S02]  /*1260*/  FMUL.FTZ R20, R20, R23 ;  /* 0x0000001714147220 */ /* 0x000fe40000410000 */
[----:B------:R-:W-:Y:S01]  /*1270*/  FADD.FTZ R30, -R10, R27 ;  /* 0x0000001b0a1e7221 */ /* 0x000fe20000010100 */
[----:B--2---:R-:W-:Y:S01]  /*1280*/  FADD.FTZ R18, -R19, 1 ;  /* 0x3f80000013127421 */ /* 0x004fe20000010100 */
[----:B------:R-:W-:-:S03]  /*1290*/  FMUL.FTZ R27, R22, -1.4426950216293334961 ;  /* 0xbfb8aa3b161b7820 */ /* 0x000fc60000410000 */
[----:B------:R-:W-:Y:S01]  /*12a0*/  FFMA.FTZ R28, R17, R18, 1 ;  /* 0x3f800000111c7423 */ /* 0x000fe20000010012 */
[----:B------:R-:W-:Y:S01]  /*12b0*/  FMUL.FTZ R18, R24, R25 ;  /* 0x0000001918127220 */ /* 0x000fe20000410000 */
[----:B------:R-:W-:Y:S01]  /*12c0*/  SHF.L.U32 R24, R4, 0x10, RZ ;  /* 0x0000001004187819 */ /* 0x000fe200000006ff */
[----:B------:R-:W-:Y:S01]  /*12d0*/  FMUL.FTZ R17, R30, R47 ;  /* 0x0000002f1e117220 */ /* 0x000fe20000410000 */
[----:B------:R-:W-:Y:S01]  /*12e0*/  SHF.L.U32 R25, R7, 0x10, RZ ;  /* 0x0000001007197819 */ /* 0x000fe200000006ff */
[----:B------:R-:W1:Y:S01]  /*12f0*/  MUFU.EX2 R27, R27 ;  /* 0x0000001b001b7308 */ /* 0x000e620000000800 */
[----:B0-----:R-:W-:Y:S01]  /*1300*/  FADD.FTZ R26, R26, 1 ;  /* 0x3f8000001a1a7421 */ /* 0x001fe20000010000 */
[----:B------:R-:W-:Y:S01]  /*1310*/  FMUL.FTZ R19, R24, R19 ;  /* 0x0000001318137220 */ /* 0x000fe20000410000 */
[----:B------:R-:W-:Y:S01]  /*1320*/  FFMA.FTZ R23, R11, R17, R38 ;  /* 0x000000110b177223 */ /* 0x000fe20000010026 */
[----:B------:R-:W-:Y:S02]  /*1330*/  FADD.FTZ R24, -R10, R25 ;  /* 0x000000190a187221 */ /* 0x000fe40000010100 */
[----:B------:R-:W-:Y:S01]  /*1340*/  FMUL.FTZ R19, R19, R28 ;  /* 0x0000001c13137220 */ /* 0x000fe20000410000 */
[----:B------:R-:W-:Y:S01]  /*1350*/  FMUL.FTZ R30, R23, -1.4426950216293334961 ;  /* 0xbfb8aa3b171e7820 */ /* 0x000fe20000410000 */
[----:B------:R-:W-:Y:S01]  /*1360*/  FMUL.FTZ R24, R24, R47 ;  /* 0x0000002f18187220 */ /* 0x000fe20000410000 */
[----:B------:R-:W0:Y:S03]  /*1370*/  MUFU.RCP R26, R26 ;  /* 0x0000001a001a7308 */ /* 0x000e260000001000 */
[----:B------:R-:W-:-:S04]  /*1380*/  FFMA.FTZ R25, R36, R24, R37 ;  /* 0x0000001824197223 */ /* 0x000fc80000010025 */
[----:B------:R-:W-:Y:S01]  /*1390*/  FMUL.FTZ R31, R25, -1.4426950216293334961 ;  /* 0xbfb8aa3b191f7820 */ /* 0x000fe20000410000 */
[----:B------:R-:W2:Y:S01]  /*13a0*/  MUFU.EX2 R30, R30 ;  /* 0x0000001e001e7308 */ /* 0x000ea20000000800 */
[----:B-1----:R-:W-:Y:S01]  /*13b0*/  FADD.FTZ R29, R27, 1 ;  /* 0x3f8000001b1d7421 */ /* 0x002fe20000010000 */
[----:B------:R-:W-:-:S06]  /*13c0*/  SHF.L.U32 R27, R44, 0x10, RZ ;  /* 0x000000102c1b7819 */ /* 0x000fcc00000006ff */
[----:B------:R-:W1:Y:S01]  /*13d0*/  MUFU.EX2 R31, R31 ;  /* 0x0000001f001f7308 */ /* 0x000e620000000800 */
[----:B0-----:R-:W-:Y:S01]  /*13e0*/  FADD.FTZ R28, -R26, 1 ;  /* 0x3f8000001a1c7421 */ /* 0x001fe20000010100 */
[----:B------:R-:W-:-:S03]  /*13f0*/  FMUL.FTZ R26, R27, R26 ;  /* 0x0000001a1b1a7220 */ /* 0x000fc60000410000 */
[----:B------:R-:W-:Y:S01]  /*1400*/  FFMA.FTZ R21, R21, R28, 1 ;  /* 0x3f80000015157423 */ /* 0x000fe2000001001c */
[----:B------:R-:W-:Y:S02]  /*1410*/  SHF.L.U32 R28, R6, 0x10, RZ ;  /* 0x00000010061c7819 */ /* 0x000fe400000006ff */
[----:B------:R-:W0:Y:S01]  /*1420*/  MUFU.RCP R29, R29 ;  /* 0x0000001d001d7308 */ /* 0x000e220000001000 */
[----:B--2---:R-:W-:-:S07]  /*1430*/  FADD.FTZ R30, R30, 1 ;  /* 0x3f8000001e1e7421 */ /* 0x004fce0000010000 */
[----:B------:R-:W2:Y:S01]  /*1440*/  MUFU.RCP R30, R30 ;  /* 0x0000001e001e7308 */ /* 0x000ea20000001000 */
[----:B-1----:R-:W-:Y:S01]  /*1450*/  FADD.FTZ R48, R31, 1 ;  /* 0x3f8000001f307421 */ /* 0x002fe20000010000 */
[----:B------:R-:W-:-:S06]  /*1460*/  SHF.L.U32 R31, R8, 0x10, RZ ;  /* 0x00000010081f7819 */ /* 0x000fcc00000006ff */
[----:B------:R-:W1:Y:S01]  /*1470*/  MUFU.RCP R48, R48 ;  /* 0x0000003000307308 */ /* 0x000e620000001000 */
[----:B0-----:R-:W-:Y:S01]  /*1480*/  FADD.FTZ R27, -R29, 1 ;  /* 0x3f8000001d1b7421 */ /* 0x001fe20000010100 */
[----:B------:R-:W-:-:S03]  /*1490*/  FMUL.FTZ R28, R28, R29 ;  /* 0x0000001d1c1c7220 */ /* 0x000fc60000410000 */
[----:B------:R-:W-:Y:S01]  /*14a0*/  FFMA.FTZ R27, R22, R27, 1 ;  /* 0x3f800000161b7423 */ /* 0x000fe2000001001b */
[----:B--2---:R-:W-:-:S04]  /*14b0*/  FADD.FTZ R22, -R30, 1 ;  /* 0x3f8000001e167421 */ /* 0x004fc80000010100 */
[----:B------:R-:W-:Y:S01]  /*14c0*/  FFMA.FTZ R29, R23, R22, 1 ;  /* 0x3f800000171d7423 */ /* 0x000fe20000010016 */
[----:B------:R-:W-:Y:S01]  /*14d0*/  SHF.L.U32 R23, R42, 0x10, RZ ;  /* 0x000000102a177819 */ /* 0x000fe200000006ff */
[----:B-1----:R-:W-:Y:S01]  /*14e0*/  FADD.FTZ R22, -R48, 1 ;  /* 0x3f80000030167421 */ /* 0x002fe20000010100 */
[----:B------:R-:W-:-:S03]  /*14f0*/  FMUL.FTZ R31, R31, R48 ;  /* 0x000000301f1f7220 */ /* 0x000fc60000410000 */
[----:B------:R-:W-:Y:S01]  /*1500*/  FMUL.FTZ R30, R23, R30 ;  /* 0x0000001e171e7220 */ /* 0x000fe20000410000 */
[----:B------:R-:W-:Y:S01]  /*1510*/  FMUL.FTZ R23, R28, R27 ;  /* 0x0000001b1c177220 */ /* 0x000fe20000410000 */
[----:B------:R-:W-:Y:S01]  /*1520*/  FFMA.FTZ R54, R25, R22, 1 ;  /* 0x3f80000019367423 */ /* 0x000fe20000010016 */
[----:B------:R-:W-:Y:S01]  /*1530*/  SHF.L.U32 R25, R39, 0x10, RZ ;  /* 0x0000001027197819 */ /* 0x000fe200000006ff */
[----:B------:R-:W-:Y:S01]  /*1540*/  FMUL.FTZ R22, R26, R21 ;  /* 0x000000151a167220 */ /* 0x000fe20000410000 */
[----:B------:R-:W-:Y:S01]  /*1550*/  FMUL.FTZ R26, R30, R29 ;  /* 0x0000001d1e1a7220 */ /* 0x000fe20000410000 */
[----:B------:R-:W-:Y:S01]  /*1560*/  FMUL.FTZ R28, R36, R20 ;  /* 0x00000014241c7220 */ /* 0x000fe20000410000 */
[----:B------:R-:W-:Y:S01]  /*1570*/  FMUL.FTZ R27, R11, R18 ;  /* 0x000000120b1b7220 */ /* 0x000fe20000410000 */
[----:B------:R-:W-:Y:S01]  /*1580*/  FADD.FTZ R30, -R10, R25 ;  /* 0x000000190a1e7221 */ /* 0x000fe20000010100 */
[----:B------:R-:W-:Y:S01]  /*1590*/  FMUL.FTZ R21, R31, R54 ;  /* 0x000000361f157220 */ /* 0x000fe20000410000 */
[C---:B------:R-:W-:Y:S01]  /*15a0*/  FFMA.FTZ R29, R13.reuse, R28, RZ ;  /* 0x0000001c0d1d7223 */ /* 0x040fe200000100ff */
[----:B------:R-:W-:Y:S01]  /*15b0*/  FADD.FTZ R28, RZ, R28 ;  /* 0x0000001cff1c7221 */ /* 0x000fe20000010000 */
[----:B------:R-:W-:Y:S01]  /*15c0*/  FMUL.FTZ R25, R30, R47 ;  /* 0x0000002f1e197220 */ /* 0x000fe20000410000 */
[----:B------:R-:W-:Y:S01]  /*15d0*/  FFMA.FTZ R13, R13, R20, RZ ;  /* 0x000000140d0d7223 */ /* 0x000fe200000100ff */
[----:B------:R-:W-:Y:S01]  /*15e0*/  FFMA.FTZ R31, R12, R27, R29 ;  /* 0x0000001b0c1f7223 */ /* 0x000fe2000001001d */
[----:B------:R-:W-:Y:S01]  /*15f0*/  FADD.FTZ R20, RZ, R20 ;  /* 0x00000014ff147221 */ /* 0x000fe20000010000 */
[----:B------:R-:W-:Y:S01]  /*1600*/  FFMA.FTZ R29, R11, R25, R38 ;  /* 0x000000190b1d7223 */ /* 0x000fe20000010026 */
[-C--:B------:R-:W-:Y:S01]  /*1610*/  FMUL.FTZ R30, R36, R19.reuse ;  /* 0x00000013241e7220 */ /* 0x080fe20000410000 */
[----:B------:R-:W-:Y:S01]  /*1620*/  FADD.FTZ R27, R27, R28 ;  /* 0x0000001c1b1b7221 */ /* 0x000fe20000010000 */
[----:B------:R-:W-:Y:S01]  /*1630*/  FADD.FTZ R20, R20, R19 ;  /* 0x0000001314147221 */ /* 0x000fe20000010000 */
[----:B------:R-:W-:Y:S01]  /*1640*/  FMUL.FTZ R54, R29, -1.4426950216293334961 ;  /* 0xbfb8aa3b1d367820 */ /* 0x000fe20000410000 */
[C---:B------:R-:W-:Y:S01]  /*1650*/  FFMA.FTZ R28, R16.reuse, R19, R13 ;  /* 0x00000013101c7223 */ /* 0x040fe2000001000d */
[----:B------:R-:W-:Y:S01]  /*1660*/  FFMA.FTZ R48, R16, R30, R31 ;  /* 0x0000001e10307223 */ /* 0x000fe2000001001f */
[----:B------:R-:W-:Y:S01]  /*1670*/  FADD.FTZ R30, R27, R30 ;  /* 0x0000001e1b1e7221 */ /* 0x000fe20000010000 */
[----:B------:R-:W-:Y:S01]  /*1680*/  FMUL.FTZ R19, R11, R22 ;  /* 0x000000160b137220 */ /* 0x000fe20000410000 */
[----:B------:R-:W-:Y:S01]  /*1690*/  SHF.L.U32 R16, R40, 0x10, RZ ;  /* 0x0000001028107819 */ /* 0x000fe200000006ff */
[----:B------:R-:W0:Y:S01]  /*16a0*/  MUFU.EX2 R54, R54 ;  /* 0x0000003600367308 */ /* 0x000e220000000800 */
[----:B------:R-:W-:Y:S01]  /*16b0*/  FFMA.FTZ R13, R12, R18, RZ ;  /* 0x000000120c0d7223 */ /* 0x000fe200000100ff */
[----:B------:R-:W-:Y:S01]  /*16c0*/  FFMA.FTZ R48, R14, R19, R48 ;  /* 0x000000130e307223 */ /* 0x000fe20000010030 */
[----:B------:R-:W-:Y:S01]  /*16d0*/  FADD.FTZ R30, R19, R30 ;  /* 0x0000001e131e7221 */ /* 0x000fe20000010000 */
[----:B------:R-:W-:Y:S01]  /*16e0*/  FMUL.FTZ R19, R36, R23 ;  /* 0x0000001724137220 */ /* 0x000fe20000410000 */
[----:B------:R-:W-:Y:S01]  /*16f0*/  FFMA.FTZ R12, R14, R22, R13 ;  /* 0x000000160e0c7223 */ /* 0x000fe2000001000d */
[----:B------:R-:W-:Y:S01]  /*1700*/  FMUL.FTZ R14, R11, R26 ;  /* 0x0000001a0b0e7220 */ /* 0x000fe20000410000 */
[----:B------:R-:W-:Y:S01]  /*1710*/  FADD.FTZ R13, RZ, R18 ;  /* 0x00000012ff0d7221 */ /* 0x000fe20000010000 */
[C---:B------:R-:W-:Y:S01]  /*1720*/  FFMA.FTZ R48, R15.reuse, R19, R48 ;  /* 0x000000130f307223 */ /* 0x040fe20000010030 */
[----:B------:R-:W-:Y:S01]  /*1730*/  FADD.FTZ R27, R30, R19 ;  /* 0x000000131e1b7221 */ /* 0x000fe20000010000 */
[----:B------:R-:W-:Y:S01]  /*1740*/  FFMA.FTZ R19, R15, R23, R28 ;  /* 0x000000170f137223 */ /* 0x000fe2000001001c */
[-C--:B------:R-:W-:Y:S01]  /*1750*/  FMUL.FTZ R18, R36, R21.reuse ;  /* 0x0000001524127220 */ /* 0x080fe20000410000 */
[----:B------:R-:W-:Y:S01]  /*1760*/  FFMA.FTZ R15, R17, R14, R48 ;  /* 0x0000000e110f7223 */ /* 0x000fe20000010030 */
[----:B------:R-:W-:Y:S01]  /*1770*/  FADD.FTZ R27, R14, R27 ;  /* 0x0000001b0e1b7221 */ /* 0x000fe20000010000 */
[----:B------:R-:W-:Y:S01]  /*1780*/  FADD.FTZ R13, R13, R22 ;  /* 0x000000160d0d7221 */ /* 0x000fe20000010000 */
[----:B------:R-:W-:Y:S01]  /*1790*/  FADD.FTZ R20, R20, R23 ;  /* 0x0000001714147221 */ /* 0x000fe20000010000 */
[----:B------:R-:W-:Y:S01]  /*17a0*/  FFMA.FTZ R22, R24, R18, R15 ;  /* 0x0000001218167223 */ /* 0x000fe2000001000f */
[----:B0-----:R-:W-:Y:S01]  /*17b0*/  FADD.FTZ R55, R54, 1 ;  /* 0x3f80000036377421 */ /* 0x001fe20000010000 */
[----:B------:R-:W-:Y:S01]  /*17c0*/  FADD.FTZ R27, R27, R18 ;  /* 0x000000121b1b7221 */ /* 0x000fe20000010000 */
[----:B------:R-:W-:Y:S01]  /*17d0*/  FFMA.FTZ R12, R17, R26, R12 ;  /* 0x0000001a110c7223 */ /* 0x000fe2000001000c */
[----:B------:R-:W-:Y:S01]  /*17e0*/  FADD.FTZ R13, R13, R26 ;  /* 0x0000001a0d0d7221 */ /* 0x000fe20000010000 */
[----:B------:R-:W-:Y:S01]  /*17f0*/  FFMA.FTZ R24, R24, R21, R19 ;  /* 0x0000001518187223 */ /* 0x000fe20000010013 */
[----:B------:R-:W-:Y:S01]  /*1800*/  FADD.FTZ R26, R20, R21 ;  /* 0x00000015141a7221 */ /* 0x000fe20000010000 */
[----:B------:R-:W0:Y:S02]  /*1810*/  MUFU.RCP R55, R55 ;  /* 0x0000003700377308 */ /* 0x000e240000001000 */
[----:B0-----:R-:W-:Y:S01]  /*1820*/  FADD.FTZ R54, -R55, 1 ;  /* 0x3f80000037367421 */ /* 0x001fe20000010100 */
[----:B------:R-:W-:-:S03]  /*1830*/  FMUL.FTZ R16, R16, R55 ;  /* 0x0000003710107220 */ /* 0x000fc60000410000 */
[----:B------:R-:W-:-:S04]  /*1840*/  FFMA.FTZ R29, R29, R54, 1 ;  /* 0x3f8000001d1d7423 */ /* 0x000fc80000010036 */
[----:B------:R-:W-:-:S04]  /*1850*/  FMUL.FTZ R16, R16, R29 ;  /* 0x0000001d10107220 */ /* 0x000fc80000410000 */
[----:B------:R-:W-:-:S04]  /*1860*/  FMUL.FTZ R14, R11, R16 ;  /* 0x000000100b0e7220 */ /* 0x000fc80000410000 */
[C---:B------:R-:W-:Y:S01]  /*1870*/  FFMA.FTZ R17, R25.reuse, R14, R22 ;  /* 0x0000000e19117223 */ /* 0x040fe20000010016 */
[----:B------:R-:W-:Y:S01]  /*1880*/  FADD.FTZ R15, R14, R27 ;  /* 0x0000001b0e0f7221 */ /* 0x000fe20000010000 */
[----:B------:R-:W-:Y:S01]  /*1890*/  FFMA.FTZ R25, R25, R16, R12 ;  /* 0x0000001019197223 */ /* 0x000fe2000001000c */
[----:B------:R-:W-:-:S07]  /*18a0*/  FADD.FTZ R27, R13, R16 ;  /* 0x000000100d1b7221 */ /* 0x000fce0000010000 */
.L_x_244:
        /* <DEDUP_REMOVED lines=43> */
.L_x_246:
[----:B------:R-:W-:Y:S05]  /*1b60*/  BSYNC.RECONVERGENT B0 ;  /* 0x0000000000007941 */ /* 0x000fea0003800200 */
.L_x_245:
[----:B------:R-:W-:Y:S06]  /*1b70*/  BAR.SYNC.DEFER_BLOCKING 0x0 ;  /* 0x0000000000007b1d */ /* 0x000fec0000010000 */
[----:B------:R-:W-:Y:S04]  /*1b80*/  BSSY.RECONVERGENT B0, `(.L_x_247) ;  /* 0x0000029000007945 */ /* 0x000fe80003800200 */
[----:B------:R-:W-:Y:S05]  /*1b90*/  @P1 BRA `(.L_x_248) ;  /* 0x00000000009c1947 */ /* 0x000fea0003800000 */
[----:B------:R-:W-:-:S09]  /*1ba0*/  ULEA UR4, UR8, UR5, 0x18 ;  /* 0x0000000508047291 */ /* 0x000fd2000f8ec0ff */
[----:B-1-3--:R-:W1:Y:S04]  /*1bb0*/  LDS.64 R14, [UR4+0x18] ;  /* 0x00001804ff0e7984 */ /* 0x00ae680008000a00 */
[----:B--2---:R-:W2:Y:S04]  /*1bc0*/  LDS.128 R16, [UR4+0x20] ;  /* 0x00002004ff107984 */ /* 0x004ea80008000c00 */
[----:B------:R-:W3:Y:S01]  /*1bd0*/  LDS.128 R20, [UR4+0x30] ;  /* 0x00003004ff147984 */ /* 0x000ee20008000c00 */
[----:B-1----:R-:W-:Y:S01]  /*1be0*/  FADD.FTZ R29, R12, R14 ;  /* 0x0000000e0c1d7221 */ /* 0x002fe20000010000 */
[----:B------:R-:W-:-:S02]  /*1bf0*/  FADD.FTZ R28, R13, R15 ;  /* 0x0000000f0d1c7221 */ /* 0x000fc40000010000 */
[----:B0-----:R-:W0:Y:S01]  /*1c00*/  LDS.128 R12, [UR4+0x40] ;  /* 0x00004004ff0c7984 */ /* 0x001e220008000c00 */
[----:B--2---:R-:W-:Y:S01]  /*1c10*/  FADD.FTZ R29, R29, R16 ;  /* 0x000000101d1d7221 */ /* 0x004fe20000010000 */
[----:B------:R-:W-:-:S03]  /*1c20*/  FADD.FTZ R28, R28, R17 ;  /* 0x000000111c1c7221 */ /* 0x000fc60000010000 */
[----:B------:R-:W-:Y:S01]  /*1c30*/  FADD.FTZ R29, R29, R18 ;  /* 0x000000121d1d7221 */ /* 0x000fe20000010000 */
[----:B------:R-:W-:Y:S02]  /*1c40*/  FADD.FTZ R28, R28, R19 ;  /* 0x000000131c1c7221 */ /* 0x000fe40000010000 */
[----:B------:R-:W1:Y:S01]  /*1c50*/  LDS.128 R16, [UR4+0x50] ;  /* 0x00005004ff107984 */ /* 0x000e620008000c00 */
[----:B---3--:R-:W-:Y:S01]  /*1c60*/  FADD.FTZ R29, R29, R20 ;  /* 0x000000141d1d7221 */ /* 0x008fe20000010000 */
        /* <DEDUP_REMOVED lines=26> */
.L_x_248:
[----:B------:R-:W-:Y:S05]  /*1e10*/  BSYNC.RECONVERGENT B0 ;  /* 0x0000000000007941 */ /* 0x000fea0003800200 */
.L_x_247:
[----:B------:R-:W-:Y:S06]  /*1e20*/  BAR.SYNC.DEFER_BLOCKING 0x0 ;  /* 0x0000000000007b1d */ /* 0x000fec0000010000 */
[----:B------:R-:W-:Y:S04]  /*1e30*/  BSSY.RECONVERGENT B0, `(.L_x_249) ;  /* 0x000009d000007945 */ /* 0x000fe80003800200 */
[----:B------:R-:W-:Y:S05]  /*1e40*/  @P3 BRA `(.L_x_250) ;  /* 0x00000008006c3947 */ /* 0x000fea0003800000 */
[----:B------:R-:W1:Y:S04]  /*1e50*/  LDS.128 R28, [R48+0x100] ;  /* 0x00010000301c7984 */ /* 0x000e680000000c00 */
[----:B------:R-:W4:Y:S04]  /*1e60*/  LDS.128 R20, [R48+0x200] ;  /* 0x0002000030147984 */ /* 0x000f280000000c00 */
[----:B--2---:R-:W2:Y:S01]  /*1e70*/  LDS.128 R16, [R48+0x300] ;  /* 0x0003000030107984 */ /* 0x004ea20000000c00 */
[----:B-1----:R-:W-:Y:S01]  /*1e80*/  FADD.FTZ R15, R24, R28 ;  /* 0x0000001c180f7221 */ /* 0x002fe20000010000 */
[----:B---3--:R-:W-:Y:S01]  /*1e90*/  FADD.FTZ R14, R25, R29 ;  /* 0x0000001d190e7221 */ /* 0x008fe20000010000 */
[----:B------:R-:W-:Y:S01]  /*1ea0*/  FADD.FTZ R29, R26, R30 ;  /* 0x0000001e1a1d7221 */ /* 0x000fe20000010000 */
[----:B------:R-:W-:Y:S01]  /*1eb0*/  FADD.FTZ R28, R27, R31 ;  /* 0x0000001f1b1c7221 */ /* 0x000fe20000010000 */
[----:B----4-:R-:W-:Y:S01]  /*1ec0*/  FADD.FTZ R15, R15, R20 ;  /* 0x000000140f0f7221 */ /* 0x010fe20000010000 */
        /* <DEDUP_REMOVED lines=133> */
[----:B------:R-:W1:Y:S01]  /*2720*/  LDS.128 R28, [R48+0x1f00] ;  /* 0x001f0000301c7984 */ /* 0x000e620000000c00 */
[----:B------:R-:W-:Y:S02]  /*2730*/  FADD.FTZ R54, R54, R27 ;  /* 0x0000001b36367221 */ /* 0x000fe40000010000 */
        /* <DEDUP_REMOVED lines=12> */
.L_x_250:
[----:B------:R-:W-:Y:S05]  /*2800*/  BSYNC.RECONVERGENT B0 ;  /* 0x0000000000007941 */ /* 0x000fea0003800200 */
.L_x_249:
[----:B------:R-:W4:Y:S01]  /*2810*/  LDC R22, c[0x0][0x374] ;  /* 0x0000dd00ff167b82 */ /* 0x000f220000000800 */
[----:B------:R-:W-:Y:S01]  /*2820*/  BSSY.RECONVERGENT B0, `(.L_x_251) ;  /* 0x000001f000007945 */ /* 0x000fe20003800200 */
[----:B------:R-:W-:-:S06]  /*2830*/  LEA R49, R49, R2, 0x4 ;  /* 0x0000000231317211 */ /* 0x000fcc00078e20ff */
[----:B------:R-:W5:Y:S02]  /*2840*/  LDC R23, c[0x0][0x370] ;  /* 0x0000dc00ff177b82 */ /* 0x000f640000000800 */
[----:B-----5:R-:W-:Y:S01]  /*2850*/  ISETP.GE.U32.AND P0, PT, R23, 0x2, PT ;  /* 0x000000021700780c */ /* 0x020fe20003f06070 */
[----:B----4-:R-:W-:-:S12]  /*2860*/  @P3 BRA `(.L_x_252) ;  /* 0x0000000000683947 */ /* 0x010fd80003800000 */
[----:B-1-3--:R-:W2:Y:S08]  /*2870*/  LDC.64 R14, c[0x0][0x3f8] ;  /* 0x0000fe00ff0e7b82 */ /* 0x00aeb00000000a00 */
[----:B------:R-:W1:Y:S01]  /*2880*/  LDC.64 R20, c[0x0][0x3d8] ;  /* 0x0000f600ff147b82 */ /* 0x000e620000000a00 */
[----:B--2---:R-:W-:Y:S01]  /*2890*/  IMAD.WIDE.U32 R16, R14, 0x3, RZ ;  /* 0x000000030e107825 */ /* 0x004fe200078e00ff */
[----:B------:R-:W-:-:S02]  /*28a0*/  LEA R29, R15, R15, 0x1 ;  /* 0x0000000f0f1d7211 */ /* 0x000fc400078e08ff */
[----:B------:R-:W-:Y:S02]  /*28b0*/  LEA.HI R31, P2, R15, R14, RZ, 0x1 ;  /* 0x0000000e0f1f7211 */ /* 0x000fe400078508ff */
[----:B------:R-:W-:Y:S02]  /*28c0*/  IADD3 R29, PT, PT, R17, R29, RZ ;  /* 0x0000001d111d7210 */ /* 0x000fe40007ffe0ff */
[----:B------:R-:W-:Y:S01]  /*28d0*/  SHF.L.U32 R17, R31, 0x1, RZ ;  /* 0x000000011f117819 */ /* 0x000fe200000006ff */
[----:B-1----:R-:W-:Y:S01]  /*28e0*/  IMAD.WIDE R20, R49, 0x4, R20 ;  /* 0x0000000431147825 */ /* 0x002fe200078e0214 */
[----:B------:R-:W-:Y:S02]  /*28f0*/  LEA.HI R16, P3, R29, R16, RZ, 0x1 ;  /* 0x000000101d107211 */ /* 0x000fe400078708ff */
[----:B------:R-:W-:Y:S02]  /*2900*/  IADD3.X R18, PT, PT, RZ, R15, RZ, P2, !PT ;  /* 0x0000000fff127210 */ /* 0x000fe400017fe4ff */
[----:B------:R-:W-:Y:S01]  /*2910*/  IADD3.X R29, PT, PT, RZ, R29, RZ, P3, !PT ;  /* 0x0000001dff1d7210 */ /* 0x000fe20001ffe4ff */
[----:B------:R4:W-:Y:S01]  /*2920*/  REDG.E.ADD.F32.FTZ.RN.STRONG.GPU desc[UR6][R20.64], R24 ;  /* 0x00000018140079a6 */ /* 0x0009e2000c12f306 */
[----:B------:R-:W-:-:S02]  /*2930*/  SHF.L.U32 R19, R16, 0x1, RZ ;  /* 0x0000000110137819 */ /* 0x000fc400000006ff */
[----:B------:R-:W-:Y:S02]  /*2940*/  SHF.L.U64.HI R29, R16, 0x1, R29 ;  /* 0x00000001101d7819 */ /* 0x000fe4000001021d */
[----:B------:R-:W-:Y:S02]  /*2950*/  LOP3.LUT R17, R17, 0xfffffffc, RZ, 0xc0, !PT ;  /* 0xfffffffc11117812 */ /* 0x000fe400078ec0ff */
        /* <DEDUP_REMOVED lines=11> */
.L_x_252:
[----:B------:R-:W-:Y:S05]  /*2a10*/  BSYNC.RECONVERGENT B0 ;  /* 0x0000000000007941 */ /* 0x000fea0003800200 */
.L_x_251:
[----:B------:R-:W-:Y:S05]  /*2a20*/  @!P0 BRA `(.L_x_253) ;  /* 0x0000000800988947 */ /* 0x000fea0003800000 */
[----:B------:R-:W5:Y:S01]  /*2a30*/  LDC.64 R58, c[0x0][0x3d0] ;  /* 0x0000f400ff3a7b82 */ /* 0x000f620000000a00 */
[----:B----4-:R-:W4:Y:S01]  /*2a40*/  S2R R25, SR_CTAID.Y ;  /* 0x0000000000197919 */ /* 0x010f220000002600 */
[----:B-1----:R-:W-:Y:S02]  /*2a50*/  LOP3.LUT R15, R34, 0x1, RZ, 0xc0, !PT ;  /* 0x00000001220f7812 */ /* 0x002fe400078ec0ff */
[----:B------:R-:W-:-:S03]  /*2a60*/  ISETP.GE.U32.AND P2, PT, R23, 0x8, PT ;  /* 0x000000081700780c */ /* 0x000fc60003f46070 */
[----:B------:R-:W-:-:S04]  /*2a70*/  IMAD R16, R15, R22, RZ ;  /* 0x000000160f107224 */ /* 0x000fc800078e02ff */
[----:B---3--:R-:W-:-:S05]  /*2a80*/  IMAD R14, R16, R23, RZ ;  /* 0x00000017100e7224 */ /* 0x008fca00078e02ff */
[----:B------:R-:W-:-:S05]  /*2a90*/  SHF.L.U32 R15, R14, 0x1, RZ ;  /* 0x000000010e0f7819 */ /* 0x000fca00000006ff */
[----:B-----5:R-:W-:Y:S01]  /*2aa0*/  IMAD.WIDE R58, R15, 0x4, R58 ;  /* 0x000000040f3a7825 */ /* 0x020fe200078e023a */
[----:B----4-:R-:W-:Y:S06]  /*2ab0*/  @P1 BRA `(.L_x_254) ;  /* 0x0000000000501947 */ /* 0x010fec0003800000 */
[----:B------:R-:W1:Y:S01]  /*2ac0*/  LDC.64 R14, c[0x0][0x3c8] ;  /* 0x0000f200ff0e7b82 */ /* 0x000e620000000a00 */
[----:B------:R-:W-:Y:S01]  /*2ad0*/  LOP3.LUT P0, R18, R34, 0x2, RZ, 0xc0, !PT ;  /* 0x0000000222127812 */ /* 0x000fe2000780c0ff */
[----:B------:R-:W-:Y:S01]  /*2ae0*/  IMAD R19, R3, R22, R25 ;  /* 0x0000001603137224 */ /* 0x000fe200078e0219 */
[----:B--2---:R-:W-:Y:S02]  /*2af0*/  IADD3 R17, PT, PT, R16, R25, RZ ;  /* 0x0000001910117210 */ /* 0x004fe40007ffe0ff */
[----:B------:R-:W-:-:S04]  /*2b00*/  SEL R21, R23, RZ, !P0 ;  /* 0x000000ff17157207 */ /* 0x000fc80004000000 */
[----:B------:R-:W-:Y:S01]  /*2b10*/  ISETP.NE.AND P0, PT, R21, -0x1, PT ;  /* 0xffffffff1500780c */ /* 0x000fe20003f05270 */
[----:B-1----:R-:W-:-:S04]  /*2b20*/  IMAD.WIDE.U32 R14, R17, 0x4, R14 ;  /* 0x00000004110e7825 */ /* 0x002fc800078e000e */
        /* <DEDUP_REMOVED lines=8> */
.L_x_255:
[----:B-1----:R-:W2:Y:S04]  /*2bb0*/  LDG.E.STRONG.GPU R16, desc[UR6][R14.64] ;  /* 0x000000060e107981 */ /* 0x002ea8000c1ef900 */
[----:B--2---:R-:W-:Y:S01]  /*2bc0*/  CCTL.IVALL ;  /* 0x00000000ff00798f */ /* 0x004fe20002000000 */
[----:B------:R-:W-:Y:S05]  /*2bd0*/  YIELD ;  /* 0x0000000000007946 */ /* 0x000fea0003800000 */
[----:B------:R-:W-:-:S13]  /*2be0*/  ISETP.NE.AND P0, PT, R16, R21, PT ;  /* 0x000000151000720c */ /* 0x000fda0003f05270 */
[----:B------:R-:W-:Y:S05]  /*2bf0*/  @P0 BRA `(.L_x_255) ;  /* 0xfffffffc00ec0947 */ /* 0x000fea000383ffff */
.L_x_254:
[----:B------:R-:W-:Y:S05]  /*2c00*/  WARPSYNC.ALL ;  /* 0x0000000000007948 */ /* 0x000fea0003800000 */
[----:B------:R-:W-:Y:S01]  /*2c10*/  BAR.SYNC.DEFER_BLOCKING 0x0 ;  /* 0x0000000000007b1d */ /* 0x000fe20000010000 */
[----:B------:R-:W-:-:S05]  /*2c20*/  MOV R24, RZ ;  /* 0x000000ff00187202 */ /* 0x000fca0000000f00 */
[----:B------:R-:W-:Y:S05]  /*2c30*/  @!P2 BRA `(.L_x_256) ;  /* 0x00000004001ca947 */ /* 0x000fea0003800000 */
[C-C-:B------:R-:W-:Y:S01]  /*2c40*/  IMAD R57, R22.reuse, 0x3, R25.reuse ;  /* 0x0000000316397824 */ /* 0x140fe200078e0219 */
[CC--:B-1----:R-:W-:Y:S01]  /*2c50*/  LEA R19, R22.reuse, R25.reuse, 0x1 ;  /* 0x0000001916137211 */ /* 0x0c2fe200078e08ff */
[C-C-:B------:R-:W-:Y:S01]  /*2c60*/  IMAD R21, R22.reuse, 0x5, R25.reuse ;  /* 0x0000000516157824 */ /* 0x140fe200078e0219 */
[CC--:B------:R-:W-:Y:S01]  /*2c70*/  LEA R27, R22.reuse, R25.reuse, 0x2 ;  /* 0x00000019161b7211 */ /* 0x0c0fe200078e10ff */
[C-C-:B------:R-:W-:Y:S01]  /*2c80*/  IMAD R29, R22.reuse, 0x6, R25.reuse ;  /* 0x00000006161d7824 */ /* 0x140fe200078e0219 */
[----:B------:R-:W-:Y:S01]  /*2c90*/  IADD3 R49, PT, PT, R25, R22, RZ ;  /* 0x0000001619317210 */ /* 0x000fe20007ffe0ff */
[----:B------:R-:W-:Y:S01]  /*2ca0*/  IMAD R31, R22, 0x7, R25 ;  /* 0x00000007161f7824 */ /* 0x000fe200078e0219 */
[----:B------:R-:W-:Y:S01]  /*2cb0*/  IADD3 R18, PT, PT, -R3, RZ, RZ ;  /* 0x000000ff03127210 */ /* 0x000fe20007ffe1ff */
[----:B------:R-:W-:Y:S01]  /*2cc0*/  UMOV UR4, URZ ;  /* 0x000000ff00047c82 */ /* 0x000fe20008000000 */
[----:B------:R-:W-:Y:S02]  /*2cd0*/  MOV R55, R25 ;  /* 0x0000001900377202 */ /* 0x000fe40000000f00 */
[----:B------:R-:W-:-:S07]  /*2ce0*/  LOP3.LUT R20, R23, 0x7ffffff8, RZ, 0xc0, !PT ;  /* 0x7ffffff817147812 */ /* 0x000fce00078ec0ff */
.L_x_257:
[----:B------:R-:W-:Y:S01]  /*2cf0*/  ISETP.EQ.OR P0, PT, R18, RZ, P1 ;  /* 0x000000ff1200720c */ /* 0x000fe20000f02670 */
[----:B------:R-:W-:-:S06]  /*2d00*/  UIADD3 UR5, UPT, UPT, UR4, 0x1, URZ ;  /* 0x0000000104057890 */ /* 0x000fcc000fffe0ff */
[----:B------:R-:W-:-:S06]  /*2d10*/  ISETP.EQ.OR P2, PT, R3, UR5, P1 ;  /* 0x0000000503007c0c */ /* 0x000fcc0008f42670 */
[----:B------:R-:W-:-:S05]  /*2d20*/  @!P0 IMAD.WIDE.U32 R60, R55, 0x8, R58 ;  /* 0x00000008373c8825 */ /* 0x000fca00078e003a */
[----:B--2---:R-:W0:Y:S02]  /*2d30*/  @!P0 LDG.E.64 R16, desc[UR6][R60.64] ;  /* 0x000000063c108981 */ /* 0x004e24000c1e1b00 */
[----:B------:R-:W-:-:S06]  /*2d40*/  @!P2 IMAD.WIDE.U32 R14, R49, 0x8, R58 ;  /* 0x00000008310ea825 */ /* 0x000fcc00078e003a */
[----:B------:R-:W2:Y:S01]  /*2d50*/  @!P2 LDG.E.64 R14, desc[UR6][R14.64] ;  /* 0x000000060e0ea981 */ /* 0x000ea2000c1e1b00 */
[----:B------:R-:W-:-:S06]  /*2d60*/  UIADD3 UR5, UPT, UPT, UR4, 0x2, URZ ;  /* 0x0000000204057890 */ /* 0x000fcc000fffe0ff */
[----:B------:R-:W-:Y:S01]  /*2d70*/  ISETP.EQ.OR P3, PT, R3, UR5, P1 ;  /* 0x0000000503007c0c */ /* 0x000fe20008f62670 */
[----:B------:R-:W-:Y:S01]  /*2d80*/  UIADD3 UR5, UPT, UPT, UR4, 0x3, URZ ;  /* 0x0000000304057890 */ /* 0x000fe2000fffe0ff */
[----:B0-----:R-:W-:Y:S01]  /*2d90*/  @!P0 FADD.FTZ R12, R12, R16 ;  /* 0x000000100c0c8221 */ /* 0x001fe20000010000 */
[----:B------:R-:W-:-:S10]  /*2da0*/  @!P0 FADD.FTZ R13, R13, R17 ;  /* 0x000000110d0d8221 */ /* 0x000fd40000010000 */
[----:B------:R-:W-:Y:S01]  /*2db0*/  @!P3 IMAD.WIDE.U32 R16, R19, 0x8, R58 ;  /* 0x000000081310b825 */ /* 0x000fe200078e003a */
[----:B------:R-:W-:-:S05]  /*2dc0*/  ISETP.EQ.OR P0, PT, R3, UR5, P1 ;  /* 0x0000000503007c0c */ /* 0x000fca0008f02670 */
[----:B------:R-:W3:Y:S01]  /*2dd0*/  @!P3 LDG.E.64 R16, desc[UR6][R16.64] ;  /* 0x000000061010b981 */ /* 0x000ee2000c1e1b00 */
[----:B--2---:R-:W-:Y:S01]  /*2de0*/  @!P2 FADD.FTZ R12, R12, R14 ;  /* 0x0000000e0c0ca221 */ /* 0x004fe20000010000 */
[----:B------:R-:W-:-:S06]  /*2df0*/  @!P2 FADD.FTZ R13, R13, R15 ;  /* 0x0000000f0d0da221 */ /* 0x000fcc0000010000 */
[----:B------:R-:W-:-:S06]  /*2e00*/  @!P0 IMAD.WIDE.U32 R14, R57, 0x8, R58 ;  /* 0x00000008390e8825 */ /* 0x000fcc00078e003a */
[----:B------:R-:W2:Y:S01]  /*2e10*/  @!P0 LDG.E.64 R14, desc[UR6][R14.64] ;  /* 0x000000060e0e8981 */ /* 0x000ea2000c1e1b00 */
[----:B------:R-:W-:-:S06]  /*2e20*/  UIADD3 UR5, UPT, UPT, UR4, 0x4, URZ ;  /* 0x0000000404057890 */ /* 0x000fcc000fffe0ff */
[----:B------:R-:W-:Y:S01]  /*2e30*/  ISETP.EQ.OR P2, PT, R3, UR5, P1 ;  /* 0x0000000503007c0c */ /* 0x000fe20008f42670 */
[----:B------:R-:W-:Y:S01]  /*2e40*/  UIADD3 UR5, UPT, UPT, UR4, 0x5, URZ ;  /* 0x0000000504057890 */ /* 0x000fe2000fffe0ff */
[----:B---3--:R-:W-:Y:S01]  /*2e50*/  @!P3 FADD.FTZ R12, R12, R16 ;  /* 0x000000100c0cb221 */ /* 0x008fe20000010000 */
        /* <DEDUP_REMOVED lines=30> */
[----:B---3--:R-:W-:Y:S01]  /*3040*/  @!P0 FADD.FTZ R12, R12, R16 ;  /* 0x000000100c0c8221 */ /* 0x008fe20000010000 */
[----:B------:R-:W-:Y:S01]  /*3050*/  @!P0 FADD.FTZ R13, R13, R17 ;  /* 0x000000110d0d8221 */ /* 0x000fe20000010000 */
[----:B------:R-:W-:Y:S02]  /*3060*/  ISETP.NE.AND P0, PT, R20, UR4, PT ;  /* 0x0000000414007c0c */ /* 0x000fe4000bf05270 */
[----:B--2---:R-:W-:Y:S01]  /*3070*/  @!P2 FADD.FTZ R12, R12, R14 ;  /* 0x0000000e0c0ca221 */ /* 0x004fe20000010000 */
[----:B------:R-:W-:-:S10]  /*3080*/  @!P2 FADD.FTZ R13, R13, R15 ;  /* 0x0000000f0d0da221 */ /* 0x000fd40000010000 */
[----:B------:R-:W-:Y:S05]  /*3090*/  @P0 BRA `(.L_x_257) ;  /* 0xfffffffc00140947 */ /* 0x000fea000383ffff */
[----:B------:R-:W-:-:S07]  /*30a0*/  MOV R24, R20 ;  /* 0x0000001400187202 */ /* 0x000fce0000000f00 */
.L_x_256:
[----:B-1----:R-:W-:-:S13]  /*30b0*/  LOP3.LUT P0, R14, R23, 0x7, RZ, 0xc0, !PT ;  /* 0x00000007170e7812 */ /* 0x002fda000780c0ff */
        /* <DEDUP_REMOVED lines=9> */
[----:B------:R-:W-:Y:S02]  /*3150*/  IADD3 R18, PT, PT, R24, 0x3, RZ ;  /* 0x0000000318127810 */ /* 0x000fe40007ffe0ff */
[----:B------:R-:W-:-:S02]  /*3160*/  ISETP.EQ.OR P3, PT, R16, R3, P1 ;  /* 0x000000031000720c */ /* 0x000fc40000f62670 */
[----:B------:R-:W-:-:S03]  /*3170*/  ISETP.EQ.OR P4, PT, R18, R3, P1 ;  /* 0x000000031200720c */ /* 0x000fc60000f82670 */
[----:B------:R-:W-:-:S04]  /*3180*/  @!P0 IMAD R15, R24, R22, R25 ;  /* 0x00000016180f8224 */ /* 0x000fc800078e0219 */
[----:B--2---:R-:W-:Y:S02]  /*3190*/  @!P2 IMAD R17, R14, R22, R25 ;  /* 0x000000160e11a224 */ /* 0x004fe400078e0219 */
        /* <DEDUP_REMOVED lines=19> */
.L_x_258:
        /* <DEDUP_REMOVED lines=8> */
[----:B--2---:R-:W-:Y:S02]  /*3350*/  @!P0 IMAD R17, R14, R22, R25 ;  /* 0x000000160e118224 */ /* 0x004fe400078e0219 */
[----:B------:R-:W-:-:S04]  /*3360*/  @!P2 IMAD.WIDE.U32 R14, R15, 0x8, R58 ;  /* 0x000000080f0ea825 */ /* 0x000fc800078e003a */
[----:B------:R-:W-:Y:S02]  /*3370*/  @!P0 IMAD.WIDE.U32 R16, R17, 0x8, R58 ;  /* 0x0000000811108825 */ /* 0x000fe400078e003a */
[----:B------:R-:W0:Y:S04]  /*3380*/  @!P2 LDG.E.64 R14, desc[UR6][R14.64] ;  /* 0x000000060e0ea981 */ /* 0x000e28000c1e1b00 */
[----:B------:R-:W2:Y:S01]  /*3390*/  @!P0 LDG.E.64 R16, desc[UR6][R16.64] ;  /* 0x0000000610108981 */ /* 0x000ea2000c1e1b00 */
[----:B------:R-:W-:Y:S01]  /*33a0*/  IADD3 R24, PT, PT, R24, 0x2, RZ ;  /* 0x0000000218187810 */ /* 0x000fe20007ffe0ff */
[----:B0-----:R-:W-:Y:S01]  /*33b0*/  @!P2 FADD.FTZ R12, R12, R14 ;  /* 0x0000000e0c0ca221 */ /* 0x001fe20000010000 */
[----:B------:R-:W-:-:S03]  /*33c0*/  @!P2 FADD.FTZ R13, R13, R15 ;  /* 0x0000000f0d0da221 */ /* 0x000fc60000010000 */
[----:B--2---:R-:W-:Y:S01]  /*33d0*/  @!P0 FADD.FTZ R12, R12, R16 ;  /* 0x000000100c0c8221 */ /* 0x004fe20000010000 */
[----:B------:R-:W-:-:S07]  /*33e0*/  @!P0 FADD.FTZ R13, R13, R17 ;  /* 0x000000110d0d8221 */ /* 0x000fce0000010000 */
.L_x_259:
        /* <DEDUP_REMOVED lines=9> */
.L_x_260:
[----:B------:R-:W-:Y:S05]  /*3480*/  BSYNC.RECONVERGENT B0 ;  /* 0x0000000000007941 */ /* 0x000fea0003800200 */
.L_x_253:
[----:B------:R-:W5:Y:S01]  /*3490*/  S2UR UR5, SR_CgaCtaId ;  /* 0x00000000000579c3 */ /* 0x000f620000008800 */
[----:B------:R-:W-:Y:S01]  /*34a0*/  UMOV UR4, 0x400 ;  /* 0x0000040000047882 */ /* 0x000fe20000000000 */
[----:B------:R-:W-:Y:S02]  /*34b0*/  SHF.L.U32 R33, R33, 0x10, RZ ;  /* 0x0000001021217819 */ /* 0x000fe400000006ff */
[----:B------:R-:W-:Y:S02]  /*34c0*/  SHF.L.U32 R45, R45, 0x10, RZ ;  /* 0x000000102d2d7819 */ /* 0x000fe400000006ff */
[----:B------:R-:W-:Y:S01]  /*34d0*/  SHF.L.U32 R46, R46, 0x10, RZ ;  /* 0x000000102e2e7819 */ /* 0x000fe200000006ff */
[C---:B----4-:R-:W-:Y:S02]  /*34e0*/  FADD.FTZ R16, -R10.reuse, R33 ;  /* 0x000000210a107221 */ /* 0x050fe40000010100 */
[----:B------:R-:W-:-:S04]  /*34f0*/  FADD.FTZ R24, -R10, R45 ;  /* 0x0000002d0a187221 */ /* 0x000fc80000010100 */
[-C--:B------:R-:W-:Y:S01]  /*3500*/  FMUL.FTZ R24, R24, R47.reuse ;  /* 0x0000002f18187220 */ /* 0x080fe20000410000 */
[----:B-----5:R-:W-:Y:S01]  /*3510*/  ULEA UR4, UR5, UR4, 0x18 ;  /* 0x0000000405047291 */ /* 0x020fe2000f8ec0ff */
[----:B------:R-:W4:Y:S08]  /*3520*/  LDCU.U8 UR5, c[0x0][0x414] ;  /* 0x00008280ff0577ac */ /* 0x000f300008000000 */
[----:B------:R0:W-:Y:S01]  /*3530*/  @!P1 STS.64 [UR4+0x98], R12 ;  /* 0x0000980cff009988 */ /* 0x0001e20008000a04 */
[----:B------:R-:W-:Y:S01]  /*3540*/  BAR.SYNC.DEFER_BLOCKING 0x0 ;  /* 0x0000000000007b1d */ /* 0x000fe20000010000 */
[----:B0--3--:R-:W-:Y:S01]  /*3550*/  SHF.L.U32 R13, R32, 0x10, RZ ;  /* 0x00000010200d7819 */ /* 0x009fe200000006ff */
[----:B----4-:R-:W-:Y:S01]  /*3560*/  UISETP.NE.AND UP0, UPT, UR5, URZ, UPT ;  /* 0x000000ff0500728c */ /* 0x010fe2000bf05270 */
[----:B------:R-:W-:-:S03]  /*3570*/  FMUL.FTZ R12, R16, R47 ;  /* 0x0000002f100c7220 */ /* 0x000fc60000410000 */
[----:B-1----:R-:W0:Y:S01]  /*3580*/  LDS.64 R14, [UR4+0x98] ;  /* 0x00009804ff0e7984 */ /* 0x002e220008000a00 */
[----:B------:R-:W0:Y:S02]  /*3590*/  LDCU UR4, c[0x0][0x42c] ;  /* 0x00008580ff0477ac */ /* 0x000e240008000800 */
[----:B0-----:R-:W-:Y:S01]  /*35a0*/  FMUL.FTZ R14, R14, UR4 ;  /* 0x000000040e0e7c20 */ /* 0x001fe20008410000 */
[----:B------:R-:W-:Y:S01]  /*35b0*/  FMUL.FTZ R15, R15, UR4 ;  /* 0x000000040f0f7c20 */ /* 0x000fe20008410000 */
[----:B------:R-:W-:Y:S06]  /*35c0*/  BRA.U !UP0, `(.L_x_261) ;  /* 0x0000000108487547 */ /* 0x000fec000b800000 */
        /* <DEDUP_REMOVED lines=18> */
.L_x_261:
[----:B------:R-:W0:Y:S01]  /*36f0*/  LDCU UR4, c[0x0][0x41c] ;  /* 0x00008380ff0477ac */ /* 0x000e220008000800 */
[----:B------:R-:W-:Y:S01]  /*3700*/  SHF.R.U32.HI R2, RZ, 0x4, R2 ;  /* 0x00000004ff027819 */ /* 0x000fe20000011602 */
[----:B------:R-:W-:Y:S01]  /*3710*/  BSSY.RECONVERGENT B0, `(.L_x_262) ;  /* 0x000003b000007945 */ /* 0x000fe20003800200 */
[----:B------:R-:W-:Y:S01]  /*3720*/  SHF.L.U32 R43, R43, 0x10, RZ ;  /* 0x000000102b2b7819 */ /* 0x000fe200000006ff */
[----:B------:R-:W1:Y:S01]  /*3730*/  LDCU.64 UR8, c[0x0][0x400] ;  /* 0x00008000ff0877ac */ /* 0x000e620008000a00 */
        /* <DEDUP_REMOVED lines=8> */
[----:B------:R-:W-:Y:S01]  /*37c0*/  FADD.FTZ R20, -R10, R41 ;  /* 0x000000290a147221 */ /* 0x000fe20000010100 */
[-C--:B------:R-:W-:Y:S01]  /*37d0*/  FMUL.FTZ R27, R16, R47.reuse ;  /* 0x0000002f101b7220 */ /* 0x080fe20000410000 */
[----:B------:R-:W-:Y:S01]  /*37e0*/  FADD.FTZ R26, -R10, R7 ;  /* 0x000000070a1a7221 */ /* 0x000fe20000010100 */
[----:B------:R-:W-:Y:S01]  /*37f0*/  FMUL.FTZ R28, R28, R47 ;  /* 0x0000002f1c1c7220 */ /* 0x000fe20000410000 */
[----:B0-----:R-:W-:-:S02]  /*3800*/  IMAD R29, R3, UR4, R2 ;  /* 0x00000004031d7c24 */ /* 0x001fc4000f8e0202 */
[----:B------:R-:W-:Y:S01]  /*3810*/  FADD.FTZ R10, -R10, R39 ;  /* 0x000000270a0a7221 */ /* 0x000fe20000010100 */
[-C--:B------:R-:W-:Y:S01]  /*3820*/  FMUL.FTZ R18, R18, R47.reuse ;  /* 0x0000002f12127220 */ /* 0x080fe20000410000 */
[-C--:B------:R-:W-:Y:S01]  /*3830*/  FMUL.FTZ R20, R20, R47.reuse ;  /* 0x0000002f14147220 */ /* 0x080fe20000410000 */
[-C--:B------:R-:W-:Y:S01]  /*3840*/  FMUL.FTZ R16, R26, R47.reuse ;  /* 0x0000002f1a107220 */ /* 0x080fe20000410000 */
[C---:B-1----:R-:W-:Y:S01]  /*3850*/  ISETP.GE.U32.AND P0, PT, R29.reuse, UR8, PT ;  /* 0x000000081d007c0c */ /* 0x042fe2000bf06070 */
[----:B------:R-:W-:Y:S01]  /*3860*/  FMUL.FTZ R10, R10, R47 ;  /* 0x0000002f0a0a7220 */ /* 0x000fe20000410000 */
[----:B------:R-:W-:Y:S01]  /*3870*/  SHF.R.S32.HI R30, RZ, 0x1f, R29 ;  /* 0x0000001fff1e7819 */ /* 0x000fe2000001141d */
[C-C-:B------:R-:W-:Y:S01]  /*3880*/  FFMA.FTZ R3, R14.reuse, R12, R15.reuse ;  /* 0x0000000c0e037223 */ /* 0x140fe2000001000f */
[C---:B------:R-:W-:Y:S01]  /*3890*/  IADD3 R21, PT, PT, R29.reuse, 0x20, RZ ;  /* 0x000000201d157810 */ /* 0x040fe20007ffe0ff */
[--C-:B------:R-:W-:Y:S01]  /*38a0*/  FFMA.FTZ R2, R14, R24, R15.reuse ;  /* 0x000000180e027223 */ /* 0x100fe2000001000f */
[----:B------:R-:W-:Y:S01]  /*38b0*/  ISETP.GE.AND.EX P1, PT, R30, UR9, PT, P0 ;  /* 0x000000091e007c0c */ /* 0x000fe2000bf26300 */
[C-C-:B------:R-:W-:Y:S01]  /*38c0*/  FFMA.FTZ R23, R14.reuse, R28, R15.reuse ;  /* 0x0000001c0e177223 */ /* 0x140fe2000001000f */
[C---:B------:R-:W-:Y:S01]  /*38d0*/  IADD3 R9, PT, PT, R29.reuse, 0x40, RZ ;  /* 0x000000401d097810 */ /* 0x040fe20007ffe0ff */
[C-C-:B------:R-:W-:Y:S01]  /*38e0*/  FFMA.FTZ R26, R14.reuse, R27, R15.reuse ;  /* 0x0000001b0e1a7223 */ /* 0x140fe2000001000f */
        /* <DEDUP_REMOVED lines=8> */
[----:B--2---:R-:W-:Y:S01]  /*3970*/  SHF.R.S32.HI R17, RZ, 0x1f, R9 ;  /* 0x0000001fff117819 */ /* 0x004fe20000011409 */
        /* <DEDUP_REMOVED lines=15> */
[C---:B-1----:R-:W-:Y:S02]  /*3a70*/  LEA R12, P1, R2.reuse, UR4, 0x1 ;  /* 0x00000004020c7c11 */ /* 0x042fe4000f8208ff */
[----:B------:R-:W-:Y:S02]  /*3a80*/  IADD3 R29, PT, PT, R3, R29, RZ ;  /* 0x0000001d031d7210 */ /* 0x000fe40007ffe0ff */
[----:B------:R-:W-:Y:S02]  /*3a90*/  F2FP.BF16.F32.PACK_AB R15, R15, R30 ;  /* 0x0000001e0f0f723e */ /* 0x000fe400000010ff */
[----:B------:R-:W-:-:S05]  /*3aa0*/  LEA.HI.X R13, R2, UR5, R29, 0x1, P1 ;  /* 0x00000005020d7c11 */ /* 0x000fca00088f0c1d */
[----:B------:R0:W-:Y:S02]  /*3ab0*/  STG.E desc[UR6][R12.64], R15 ;  /* 0x0000000f0c007986 */ /* 0x0001e4000c101906 */
.L_x_263:
[----:B------:R-:W-:Y:S05]  /*3ac0*/  BSYNC.RECONVERGENT B0 ;  /* 0x0000000000007941 */ /* 0x000fea0003800200 */
.L_x_262:
        /* <DEDUP_REMOVED lines=21> */
.L_x_264:
[----:B------:R-:W-:Y:S01]  /*3c20*/  BSSY.RECONVERGENT B0, `(.L_x_265) ;  /* 0x0000012000007945 */ /* 0x000fe20003800200 */
[----:B------:R-:W-:Y:S01]  /*3c30*/  FFMA.FTZ R4, R36, R4, -R23 ;  /* 0x0000000424047223 */ /* 0x000fe20000010817 */
[----:B------:R-:W-:Y:S02]  /*3c40*/  FFMA.FTZ R26, R11, R44, -R26 ;  /* 0x0000002c0b1a7223 */ /* 0x000fe4000001081a */
[----:B------:R-:W-:Y:S05]  /*3c50*/  @P2 BRA `(.L_x_266) ;  /* 0x0000000000382947 */ /* 0x000fea0003800000 */
[----:B------:R-:W1:Y:S01]  /*3c60*/  LDCU.64 UR4, c[0x0][0x3f8] ;  /* 0x00007f00ff0477ac */ /* 0x000e620008000a00 */
[----:B------:R-:W-:Y:S01]  /*3c70*/  MOV R2, R50 ;  /* 0x0000003200027202 */ /* 0x000fe20000000f00 */
[----:B0-----:R-:W-:Y:S01]  /*3c80*/  FMUL.FTZ R15, R4, R47 ;  /* 0x0000002f040f7220 */ /* 0x001fe20000410000 */
[----:B------:R-:W-:Y:S01]  /*3c90*/  MOV R3, R53 ;  /* 0x0000003500037202 */ /* 0x000fe20000000f00 */
        /* <DEDUP_REMOVED lines=10> */
.L_x_266:
[----:B------:R-:W-:Y:S05]  /*3d40*/  BSYNC.RECONVERGENT B0 ;  /* 0x0000000000007941 */ /* 0x000fea0003800200 */
.L_x_265:
        /* <DEDUP_REMOVED lines=8> */
[----:B------:R-:W0:Y:S01]  /*3dd0*/  MUFU.EX2 R4, R4 ;  /* 0x0000000400047308 */ /* 0x000e220000000800 */
[----:B-1----:R-:W-:-:S07]  /*3de0*/  FADD.FTZ R3, R2, 1 ;  /* 0x3f80000002037421 */ /* 0x002fce0000010000 */
[----:B------:R-:W1:Y:S01]  /*3df0*/  MUFU.RCP R3, R3 ;  /* 0x0000000300037308 */ /* 0x000e620000001000 */
[----:B0-----:R-:W-:-:S07]  /*3e00*/  FADD.FTZ R12, R4, 1 ;  /* 0x3f800000040c7421 */ /* 0x001fce0000010000 */
[----:B------:R-:W0:Y:S01]  /*3e10*/  MUFU.RCP R13, R12 ;  /* 0x0000000c000d7308 */ /* 0x000e220000001000 */
[----:B-1----:R-:W-:Y:S01]  /*3e20*/  FADD.FTZ R15, -R3, 1 ;  /* 0x3f800000030f7421 */ /* 0x002fe20000010100 */
[----:B------:R-:W-:-:S03]  /*3e30*/  FMUL.FTZ R6, R6, R3 ;  /* 0x0000000306067220 */ /* 0x000fc60000410000 */
[----:B------:R-:W-:Y:S01]  /*3e40*/  FFMA.FTZ R15, R18, R15, 1 ;  /* 0x3f800000120f7423 */ /* 0x000fe2000001000f */
[----:B0-----:R-:W-:Y:S01]  /*3e50*/  FADD.FTZ R21, -R13, 1 ;  /* 0x3f8000000d157421 */ /* 0x001fe20000010100 */
[----:B------:R-:W-:Y:S02]  /*3e60*/  FMUL.FTZ R42, R42, R13 ;  /* 0x0000000d2a2a7220 */ /* 0x000fe40000410000 */
[----:B------:R-:W-:Y:S01]  /*3e70*/  FMUL.FTZ R6, R6, R15 ;  /* 0x0000000f06067220 */ /* 0x000fe20000410000 */
[----:B------:R-:W-:-:S04]  /*3e80*/  FFMA.FTZ R21, R20, R21, 1 ;  /* 0x3f80000014157423 */ /* 0x000fc80000010015 */
[----:B------:R-:W-:-:S07]  /*3e90*/  FMUL.FTZ R42, R42, R21 ;  /* 0x000000152a2a7220 */ /* 0x000fce0000410000 */
.L_x_267:
[----:B------:R-:W-:Y:S01]  /*3ea0*/  BSSY.RECONVERGENT B0, `(.L_x_268) ;  /* 0x0000012000007945 */ /* 0x000fe20003800200 */
[----:B------:R-:W-:Y:S01]  /*3eb0*/  FFMA.FTZ R6, R36, R6, -R19 ;  /* 0x0000000624067223 */ /* 0x000fe20000010813 */
[----:B------:R-:W-:Y:S02]  /*3ec0*/  FFMA.FTZ R4, R11, R42, -R24 ;  /* 0x0000002a0b047223 */ /* 0x000fe40000010818 */
[----:B------:R-:W-:Y:S05]  /*3ed0*/  @P3 BRA `(.L_x_269) ;  /* 0x0000000000383947 */ /* 0x000fea0003800000 */
[----:B------:R-:W2:Y:S01]  /*3ee0*/  LDCU.64 UR4, c[0x0][0x3f8] ;  /* 0x00007f00ff0477ac */ /* 0x000ea20008000a00 */
[----:B------:R-:W-:Y:S01]  /*3ef0*/  MOV R2, R50 ;  /* 0x0000003200027202 */ /* 0x000fe20000000f00 */
[----:B------:R-:W-:Y:S01]  /*3f00*/  FMUL.FTZ R4, R4, R47 ;  /* 0x0000002f04047220 */ /* 0x000fe20000410000 */
[----:B-1----:R-:W-:Y:S01]  /*3f10*/  MOV R3, R53 ;  /* 0x0000003500037202 */ /* 0x002fe20000000f00 */
[----:B------:R-:W1:Y:S01]  /*3f20*/  LDCU.64 UR10, c[0x0][0x380] ;  /* 0x00007000ff0a77ac */ /* 0x000e620008000a00 */
[----:B--2---:R-:W-:Y:S02]  /*3f30*/  IMAD R18, R17, UR4, RZ ;  /* 0x0000000411127c24 */ /* 0x004fe4000f8e02ff */
[----:B0-----:R-:W-:-:S04]  /*3f40*/  IMAD.WIDE.U32 R12, R9, UR4, R2 ;  /* 0x00000004090c7c25 */ /* 0x001fc8000f8e0002 */
[----:B------:R-:W-:Y:S02]  /*3f50*/  IMAD R3, R9, UR5, R18 ;  /* 0x0000000509037c24 */ /* 0x000fe4000f8e0212 */
[----:B------:R-:W-:Y:S01]  /*3f60*/  FMUL.FTZ R9, R6, R47 ;  /* 0x0000002f06097220 */ /* 0x000fe20000410000 */
[----:B-1----:R-:W-:Y:S02]  /*3f70*/  LEA R2, P1, R12, UR10, 0x1 ;  /* 0x0000000a0c027c11 */ /* 0x002fe4000f8208ff */
[----:B------:R-:W-:Y:S02]  /*3f80*/  IADD3 R3, PT, PT, R13, R3, RZ ;  /* 0x000000030d037210 */ /* 0x000fe40007ffe0ff */
[----:B------:R-:W-:Y:S02]  /*3f90*/  F2FP.BF16.F32.PACK_AB R9, R4, R9 ;  /* 0x000000090409723e */ /* 0x000fe400000010ff */
[----:B------:R-:W-:-:S05]  /*3fa0*/  LEA.HI.X R3, R12, UR11, R3, 0x1, P1 ;  /* 0x0000000b0c037c11 */ /* 0x000fca00088f0c03 */
[----:B------:R2:W-:Y:S02]  /*3fb0*/  STG.E desc[UR6][R2.64], R9 ;  /* 0x0000000902007986 */ /* 0x0005e4000c101906 */
.L_x_269:
[----:B------:R-:W-:Y:S05]  /*3fc0*/  BSYNC.RECONVERGENT B0 ;  /* 0x0000000000007941 */ /* 0x000fea0003800200 */
.L_x_268:
[----:B------:R-:W-:Y:S02]  /*3fd0*/  SHF.L.U32 R8, R8, 0x10, RZ ;  /* 0x0000001008087819 */ /* 0x000fe400000006ff */
[----:B01----:R-:W-:Y:S02]  /*3fe0*/  SHF.R.S32.HI R12, RZ, 0x1f, R5 ;  /* 0x0000001fff0c7819 */ /* 0x003fe40000011405 */
[----:B------:R-:W-:Y:S01]  /*3ff0*/  SHF.L.U32 R40, R40, 0x10, RZ ;  /* 0x0000001028287819 */ /* 0x000fe200000006ff */
[----:B------:R-:W-:Y:S06]  /*4000*/  BRA.U !UP0, `(.L_x_270) ;  /* 0x0000000108487547 */ /* 0x000fec000b800000 */
        /* <DEDUP_REMOVED lines=18> */
.L_x_270:
[----:B------:R-:W-:Y:S01]  /*4130*/  ISETP.GE.AND.EX P0, PT, R12, UR9, PT, P0 ;  /* 0x000000090c007c0c */ /* 0x000fe2000bf06300 */
[----:B------:R-:W-:Y:S01]  /*4140*/  FFMA.FTZ R8, R36, R8, -R7 ;  /* 0x0000000824087223 */ /* 0x000fe20000010807 */
[----:B------:R-:W-:Y:S01]  /*4150*/  FFMA.FTZ R14, R11, R40, -R14 ;  /* 0x000000280b0e7223 */ /* 0x000fe2000001080e */
[----:B------:R-:W-:Y:S02]  /*4160*/  BSSY.RECONVERGENT B0, `(.L_x_271) ;  /* 0x000000f000007945 */ /* 0x000fe40003800200 */
[-C--:B------:R-:W-:Y:S01]  /*4170*/  FMUL.FTZ R8, R8, R47.reuse ;  /* 0x0000002f08087220 */ /* 0x080fe20000410000 */
[----:B------:R-:W-:-:S07]  /*4180*/  FMUL.FTZ R47, R14, R47 ;  /* 0x0000002f0e2f7220 */ /* 0x000fce0000410000 */
[----:B------:R-:W-:Y:S05]  /*4190*/  @P0 BRA `(.L_x_272) ;  /* 0x00000000002c0947 */ /* 0x000fea0003800000 */
[----:B------:R-:W0:Y:S01]  /*41a0*/  LDCU.64 UR4, c[0x0][0x3f8] ;  /* 0x00007f00ff0477ac */ /* 0x000e220008000a00 */
[----:B------:R-:W-:Y:S01]  /*41b0*/  MOV R51, R53 ;  /* 0x0000003500337202 */ /* 0x000fe20000000f00 */
[----:B------:R-:W2:Y:S01]  /*41c0*/  LDCU.64 UR8, c[0x0][0x380] ;  /* 0x00007000ff0877ac */ /* 0x000ea20008000a00 */
[----:B0-----:R-:W-:Y:S02]  /*41d0*/  IMAD R12, R12, UR4, RZ ;  /* 0x000000040c0c7c24 */ /* 0x001fe4000f8e02ff */
[----:B------:R-:W-:-:S04]  /*41e0*/  IMAD.WIDE.U32 R50, R5, UR4, R50 ;  /* 0x0000000405327c25 */ /* 0x000fc8000f8e0032 */
[----:B------:R-:W-:Y:S01]  /*41f0*/  IMAD R5, R5, UR5, R12 ;  /* 0x0000000505057c24 */ /* 0x000fe2000f8e020c */
[----:B--2---:R-:W-:-:S04]  /*4200*/  LEA R2, P0, R50, UR8, 0x1 ;  /* 0x0000000832027c11 */ /* 0x004fc8000f8008ff */
[----:B------:R-:W-:-:S04]  /*4210*/  IADD3 R5, PT, PT, R51, R5, RZ ;  /* 0x0000000533057210 */ /* 0x000fc80007ffe0ff */
[----:B------:R-:W-:Y:S02]  /*4220*/  LEA.HI.X R3, R50, UR9, R5, 0x1, P0 ;  /* 0x0000000932037c11 */ /* 0x000fe400080f0c05 */
[----:B------:R-:W-:-:S05]  /*4230*/  F2FP.BF16.F32.PACK_AB R5, R47, R8 ;  /* 0x000000082f05723e */ /* 0x000fca00000010ff */
[----:B------:R0:W-:Y:S02]  /*4240*/  STG.E desc[UR6][R2.64], R5 ;  /* 0x0000000502007986 */ /* 0x0001e4000c101906 */
.L_x_272:
[----:B------:R-:W-:Y:S05]  /*4250*/  BSYNC.RECONVERGENT B0 ;  /* 0x0000000000007941 */ /* 0x000fea0003800200 */
.L_x_271:
[----:B------:R-:W1:Y:S01]  /*4260*/  LDCU UR4, c[0x0][0x410] ;  /* 0x00008200ff0477ac */ /* 0x000e620008000800 */
[----:B------:R-:W-:Y:S02]  /*4270*/  IADD3 R35, PT, PT, R22, R35, RZ ;  /* 0x0000002316237210 */ /* 0x000fe40007ffe0ff */
[----:B------:R-:W-:Y:S01]  /*4280*/  IADD3 R34, PT, PT, R34, 0x1, RZ ;  /* 0x0000000122227810 */ /* 0x000fe20007ffe0ff */
[----:B------:R-:W1:Y:S02]  /*4290*/  LDCU UR5, c[0x0][0x3e0] ;  /* 0x00007c00ff0577ac */ /* 0x000e640008000800 */
[----:B-1----:R-:W-:-:S06]  /*42a0*/  UIMAD UR4, UR4, UR5, URZ ;  /* 0x00000005040472a4 */ /* 0x002fcc000f8e02ff */
[----:B------:R-:W-:-:S13]  /*42b0*/  ISETP.GE.AND P0, PT, R35, UR4, PT ;  /* 0x0000000423007c0c */ /* 0x000fda000bf06270 */
[----:B------:R-:W-:Y:S05]  /*42c0*/  @!P0 BRA `(.L_x_273) ;  /* 0xffffffbc00788947 */ /* 0x000fea000383ffff */
.L_x_242:
[----:B--2---:R-:W1:Y:S01]  /*42d0*/  S2R R9, SR_TID.X ;  /* 0x0000000000097919 */ /* 0x004e620000002100 */
[----:B------:R-:W2:Y:S01]  /*42e0*/  LDC R4, c[0x0][0x370] ;  /* 0x0000dc00ff047b82 */ /* 0x000ea20000000800 */
[----:B------:R-:W-:Y:S07]  /*42f0*/  BSSY.RECONVERGENT B0, `(.L_x_274) ;  /* 0x000000e000007945 */ /* 0x000fee0003800200 */
[----:B------:R-:W3:Y:S08]  /*4300*/  LDC R7, c[0x0][0x374] ;  /* 0x0000dd00ff077b82 */ /* 0x000ef00000000800 */
[----:B0-----:R-:W0:Y:S01]  /*4310*/  LDC.64 R2, c[0x0][0x3c8] ;  /* 0x0000f200ff027b82 */ /* 0x001e220000000a00 */
[----:B--2---:R-:W-:-:S02]  /*4320*/  ISETP.NE.AND P0, PT, R4, 0x1, PT ;  /* 0x000000010400780c */ /* 0x004fc40003f05270 */
[----:B-1----:R-:W-:Y:S02]  /*4330*/  ISETP.NE.AND P1, PT, R9, RZ, PT ;  /* 0x000000ff0900720c */ /* 0x002fe40003f25270 */
[----:B---3--:R-:W-:-:S04]  /*4340*/  SHF.L.U32 R0, R7, 0x1, RZ ;  /* 0x0000000107007819 */ /* 0x008fc800000006ff */
        /* <DEDUP_REMOVED lines=8> */
.L_x_275:
[----:B------:R-:W-:Y:S05]  /*43d0*/  BSYNC.RECONVERGENT B0 ;  /* 0x0000000000007941 */ /* 0x000fea0003800200 */
.L_x_274:
        /* <DEDUP_REMOVED lines=11> */
.L_x_277:
[----:B------:R-:W2:Y:S04]  /*4490*/  LDG.E.STRONG.GPU R5, desc[UR6][R2.64] ;  /* 0x0000000602057981 */ /* 0x000ea8000c1ef900 */
[----:B--2---:R-:W-:Y:S01]  /*44a0*/  CCTL.IVALL ;  /* 0x00000000ff00798f */ /* 0x004fe20002000000 */
[----:B------:R-:W-:Y:S05]  /*44b0*/  YIELD ;  /* 0x0000000000007946 */ /* 0x000fea0003800000 */
[----:B------:R-:W-:-:S13]  /*44c0*/  ISETP.NE.AND P0, PT, R5, R0, PT ;  /* 0x000000000500720c */ /* 0x000fda0003f05270 */
[----:B------:R-:W-:Y:S05]  /*44d0*/  @P0 BRA `(.L_x_277) ;  /* 0xfffffffc00ec0947 */ /* 0x000fea000383ffff */
.L_x_276:
        /* <DEDUP_REMOVED lines=54> */
[----:B--2---:R-:W-:Y:S02]  /*4840*/  IADD3 R22, P1, PT, R22, UR10, RZ ;  /* 0x0000000a16167c10 */ /* 0x004fe4000ff3e0ff */
[----:B------:R-:W-:Y:S02]  /*4850*/  IADD3 R18, P2, PT, RZ, -R18, RZ ;  /* 0x80000012ff127210 */ /* 0x000fe40007f5e0ff */
[----:B------:R-:W-:Y:S02]  /*4860*/  IADD3.X R23, PT, PT, R23, UR11, RZ, P1, !PT ;  /* 0x0000000b17177c10 */ /* 0x000fe40008ffe4ff */
[----:B------:R-:W-:-:S02]  /*4870*/  SHF.L.U64.HI R29, R28, 0x2, R35 ;  /* 0x000000021c1d7819 */ /* 0x000fc40000010223 */
[----:B------:R-:W-:Y:S02]  /*4880*/  IADD3 R31, PT, PT, R7, R31, RZ ;  /* 0x0000001f071f7210 */ /* 0x000fe40007ffe0ff */
[----:B------:R-:W-:Y:S02]  /*4890*/  IADD3.X R20, PT, PT, RZ, -0x1, RZ, P2, !PT ;  /* 0xffffffffff147810 */ /* 0x000fe400017fe4ff */
[----:B------:R-:W-:-:S07]  /*48a0*/  IADD3.X R4, PT, PT, RZ, R4, RZ, P3, !PT ;  /* 0x00000004ff047210 */ /* 0x000fce0001ffe4ff */
.L_x_280:
[-C--:B0-----:R-:W-:Y:S02]  /*48b0*/  LEA R10, P1, R0, R27.reuse, 0x2 ;  /* 0x0000001b000a7211 */ /* 0x081fe400078210ff */
[----:B------:R-:W-:Y:S02]  /*48c0*/  LEA R16, P3, R28, R27, 0x2 ;  /* 0x0000001b1c107211 */ /* 0x000fe400078610ff */
[----:B------:R-:W-:Y:S02]  /*48d0*/  IADD3 R12, P2, PT, R27, R6, RZ ;  /* 0x000000061b0c7210 */ /* 0x000fe40007f5e0ff */
        /* <DEDUP_REMOVED lines=28> */
.L_x_279:
[----:B------:R-:W-:Y:S05]  /*4aa0*/  BSYNC.RECONVERGENT B0 ;  /* 0x0000000000007941 */ /* 0x000fea0003800200 */
.L_x_278:
        /* <DEDUP_REMOVED lines=8> */
[----:B------:R-:W2:Y:S01]  /*4b30*/  LDCU.64 UR10, c[0x0][0x390] ;  /* 0x00007200ff0a77ac */ /* 0x000ea20008000a00 */
[----:B------:R-:W-:-:S07]  /*4b40*/  SHF.L.U32 R19, R0, 0x2, RZ ;  /* 0x0000000200137819 */ /* 0x000fce00000006ff */
.L_x_281:
[C---:B------:R-:W-:Y:S02]  /*4b50*/  SHF.L.U32 R2, R5.reuse, 0x2, RZ ;  /* 0x0000000205027819 */ /* 0x040fe400000006ff */
[----:B------:R-:W-:Y:S02]  /*4b60*/  SHF.L.U64.HI R4, R5, 0x2, R4 ;  /* 0x0000000205047819 */ /* 0x000fe40000010204 */
[----:B-1----:R-:W-:-:S04]  /*4b70*/  IADD3 R6, P0, PT, R2, UR4, RZ ;  /* 0x0000000402067c10 */ /* 0x002fc8000ff1e0ff */
[----:B---3--:R-:W-:Y:S02]  /*4b80*/  IADD3.X R7, PT, PT, R4, UR5, RZ, P0, !PT ;  /* 0x0000000504077c10 */ /* 0x008fe400087fe4ff */
[C---:B------:R-:W-:Y:S02]  /*4b90*/  IADD3 R8, P0, PT, R6.reuse, R19, RZ ;  /* 0x0000001306087210 */ /* 0x040fe40007f1e0ff */
[C---:B------:R-:W-:Y:S02]  /*4ba0*/  IADD3 R12, P2, PT, R6.reuse, R25, RZ ;  /* 0x00000019060c7210 */ /* 0x040fe40007f5e0ff */
[C---:B------:R-:W-:Y:S02]  /*4bb0*/  IADD3.X R9, PT, PT, R7.reuse, R17, RZ, P0, !PT ;  /* 0x0000001107097210 */ /* 0x040fe400007fe4ff */
[----:B------:R-:W-:Y:S02]  /*4bc0*/  IADD3 R10, P1, PT, R6, R21, RZ ;  /* 0x00000015060a7210 */ /* 0x000fe40007f3e0ff */
[C---:B------:R-:W-:Y:S01]  /*4bd0*/  IADD3.X R13, PT, PT, R7.reuse, R23, RZ, P2, !PT ;  /* 0x00000017070d7210 */ /* 0x040fe200017fe4ff */
[----:B------:R1:W3:Y:S01]  /*4be0*/  LDG.E R6, desc[UR6][R6.64] ;  /* 0x0000000606067981 */ /* 0x0002e2000c1e1900 */
[----:B------:R-:W-:-:S03]  /*4bf0*/  IADD3.X R11, PT, PT, R7, R15, RZ, P1, !PT ;  /* 0x0000000f070b7210 */ /* 0x000fc60000ffe4ff */
[----:B------:R-:W3:Y:S04]  /*4c00*/  LDG.E R9, desc[UR6][R8.64] ;  /* 0x0000000608097981 */ /* 0x000ee8000c1e1900 */
[----:B------:R-:W4:Y:S04]  /*4c10*/  LDG.E R10, desc[UR6][R10.64] ;  /* 0x000000060a0a7981 */ /* 0x000f28000c1e1900 */
[----:B------:R-:W4:Y:S01]  /*4c20*/  LDG.E R13, desc[UR6][R12.64] ;  /* 0x000000060c0d7981 */ /* 0x000f22000c1e1900 */
[----:B------:R-:W-:Y:S02]  /*4c30*/  LOP3.LUT R14, R2, 0xfffffffc, RZ, 0xc0, !PT ;  /* 0xfffffffc020e7812 */ /* 0x000fe400078ec0ff */
[----:B------:R-:W-:-:S02]  /*4c40*/  LOP3.LUT R16, R4, 0x1, RZ, 0xc0, !PT ;  /* 0x0000000104107812 */ /* 0x000fc400078ec0ff */
[----:B0-----:R-:W-:Y:S02]  /*4c50*/  IADD3 R26, P0, PT, R14, UR8, RZ ;  /* 0x000000080e1a7c10 */ /* 0x001fe4000ff1e0ff */
[----:B-1----:R-:W-:Y:S02]  /*4c60*/  LOP3.LUT R7, R4, 0x3, RZ, 0xc0, !PT ;  /* 0x0000000304077812 */ /* 0x002fe400078ec0ff */
[----:B------:R-:W-:Y:S02]  /*4c70*/  IADD3.X R27, PT, PT, R16, UR9, RZ, P0, !PT ;  /* 0x00000009101b7c10 */ /* 0x000fe400087fe4ff */
[----:B--2---:R-:W-:-:S04]  /*4c80*/  IADD3 R28, P0, PT, R14, UR10, RZ ;  /* 0x0000000a0e1c7c10 */ /* 0x004fc8000ff1e0ff */
[----:B------:R-:W-:Y:S02]  /*4c90*/  IADD3.X R29, PT, PT, R16, UR11, RZ, P0, !PT ;  /* 0x0000000b101d7c10 */ /* 0x000fe400087fe4ff */
[----:B---3--:R-:W-:Y:S02]  /*4ca0*/  F2FP.BF16.F32.PACK_AB R31, R9, R6 ;  /* 0x00000006091f723e */ /* 0x008fe400000010ff */
        /* <DEDUP_REMOVED lines=43> */
[----:B------:R-:W4:Y:S04]  /*4f60*/  LDG.E R6, desc[UR6][R6.64+0x1800] ;  /* 0x0018000606067981 */ /* 0x000f28000c1e1900 */
[----:B------:R-:W4:Y:S04]  /*4f70*/  LDG.E R13, desc[UR6][R12.64+0x1800] ;  /* 0x001800060c0d7981 */ /* 0x000f28000c1e1900 */
        /* <DEDUP_REMOVED lines=14> */
[----:B----4-:R-:W-:Y:S02]  /*5060*/  F2FP.BF16.F32.PACK_AB R13, R13, R6 ;  /* 0x000000060d0d723e */ /* 0x010fe400000010ff */
[----:B-----5:R-:W-:-:S03]  /*5070*/  F2FP.BF16.F32.PACK_AB R7, R11, R8 ;  /* 0x000000080b07723e */ /* 0x020fc600000010ff */
[----:B------:R3:W-:Y:S04]  /*5080*/  STG.E desc[UR6][R30.64], R13 ;  /* 0x0000000d1e007986 */ /* 0x0007e8000c101906 */
[----:B------:R3:W-:Y:S02]  /*5090*/  STG.E desc[UR6][R28.64], R7 ;  /* 0x000000071c007986 */ /* 0x0007e4000c101906 */
[----:B------:R-:W-:Y:S05]  /*50a0*/  @P0 BRA `(.L_x_281) ;  /* 0xfffffff800a80947 */ /* 0x000fea000383ffff */
[----:B------:R-:W-:Y:S05]  /*50b0*/  EXIT ;  /* 0x000000000000794d */ /* 0x000fea0003800000 */
.L_x_282:
        /* <DEDUP_REMOVED lines=12> */
.L_x_3412:


//--------------------- .text._Z35group_norm_nhwc_bwd_one_pass_kernelI11Bf16IOBf16WLi256ELi32ELi512EEv26Group_norm_nhwc_bwd_params --------------------------
	.section	.text._Z35group_norm_nhwc_bwd_one_pass_kernelI11Bf16IOBf16WLi256ELi32ELi512EEv26Group_norm_nhwc_bwd_params,"ax",@progbits
	.align	128
        .global         _Z35group_norm_nhwc_bwd_one_pass_kernelI11Bf16IOBf16WLi256ELi32ELi512EEv26Group_norm_nhwc_bwd_params
        .type           _Z35group_norm_nhwc_bwd_one_pass_kernelI11Bf16IOBf16WLi256ELi32ELi512EEv26Group_norm_nhwc_bwd_params,@function
        .size           _Z35group_norm_nhwc_bwd_one_pass_kernelI11Bf16IOBf16WLi256ELi32ELi512EEv26Group_norm_nhwc_bwd_params,(.L_x_3413 - _Z35group_norm_nhwc_bwd_one_pass_kernelI11Bf16IOBf16WLi256ELi32ELi512EEv26Group_norm_nhwc_bwd_params)
        .other          _Z35group_norm_nhwc_bwd_one_pass_kernelI11Bf16IOBf16WLi256ELi32ELi512EEv26Group_norm_nhwc_bwd_params,@"STO_CUDA_ENTRY STV_DEFAULT"
_Z35group_norm_nhwc_bwd_one_pass_kernelI11Bf16IOBf16WLi256ELi32ELi512EEv26Group_norm_nhwc_bwd_params:
.text._Z35group_norm_nhwc_bwd_one_pass_kernelI11Bf16IOBf16WLi256ELi32ELi512EEv26Group_norm_nhwc_bwd_params:
        /* <DEDUP_REMOVED lines=21> */
.L_x_326:
[----:B0-----:R-:W0:Y:S01]  /*0150*/  LDC R9, c[0x0][0x410] ;  /* 0x00010400ff097b82 */ /* 0x001e220000000800 */
[----:B------:R-:W-:Y:S01]  /*0160*/  IABS R8, R50 ;  /* 0x0000003200087213 */ /* 0x000fe20000000000 */
[----:B-1----:R-:W1:Y:S01]  /*0170*/  LDCU.128 UR16, c[0x0][0x400] ;  /* 0x00008000ff1077ac */ /* 0x002e620008000c00 */
[----:B------:R-:W-:Y:S02]  /*0180*/  SHF.R.S32.HI R19, RZ, 0x1f, R34 ;  /* 0x0000001fff137819 */ /* 0x000fe40000011422 */
[----:B------:R-:W-:Y:S02]  /*0190*/  CS2R R42, SRZ ;  /* 0x00000000002a7805 */ /* 0x000fe4000001ff00 */
[----:B------:R-:W-:Y:S02]  /*01a0*/  ISETP.GE.AND P4, PT, R50, RZ, PT ;  /* 0x000000ff3200720c */ /* 0x000fe40003f86270 */
[----:B------:R-:W-:Y:S01]  /*01b0*/  SHF.R.S32.HI R27, RZ, 0x1f, R2 ;  /* 0x0000001fff1b7819 */ /* 0x000fe20000011402 */
[----:B--2---:R-:W2:Y:S01]  /*01c0*/  LDC R13, c[0x0][0x41c] ;  /* 0x00010700ff0d7b82 */ /* 0x004ea20000000800 */
[----:B------:R-:W-:-:S02]  /*01d0*/  SHF.R.U32.HI R32, RZ, 0x4, R61 ;  /* 0x00000004ff207819 */ /* 0x000fc4000001163d */
[----:B-1----:R-:W-:Y:S02]  /*01e0*/  ISETP.GE.U32.AND P0, PT, R34, UR16, PT ;  /* 0x0000001022007c0c */ /* 0x002fe4000bf06070 */
[----:B0-----:R-:W-:Y:S02]  /*01f0*/  IABS R6, R9 ;  /* 0x0000000900067213 */ /* 0x001fe40000000000 */
[----:B------:R-:W-:Y:S02]  /*0200*/  ISETP.GE.AND.EX P0, PT, R19, UR17, PT, P0 ;  /* 0x0000001113007c0c */ /* 0x000fe4000bf06300 */
[----:B---3--:R-:W0:Y:S01]  /*0210*/  I2F.RP R3, R6 ;  /* 0x0000000600037306 */ /* 0x008e220000209400 */
[----:B--2---:R-:W-:-:S05]  /*0220*/  IMAD R32, R13, UR11, R32 ;  /* 0x0000000b0d207c24 */ /* 0x004fca000f8e0220 */
[----:B------:R-:W-:-:S05]  /*0230*/  SHF.R.S32.HI R23, RZ, 0x1f, R32 ;  /* 0x0000001fff177819 */ /* 0x000fca0000011420 */
[----:B------:R-:W1:Y:S01]  /*0240*/  @!P0 LDC.64 R14, c[0x0][0x398] ;  /* 0x0000e600ff0e8b82 */ /* 0x000e620000000a00 */
[----:B0-----:R-:W0:Y:S02]  /*0250*/  MUFU.RCP R3, R3 ;  /* 0x0000000300037308 */ /* 0x001e240000001000 */
[----:B0-----:R-:W-:-:S06]  /*0260*/  IADD3 R4, PT, PT, R3, 0xffffffe, RZ ;  /* 0x0ffffffe03047810 */ /* 0x001fcc0007ffe0ff */
[----:B------:R0:W2:Y:S02]  /*0270*/  F2I.FTZ.U32.TRUNC.NTZ R5, R4 ;  /* 0x0000000400057305 */ /* 0x0000a4000021f000 */
[----:B0-----:R-:W-:Y:S02]  /*0280*/  MOV R4, RZ ;  /* 0x000000ff00047202 */ /* 0x001fe40000000f00 */
[----:B--2---:R-:W-:-:S05]  /*0290*/  IADD3 R7, PT, PT, RZ, -R5, RZ ;  /* 0x80000005ff077210 */ /* 0x004fca0007ffe0ff */
[----:B------:R-:W-:-:S04]  /*02a0*/  IMAD R7, R7, R6, RZ ;  /* 0x0000000607077224 */ /* 0x000fc800078e02ff */
[----:B------:R-:W-:Y:S01]  /*02b0*/  IMAD.HI.U32 R5, R5, R7, R4 ;  /* 0x0000000705057227 */ /* 0x000fe200078e0004 */
[----:B------:R-:W-:-:S05]  /*02c0*/  MOV R7, R8 ;  /* 0x0000000800077202 */ /* 0x000fca0000000f00 */
[----:B------:R-:W-:-:S05]  /*02d0*/  IMAD.HI.U32 R5, R5, R7, RZ ;  /* 0x0000000705057227 */ /* 0x000fca00078e00ff */
[----:B------:R-:W-:-:S05]  /*02e0*/  IADD3 R3, PT, PT, -R5, RZ, RZ ;  /* 0x000000ff05037210 */ /* 0x000fca0007ffe1ff */
[----:B------:R-:W-:Y:S01]  /*02f0*/  IMAD R3, R6, R3, R7 ;  /* 0x0000000306037224 */ /* 0x000fe200078e0207 */
[----:B------:R-:W-:-:S04]  /*0300*/  LOP3.LUT R7, R50, R9, RZ, 0x3c, !PT ;  /* 0x0000000932077212 */ /* 0x000fc800078e3cff */
[----:B------:R-:W-:Y:S02]  /*0310*/  ISETP.GT.U32.AND P2, PT, R6, R3, PT ;  /* 0x000000030600720c */ /* 0x000fe40003f44070 */
[----:B------:R-:W-:-:S11]  /*0320*/  ISETP.GE.AND P1, PT, R7, RZ, PT ;  /* 0x000000ff0700720c */ /* 0x000fd60003f26270 */
[-C--:B------:R-:W-:Y:S02]  /*0330*/  @!P2 IADD3 R3, PT, PT, R3, -R6.reuse, RZ ;  /* 0x800000060303a210 */ /* 0x080fe40007ffe0ff */
[----:B------:R-:W-:Y:S02]  /*0340*/  @!P2 IADD3 R5, PT, PT, R5, 0x1, RZ ;  /* 0x000000010505a810 */ /* 0x000fe40007ffe0ff */
[CC--:B------:R-:W-:Y:S02]  /*0350*/  ISETP.GE.U32.AND P3, PT, R3.reuse, R6.reuse, PT ;  /* 0x000000060300720c */ /* 0x0c0fe40003f66070 */
[----:B------:R-:W-:Y:S02]  /*0360*/  ISETP.GT.U32.AND P5, PT, R6, R3, PT ;  /* 0x000000030600720c */ /* 0x000fe40003fa4070 */
[----:B------:R-:W-:Y:S02]  /*0370*/  IADD3 R4, PT, PT, R3, -R6, RZ ;  /* 0x8000000603047210 */ /* 0x000fe40007ffe0ff */
[----:B------:R-:W0:Y:S01]  /*0380*/  @!P0 LDC.64 R6, c[0x0][0x3f8] ;  /* 0x0000fe00ff068b82 */ /* 0x000e220000000a00 */
[----:B------:R-:W-:-:S02]  /*0390*/  ISETP.GE.U32.AND P2, PT, R2, UR16, PT ;  /* 0x0000001002007c0c */ /* 0x000fc4000bf46070 */
[----:B------:R-:W-:Y:S02]  /*03a0*/  SEL R3, R4, R3, !P5 ;  /* 0x0000000304037207 */ /* 0x000fe40006800000 */
[----:B------:R-:W-:Y:S02]  /*03b0*/  LOP3.LUT R4, RZ, R9, RZ, 0x33, !PT ;  /* 0x00000009ff047212 */ /* 0x000fe400078e33ff */
[----:B------:R-:W-:Y:S02]  /*03c0*/  @P3 IADD3 R5, PT, PT, R5, 0x1, RZ ;  /* 0x0000000105053810 */ /* 0x000fe40007ffe0ff */
[----:B------:R-:W-:Y:S02]  /*03d0*/  ISETP.NE.AND P3, PT, R9, RZ, PT ;  /* 0x000000ff0900720c */ /* 0x000fe40003f65270 */
[----:B------:R-:W-:Y:S02]  /*03e0*/  @!P4 IADD3 R3, PT, PT, -R3, RZ, RZ ;  /* 0x000000ff0303c210 */ /* 0x000fe40007ffe1ff */
[----:B------:R-:W-:-:S02]  /*03f0*/  ISETP.GE.AND.EX P2, PT, R27, UR17, PT, P2 ;  /* 0x000000111b007c0c */ /* 0x000fc4000bf46320 */
[----:B------:R-:W-:Y:S02]  /*0400*/  @!P1 IADD3 R5, PT, PT, -R5, RZ, RZ ;  /* 0x000000ff05059210 */ /* 0x000fe40007ffe1ff */
[C---:B------:R-:W-:Y:S02]  /*0410*/  SEL R47, R4.reuse, R3, !P3 ;  /* 0x00000003042f7207 */ /* 0x040fe40005800000 */
[----:B------:R-:W-:Y:S02]  /*0420*/  SHF.L.U32 R3, R61, 0x1, RZ ;  /* 0x000000013d037819 */ /* 0x000fe400000006ff */
[----:B------:R-:W-:Y:S02]  /*0430*/  SEL R11, R4, R5, !P3 ;  /* 0x00000005040b7207 */ /* 0x000fe40005800000 */
[----:B------:R-:W-:Y:S02]  /*0440*/  SHF.L.U32 R4, R47, 0x5, RZ ;  /* 0x000000052f047819 */ /* 0x000fe400000006ff */
[----:B------:R-:W-:Y:S01]  /*0450*/  LOP3.LUT R3, R3, 0x1e, RZ, 0xc0, !PT ;  /* 0x0000001e03037812 */ /* 0x000fe200078ec0ff */
[----:B------:R-:W2:Y:S01]  /*0460*/  @!P2 LDC.64 R16, c[0x0][0x3f8] ;  /* 0x0000fe00ff10ab82 */ /* 0x000ea20000000a00 */
[----:B------:R-:W-:-:S02]  /*0470*/  SHF.R.S32.HI R5, RZ, 0x1f, R11 ;  /* 0x0000001fff057819 */ /* 0x000fc4000001140b */
[----:B------:R-:W-:Y:S02]  /*0480*/  SHF.R.S32.HI R9, RZ, 0x1f, R4 ;  /* 0x0000001fff097819 */ /* 0x000fe40000011404 */
[----:B------:R-:W-:Y:S01]  /*0490*/  LOP3.LUT R8, R4, R3, RZ, 0xfc, !PT ;  /* 0x0000000304087212 */ /* 0x000fe200078efcff */
[----:B------:R-:W-:Y:S01]  /*04a0*/  IMAD R10, R5, UR18, RZ ;  /* 0x00000012050a7c24 */ /* 0x000fe2000f8e02ff */
[----:B------:R-:W-:Y:S01]  /*04b0*/  ISETP.GE.U32.AND P1, PT, R32, UR16, PT ;  /* 0x0000001020007c0c */ /* 0x000fe2000bf26070 */
[----:B------:R-:W4:Y:S02]  /*04c0*/  @!P0 LDC.64 R4, c[0x0][0x3a0] ;  /* 0x0000e800ff048b82 */ /* 0x000f240000000a00 */
[----:B------:R-:W-:Y:S01]  /*04d0*/  IMAD.WIDE.U32 R8, R11, UR18, R8 ;  /* 0x000000120b087c25 */ /* 0x000fe2000f8e0008 */
[----:B------:R-:W-:-:S03]  /*04e0*/  ISETP.GE.AND.EX P1, PT, R23, UR17, PT, P1 ;  /* 0x0000001117007c0c */ /* 0x000fc6000bf26310 */
[----:B------:R-:W-:Y:S02]  /*04f0*/  IMAD R11, R11, UR19, R10 ;  /* 0x000000130b0b7c24 */ /* 0x000fe4000f8e020a */
[----:B0-----:R-:W-:Y:S01]  /*0500*/  @!P0 IMAD R10, R19, R6, RZ ;  /* 0x00000006130a8224 */ /* 0x001fe200078e02ff */
[----:B------:R-:W0:Y:S02]  /*0510*/  @!P2 LDC.64 R12, c[0x0][0x398] ;  /* 0x0000e600ff0cab82 */ /* 0x000e240000000a00 */
[----:B------:R-:W-:Y:S01]  /*0520*/  IADD3 R11, PT, PT, R9, R11, RZ ;  /* 0x0000000b090b7210 */ /* 0x000fe20007ffe0ff */
[----:B------:R-:W-:Y:S01]  /*0530*/  @!P0 IMAD R21, R34, R7, R10 ;  /* 0x0000000722158224 */ /* 0x000fe200078e020a */
[----:B------:R-:W-:-:S05]  /*0540*/  @!P0 MOV R10, R8 ;  /* 0x00000008000a8202 */ /* 0x000fca0000000f00 */
[----:B------:R-:W-:Y:S02]  /*0550*/  @!P0 IMAD.WIDE.U32 R18, R34, R6, R10 ;  /* 0x0000000622128225 */ /* 0x000fe400078e000a */
[----:B------:R-:W3:Y:S03]  /*0560*/  @!P2 LDC.64 R6, c[0x0][0x3a0] ;  /* 0x0000e800ff06ab82 */ /* 0x000ee60000000a00 */
[----:B------:R-:W-:Y:S01]  /*0570*/  @!P0 IADD3 R19, PT, PT, R19, R21, RZ ;  /* 0x0000001513138210 */ /* 0x000fe20007ffe0ff */
[----:B--2---:R-:W-:Y:S01]  /*0580*/  @!P2 IMAD R21, R27, R16, RZ ;  /* 0x000000101b15a224 */ /* 0x004fe200078e02ff */
[C---:B------:R-:W-:Y:S02]  /*0590*/  @!P0 SHF.L.U32 R25, R18.reuse, 0x1, RZ ;  /* 0x0000000112198819 */ /* 0x040fe400000006ff */
[----:B------:R-:W-:Y:S01]  /*05a0*/  @!P0 SHF.L.U64.HI R22, R18, 0x1, R19 ;  /* 0x0000000112168819 */ /* 0x000fe20000010213 */
[----:B------:R-:W-:Y:S01]  /*05b0*/  @!P2 IMAD R27, R2, R17, R21 ;  /* 0x00000011021ba224 */ /* 0x000fe200078e0215 */
[----:B----4-:R-:W-:-:S02]  /*05c0*/  @!P0 IADD3 R20, P3, PT, R25, R4, RZ ;  /* 0x0000000419148210 */ /* 0x010fc40007f7e0ff */
[----:B------:R-:W-:Y:S02]  /*05d0*/  @!P2 MOV R18, R8 ;  /* 0x000000080012a202 */ /* 0x000fe40000000f00 */
[----:B------:R-:W-:Y:S02]  /*05e0*/  @!P2 MOV R19, R11 ;  /* 0x0000000b0013a202 */ /* 0x000fe40000000f00 */
[----:B------:R-:W-:Y:S02]  /*05f0*/  @!P0 IADD3.X R21, PT, PT, R22, R5, RZ, P3, !PT ;  /* 0x0000000516158210 */ /* 0x000fe40001ffe4ff */
[----:B------:R-:W2:Y:S01]  /*0600*/  @!P1 LDC.64 R4, c[0x0][0x3f8] ;  /* 0x0000fe00ff049b82 */ /* 0x000ea20000000a00 */
[----:B------:R-:W-:Y:S01]  /*0610*/  @!P2 IMAD.WIDE.U32 R16, R2, R16, R18 ;  /* 0x000000100210a225 */ /* 0x000fe200078e0012 */
[----:B-1----:R-:W-:Y:S02]  /*0620*/  @!P0 IADD3 R14, P3, PT, R25, R14, RZ ;  /* 0x0000000e190e8210 */ /* 0x002fe40007f7e0ff */
[----:B------:R-:W-:-:S02]  /*0630*/  MOV R36, RZ ;  /* 0x000000ff00247202 */ /* 0x000fc40000000f00 */
[----:B------:R-:W-:Y:S02]  /*0640*/  MOV R54, RZ ;  /* 0x000000ff00367202 */ /* 0x000fe40000000f00 */
[----:B------:R-:W-:Y:S02]  /*0650*/  CS2R R52, SRZ ;  /* 0x0000000000347805 */ /* 0x000fe4000001ff00 */
[----:B------:R-:W-:Y:S01]  /*0660*/  @!P2 IADD3 R17, PT, PT, R17, R27, RZ ;  /* 0x0000001b1111a210 */ /* 0x000fe20007ffe0ff */
[----:B------:R-:W4:Y:S01]  /*0670*/  @!P0 LDG.E R42, desc[UR8][R20.64] ;  /* 0x00000008142a8981 */ /* 0x000f22000c1e1900 */
[C---:B------:R-:W-:Y:S02]  /*0680*/  @!P2 SHF.L.U32 R39, R16.reuse, 0x1, RZ ;  /* 0x000000011027a819 */ /* 0x040fe400000006ff */
[----:B------:R-:W-:Y:S02]  /*0690*/  @!P2 SHF.L.U64.HI R16, R16, 0x1, R17 ;  /* 0x000000011010a819 */ /* 0x000fe40000010211 */
[----:B0-----:R-:W-:-:S02]  /*06a0*/  @!P2 IADD3 R38, P4, PT, R39, R12, RZ ;  /* 0x0000000c2726a210 */ /* 0x001fc40007f9e0ff */
[----:B------:R-:W-:Y:S02]  /*06b0*/  @!P0 IADD3.X R15, PT, PT, R22, R15, RZ, P3, !PT ;  /* 0x0000000f160f8210 */ /* 0x000fe40001ffe4ff */
[----:B---3--:R-:W-:Y:S02]  /*06c0*/  @!P2 IADD3 R6, P3, PT, R39, R6, RZ ;  /* 0x000000062706a210 */ /* 0x008fe40007f7e0ff */
[----:B------:R-:W-:Y:S01]  /*06d0*/  @!P2 IADD3.X R39, PT, PT, R16, R13, RZ, P4, !PT ;  /* 0x0000000d1027a210 */ /* 0x000fe200027fe4ff */
[----:B------:R0:W3:Y:S01]  /*06e0*/  @!P0 LDG.E R36, desc[UR8][R14.64] ;  /* 0x000000080e248981 */ /* 0x0000e2000c1e1900 */
[----:B------:R-:W1:Y:S01]  /*06f0*/  @!P1 LDC.64 R12, c[0x0][0x3a0] ;  /* 0x0000e800ff0c9b82 */ /* 0x000e620000000a00 */
[----:B------:R-:W-:Y:S02]  /*0700*/  IADD3 R19, PT, PT, R32, 0x20, RZ ;  /* 0x0000002020137810 */ /* 0x000fe40007ffe0ff */
[----:B------:R-:W-:Y:S01]  /*0710*/  @!P2 IADD3.X R7, PT, PT, R16, R7, RZ, P3, !PT ;  /* 0x000000071007a210 */ /* 0x000fe20001ffe4ff */
[----:B--2---:R-:W-:Y:S01]  /*0720*/  @!P1 IMAD R23, R23, R4, RZ ;  /* 0x0000000417179224 */ /* 0x004fe200078e02ff */
[----:B------:R-:W-:Y:S01]  /*0730*/  ISETP.GE.U32.AND P4, PT, R19, UR16, PT ;  /* 0x0000001013007c0c */ /* 0x000fe2000bf86070 */
[----:B------:R-:W2:Y:S01]  /*0740*/  @!P2 LDG.E R52, desc[UR8][R38.64] ;  /* 0x000000082634a981 */ /* 0x000ea2000c1e1900 */
[----:B------:R-:W-:Y:S01]  /*0750*/  SHF.R.S32.HI R31, RZ, 0x1f, R19 ;  /* 0x0000001fff1f7819 */ /* 0x000fe20000011413 */
[----:B------:R-:W1:Y:S02]  /*0760*/  @!P1 LDC.64 R16, c[0x0][0x398] ;  /* 0x0000e600ff109b82 */ /* 0x000e640000000a00 */
[----:B------:R0:W2:Y:S01]  /*0770*/  @!P2 LDG.E R54, desc[UR8][R6.64] ;  /* 0x000000080636a981 */ /* 0x0000a2000c1e1900 */
[----:B------:R-:W-:Y:S01]  /*0780*/  ISETP.GE.AND.EX P4, PT, R31, UR17, PT, P4 ;  /* 0x000000111f007c0c */ /* 0x000fe2000bf86340 */
[C---:B------:R-:W-:Y:S01]  /*0790*/  @!P1 IMAD R23, R32.reuse, R5, R23 ;  /* 0x0000000520179224 */ /* 0x040fe200078e0217 */
[----:B------:R-:W-:-:S03]  /*07a0*/  IADD3 R28, PT, PT, R32, 0x40, RZ ;  /* 0x00000040201c7810 */ /* 0x000fc60007ffe0ff */
[----:B0-----:R-:W0:Y:S01]  /*07b0*/  LDC.64 R14, c[0x0][0x3b8] ;  /* 0x0000ee00ff0e7b82 */ /* 0x001e220000000a00 */
[----:B------:R-:W-:Y:S02]  /*07c0*/  @!P1 MOV R6, R8 ;  /* 0x0000000800069202 */ /* 0x000fe40000000f00 */
[----:B------:R-:W-:Y:S02]  /*07d0*/  @!P1 MOV R7, R11 ;  /* 0x0000000b00079202 */ /* 0x000fe40000000f00 */
[----:B------:R-:W-:-:S03]  /*07e0*/  ISETP.GE.U32.AND P3, PT, R28, UR16, PT ;  /* 0x000000101c007c0c */ /* 0x000fc6000bf66070 */
[----:B------:R-:W0:Y:S01]  /*07f0*/  @!P4 LDC.64 R24, c[0x0][0x3f8] ;  /* 0x0000fe00ff18cb82 */ /* 0x000e220000000a00 */
[C---:B------:R-:W-:Y:S01]  /*0800*/  @!P1 IMAD.WIDE.U32 R4, R32.reuse, R4, R6 ;  /* 0x0000000420049225 */ /* 0x040fe200078e0006 */
[----:B------:R-:W-:Y:S02]  /*0810*/  SHF.R.S32.HI R29, RZ, 0x1f, R28 ;  /* 0x0000001fff1d7819 */ /* 0x000fe4000001141c */
[----:B------:R-:W-:Y:S02]  /*0820*/  IADD3 R26, PT, PT, R32, 0x80, RZ ;  /* 0x00000080201a7810 */ /* 0x000fe40007ffe0ff */
[----:B------:R-:W-:Y:S02]  /*0830*/  @!P1 IADD3 R5, PT, PT, R5, R23, RZ ;  /* 0x0000001705059210 */ /* 0x000fe40007ffe0ff */
[----:B------:R-:W0:Y:S01]  /*0840*/  @!P4 LDC.64 R6, c[0x0][0x3a0] ;  /* 0x0000e800ff06cb82 */ /* 0x000e220000000a00 */
[----:B------:R-:W-:Y:S02]  /*0850*/  @!P1 SHF.L.U32 R21, R4, 0x1, RZ ;  /* 0x0000000104159819 */ /* 0x000fe400000006ff */
[----:B------:R-:W-:-:S02]  /*0860*/  ISETP.GE.AND.EX P3, PT, R29, UR17, PT, P3 ;  /* 0x000000111d007c0c */ /* 0x000fc4000bf66330 */
[----:B------:R-:W-:Y:S02]  /*0870*/  ISETP.GE.U32.AND P2, PT, R26, UR16, PT ;  /* 0x000000101a007c0c */ /* 0x000fe4000bf46070 */
[----:B------:R-:W-:Y:S02]  /*0880*/  SHF.R.S32.HI R27, RZ, 0x1f, R26 ;  /* 0x0000001fff1b7819 */ /* 0x000fe4000001141a */
[----:B------:R-:W-:Y:S02]  /*0890*/  @!P1 SHF.L.U64.HI R18, R4, 0x1, R5 ;  /* 0x0000000104129819 */ /* 0x000fe40000010205 */
[----:B-1----:R-:W-:Y:S01]  /*08a0*/  @!P1 IADD3 R12, P6, PT, R21, R12, RZ ;  /* 0x0000000c150c9210 */ /* 0x002fe20007fde0ff */
[----:B------:R-:W1:Y:S01]  /*08b0*/  @!P4 LDC.64 R4, c[0x0][0x398] ;  /* 0x0000e600ff04cb82 */ /* 0x000e620000000a00 */
[----:B------:R-:W-:Y:S02]  /*08c0*/  ISETP.GE.AND.EX P2, PT, R27, UR17, PT, P2 ;  /* 0x000000111b007c0c */ /* 0x000fe4000bf46320 */
[----:B------:R-:W-:-:S02]  /*08d0*/  MOV R48, RZ ;  /* 0x000000ff00307202 */ /* 0x000fc40000000f00 */
[----:B------:R-:W-:-:S03]  /*08e0*/  @!P1 IADD3.X R13, PT, PT, R18, R13, RZ, P6, !PT ;  /* 0x0000000d120d9210 */ /* 0x000fc600037fe4ff */
[----:B------:R-:W1:Y:S02]  /*08f0*/  @!P3 LDC.64 R22, c[0x0][0x3f8] ;  /* 0x0000fe00ff16bb82 */ /* 0x000e640000000a00 */
[----:B------:R0:W2:Y:S01]  /*0900*/  @!P1 LDG.E R48, desc[UR8][R12.64] ;  /* 0x000000080c309981 */ /* 0x0000a2000c1e1900 */
[----:B------:R-:W-:-:S05]  /*0910*/  @!P1 IADD3 R16, P6, PT, R21, R16, RZ ;  /* 0x0000001015109210 */ /* 0x000fca0007fde0ff */
[----:B------:R-:W1:Y:S01]  /*0920*/  @!P2 LDC.64 R20, c[0x0][0x3f8] ;  /* 0x0000fe00ff14ab82 */ /* 0x000e620000000a00 */
[----:B0-----:R-:W-:-:S06]  /*0930*/  IMAD.WIDE R12, R50, 0x8, R14 ;  /* 0x00000008320c7825 */ /* 0x001fcc00078e020e */
[----:B------:R-:W4:Y:S01]  /*0940*/  LDG.E.64 R12, desc[UR8][R12.64] ;  /* 0x000000080c0c7981 */ /* 0x000f22000c1e1b00 */
[----:B------:R-:W-:Y:S01]  /*0950*/  @!P4 IMAD R30, R31, R24, RZ ;  /* 0x000000181f1ec224 */ /* 0x000fe200078e02ff */
[----:B------:R-:W-:Y:S02]  /*0960*/  @!P4 MOV R14, R8 ;  /* 0x00000008000ec202 */ /* 0x000fe40000000f00 */
[----:B------:R-:W-:Y:S02]  /*0970*/  @!P4 MOV R15, R11 ;  /* 0x0000000b000fc202 */ /* 0x000fe40000000f00 */
[----:B------:R-:W-:Y:S02]  /*0980*/  SHF.R.S32.HI R37, RZ, 0x1f, R49 ;  /* 0x0000001fff257819 */ /* 0x000fe40000011431 */
[----:B------:R-:W-:Y:S01]  /*0990*/  ISETP.GE.U32.AND P0, PT, R49, UR16, PT ;  /* 0x0000001031007c0c */ /* 0x000fe2000bf06070 */
[C---:B------:R-:W-:Y:S01]  /*09a0*/  @!P4 IMAD R31, R19.reuse, R25, R30 ;  /* 0x00000019131fc224 */ /* 0x040fe200078e021e */
[----:B------:R-:W-:Y:S01]  /*09b0*/  CS2R R40, SRZ ;  /* 0x0000000000287805 */ /* 0x000fe2000001ff00 */
[----:B------:R-:W-:Y:S01]  /*09c0*/  @!P4 IMAD.WIDE.U32 R24, R19, R24, R14 ;  /* 0x000000181318c225 */ /* 0x000fe200078e000e */
[----:B------:R-:W-:Y:S01]  /*09d0*/  ISETP.GE.AND.EX P0, PT, R37, UR17, PT, P0 ;  /* 0x0000001125007c0c */ /* 0x000fe2000bf06300 */
[----:B------:R-:W0:Y:S01]  /*09e0*/  @!P3 LDC.64 R14, c[0x0][0x398] ;  /* 0x0000e600ff0ebb82 */ /* 0x000e220000000a00 */
[----:B------:R-:W-:-:S02]  /*09f0*/  @!P1 IADD3.X R17, PT, PT, R18, R17, RZ, P6, !PT ;  /* 0x0000001112119210 */ /* 0x000fc400037fe4ff */
[----:B------:R-:W-:Y:S01]  /*0a00*/  @!P4 IADD3 R31, PT, PT, R25, R31, RZ ;  /* 0x0000001f191fc210 */ /* 0x000fe20007ffe0ff */
[----:B-1----:R-:W-:Y:S01]  /*0a10*/  @!P3 IMAD R29, R29, R22, RZ ;  /* 0x000000161d1db224 */ /* 0x002fe200078e02ff */
[----:B------:R-:W-:Y:S01]  /*0a20*/  @!P4 SHF.L.U32 R25, R24, 0x1, RZ ;  /* 0x000000011819c819 */ /* 0x000fe200000006ff */
[----:B------:R1:W5:Y:S02]  /*0a30*/  @!P1 LDG.E R41, desc[UR8][R16.64] ;  /* 0x0000000810299981 */ /* 0x000364000c1e1900 */
[----:B------:R-:W0:Y:S01]  /*0a40*/  @!P3 LDC.64 R18, c[0x0][0x3a0] ;  /* 0x0000e800ff12bb82 */ /* 0x000e220000000a00 */
[C---:B------:R-:W-:Y:S02]  /*0a50*/  @!P4 IADD3 R6, P1, PT, R25.reuse, R6, RZ ;  /* 0x000000061906c210 */ /* 0x040fe40007f3e0ff */
[----:B------:R-:W-:Y:S01]  /*0a60*/  @!P4 IADD3 R4, P6, PT, R25, R4, RZ ;  /* 0x000000041904c210 */ /* 0x000fe20007fde0ff */
[----:B------:R-:W-:Y:S01]  /*0a70*/  @!P3 IMAD R25, R28, R23, R29 ;  /* 0x000000171c19b224 */ /* 0x000fe200078e021d */
[----:B-1----:R-:W-:-:S02]  /*0a80*/  @!P3 MOV R16, R8 ;  /* 0x000000080010b202 */ /* 0x002fc40000000f00 */
[----:B------:R-:W-:Y:S01]  /*0a90*/  @!P3 MOV R17, R11 ;  /* 0x0000000b0011b202 */ /* 0x000fe20000000f00 */
[----:B------:R-:W-:Y:S01]  /*0aa0*/  @!P2 IMAD R27, R27, R20, RZ ;  /* 0x000000141b1ba224 */ /* 0x000fe200078e02ff */
[----:B------:R-:W-:Y:S02]  /*0ab0*/  @!P4 SHF.L.U64.HI R24, R24, 0x1, R31 ;  /* 0x000000011818c819 */ /* 0x000fe4000001021f */
[----:B------:R-:W-:Y:S01]  /*0ac0*/  IADD3 R32, PT, PT, R32, 0xe0, RZ ;  /* 0x000000e020207810 */ /* 0x000fe20007ffe0ff */
[----:B------:R-:W-:Y:S01]  /*0ad0*/  @!P3 IMAD.WIDE.U32 R22, R28, R22, R16 ;  /* 0x000000161c16b225 */ /* 0x000fe200078e0010 */
[----:B------:R-:W1:Y:S01]  /*0ae0*/  @!P0 LDC.64 R30, c[0x0][0x3f8] ;  /* 0x0000fe00ff1e8b82 */ /* 0x000e620000000a00 */
[----:B------:R-:W-:Y:S02]  /*0af0*/  @!P4 IADD3.X R7, PT, PT, R24, R7, RZ, P1, !PT ;  /* 0x000000071807c210 */ /* 0x000fe40000ffe4ff */
[----:B------:R-:W-:Y:S01]  /*0b00*/  @!P2 IMAD R39, R26, R21, R27 ;  /* 0x000000151a27a224 */ /* 0x000fe200078e021b */
[----:B------:R-:W-:-:S04]  /*0b10*/  ISETP.GE.U32.AND P5, PT, R32, UR16, PT ;  /* 0x0000001020007c0c */ /* 0x000fc8000bfa6070 */
[----:B------:R-:W1:Y:S01]  /*0b20*/  @!P2 LDC.64 R16, c[0x0][0x3a0] ;  /* 0x0000e800ff10ab82 */ /* 0x000e620000000a00 */
[----:B------:R-:W-:Y:S02]  /*0b30*/  SHF.R.S32.HI R33, RZ, 0x1f, R32 ;  /* 0x0000001fff217819 */ /* 0x000fe40000011420 */
[----:B------:R-:W-:Y:S02]  /*0b40*/  @!P4 IADD3.X R5, PT, PT, R24, R5, RZ, P6, !PT ;  /* 0x000000051805c210 */ /* 0x000fe400037fe4ff */
[----:B------:R-:W-:Y:S02]  /*0b50*/  @!P3 IADD3 R27, PT, PT, R23, R25, RZ ;  /* 0x00000019171bb210 */ /* 0x000fe40007ffe0ff */
[----:B------:R-:W-:Y:S01]  /*0b60*/  @!P2 MOV R24, R8 ;  /* 0x000000080018a202 */ /* 0x000fe20000000f00 */
[----:B------:R-:W1:Y:S01]  /*0b70*/  @!P2 LDC.64 R28, c[0x0][0x398] ;  /* 0x0000e600ff1cab82 */ /* 0x000e620000000a00 */
[----:B------:R-:W-:Y:S02]  /*0b80*/  @!P2 MOV R25, R11 ;  /* 0x0000000b0019a202 */ /* 0x000fe40000000f00 */
[----:B------:R-:W-:-:S02]  /*0b90*/  CS2R R44, SRZ ;  /* 0x00000000002c7805 */ /* 0x000fc4000001ff00 */
[----:B------:R-:W-:Y:S01]  /*0ba0*/  ISETP.GE.AND.EX P5, PT, R33, UR17, PT, P5 ;  /* 0x0000001121007c0c */ /* 0x000fe2000bfa6350 */
[----:B------:R-:W-:Y:S01]  /*0bb0*/  UISETP.NE.AND UP1, UPT, UR12, URZ, UPT ;  /* 0x000000ff0c00728c */ /* 0x000fe2000bf25270 */
[----:B------:R-:W-:Y:S01]  /*0bc0*/  @!P3 SHF.L.U32 R23, R22, 0x1, RZ ;  /* 0x000000011617b819 */ /* 0x000fe200000006ff */
[----:B------:R-:W-:Y:S01]  /*0bd0*/  @!P2 IMAD.WIDE.U32 R20, R26, R20, R24 ;  /* 0x000000141a14a225 */ /* 0x000fe200078e0018 */
[----:B------:R-:W-:Y:S01]  /*0be0*/  @!P3 SHF.L.U64.HI R22, R22, 0x1, R27 ;  /* 0x000000011616b819 */ /* 0x000fe2000001021b */
[----:B------:R-:W5:Y:S01]  /*0bf0*/  @!P4 LDG.E R40, desc[UR8][R4.64] ;  /* 0x000000080428c981 */ /* 0x000f62000c1e1900 */
[C---:B0-----:R-:W-:Y:S01]  /*0c00*/  @!P3 IADD3 R18, P1, PT, R23.reuse, R18, RZ ;  /* 0x000000121712b210 */ /* 0x041fe20007f3e0ff */
[----:B------:R-:W0:Y:S01]  /*0c10*/  @!P0 LDC.64 R26, c[0x0][0x3a0] ;  /* 0x0000e800ff1a8b82 */ /* 0x000e220000000a00 */
[----:B------:R-:W-:Y:S02]  /*0c20*/  @!P3 IADD3 R14, P6, PT, R23, R14, RZ ;  /* 0x0000000e170eb210 */ /* 0x000fe40007fde0ff */
[----:B------:R-:W-:-:S02]  /*0c30*/  @!P2 IADD3 R23, PT, PT, R21, R39, RZ ;  /* 0x000000271517a210 */ /* 0x000fc40007ffe0ff */
[C---:B------:R-:W-:Y:S02]  /*0c40*/  @!P3 IADD3.X R19, PT, PT, R22.reuse, R19, RZ, P1, !PT ;  /* 0x000000131613b210 */ /* 0x040fe40000ffe4ff */
[----:B------:R-:W-:Y:S02]  /*0c50*/  @!P3 IADD3.X R15, PT, PT, R22, R15, RZ, P6, !PT ;  /* 0x0000000f160fb210 */ /* 0x000fe400037fe4ff */
[C---:B------:R-:W-:Y:S01]  /*0c60*/  @!P2 SHF.L.U32 R21, R20.reuse, 0x1, RZ ;  /* 0x000000011415a819 */ /* 0x040fe200000006ff */
[----:B------:R1:W2:Y:S01]  /*0c70*/  @!P3 LDG.E R45, desc[UR8][R18.64] ;  /* 0x00000008122db981 */ /* 0x0002a2000c1e1900 */
[----:B------:R-:W-:Y:S02]  /*0c80*/  @!P2 SHF.L.U64.HI R38, R20, 0x1, R23 ;  /* 0x000000011426a819 */ /* 0x000fe40000010217 */
[----:B------:R-:W0:Y:S01]  /*0c90*/  @!P5 LDC.64 R22, c[0x0][0x3f8] ;  /* 0x0000fe00ff16db82 */ /* 0x000e220000000a00 */
[----:B------:R-:W-:Y:S01]  /*0ca0*/  ISETP.NE.AND P6, PT, RZ, UR12, PT ;  /* 0x0000000cff007c0c */ /* 0x000fe2000bfc5270 */
[----:B-1----:R-:W-:Y:S01]  /*0cb0*/  @!P0 IMAD R20, R37, R30, RZ ;  /* 0x0000001e25148224 */ /* 0x002fe200078e02ff */
[----:B------:R-:W-:-:S03]  /*0cc0*/  @!P2 IADD3 R16, P1, PT, R21, R16, RZ ;  /* 0x000000101510a210 */ /* 0x000fc60007f3e0ff */
[----:B------:R-:W-:Y:S01]  /*0cd0*/  @!P0 IMAD R51, R49, R31, R20 ;  /* 0x0000001f31338224 */ /* 0x000fe200078e0214 */
[C---:B------:R-:W-:Y:S02]  /*0ce0*/  @!P2 IADD3.X R17, PT, PT, R38.reuse, R17, RZ, P1, !PT ;  /* 0x000000112611a210 */ /* 0x040fe40000ffe4ff */
[----:B------:R-:W-:Y:S02]  /*0cf0*/  @!P2 IADD3 R28, P1, PT, R21, R28, RZ ;  /* 0x0000001c151ca210 */ /* 0x000fe40007f3e0ff */
[----:B------:R-:W-:Y:S01]  /*0d00*/  @!P0 MOV R18, R8 ;  /* 0x0000000800128202 */ /* 0x000fe20000000f00 */
[----:B------:R-:W1:Y:S01]  /*0d10*/  @!P0 LDC.64 R20, c[0x0][0x398] ;  /* 0x0000e600ff148b82 */ /* 0x000e620000000a00 */
[----:B------:R-:W-:Y:S01]  /*0d20*/  @!P0 MOV R19, R11 ;  /* 0x0000000b00138202 */ /* 0x000fe20000000f00 */
[----:B------:R0:W2:Y:S01]  /*0d30*/  @!P2 LDG.E R43, desc[UR8][R16.64] ;  /* 0x00000008102ba981 */ /* 0x0000a2000c1e1900 */
[----:B------:R-:W-:Y:S01]  /*0d40*/  @!P2 IADD3.X R29, PT, PT, R38, R29, RZ, P1, !PT ;  /* 0x0000001d261da210 */ /* 0x000fe20000ffe4ff */
[----:B------:R-:W-:-:S04]  /*0d50*/  @!P0 IMAD.WIDE.U32 R30, R49, R30, R18 ;  /* 0x0000001e311e8225 */ /* 0x000fc800078e0012 */
[----:B------:R-:W1:Y:S01]  /*0d60*/  @!P5 LDC.64 R18, c[0x0][0x3a0] ;  /* 0x0000e800ff12db82 */ /* 0x000e620000000a00 */
[----:B------:R-:W-:-:S07]  /*0d70*/  MOV R37, RZ ;  /* 0x000000ff00257202 */ /* 0x000fce0000000f00 */
[----:B0-----:R-:W0:Y:S01]  /*0d80*/  @!P5 LDC.64 R16, c[0x0][0x398] ;  /* 0x0000e600ff10db82 */ /* 0x001e220000000a00 */
[----:B------:R-:W-:Y:S01]  /*0d90*/  @!P0 IADD3 R51, PT, PT, R31, R51, RZ ;  /* 0x000000331f338210 */ /* 0x000fe20007ffe0ff */
[----:B------:R1:W2:Y:S06]  /*0da0*/  @!P2 LDG.E R37, desc[UR8][R28.64] ;  /* 0x000000081c25a981 */ /* 0x0002ac000c1e1900 */
[----:B------:R-:W0:Y:S08]  /*0db0*/  @P6 LDC.64 R24, c[0x0][0x3b0] ;  /* 0x0000ec00ff186b82 */ /* 0x000e300000000a00 */
[----:B------:R-:W0:Y:S01]  /*0dc0*/  LDC.64 R38, c[0x0][0x3a8] ;  /* 0x0000ea00ff267b82 */ /* 0x000e220000000a00 */
[----:B------:R-:W-:Y:S01]  /*0dd0*/  @!P0 SHF.L.U32 R31, R30, 0x1, RZ ;  /* 0x000000011e1f8819 */ /* 0x000fe200000006ff */
[----:B------:R-:W-:Y:S01]  /*0de0*/  @!P5 IMAD R33, R33, R22, RZ ;  /* 0x000000162121d224 */ /* 0x000fe200078e02ff */
[----:B-1----:R-:W-:-:S02]  /*0df0*/  @!P5 MOV R28, R8 ;  /* 0x00000008001cd202 */ /* 0x002fc40000000f00 */
[----:B------:R-:W-:Y:S01]  /*0e00*/  @!P5 MOV R29, R11 ;  /* 0x0000000b001dd202 */ /* 0x000fe20000000f00 */
[----:B------:R-:W-:Y:S01]  /*0e10*/  @!P5 IMAD R33, R32, R23, R33 ;  /* 0x000000172021d224 */ /* 0x000fe200078e0221 */
[----:B------:R-:W-:Y:S02]  /*0e20*/  @!P0 SHF.L.U64.HI R30, R30, 0x1, R51 ;  /* 0x000000011e1e8819 */ /* 0x000fe40000010233 */
[----:B------:R-:W-:Y:S01]  /*0e30*/  @!P0 IADD3 R26, P1, PT, R31, R26, RZ ;  /* 0x0000001a1f1a8210 */ /* 0x000fe20007f3e0ff */
[----:B------:R-:W-:Y:S01]  /*0e40*/  @!P5 IMAD.WIDE.U32 R22, R32, R22, R28 ;  /* 0x000000162016d225 */ /* 0x000fe200078e001c */
[----:B------:R-:W-:Y:S02]  /*0e50*/  LEA R51, R47, R3, 0x5 ;  /* 0x000000032f337211 */ /* 0x000fe400078e28ff */
[----:B------:R-:W-:Y:S02]  /*0e60*/  @!P0 IADD3.X R27, PT, PT, R30, R27, RZ, P1, !PT ;  /* 0x0000001b1e1b8210 */ /* 0x000fe40000ffe4ff */
[----:B------:R-:W-:-:S02]  /*0e70*/  @!P0 IADD3 R20, P1, PT, R31, R20, RZ ;  /* 0x000000141f148210 */ /* 0x000fc40007f3e0ff */
[----:B------:R-:W-:Y:S02]  /*0e80*/  @!P5 IADD3 R23, PT, PT, R23, R33, RZ ;  /* 0x000000211717d210 */ /* 0x000fe40007ffe0ff */
[----:B------:R-:W-:Y:S01]  /*0e90*/  @!P5 SHF.L.U32 R3, R22, 0x1, RZ ;  /* 0x000000011603d819 */ /* 0x000fe200000006ff */
[----:B0-----:R-:W-:Y:S01]  /*0ea0*/  @P6 IMAD.WIDE R24, R51, 0x2, R24 ;  /* 0x0000000233186825 */ /* 0x001fe200078e0218 */
[----:B------:R-:W-:Y:S01]  /*0eb0*/  @!P0 IADD3.X R21, PT, PT, R30, R21, RZ, P1, !PT ;  /* 0x000000151e158210 */ /* 0x000fe20000ffe4ff */
[----:B------:R-:W2:Y:S01]  /*0ec0*/  @!P0 LDG.E R44, desc[UR8][R26.64] ;  /* 0x000000081a2c8981 */ /* 0x000ea2000c1e1900 */
[----:B------:R-:W-:Y:S02]  /*0ed0*/  @!P5 SHF.L.U64.HI R30, R22, 0x1, R23 ;  /* 0x00000001161ed819 */ /* 0x000fe40000010217 */
[C---:B------:R-:W-:Y:S02]  /*0ee0*/  @!P5 IADD3 R18, P1, PT, R3.reuse, R18, RZ ;  /* 0x000000120312d210 */ /* 0x040fe40007f3e0ff */
[----:B------:R-:W-:Y:S01]  /*0ef0*/  @!P5 IADD3 R16, P2, PT, R3, R16, RZ ;  /* 0x000000100310d210 */ /* 0x000fe20007f5e0ff */
[----:B------:R-:W-:Y:S01]  /*0f00*/  IMAD.WIDE R22, R51, 0x2, R38 ;  /* 0x0000000233167825 */ /* 0x000fe200078e0226 */
[----:B------:R-:W-:-:S02]  /*0f10*/  CS2R R38, SRZ ;  /* 0x0000000000267805 */ /* 0x000fc4000001ff00 */
[----:B------:R-:W-:Y:S01]  /*0f20*/  MOV R51, RZ ;  /* 0x000000ff00337202 */ /* 0x000fe20000000f00 */
[----:B------:R-:W2:Y:S01]  /*0f30*/  @P6 LDG.E.U16 R28, desc[UR8][R24.64] ;  /* 0x00000008181c6981 */ /* 0x000ea2000c1e1500 */
[C---:B------:R-:W-:Y:S02]  /*0f40*/  @!P5 IADD3.X R19, PT, PT, R30.reuse, R19, RZ, P1, !PT ;  /* 0x000000131e13d210 */ /* 0x040fe40000ffe4ff */
[----:B------:R-:W-:Y:S01]  /*0f50*/  @!P5 IADD3.X R17, PT, PT, R30, R17, RZ, P2, !PT ;  /* 0x000000111e11d210 */ /* 0x000fe200017fe4ff */
[----:B------:R-:W2:Y:S04]  /*0f60*/  @P6 LDG.E.U16 R29, desc[UR8][R24.64+0x2] ;  /* 0x00000208181d6981 */ /* 0x000ea8000c1e1500 */
[----:B------:R-:W2:Y:S04]  /*0f70*/  LDG.E.U16 R26, desc[UR8][R22.64] ;  /* 0x00000008161a7981 */ /* 0x000ea8000c1e1500 */
[----:B------:R-:W2:Y:S04]  /*0f80*/  LDG.E.U16 R27, desc[UR8][R22.64+0x2] ;  /* 0x00000208161b7981 */ /* 0x000ea8000c1e1500 */
[----:B------:R-:W2:Y:S04]  /*0f90*/  @!P0 LDG.E R38, desc[UR8][R20.64] ;  /* 0x0000000814268981 */ /* 0x000ea8000c1e1900 */
[----:B------:R-:W2:Y:S04]  /*0fa0*/  @!P5 LDG.E R53, desc[UR8][R18.64] ;  /* 0x000000081235d981 */ /* 0x000ea8000c1e1900 */
[----:B------:R0:W2:Y:S01]  /*0fb0*/  @!P5 LDG.E R51, desc[UR8][R16.64] ;  /* 0x000000081033d981 */ /* 0x0000a2000c1e1900 */
[----:B------:R-:W-:-:S02]  /*0fc0*/  MOV R46, RZ ;  /* 0x000000ff002e7202 */ /* 0x000fc40000000f00 */
[----:B------:R-:W-:Y:S01]  /*0fd0*/  MOV R3, RZ ;  /* 0x000000ff00037202 */ /* 0x000fe20000000f00 */
[----:B------:R3:W5:Y:S01]  /*0fe0*/  @!P3 LDG.E R39, desc[UR8][R14.64] ;  /* 0x000000080e27b981 */ /* 0x000762000c1e1900 */
[----:B------:R-:W-:-:S03]  /*0ff0*/  MOV R4, RZ ;  /* 0x000000ff00047202 */ /* 0x000fc60000000f00 */
[----:B------:R1:W5:Y:S01]  /*1000*/  @!P4 LDG.E R46, desc[UR8][R6.64] ;  /* 0x00000008062ec981 */ /* 0x000362000c1e1900 */
[----:B------:R-:W-:Y:S01]  /*1010*/  UMOV UR7, 0x3f800000 ;  /* 0x3f80000000077882 */ /* 0x000fe20000000000 */
[----:B----4-:R-:W-:-:S13]  /*1020*/  R2UR UR13, R12 ;  /* 0x000000000c0d72ca */ /* 0x010fda00000e0000 */
[----:B------:R-:W-:-:S05]  /*1030*/  MOV R12, UR13 ;  /* 0x0000000d000c7c02 */ /* 0x000fca0008000f00 */
[----:B------:R-:W-:-:S05]  /*1040*/  FFMA.FTZ R13, -R12, UR13, R13 ;  /* 0x0000000d0c0d7c23 */ /* 0x000fca000801010d */
[----:B------:R-:W-:-:S13]  /*1050*/  FSETP.GTU.FTZ.AND P1, PT, R13, RZ, PT ;  /* 0x000000ff0d00720b */ /* 0x000fda0003f3c000 */
[----:B------:R-:W-:-:S05]  /*1060*/  VOTEU.ANY UP0, P1 ;  /* 0x0000000000ff7886 */ /* 0x000fca0000800100 */
[----:B------:R-:W4:Y:S01]  /*1070*/  @UP0 LDCU UR5, c[0x0][0x3c0] ;  /* 0x00007800ff0507ac */ /* 0x000f220008000800 */
[----:B------:R-:W-:-:S13]  /*1080*/  PLOP3.LUT P1, PT, PT, PT, UP0, 0x80, 0x8 ;  /* 0x000000000008781c */ /* 0x000fda0003f2f008 */
[----:B----4-:R-:W-:-:S06]  /*1090*/  @P1 FADD.FTZ R12, R13, UR5 ;  /* 0x000000050d0c1e21 */ /* 0x010fcc0008010000 */
[----:B------:R-:W4:Y:S01]  /*10a0*/  @P1 MUFU.RSQ R12, R12 ;  /* 0x0000000c000c1308 */ /* 0x000f220000001400 */
[----:B0-----:R-:W-:Y:S02]  /*10b0*/  PRMT R16, R42, 0x7632, R16 ;  /* 0x000076322a107816 */ /* 0x001fe40000000010 */
[----:B---3--:R-:W-:Y:S02]  /*10c0*/  PRMT R15, R36, 0x7632, R15 ;  /* 0x00007632240f7816 */ /* 0x008fe4000000000f */
[----:B--2---:R-:W-:Y:S02]  /*10d0*/  PRMT R58, R54, 0x7632, R58 ;  /* 0x00007632363a7816 */ /* 0x004fe4000000003a */
[----:B------:R-:W-:Y:S02]  /*10e0*/  PRMT R56, R52, 0x7632, R56 ;  /* 0x0000763234387816 */ /* 0x000fe40000000038 */
[----:B----4-:R-:W-:Y:S02]  /*10f0*/  @P1 R2UR UR5, R12 ;  /* 0x000000000c0512ca */ /* 0x010fe400000e0000 */
[----:B-1----:R-:W-:-:S02]  /*1100*/  PRMT R7, R48, 0x7632, R7 ;  /* 0x0000763230077816 */ /* 0x002fc40000000007 */
[----:B------:R-:W-:Y:S02]  /*1110*/  PRMT R20, R45, 0x7632, R20 ;  /* 0x000076322d147816 */ /* 0x000fe40000000014 */
[----:B------:R-:W-:-:S07]  /*1120*/  PRMT R17, R43, 0x7632, R17 ;  /* 0x000076322b117816 */ /* 0x000fce0000000011 */
[----:B------:R-:W-:Y:S01]  /*1130*/  @UP0 UMOV UR7, UR5 ;  /* 0x0000000500070c82 */ /* 0x000fe20008000000 */
[----:B------:R-:W-:Y:S02]  /*1140*/  PRMT R14, R37, 0x7632, R14 ;  /* 0x00007632250e7816 */ /* 0x000fe4000000000e */
[----:B------:R-:W-:Y:S02]  /*1150*/  PRMT R19, R44, 0x7632, R19 ;  /* 0x000076322c137816 */ /* 0x000fe40000000013 */
[----:B------:R-:W-:Y:S02]  /*1160*/  @P6 SHF.L.U32 R3, R28, 0x10, RZ ;  /* 0x000000101c036819 */ /* 0x000fe400000006ff */
[----:B------:R-:W-:Y:S02]  /*1170*/  @P6 SHF.L.U32 R4, R29, 0x10, RZ ;  /* 0x000000101d046819 */ /* 0x000fe400000006ff */
[----:B------:R-:W-:Y:S02]  /*1180*/  SHF.L.U32 R5, R26, 0x10, RZ ;  /* 0x000000101a057819 */ /* 0x000fe400000006ff */
[----:B------:R-:W-:-:S02]  /*1190*/  SHF.L.U32 R6, R27, 0x10, RZ ;  /* 0x000000101b067819 */ /* 0x000fc400000006ff */
[----:B------:R-:W-:Y:S02]  /*11a0*/  PRMT R18, R38, 0x7632, R18 ;  /* 0x0000763226127816 */ /* 0x000fe40000000012 */
[----:B------:R-:W-:Y:S02]  /*11b0*/  PRMT R57, R53, 0x7632, R57 ;  /* 0x0000763235397816 */ /* 0x000fe40000000039 */
[----:B------:R-:W-:Y:S01]  /*11c0*/  PRMT R55, R51, 0x7632, R55 ;  /* 0x0000763233377816 */ /* 0x000fe20000000037 */
[----:B------:R-:W-:Y:S06]  /*11d0*/  BRA.U UP1, `(.L_x_284) ;  /* 0x0000000901547547 */ /* 0x000fec000b800000 */
[----:B------:R-:W-:Y:S02]  /*11e0*/  SHF.L.U32 R13, R7, 0x10, RZ ;  /* 0x00000010070d7819 */ /* 0x000fe400000006ff */
[----:B------:R-:W-:Y:S02]  /*11f0*/  SHF.L.U32 R7, R48, 0x10, RZ ;  /* 0x0000001030077819 */ /* 0x000fe400000006ff */
[----:B-----5:R-:W-:Y:S01]  /*1200*/  SHF.L.U32 R12, R41, 0x10, RZ ;  /* 0x00000010290c7819 */ /* 0x020fe200000006ff */
[----:B------:R-:W-:Y:S01]  /*1210*/  FADD.FTZ R24, R13, -UR13 ;  /* 0x8000000d0d187e21 */ /* 0x000fe20008010000 */
[----:B------:R-:W-:Y:S01]  /*1220*/  PRMT R23, R41, 0x7632, R23 ;  /* 0x0000763229177816 */ /* 0x000fe20000000017 */
[----:B------:R-:W-:Y:S01]  /*1230*/  FADD.FTZ R13, R7, -UR13 ;  /* 0x8000000d070d7e21 */ /* 0x000fe20008010000 */
[----:B------:R-:W-:Y:S01]  /*1240*/  SHF.L.U32 R21, R46, 0x10, RZ ;  /* 0x000000102e157819 */ /* 0x000fe200000006ff */
[----:B------:R-:W-:Y:S01]  /*1250*/  FMUL.FTZ R26, R5, R12 ;  /* 0x0000000c051a7220 */ /* 0x000fe20000410000 */
[----:B------:R-:W-:Y:S01]  /*1260*/  SHF.L.U32 R7, R23, 0x10, RZ ;  /* 0x0000001017077819 */ /* 0x000fe200000006ff */
[----:B------:R-:W-:Y:S01]  /*1270*/  FMUL.FTZ R13, R13, UR7 ;  /* 0x000000070d0d7c20 */ /* 0x000fe20008410000 */
[----:B------:R-:W-:Y:S01]  /*1280*/  FMUL.FTZ R24, R24, UR7 ;  /* 0x0000000718187c20 */ /* 0x000fe20008410000 */
[----:B------:R-:W-:Y:S01]  /*1290*/  FADD.FTZ R21, R21, -UR13 ;  /* 0x8000000d15157e21 */ /* 0x000fe20008010000 */
[----:B------:R-:W-:Y:S01]  /*12a0*/  FADD.FTZ R28, RZ, R26 ;  /* 0x0000001aff1c7221 */ /* 0x000fe20000010000 */
[----:B------:R-:W-:Y:S01]  /*12b0*/  FMUL.FTZ R23, R6, R7 ;  /* 0x0000000706177220 */ /* 0x000fe20000410000 */
[----:B------:R-:W-:Y:S01]  /*12c0*/  FFMA.FTZ R27, R13, R26, RZ ;  /* 0x0000001a0d1b7223 */ /* 0x000fe200000100ff */
[----:B------:R-:W-:Y:S01]  /*12d0*/  FMUL.FTZ R25, R21, UR7 ;  /* 0x0000000715197c20 */ /* 0x000fe20008410000 */
[----:B------:R-:W-:Y:S01]  /*12e0*/  SHF.L.U32 R22, R40, 0x10, RZ ;  /* 0x0000001028167819 */ /* 0x000fe200000006ff */
[----:B------:R-:W-:Y:S01]  /*12f0*/  FADD.FTZ R21, R23, R28 ;  /* 0x0000001c17157221 */ /* 0x000fe20000010000 */
[----:B------:R-:W-:Y:S01]  /*1300*/  FFMA.FTZ R26, R24, R23, R27 ;  /* 0x00000017181a7223 */ /* 0x000fe2000001001b */
[----:B------:R-:W-:Y:S01]  /*1310*/  PRMT R23, R46, 0x7632, R23 ;  /* 0x000076322e177816 */ /* 0x000fe20000000017 */
[----:B------:R-:W-:Y:S01]  /*1320*/  FFMA.FTZ R29, R12, R13, RZ ;  /* 0x0000000d0c1d7223 */ /* 0x000fe200000100ff */
[----:B------:R-:W-:Y:S01]  /*1330*/  FADD.FTZ R13, RZ, R12 ;  /* 0x0000000cff0d7221 */ /* 0x000fe20000010000 */
[----:B------:R-:W-:Y:S01]  /*1340*/  PRMT R27, R40, 0x7632, R27 ;  /* 0x00007632281b7816 */ /* 0x000fe2000000001b */
[----:B------:R-:W-:Y:S01]  /*1350*/  FADD.FTZ R28, RZ, R7 ;  /* 0x00000007ff1c7221 */ /* 0x000fe20000010000 */
[----:B------:R-:W-:Y:S01]  /*1360*/  SHF.L.U32 R23, R23, 0x10, RZ ;  /* 0x0000001017177819 */ /* 0x000fe200000006ff */
[C---:B------:R-:W-:Y:S01]  /*1370*/  FADD.FTZ R13, R22.reuse, R13 ;  /* 0x0000000d160d7221 */ /* 0x040fe20000010000 */
[----:B------:R-:W-:Y:S01]  /*1380*/  FFMA.FTZ R12, R22, R25, R29 ;  /* 0x00000019160c7223 */ /* 0x000fe2000001001d */
[----:B------:R-:W-:Y:S01]  /*1390*/  FMUL.FTZ R22, R5, R22 ;  /* 0x0000001605167220 */ /* 0x000fe20000410000 */
[----:B------:R-:W-:Y:S01]  /*13a0*/  SHF.L.U32 R27, R27, 0x10, RZ ;  /* 0x000000101b1b7819 */ /* 0x000fe200000006ff */
[----:B------:R-:W-:Y:S01]  /*13b0*/  FADD.FTZ R23, R23, -UR13 ;  /* 0x8000000d17177e21 */ /* 0x000fe20008010000 */
[----:B------:R-:W-:Y:S01]  /*13c0*/  SHF.L.U32 R29, R39, 0x10, RZ ;  /* 0x00000010271d7819 */ /* 0x000fe200000006ff */
[----:B------:R-:W-:Y:S01]  /*13d0*/  FFMA.FTZ R25, R25, R22, R26 ;  /* 0x0000001619197223 */ /* 0x000fe2000001001a */
[----:B------:R-:W-:Y:S01]  /*13e0*/  FFMA.FTZ R26, R7, R24, RZ ;  /* 0x00000018071a7223 */ /* 0x000fe200000100ff */
[----:B------:R-:W-:Y:S01]  /*13f0*/  FMUL.FTZ R24, R23, UR7 ;  /* 0x0000000717187c20 */ /* 0x000fe20008410000 */
[----:B------:R-:W-:Y:S01]  /*1400*/  FADD.FTZ R23, R27, R28 ;  /* 0x0000001c1b177221 */ /* 0x000fe20000010000 */
[----:B------:R-:W-:Y:S01]  /*1410*/  SHF.L.U32 R28, R45, 0x10, RZ ;  /* 0x000000102d1c7819 */ /* 0x000fe200000006ff */
[----:B------:R-:W-:Y:S01]  /*1420*/  FADD.FTZ R22, R21, R22 ;  /* 0x0000001615167221 */ /* 0x000fe20000010000 */
[----:B------:R-:W-:Y:S01]  /*1430*/  FFMA.FTZ R7, R27, R24, R26 ;  /* 0x000000181b077223 */ /* 0x000fe2000001001a */
[----:B------:R-:W-:Y:S01]  /*1440*/  FMUL.FTZ R27, R6, R27 ;  /* 0x0000001b061b7220 */ /* 0x000fe20000410000 */
[----:B------:R-:W-:Y:S01]  /*1450*/  SHF.L.U32 R20, R20, 0x10, RZ ;  /* 0x0000001014147819 */ /* 0x000fe200000006ff */
[----:B------:R-:W-:Y:S01]  /*1460*/  FADD.FTZ R28, R28, -UR13 ;  /* 0x8000000d1c1c7e21 */ /* 0x000fe20008010000 */
[----:B------:R-:W-:Y:S01]  /*1470*/  SHF.L.U32 R26, R44, 0x10, RZ ;  /* 0x000000102c1a7819 */ /* 0x000fe200000006ff */
[--C-:B------:R-:W-:Y:S01]  /*1480*/  FADD.FTZ R21, R27, R22.reuse ;  /* 0x000000161b157221 */ /* 0x100fe20000010000 */
[----:B------:R-:W-:Y:S01]  /*1490*/  PRMT R22, R39, 0x7632, R22 ;  /* 0x0000763227167816 */ /* 0x000fe20000000016 */
[----:B------:R-:W-:Y:S01]  /*14a0*/  FFMA.FTZ R25, R24, R27, R25 ;  /* 0x0000001b18197223 */ /* 0x000fe20000010019 */
[----:B------:R-:W-:Y:S01]  /*14b0*/  FMUL.FTZ R28, R28, UR7 ;  /* 0x000000071c1c7c20 */ /* 0x000fe20008410000 */
[----:B------:R-:W-:Y:S01]  /*14c0*/  FMUL.FTZ R24, R5, R29 ;  /* 0x0000001d05187220 */ /* 0x000fe20000410000 */
[----:B------:R-:W-:Y:S01]  /*14d0*/  FADD.FTZ R20, R20, -UR13 ;  /* 0x8000000d14147e21 */ /* 0x000fe20008010000 */
[----:B------:R-:W-:Y:S01]  /*14e0*/  SHF.L.U32 R22, R22, 0x10, RZ ;  /* 0x0000001016167819 */ /* 0x000fe200000006ff */
[----:B------:R-:W-:Y:S01]  /*14f0*/  FADD.FTZ R26, R26, -UR13 ;  /* 0x8000000d1a1a7e21 */ /* 0x000fe20008010000 */
[----:B------:R-:W-:Y:S01]  /*1500*/  FFMA.FTZ R25, R28, R24, R25 ;  /* 0x000000181c197223 */ /* 0x000fe20000010019 */
[----:B------:R-:W-:Y:S01]  /*1510*/  FMUL.FTZ R20, R20, UR7 ;  /* 0x0000000714147c20 */ /* 0x000fe20008410000 */
[----:B------:R-:W-:Y:S01]  /*1520*/  FADD.FTZ R21, R21, R24 ;  /* 0x0000001815157221 */ /* 0x000fe20000010000 */
[----:B------:R-:W-:Y:S01]  /*1530*/  FMUL.FTZ R24, R6, R22 ;  /* 0x0000001606187220 */ /* 0x000fe20000410000 */
[----:B------:R-:W-:Y:S01]  /*1540*/  SHF.L.U32 R27, R38, 0x10, RZ ;  /* 0x00000010261b7819 */ /* 0x000fe200000006ff */
[----:B------:R-:W-:Y:S01]  /*1550*/  FFMA.FTZ R7, R22, R20, R7 ;  /* 0x0000001416077223 */ /* 0x000fe20000010007 */
[----:B------:R-:W-:Y:S01]  /*1560*/  FADD.FTZ R23, R23, R22 ;  /* 0x0000001617177221 */ /* 0x000fe20000010000 */
[----:B------:R-:W-:Y:S01]  /*1570*/  FADD.FTZ R21, R24, R21 ;  /* 0x0000001518157221 */ /* 0x000fe20000010000 */
[----:B------:R-:W-:Y:S01]  /*1580*/  FFMA.FTZ R20, R20, R24, R25 ;  /* 0x0000001814147223 */ /* 0x000fe20000010019 */
[----:B------:R-:W-:Y:S01]  /*1590*/  SHF.L.U32 R22, R19, 0x10, RZ ;  /* 0x0000001013167819 */ /* 0x000fe200000006ff */
[----:B------:R-:W-:Y:S01]  /*15a0*/  FMUL.FTZ R24, R5, R27 ;  /* 0x0000001b05187220 */ /* 0x000fe20000410000 */
[----:B------:R-:W-:Y:S01]  /*15b0*/  FMUL.FTZ R25, R26, UR7 ;  /* 0x000000071a197c20 */ /* 0x000fe20008410000 */
[----:B------:R-:W-:Y:S01]  /*15c0*/  SHF.L.U32 R26, R43, 0x10, RZ ;  /* 0x000000102b1a7819 */ /* 0x000fe200000006ff */
[----:B------:R-:W-:Y:S01]  /*15d0*/  FADD.FTZ R13, R13, R29 ;  /* 0x0000001d0d0d7221 */ /* 0x000fe20000010000 */
[----:B------:R-:W-:Y:S01]  /*15e0*/  FADD.FTZ R19, R21, R24 ;  /* 0x0000001815137221 */ /* 0x000fe20000010000 */
[----:B------:R-:W-:Y:S01]  /*15f0*/  FADD.FTZ R21, R22, -UR13 ;  /* 0x8000000d16157e21 */ /* 0x000fe20008010000 */
[----:B------:R-:W-:Y:S01]  /*1600*/  SHF.L.U32 R18, R18, 0x10, RZ ;  /* 0x0000001012127819 */ /* 0x000fe200000006ff */
[----:B------:R-:W-:Y:S01]  /*1610*/  FFMA.FTZ R12, R29, R28, R12 ;  /* 0x0000001c1d0c7223 */ /* 0x000fe2000001000c */
[----:B------:R-:W-:Y:S01]  /*1620*/  FADD.FTZ R26, R26, -UR13 ;  /* 0x8000000d1a1a7e21 */ /* 0x000fe20008010000 */
[----:B------:R-:W-:Y:S01]  /*1630*/  FMUL.FTZ R21, R21, UR7 ;  /* 0x0000000715157c20 */ /* 0x000fe20008410000 */
[----:B------:R-:W-:Y:S01]  /*1640*/  FFMA.FTZ R20, R25, R24, R20 ;  /* 0x0000001819147223 */ /* 0x000fe20000010014 */
[----:B------:R-:W-:Y:S01]  /*1650*/  SHF.L.U32 R22, R17, 0x10, RZ ;  /* 0x0000001011167819 */ /* 0x000fe200000006ff */
[----:B------:R-:W-:Y:S01]  /*1660*/  FADD.FTZ R13, R13, R27 ;  /* 0x0000001b0d0d7221 */ /* 0x000fe20000010000 */
[----:B------:R-:W-:Y:S01]  /*1670*/  SHF.L.U32 R24, R37, 0x10, RZ ;  /* 0x0000001025187819 */ /* 0x000fe200000006ff */
[----:B------:R-:W-:Y:S01]  /*1680*/  FFMA.FTZ R12, R27, R25, R12 ;  /* 0x000000191b0c7223 */ /* 0x000fe2000001000c */
[----:B------:R-:W-:Y:S01]  /*1690*/  FMUL.FTZ R17, R26, UR7 ;  /* 0x000000071a117c20 */ /* 0x000fe20008410000 */
[----:B------:R-:W-:Y:S01]  /*16a0*/  FADD.FTZ R23, R23, R18 ;  /* 0x0000001217177221 */ /* 0x000fe20000010000 */
[----:B------:R-:W-:Y:S01]  /*16b0*/  FFMA.FTZ R7, R18, R21, R7 ;  /* 0x0000001512077223 */ /* 0x000fe20000010007 */
[----:B------:R-:W-:Y:S01]  /*16c0*/  FMUL.FTZ R18, R6, R18 ;  /* 0x0000001206127220 */ /* 0x000fe20000410000 */
[----:B------:R-:W-:Y:S01]  /*16d0*/  FADD.FTZ R13, R13, R24 ;  /* 0x000000180d0d7221 */ /* 0x000fe20000010000 */
[----:B------:R-:W-:Y:S01]  /*16e0*/  FFMA.FTZ R12, R24, R17, R12 ;  /* 0x00000011180c7223 */ /* 0x000fe2000001000c */
[----:B------:R-:W-:Y:S01]  /*16f0*/  FMUL.FTZ R24, R5, R24 ;  /* 0x0000001805187220 */ /* 0x000fe20000410000 */
[----:B------:R-:W-:Y:S01]  /*1700*/  FADD.FTZ R19, R18, R19 ;  /* 0x0000001312137221 */ /* 0x000fe20000010000 */
[----:B------:R-:W-:Y:S01]  /*1710*/  FADD.FTZ R22, R22, -UR13 ;  /* 0x8000000d16167e21 */ /* 0x000fe20008010000 */
[----:B------:R-:W-:Y:S01]  /*1720*/  FFMA.FTZ R20, R21, R18, R20 ;  /* 0x0000001215147223 */ /* 0x000fe20000010014 */
[----:B------:R-:W-:Y:S01]  /*1730*/  SHF.L.U32 R18, R14, 0x10, RZ ;  /* 0x000000100e127819 */ /* 0x000fe200000006ff */
[----:B------:R-:W-:Y:S01]  /*1740*/  FADD.FTZ R26, R19, R24 ;  /* 0x00000018131a7221 */ /* 0x000fe20000010000 */
[----:B------:R-:W-:Y:S01]  /*1750*/  FMUL.FTZ R22, R22, UR7 ;  /* 0x0000000716167c20 */ /* 0x000fe20008410000 */
[----:B------:R-:W-:Y:S01]  /*1760*/  FFMA.FTZ R19, R17, R24, R20 ;  /* 0x0000001811137223 */ /* 0x000fe20000010014 */
[----:B------:R-:W-:Y:S01]  /*1770*/  SHF.L.U32 R20, R42, 0x10, RZ ;  /* 0x000000102a147819 */ /* 0x000fe200000006ff */
[----:B------:R-:W-:Y:S01]  /*1780*/  FMUL.FTZ R17, R6, R18 ;  /* 0x0000001206117220 */ /* 0x000fe20000410000 */
[----:B------:R-:W-:Y:S01]  /*1790*/  FFMA.FTZ R14, R18, R22, R7 ;  /* 0x00000016120e7223 */ /* 0x000fe20000010007 */
[----:B------:R-:W-:Y:S01]  /*17a0*/  SHF.L.U32 R16, R16, 0x10, RZ ;  /* 0x0000001010107819 */ /* 0x000fe200000006ff */
[----:B------:R-:W-:Y:S01]  /*17b0*/  FADD.FTZ R23, R23, R18 ;  /* 0x0000001217177221 */ /* 0x000fe20000010000 */
[----:B------:R-:W-:Y:S01]  /*17c0*/  SHF.L.U32 R7, R36, 0x10, RZ ;  /* 0x0000001024077819 */ /* 0x000fe200000006ff */
[----:B------:R-:W-:Y:S01]  /*17d0*/  FADD.FTZ R20, R20, -UR13 ;  /* 0x8000000d14147e21 */ /* 0x000fe20008010000 */
[----:B------:R-:W-:Y:S01]  /*17e0*/  FADD.FTZ R26, R17, R26 ;  /* 0x0000001a111a7221 */ /* 0x000fe20000010000 */
[----:B------:R-:W-:Y:S01]  /*17f0*/  FFMA.FTZ R19, R22, R17, R19 ;  /* 0x0000001116137223 */ /* 0x000fe20000010013 */
[----:B------:R-:W-:Y:S01]  /*1800*/  FADD.FTZ R17, R16, -UR13 ;  /* 0x8000000d10117e21 */ /* 0x000fe20008010000 */
[----:B------:R-:W-:Y:S01]  /*1810*/  FMUL.FTZ R21, R5, R7 ;  /* 0x0000000705157220 */ /* 0x000fe20000410000 */
[----:B------:R-:W-:Y:S01]  /*1820*/  FMUL.FTZ R16, R20, UR7 ;  /* 0x0000000714107c20 */ /* 0x000fe20008410000 */
[----:B------:R-:W-:Y:S01]  /*1830*/  SHF.L.U32 R15, R15, 0x10, RZ ;  /* 0x000000100f0f7819 */ /* 0x000fe200000006ff */
[----:B------:R-:W-:Y:S01]  /*1840*/  FMUL.FTZ R17, R17, UR7 ;  /* 0x0000000711117c20 */ /* 0x000fe20008410000 */
[----:B------:R-:W-:Y:S01]  /*1850*/  FADD.FTZ R25, R26, R21 ;  /* 0x000000151a197221 */ /* 0x000fe20000010000 */
[----:B------:R-:W-:Y:S01]  /*1860*/  FFMA.FTZ R22, R16, R21, R19 ;  /* 0x0000001510167223 */ /* 0x000fe20000010013 */
[----:B------:R-:W-:Y:S01]  /*1870*/  SHF.L.U32 R19, R54, 0x10, RZ ;  /* 0x0000001036137819 */ /* 0x000fe200000006ff */
[----:B------:R-:W-:Y:S01]  /*1880*/  FMUL.FTZ R20, R6, R15 ;  /* 0x0000000f06147220 */ /* 0x000fe20000410000 */
[----:B------:R-:W-:Y:S01]  /*1890*/  SHF.L.U32 R18, R52, 0x10, RZ ;  /* 0x0000001034127819 */ /* 0x000fe200000006ff */
[----:B------:R-:W-:Y:S01]  /*18a0*/  FADD.FTZ R23, R23, R15 ;  /* 0x0000000f17177221 */ /* 0x000fe20000010000 */
[----:B------:R-:W-:Y:S01]  /*18b0*/  SHF.L.U32 R21, R58, 0x10, RZ ;  /* 0x000000103a157819 */ /* 0x000fe200000006ff */
[----:B------:R-:W-:Y:S01]  /*18c0*/  FADD.FTZ R19, R19, -UR13 ;  /* 0x8000000d13137e21 */ /* 0x000fe20008010000 */
[----:B------:R-:W-:Y:S01]  /*18d0*/  FADD.FTZ R25, R20, R25 ;  /* 0x0000001914197221 */ /* 0x000fe20000010000 */
[----:B------:R-:W-:Y:S01]  /*18e0*/  FFMA.FTZ R22, R17, R20, R22 ;  /* 0x0000001411167223 */ /* 0x000fe20000010016 */
[----:B------:R-:W-:Y:S01]  /*18f0*/  FFMA.FTZ R14, R15, R17, R14 ;  /* 0x000000110f0e7223 */ /* 0x000fe2000001000e */
[----:B------:R-:W-:Y:S01]  /*1900*/  FMUL.FTZ R20, R5, R18 ;  /* 0x0000001205147220 */ /* 0x000fe20000410000 */
[----:B------:R-:W-:Y:S01]  /*1910*/  FMUL.FTZ R17, R19, UR7 ;  /* 0x0000000713117c20 */ /* 0x000fe20008410000 */
        /* <DEDUP_REMOVED lines=8> */
[----:B------:R-:W-:Y:S01]  /*19a0*/  SHF.L.U32 R12, R51, 0x10, RZ ;  /* 0x00000010330c7819 */ /* 0x000fe200000006ff */
[----:B------:R-:W-:Y:S01]  /*19b0*/  FADD.FTZ R21, R13, R7 ;  /* 0x000000070d157221 */ /* 0x000fe20000010000 */
[----:B------:R-:W-:Y:S01]  /*19c0*/  FADD.FTZ R7, R24, -UR13 ;  /* 0x8000000d18077e21 */ /* 0x000fe20008010000 */
[----:B------:R-:W-:Y:S01]  /*19d0*/  SHF.L.U32 R16, R57, 0x10, RZ ;  /* 0x0000001039107819 */ /* 0x000fe200000006ff */
[----:B------:R-:W-:Y:S01]  /*19e0*/  FADD.FTZ R27, R20, R27 ;  /* 0x0000001b141b7221 */ /* 0x000fe20000010000 */
[----:B------:R-:W-:Y:S01]  /*19f0*/  FFMA.FTZ R22, R19, R20, R22 ;  /* 0x0000001413167223 */ /* 0x000fe20000010016 */
[----:B------:R-:W-:Y:S01]  /*1a00*/  FMUL.FTZ R20, R5, R12 ;  /* 0x0000000c05147220 */ /* 0x000fe20000410000 */
[----:B------:R-:W-:Y:S01]  /*1a10*/  SHF.L.U32 R13, R55, 0x10, RZ ;  /* 0x00000010370d7819 */ /* 0x000fe200000006ff */
[----:B------:R-:W-:Y:S01]  /*1a20*/  FMUL.FTZ R7, R7, UR7 ;  /* 0x0000000707077c20 */ /* 0x000fe20008410000 */
[----:B------:R-:W-:Y:S01]  /*1a30*/  FADD.FTZ R21, R21, R18 ;  /* 0x0000001215157221 */ /* 0x000fe20000010000 */
[----:B------:R-:W-:Y:S01]  /*1a40*/  FFMA.FTZ R17, R18, R17, R25 ;  /* 0x0000001112117223 */ /* 0x000fe20000010019 */
[----:B------:R-:W-:Y:S01]  /*1a50*/  FADD.FTZ R16, R16, -UR13 ;  /* 0x8000000d10107e21 */ /* 0x000fe20008010000 */
[----:B------:R-:W-:Y:S01]  /*1a60*/  FADD.FTZ R18, R27, R20 ;  /* 0x000000141b127221 */ /* 0x000fe20000010000 */
[----:B------:R-:W-:Y:S01]  /*1a70*/  FFMA.FTZ R27, R7, R20, R22 ;  /* 0x00000014071b7223 */ /* 0x000fe20000010016 */
[----:B------:R-:W-:Y:S01]  /*1a80*/  FMUL.FTZ R25, R6, R13 ;  /* 0x0000000d06197220 */ /* 0x000fe20000410000 */
[----:B------:R-:W-:Y:S01]  /*1a90*/  FADD.FTZ R20, R23, R15 ;  /* 0x0000000f17147221 */ /* 0x000fe20000010000 */
[----:B------:R-:W-:Y:S01]  /*1aa0*/  FMUL.FTZ R24, R16, UR7 ;  /* 0x0000000710187c20 */ /* 0x000fe20008410000 */
[----:B------:R-:W-:Y:S01]  /*1ab0*/  FFMA.FTZ R22, R15, R19, R14 ;  /* 0x000000130f167223 */ /* 0x000fe2000001000e */
[----:B------:R-:W-:Y:S01]  /*1ac0*/  FADD.FTZ R16, R25, R18 ;  /* 0x0000001219107221 */ /* 0x000fe20000010000 */
[----:B------:R-:W-:Y:S01]  /*1ad0*/  FADD.FTZ R14, R21, R12 ;  /* 0x0000000c150e7221 */ /* 0x000fe20000010000 */
[----:B------:R-:W-:Y:S01]  /*1ae0*/  FADD.FTZ R15, R20, R13 ;  /* 0x0000000d140f7221 */ /* 0x000fe20000010000 */
[----:B------:R-:W-:Y:S01]  /*1af0*/  FFMA.FTZ R18, R24, R25, R27 ;  /* 0x0000001918127223 */ /* 0x000fe2000001001b */
[----:B------:R-:W-:Y:S01]  /*1b00*/  FFMA.FTZ R12, R12, R7, R17 ;  /* 0x000000070c0c7223 */ /* 0x000fe20000010011 */
[----:B------:R-:W-:Y:S01]  /*1b10*/  FFMA.FTZ R13, R13, R24, R22 ;  /* 0x000000180d0d7223 */ /* 0x000fe20000010016 */
[----:B------:R-:W-:Y:S06]  /*1b20*/  BRA `(.L_x_285) ;  /* 0x0000001000b07947 */ /* 0x000fec0003800000 */
.L_x_284:
[----:B------:R-:W-:Y:S02]  /*1b30*/  SHF.L.U32 R7, R48, 0x10, RZ ;  /* 0x0000001030077819 */ /* 0x000fe400000006ff */
[C---:B-----5:R-:W-:Y:S02]  /*1b40*/  SHF.L.U32 R13, R46.reuse, 0x10, RZ ;  /* 0x000000102e0d7819 */ /* 0x060fe400000006ff */
[----:B------:R-:W-:Y:S01]  /*1b50*/  PRMT R21, R46, 0x7632, R21 ;  /* 0x000076322e157816 */ /* 0x000fe20000000015 */
[----:B------:R-:W-:Y:S01]  /*1b60*/  FADD.FTZ R7, R7, -UR13 ;  /* 0x8000000d07077e21 */ /* 0x000fe20008010000 */
[----:B------:R-:W-:Y:S01]  /*1b70*/  SHF.L.U32 R25, R41, 0x10, RZ ;  /* 0x0000001029197819 */ /* 0x000fe200000006ff */
[----:B------:R-:W-:Y:S01]  /*1b80*/  FADD.FTZ R26, R13, -UR13 ;  /* 0x8000000d0d1a7e21 */ /* 0x000fe20008010000 */
[----:B------:R-:W-:Y:S01]  /*1b90*/  SHF.L.U32 R21, R21, 0x10, RZ ;  /* 0x0000001015157819 */ /* 0x000fe200000006ff */
[----:B------:R-:W-:Y:S01]  /*1ba0*/  FMUL.FTZ R12, R7, UR7 ;  /* 0x00000007070c7c20 */ /* 0x000fe20008410000 */
[----:B------:R-:W-:Y:S01]  /*1bb0*/  PRMT R7, R48, 0x7632, R7 ;  /* 0x0000763230077816 */ /* 0x000fe20000000007 */
[----:B------:R-:W-:Y:S01]  /*1bc0*/  FMUL.FTZ R26, R26, UR7 ;  /* 0x000000071a1a7c20 */ /* 0x000fe20008410000 */
[----:B------:R-:W-:Y:S01]  /*1bd0*/  PRMT R24, R41, 0x7632, R24 ;  /* 0x0000763229187816 */ /* 0x000fe20000000018 */
[--C-:B------:R-:W-:Y:S01]  /*1be0*/  FFMA.FTZ R15, R5, R12, R3.reuse ;  /* 0x0000000c050f7223 */ /* 0x100fe20000010003 */
[----:B------:R-:W-:Y:S01]  /*1bf0*/  SHF.L.U32 R7, R7, 0x10, RZ ;  /* 0x0000001007077819 */ /* 0x000fe200000006ff */
[----:B------:R-:W-:Y:S01]  /*1c00*/  FFMA.FTZ R14, R5, R26, R3 ;  /* 0x0000001a050e7223 */ /* 0x000fe20000010003 */
[----:B------:R-:W-:Y:S01]  /*1c10*/  FADD.FTZ R21, R21, -UR13 ;  /* 0x8000000d15157e21 */ /* 0x000fe20008010000 */
[----:B------:R-:W-:Y:S01]  /*1c20*/  FMUL.FTZ R13, R15, -1.4426950216293334961 ;  /* 0xbfb8aa3b0f0d7820 */ /* 0x000fe20000410000 */
[----:B------:R-:W-:Y:S01]  /*1c30*/  SHF.L.U32 R24, R24, 0x10, RZ ;  /* 0x0000001018187819 */ /* 0x000fe200000006ff */
[----:B------:R-:W-:Y:S01]  /*1c40*/  FADD.FTZ R7, R7, -UR13 ;  /* 0x8000000d07077e21 */ /* 0x000fe20008010000 */
[----:B------:R-:W-:Y:S01]  /*1c50*/  FMUL.FTZ R18, R14, -1.4426950216293334961 ;  /* 0xbfb8aa3b0e127820 */ /* 0x000fe20000410000 */
[----:B------:R-:W-:-:S02]  /*1c60*/  FMUL.FTZ R23, R21, UR7 ;  /* 0x0000000715177c20 */ /* 0x000fc40008410000 */
[----:B------:R-:W0:Y:S01]  /*1c70*/  MUFU.EX2 R13, R13 ;  /* 0x0000000d000d7308 */ /* 0x000e220000000800 */
[----:B------:R-:W-:Y:S01]  /*1c80*/  FMUL.FTZ R7, R7, UR7 ;  /* 0x0000000707077c20 */ /* 0x000fe20008410000 */
[----:B------:R-:W-:-:S03]  /*1c90*/  FFMA.FTZ R31, R6, R23, R4 ;  /* 0x00000017061f7223 */ /* 0x000fc60000010004 */
[----:B------:R-:W-:-:S03]  /*1ca0*/  FFMA.FTZ R33, R6, R7, R4 ;  /* 0x0000000706217223 */ /* 0x000fc60000010004 */
[----:B------:R-:W1:Y:S01]  /*1cb0*/  MUFU.EX2 R18, R18 ;  /* 0x0000001200127308 */ /* 0x000e620000000800 */
[----:B------:R-:W-:-:S07]  /*1cc0*/  FMUL.FTZ R17, R33, -1.4426950216293334961 ;  /* 0xbfb8aa3b21117820 */ /* 0x000fce0000410000 */
[----:B------:R-:W2:Y:S01]  /*1cd0*/  MUFU.EX2 R17, R17 ;  /* 0x0000001100117308 */ /* 0x000ea20000000800 */
[----:B0-----:R-:W-:-:S07]  /*1ce0*/  FADD.FTZ R16, R13, 1 ;  /* 0x3f8000000d107421 */ /* 0x001fce0000010000 */
[----:B------:R-:W0:Y:S01]  /*1cf0*/  MUFU.RCP R16, R16 ;  /* 0x0000001000107308 */ /* 0x000e220000001000 */
[----:B-1----:R-:W-:-:S07]  /*1d00*/  FADD.FTZ R20, R18, 1 ;  /* 0x3f80000012147421 */ /* 0x002fce0000010000 */
[----:B------:R-:W1:Y:S01]  /*1d10*/  MUFU.RCP R13, R20 ;  /* 0x00000014000d7308 */ /* 0x000e620000001000 */
[----:B--2---:R-:W-:-:S07]  /*1d20*/  FADD.FTZ R19, R17, 1 ;  /* 0x3f80000011137421 */ /* 0x004fce0000010000 */
[----:B------:R2:W3:Y:S01]  /*1d30*/  MUFU.RCP R17, R19 ;  /* 0x0000001300117308 */ /* 0x0004e20000001000 */
[----:B0-----:R-:W-:Y:S01]  /*1d40*/  FADD.FTZ R18, -R16, 1 ;  /* 0x3f80000010127421 */ /* 0x001fe20000010100 */
[----:B------:R-:W-:Y:S01]  /*1d50*/  FMUL.FTZ R25, R25, R16 ;  /* 0x0000001019197220 */ /* 0x000fe20000410000 */
[----:B------:R-:W-:Y:S02]  /*1d60*/  SHF.L.U32 R16, R45, 0x10, RZ ;  /* 0x000000102d107819 */ /* 0x000fe400000006ff */
[----:B------:R-:W-:Y:S01]  /*1d70*/  FFMA.FTZ R18, R15, R18, 1 ;  /* 0x3f8000000f127423 */ /* 0x000fe20000010012 */
[----:B------:R-:W-:Y:S02]  /*1d80*/  PRMT R15, R45, 0x7632, R15 ;  /* 0x000076322d0f7816 */ /* 0x000fe4000000000f */
[----:B------:R-:W-:Y:S01]  /*1d90*/  FADD.FTZ R16, R16, -UR13 ;  /* 0x8000000d10107e21 */ /* 0x000fe20008010000 */
[----:B------:R-:W-:Y:S01]  /*1da0*/  FMUL.FTZ R25, R25, R18 ;  /* 0x0000001219197220 */ /* 0x000fe20000410000 */
[----:B------:R-:W-:Y:S01]  /*1db0*/  SHF.L.U32 R21, R15, 0x10, RZ ;  /* 0x000000100f157819 */ /* 0x000fe200000006ff */
[----:B-1----:R-:W-:Y:S01]  /*1dc0*/  FADD.FTZ R15, -R13, 1 ;  /* 0x3f8000000d0f7421 */ /* 0x002fe20000010100 */
[----:B------:R-:W-:Y:S01]  /*1dd0*/  FMUL.FTZ R20, R16, UR7 ;  /* 0x0000000710147c20 */ /* 0x000fe20008410000 */
[----:B------:R-:W-:-:S02]  /*1de0*/  FMUL.FTZ R16, R31, -1.4426950216293334961 ;  /* 0xbfb8aa3b1f107820 */ /* 0x000fc40000410000 */
[----:B--2---:R-:W-:Y:S01]  /*1df0*/  FFMA.FTZ R19, R14, R15, 1 ;  /* 0x3f8000000e137423 */ /* 0x004fe2000001000f */
[----:B------:R-:W-:Y:S01]  /*1e00*/  FFMA.FTZ R14, R5, R20, R3 ;  /* 0x00000014050e7223 */ /* 0x000fe20000010003 */
[----:B---3--:R-:W-:Y:S01]  /*1e10*/  FADD.FTZ R22, -R17, 1 ;  /* 0x3f80000011167421 */ /* 0x008fe20000010100 */
[----:B------:R-:W-:Y:S01]  /*1e20*/  FADD.FTZ R21, R21, -UR13 ;  /* 0x8000000d15157e21 */ /* 0x000fe20008010000 */
[----:B------:R-:W0:Y:S01]  /*1e30*/  MUFU.EX2 R16, R16 ;  /* 0x0000001000107308 */ /* 0x000e220000000800 */
[----:B------:R-:W-:Y:S01]  /*1e40*/  FMUL.FTZ R18, R14, -1.4426950216293334961 ;  /* 0xbfb8aa3b0e127820 */ /* 0x000fe20000410000 */
[----:B------:R-:W-:Y:S01]  /*1e50*/  FFMA.FTZ R33, R33, R22, 1 ;  /* 0x3f80000021217423 */ /* 0x000fe20000010016 */
[----:B------:R-:W-:Y:S01]  /*1e60*/  SHF.L.U32 R22, R40, 0x10, RZ ;  /* 0x0000001028167819 */ /* 0x000fe200000006ff */
[----:B------:R-:W-:Y:S01]  /*1e70*/  FMUL.FTZ R24, R24, R17 ;  /* 0x0000001118187220 */ /* 0x000fe20000410000 */
[----:B------:R-:W-:-:S03]  /*1e80*/  FMUL.FTZ R17, R21, UR7 ;  /* 0x0000000715117c20 */ /* 0x000fc60008410000 */
[----:B------:R-:W1:Y:S01]  /*1e90*/  MUFU.EX2 R18, R18 ;  /* 0x0000001200127308 */ /* 0x000e620000000800 */
[----:B------:R-:W-:Y:S01]  /*1ea0*/  FMUL.FTZ R22, R22, R13 ;  /* 0x0000000d16167220 */ /* 0x000fe20000410000 */
[----:B------:R-:W-:Y:S01]  /*1eb0*/  SHF.L.U32 R13, R44, 0x10, RZ ;  /* 0x000000102c0d7819 */ /* 0x000fe200000006ff */
[----:B------:R-:W-:Y:S01]  /*1ec0*/  FFMA.FTZ R29, R6, R17, R4 ;  /* 0x00000011061d7223 */ /* 0x000fe20000010004 */
[----:B------:R-:W-:Y:S01]  /*1ed0*/  FMUL.FTZ R24, R24, R33 ;  /* 0x0000002118187220 */ /* 0x000fe20000410000 */
[----:B------:R-:W-:Y:S01]  /*1ee0*/  FMUL.FTZ R19, R22, R19 ;  /* 0x0000001316137220 */ /* 0x000fe20000410000 */
[----:B------:R-:W-:Y:S01]  /*1ef0*/  PRMT R22, R40, 0x7632, R22 ;  /* 0x0000763228167816 */ /* 0x000fe20000000016 */
[----:B------:R-:W-:Y:S01]  /*1f00*/  FADD.FTZ R13, R13, -UR13 ;  /* 0x8000000d0d0d7e21 */ /* 0x000fe20008010000 */
[----:B------:R-:W-:Y:S01]  /*1f10*/  FMUL.FTZ R15, R29, -1.4426950216293334961 ;  /* 0xbfb8aa3b1d0f7820 */ /* 0x000fe20000410000 */
[----:B0-----:R-:W-:Y:S01]  /*1f20*/  FADD.FTZ R27, R16, 1 ;  /* 0x3f800000101b7421 */ /* 0x001fe20000010000 */
[----:B------:R-:W-:Y:S01]  /*1f30*/  SHF.L.U32 R22, R22, 0x10, RZ ;  /* 0x0000001016167819 */ /* 0x000fe200000006ff */
[----:B------:R-:W-:Y:S01]  /*1f40*/  FMUL.FTZ R16, R13, UR7 ;  /* 0x000000070d107c20 */ /* 0x000fe20008410000 */
[----:B------:R-:W-:-:S02]  /*1f50*/  PRMT R33, R38, 0x7632, R33 ;  /* 0x0000763226217816 */ /* 0x000fc40000000021 */
[----:B------:R-:W-:Y:S01]  /*1f60*/  MUFU.EX2 R15, R15 ;  /* 0x0000000f000f7308 */ /* 0x000fe20000000800 */
[----:B------:R-:W-:Y:S01]  /*1f70*/  FFMA.FTZ R13, R5, R16, R3 ;  /* 0x00000010050d7223 */ /* 0x000fe20000010003 */
[----:B------:R-:W-:Y:S01]  /*1f80*/  SHF.L.U32 R33, R33, 0x10, RZ ;  /* 0x0000001021217819 */ /* 0x000fe200000006ff */
[----:B-1----:R-:W-:Y:S02]  /*1f90*/  FADD.FTZ R30, R18, 1 ;  /* 0x3f800000121e7421 */ /* 0x002fe40000010000 */
[----:B------:R-:W-:-:S03]  /*1fa0*/  FMUL.FTZ R21, R13, -1.4426950216293334961 ;  /* 0xbfb8aa3b0d157820 */ /* 0x000fc60000410000 */
[----:B------:R-:W0:Y:S08]  /*1fb0*/  MUFU.RCP R27, R27 ;  /* 0x0000001b001b7308 */ /* 0x000e300000001000 */
[----:B------:R-:W1:Y:S08]  /*1fc0*/  MUFU.RCP R18, R30 ;  /* 0x0000001e00127308 */ /* 0x000e700000001000 */
[----:B------:R-:W2:Y:S01]  /*1fd0*/  MUFU.EX2 R21, R21 ;  /* 0x0000001500157308 */ /* 0x000ea20000000800 */
[----:B0-----:R-:W-:Y:S01]  /*1fe0*/  FMUL.FTZ R22, R22, R27 ;  /* 0x0000001b16167220 */ /* 0x001fe20000410000 */
[----:B------:R-:W-:Y:S01]  /*1ff0*/  FADD.FTZ R28, -R27, 1 ;  /* 0x3f8000001b1c7421 */ /* 0x000fe20000010100 */
[----:B------:R-:W-:-:S03]  /*2000*/  FADD.FTZ R27, R15, 1 ;  /* 0x3f8000000f1b7421 */ /* 0x000fc60000010000 */
[----:B------:R-:W-:Y:S01]  /*2010*/  FFMA.FTZ R31, R31, R28, 1 ;  /* 0x3f8000001f1f7423 */ /* 0x000fe2000001001c */
[C---:B------:R-:W-:Y:S01]  /*2020*/  SHF.L.U32 R28, R39.reuse, 0x10, RZ ;  /* 0x00000010271c7819 */ /* 0x040fe200000006ff */
[----:B-1----:R-:W-:Y:S01]  /*2030*/  FADD.FTZ R15, -R18, 1 ;  /* 0x3f800000120f7421 */ /* 0x002fe20000010100 */
[----:B------:R-:W0:Y:S01]  /*2040*/  MUFU.RCP R27, R27 ;  /* 0x0000001b001b7308 */ /* 0x000e220000001000 */
[----:B------:R-:W-:Y:S02]  /*2050*/  FMUL.FTZ R22, R22, R31 ;  /* 0x0000001f16167220 */ /* 0x000fe40000410000 */
[----:B------:R-:W-:Y:S01]  /*2060*/  FMUL.FTZ R28, R28, R18 ;  /* 0x000000121c1c7220 */ /* 0x000fe20000410000 */
[----:B------:R-:W-:Y:S01]  /*2070*/  FFMA.FTZ R15, R14, R15, 1 ;  /* 0x3f8000000e0f7423 */ /* 0x000fe2000001000f */
[----:B------:R-:W-:Y:S01]  /*2080*/  PRMT R18, R39, 0x7632, R18 ;  /* 0x0000763227127816 */ /* 0x000fe20000000012 */
[----:B--2---:R-:W-:-:S03]  /*2090*/  FADD.FTZ R14, R21, 1 ;  /* 0x3f800000150e7421 */ /* 0x004fc60000010000 */
[----:B------:R-:W-:Y:S01]  /*20a0*/  SHF.L.U32 R18, R18, 0x10, RZ ;  /* 0x0000001012127819 */ /* 0x000fe200000006ff */
[----:B------:R-:W-:Y:S02]  /*20b0*/  FMUL.FTZ R21, R28, R15 ;  /* 0x0000000f1c157220 */ /* 0x000fe40000410000 */
[----:B------:R-:W1:Y:S02]  /*20c0*/  MUFU.RCP R14, R14 ;  /* 0x0000000e000e7308 */ /* 0x000e640000001000 */
[----:B0-----:R-:W-:Y:S01]  /*20d0*/  FMUL.FTZ R18, R18, R27 ;  /* 0x0000001b12127220 */ /* 0x001fe20000410000 */
[----:B------:R-:W-:Y:S01]  /*20e0*/  FADD.FTZ R30, -R27, 1 ;  /* 0x3f8000001b1e7421 */ /* 0x000fe20000010100 */
[----:B------:R-:W-:-:S03]  /*20f0*/  PRMT R27, R44, 0x7632, R27 ;  /* 0x000076322c1b7816 */ /* 0x000fc6000000001b */
[----:B------:R-:W-:Y:S01]  /*2100*/  FFMA.FTZ R29, R29, R30, 1 ;  /* 0x3f8000001d1d7423 */ /* 0x000fe2000001001e */
[----:B------:R-:W-:Y:S01]  /*2110*/  SHF.L.U32 R27, R27, 0x10, RZ ;  /* 0x000000101b1b7819 */ /* 0x000fe200000006ff */
[----:B------:R-:W-:Y:S02]  /*2120*/  FMUL.FTZ R30, R6, R24 ;  /* 0x00000018061e7220 */ /* 0x000fe40000410000 */
[----:B------:R-:W-:Y:S02]  /*2130*/  FMUL.FTZ R18, R18, R29 ;  /* 0x0000001d12127220 */ /* 0x000fe40000410000 */
[----:B------:R-:W-:Y:S01]  /*2140*/  FADD.FTZ R27, R27, -UR13 ;  /* 0x8000000d1b1b7e21 */ /* 0x000fe20008010000 */
[----:B-1----:R-:W-:-:S04]  /*2150*/  FADD.FTZ R28, -R14, 1 ;  /* 0x3f8000000e1c7421 */ /* 0x002fc80000010100 */
[----:B------:R-:W-:Y:S01]  /*2160*/  FFMA.FTZ R15, R13, R28, 1 ;  /* 0x3f8000000d0f7423 */ /* 0x000fe2000001001c */
[----:B------:R-:W-:-:S05]  /*2170*/  SHF.L.U32 R13, R38, 0x10, RZ ;  /* 0x00000010260d7819 */ /* 0x000fca00000006ff */
[----:B------:R-:W-:Y:S01]  /*2180*/  FMUL.FTZ R14, R13, R14 ;  /* 0x0000000e0d0e7220 */ /* 0x000fe20000410000 */
[----:B------:R-:W-:-:S03]  /*2190*/  FMUL.FTZ R13, R27, UR7 ;  /* 0x000000071b0d7c20 */ /* 0x000fc60008410000 */
[----:B------:R-:W-:Y:S01]  /*21a0*/  FMUL.FTZ R14, R14, R15 ;  /* 0x0000000f0e0e7220 */ /* 0x000fe20000410000 */
[----:B------:R-:W-:-:S04]  /*21b0*/  FFMA.FTZ R15, R6, R13, R4 ;  /* 0x0000000d060f7223 */ /* 0x000fc80000010004 */
[----:B------:R-:W-:-:S04]  /*21c0*/  FMUL.FTZ R28, R15, -1.4426950216293334961 ;  /* 0xbfb8aa3b0f1c7820 */ /* 0x000fc80000410000 */
[----:B------:R-:W0:Y:S02]  /*21d0*/  MUFU.EX2 R27, R28 ;  /* 0x0000001c001b7308 */ /* 0x000e240000000800 */
[----:B0-----:R-:W-:Y:S01]  /*21e0*/  FADD.FTZ R31, R27, 1 ;  /* 0x3f8000001b1f7421 */ /* 0x001fe20000010000 */
[----:B------:R-:W-:-:S05]  /*21f0*/  FMUL.FTZ R27, R5, R25 ;  /* 0x00000019051b7220 */ /* 0x000fca0000410000 */
[----:B------:R0:W1:Y:S01]  /*2200*/  MUFU.RCP R28, R31 ;  /* 0x0000001f001c7308 */ /* 0x0000620000001000 */
[----:B------:R-:W-:Y:S01]  /*2210*/  FFMA.FTZ R32, R12, R27, RZ ;  /* 0x0000001b0c207223 */ /* 0x000fe200000100ff */
[----:B------:R-:W-:-:S03]  /*2220*/  FADD.FTZ R27, RZ, R27 ;  /* 0x0000001bff1b7221 */ /* 0x000fc60000010000 */
[----:B------:R-:W-:Y:S01]  /*2230*/  FFMA.FTZ R29, R7, R30, R32 ;  /* 0x0000001e071d7223 */ /* 0x000fe20000010020 */
[----:B------:R-:W-:Y:S01]  /*2240*/  FADD.FTZ R27, R30, R27 ;  /* 0x0000001b1e1b7221 */ /* 0x000fe20000010000 */
[----:B------:R-:W-:Y:S01]  /*2250*/  FMUL.FTZ R32, R5, R19 ;  /* 0x0000001305207220 */ /* 0x000fe20000410000 */
[----:B0-----:R-:W-:Y:S01]  /*2260*/  FFMA.FTZ R31, R12, R25, RZ ;  /* 0x000000190c1f7223 */ /* 0x001fe200000100ff */
[----:B------:R-:W-:Y:S02]  /*2270*/  SHF.L.U32 R12, R43, 0x10, RZ ;  /* 0x000000102b0c7819 */ /* 0x000fe400000006ff */
[----:B------:R-:W-:-:S03]  /*2280*/  FADD.FTZ R27, R27, R32 ;  /* 0x000000201b1b7221 */ /* 0x000fc60000010000 */
[----:B------:R-:W-:Y:S01]  /*2290*/  FADD.FTZ R12, R12, -UR13 ;  /* 0x8000000d0c0c7e21 */ /* 0x000fe20008010000 */
[----:B-1----:R-:W-:Y:S01]  /*22a0*/  FMUL.FTZ R30, R33, R28 ;  /* 0x0000001c211e7220 */ /* 0x002fe20000410000 */
[----:B------:R-:W-:Y:S02]  /*22b0*/  FADD.FTZ R28, -R28, 1 ;  /* 0x3f8000001c1c7421 */ /* 0x000fe40000010100 */
[----:B------:R-:W-:Y:S01]  /*22c0*/  FMUL.FTZ R12, R12, UR7 ;  /* 0x000000070c0c7c20 */ /* 0x000fe20008410000 */
[----:B------:R-:W-:Y:S01]  /*22d0*/  SHF.L.U32 R33, R37, 0x10, RZ ;  /* 0x0000001025217819 */ /* 0x000fe200000006ff */
[----:B------:R-:W-:Y:S01]  /*22e0*/  FFMA.FTZ R15, R15, R28, 1 ;  /* 0x3f8000000f0f7423 */ /* 0x000fe2000001001c */
[----:B------:R-:W-:Y:S01]  /*22f0*/  FADD.FTZ R28, RZ, R25 ;  /* 0x00000019ff1c7221 */ /* 0x000fe20000010000 */
[----:B------:R-:W-:Y:S02]  /*2300*/  FFMA.FTZ R25, R26, R19, R31 ;  /* 0x000000131a197223 */ /* 0x000fe4000001001f */
[----:B------:R-:W-:Y:S01]  /*2310*/  FMUL.FTZ R15, R30, R15 ;  /* 0x0000000f1e0f7220 */ /* 0x000fe20000410000 */
[----:B------:R-:W-:Y:S01]  /*2320*/  FADD.FTZ R28, R28, R19 ;  /* 0x000000131c1c7221 */ /* 0x000fe20000010000 */
[----:B------:R-:W-:Y:S01]  /*2330*/  FFMA.FTZ R19, R5, R12, R3 ;  /* 0x0000000c05137223 */ /* 0x000fe20000010003 */
[----:B------:R-:W-:Y:S01]  /*2340*/  FFMA.FTZ R30, R26, R32, R29 ;  /* 0x000000201a1e7223 */ /* 0x000fe2000001001d */
[----:B------:R-:W-:-:S02]  /*2350*/  FFMA.FTZ R25, R20, R21, R25 ;  /* 0x0000001514197223 */ /* 0x000fc40000010019 */
[----:B------:R-:W-:Y:S02]  /*2360*/  FMUL.FTZ R29, R19, -1.4426950216293334961 ;  /* 0xbfb8aa3b131d7820 */ /* 0x000fe40000410000 */
[----:B------:R-:W-:-:S04]  /*2370*/  FFMA.FTZ R25, R16, R14, R25 ;  /* 0x0000000e10197223 */ /* 0x000fc80000010019 */
[----:B------:R-:W0:Y:S02]  /*2380*/  MUFU.EX2 R29, R29 ;  /* 0x0000001d001d7308 */ /* 0x000e240000000800 */
[----:B0-----:R-:W-:Y:S01]  /*2390*/  FADD.FTZ R31, R29, 1 ;  /* 0x3f8000001d1f7421 */ /* 0x001fe20000010000 */
[----:B------:R-:W-:-:S05]  /*23a0*/  FADD.FTZ R29, RZ, R24 ;  /* 0x00000018ff1d7221 */ /* 0x000fca0000010000 */
[----:B------:R0:W1:Y:S01]  /*23b0*/  MUFU.RCP R26, R31 ;  /* 0x0000001f001a7308 */ /* 0x0000620000001000 */
[----:B------:R-:W-:Y:S01]  /*23c0*/  FADD.FTZ R29, R29, R22 ;  /* 0x000000161d1d7221 */ /* 0x000fe20000010000 */
[----:B0-----:R-:W-:Y:S01]  /*23d0*/  FMUL.FTZ R31, R6, R22 ;  /* 0x00000016061f7220 */ /* 0x001fe20000410000 */
[----:B-1----:R-:W-:Y:S01]  /*23e0*/  FMUL.FTZ R32, R33, R26 ;  /* 0x0000001a21207220 */ /* 0x002fe20000410000 */
[----:B------:R-:W-:-:S04]  /*23f0*/  FADD.FTZ R26, -R26, 1 ;  /* 0x3f8000001a1a7421 */ /* 0x000fc80000010100 */
[----:B------:R-:W-:Y:S01]  /*2400*/  FFMA.FTZ R19, R19, R26, 1 ;  /* 0x3f80000013137423 */ /* 0x000fe2000001001a */
[----:B------:R-:W-:-:S03]  /*2410*/  FFMA.FTZ R26, R7, R24, RZ ;  /* 0x00000018071a7223 */ /* 0x000fc600000100ff */
[----:B------:R-:W-:Y:S01]  /*2420*/  FMUL.FTZ R19, R32, R19 ;  /* 0x0000001320137220 */ /* 0x000fe20000410000 */
[----:B------:R-:W-:Y:S01]  /*2430*/  PRMT R32, R43, 0x7632, R32 ;  /* 0x000076322b207816 */ /* 0x000fe20000000020 */
[C---:B------:R-:W-:Y:S01]  /*2440*/  FFMA.FTZ R26, R23.reuse, R22, R26 ;  /* 0x00000016171a7223 */ /* 0x040fe2000001001a */
[----:B------:R-:W-:Y:S01]  /*2450*/  FFMA.FTZ R23, R23, R31, R30 ;  /* 0x0000001f17177223 */ /* 0x000fe2000001001e */
[--C-:B------:R-:W-:Y:S01]  /*2460*/  FADD.FTZ R30, R31, R27.reuse ;  /* 0x0000001b1f1e7221 */ /* 0x100fe20000010000 */
[----:B------:R-:W-:Y:S01]  /*2470*/  SHF.L.U32 R32, R32, 0x10, RZ ;  /* 0x0000001020207819 */ /* 0x000fe200000006ff */
[----:B------:R-:W-:Y:S01]  /*2480*/  FFMA.FTZ R26, R17, R18, R26 ;  /* 0x00000012111a7223 */ /* 0x000fe2000001001a */
[----:B------:R-:W-:Y:S01]  /*2490*/  PRMT R27, R37, 0x7632, R27 ;  /* 0x00007632251b7816 */ /* 0x000fe2000000001b */
[----:B------:R-:W-:Y:S02]  /*24a0*/  FFMA.FTZ R25, R12, R19, R25 ;  /* 0x000000130c197223 */ /* 0x000fe40000010019 */
[----:B------:R-:W-:Y:S01]  /*24b0*/  FADD.FTZ R7, R32, -UR13 ;  /* 0x8000000d20077e21 */ /* 0x000fe20008010000 */
[----:B------:R-:W-:Y:S01]  /*24c0*/  SHF.L.U32 R27, R27, 0x10, RZ ;  /* 0x000000101b1b7819 */ /* 0x000fe200000006ff */
[----:B------:R-:W-:-:S02]  /*24d0*/  FFMA.FTZ R26, R13, R15, R26 ;  /* 0x0000000f0d1a7223 */ /* 0x000fc4000001001a */
[----:B------:R-:W-:-:S04]  /*24e0*/  FMUL.FTZ R7, R7, UR7 ;  /* 0x0000000707077c20 */ /* 0x000fc80008410000 */
        /* <DEDUP_REMOVED lines=11> */
[----:B------:R-:W-:-:S03]  /*25a0*/  SHF.L.U32 R27, R42, 0x10, RZ ;  /* 0x000000102a1b7819 */ /* 0x000fc600000006ff */
[----:B------:R-:W-:Y:S02]  /*25b0*/  FFMA.FTZ R26, R7, R22, R26 ;  /* 0x00000016071a7223 */ /* 0x000fe4000001001a */
[----:B------:R-:W-:Y:S01]  /*25c0*/  FADD.FTZ R31, R27, -UR13 ;  /* 0x8000000d1b1f7e21 */ /* 0x000fe20008010000 */
[----:B------:R-:W-:Y:S01]  /*25d0*/  FADD.FTZ R27, R28, R21 ;  /* 0x000000151c1b7221 */ /* 0x000fe20000010000 */
[----:B------:R-:W-:Y:S01]  /*25e0*/  FFMA.FTZ R28, R20, R32, R23 ;  /* 0x00000020141c7223 */ /* 0x000fe20000010017 */
[----:B------:R-:W-:Y:S01]  /*25f0*/  SHF.L.U32 R32, R36, 0x10, RZ ;  /* 0x0000001024207819 */ /* 0x000fe200000006ff */
        /* <DEDUP_REMOVED lines=8> */
[----:B0-----:R-:W-:Y:S01]  /*2680*/  FMUL.FTZ R21, R32, R23 ;  /* 0x0000001720157220 */ /* 0x001fe20000410000 */
[----:B------:R-:W-:Y:S01]  /*2690*/  PRMT R32, R42, 0x7632, R32 ;  /* 0x000076322a207816 */ /* 0x000fe20000000020 */
[----:B------:R-:W-:-:S03]  /*26a0*/  FADD.FTZ R33, -R23, 1 ;  /* 0x3f80000017217421 */ /* 0x000fc60000010100 */
[----:B------:R-:W-:Y:S01]  /*26b0*/  SHF.L.U32 R32, R32, 0x10, RZ ;  /* 0x0000001020207819 */ /* 0x000fe200000006ff */
[----:B------:R-:W-:-:S04]  /*26c0*/  FFMA.FTZ R20, R20, R33, 1 ;  /* 0x3f80000014147423 */ /* 0x000fc80000010021 */
[----:B------:R-:W-:Y:S01]  /*26d0*/  FADD.FTZ R32, R32, -UR13 ;  /* 0x8000000d20207e21 */ /* 0x000fe20008010000 */
[----:B------:R-:W-:Y:S01]  /*26e0*/  FMUL.FTZ R21, R21, R20 ;  /* 0x0000001415157220 */ /* 0x000fe20000410000 */
[----:B------:R-:W-:Y:S01]  /*26f0*/  FADD.FTZ R20, R29, R18 ;  /* 0x000000121d147221 */ /* 0x000fe20000010000 */
[----:B------:R-:W-:Y:S01]  /*2700*/  FFMA.FTZ R29, R17, R31, R28 ;  /* 0x0000001f111d7223 */ /* 0x000fe2000001001c */
[----:B------:R-:W-:Y:S01]  /*2710*/  FMUL.FTZ R23, R32, UR7 ;  /* 0x0000000720177c20 */ /* 0x000fe20008410000 */
[----:B------:R-:W-:Y:S01]  /*2720*/  PRMT R31, R36, 0x7632, R31 ;  /* 0x00007632241f7816 */ /* 0x000fe2000000001f */
[----:B------:R-:W-:Y:S02]  /*2730*/  FFMA.FTZ R25, R24, R21, R25 ;  /* 0x0000001518197223 */ /* 0x000fe40000010019 */
[----:B------:R-:W-:Y:S01]  /*2740*/  FFMA.FTZ R17, R6, R23, R4 ;  /* 0x0000001706117223 */ /* 0x000fe20000010004 */
[----:B------:R-:W-:-:S03]  /*2750*/  SHF.L.U32 R31, R31, 0x10, RZ ;  /* 0x000000101f1f7819 */ /* 0x000fc600000006ff */
[----:B------:R-:W-:-:S06]  /*2760*/  FMUL.FTZ R28, R17, -1.4426950216293334961 ;  /* 0xbfb8aa3b111c7820 */ /* 0x000fcc0000410000 */
[----:B------:R-:W0:Y:S02]  /*2770*/  MUFU.EX2 R28, R28 ;  /* 0x0000001c001c7308 */ /* 0x000e240000000800 */
[----:B0-----:R-:W-:-:S06]  /*2780*/  FADD.FTZ R32, R28, 1 ;  /* 0x3f8000001c207421 */ /* 0x001fcc0000010000 */
[----:B------:R0:W1:Y:S02]  /*2790*/  MUFU.RCP R18, R32 ;  /* 0x0000002000127308 */ /* 0x0000640000001000 */
[----:B0-----:R-:W-:-:S04]  /*27a0*/  FMUL.FTZ R32, R5, R14 ;  /* 0x0000000e05207220 */ /* 0x001fc80000410000 */
[----:B------:R-:W-:Y:S01]  /*27b0*/  FADD.FTZ R30, R30, R32 ;  /* 0x000000201e1e7221 */ /* 0x000fe20000010000 */
[----:B-1----:R-:W-:Y:S01]  /*27c0*/  FMUL.FTZ R31, R31, R18 ;  /* 0x000000121f1f7220 */ /* 0x002fe20000410000 */
[----:B------:R-:W-:-:S04]  /*27d0*/  FADD.FTZ R18, -R18, 1 ;  /* 0x3f80000012127421 */ /* 0x000fc80000010100 */
[----:B------:R-:W-:-:S04]  /*27e0*/  FFMA.FTZ R18, R17, R18, 1 ;  /* 0x3f80000011127423 */ /* 0x000fc80000010012 */
[----:B------:R-:W-:Y:S01]  /*27f0*/  FMUL.FTZ R17, R31, R18 ;  /* 0x000000121f117220 */ /* 0x000fe20000410000 */
[----:B------:R-:W-:-:S03]  /*2800*/  SHF.L.U32 R18, R54, 0x10, RZ ;  /* 0x0000001036127819 */ /* 0x000fc600000006ff */
[----:B------:R-:W-:Y:S02]  /*2810*/  FFMA.FTZ R26, R23, R17, R26 ;  /* 0x00000011171a7223 */ /* 0x000fe4000001001a */
[----:B------:R-:W-:Y:S01]  /*2820*/  FADD.FTZ R28, R18, -UR13 ;  /* 0x8000000d121c7e21 */ /* 0x000fe20008010000 */
[----:B------:R-:W-:-:S03]  /*2830*/  FADD.FTZ R18, R27, R14 ;  /* 0x0000000e1b127221 */ /* 0x000fc60000010000 */
[----:B------:R-:W-:Y:S01]  /*2840*/  FMUL.FTZ R14, R28, UR7 ;  /* 0x000000071c0e7c20 */ /* 0x000fe20008410000 */
[----:B------:R-:W-:Y:S01]  /*2850*/  FFMA.FTZ R28, R16, R32, R29 ;  /* 0x00000020101c7223 */ /* 0x000fe2000001001d */
[----:B------:R-:W-:Y:S01]  /*2860*/  SHF.L.U32 R32, R52, 0x10, RZ ;  /* 0x0000001034207819 */ /* 0x000fe200000006ff */
[----:B------:R-:W-:Y:S01]  /*2870*/  FADD.FTZ R18, R18, R19 ;  /* 0x0000001312127221 */ /* 0x000fe20000010000 */
[----:B------:R-:W-:-:S04]  /*2880*/  FFMA.FTZ R16, R5, R14, R3 ;  /* 0x0000000e05107223 */ /* 0x000fc80000010003 */
[----:B------:R-:W-:-:S06]  /*2890*/  FMUL.FTZ R29, R16, -1.4426950216293334961 ;  /* 0xbfb8aa3b101d7820 */ /* 0x000fcc0000410000 */
[----:B------:R-:W0:Y:S02]  /*28a0*/  MUFU.EX2 R29, R29 ;  /* 0x0000001d001d7308 */ /* 0x000e240000000800 */
[----:B0-----:R-:W-:-:S06]  /*28b0*/  FADD.FTZ R31, R29, 1 ;  /* 0x3f8000001d1f7421 */ /* 0x001fcc0000010000 */
[----:B------:R0:W1:Y:S02]  /*28c0*/  MUFU.RCP R27, R31 ;  /* 0x0000001f001b7308 */ /* 0x0000640000001000 */
[----:B0-----:R-:W-:-:S04]  /*28d0*/  FMUL.FTZ R31, R6, R15 ;  /* 0x0000000f061f7220 */ /* 0x001fc80000410000 */
[----:B------:R-:W-:Y:S01]  /*28e0*/  FFMA.FTZ R29, R13, R31, R28 ;  /* 0x0000001f0d1d7223 */ /* 0x000fe2000001001c */
[----:B------:R-:W-:Y:S01]  /*28f0*/  FADD.FTZ R30, R31, R30 ;  /* 0x0000001e1f1e7221 */ /* 0x000fe20000010000 */
[----:B------:R-:W-:Y:S01]  /*2900*/  SHF.L.U32 R31, R56, 0x10, RZ ;  /* 0x00000010381f7819 */ /* 0x000fe200000006ff */
        /* <DEDUP_REMOVED lines=18> */
[----:B------:R-:W-:Y:S01]  /*2a30*/  SHF.L.U32 R31, R53, 0x10, RZ ;  /* 0x00000010351f7819 */ /* 0x000fe200000006ff */
[----:B------:R-:W-:Y:S02]  /*2a40*/  FMUL.FTZ R32, R5, R19 ;  /* 0x0000001305207220 */ /* 0x000fe40000410000 */
[----:B------:R-:W-:Y:S02]  /*2a50*/  FFMA.FTZ R26, R15, R13, R26 ;  /* 0x0000000d0f1a7223 */ /* 0x000fe4000001001a */
[----:B------:R-:W-:Y:S01]  /*2a60*/  FADD.FTZ R31, R31, -UR13 ;  /* 0x8000000d1f1f7e21 */ /* 0x000fe20008010000 */
[----:B------:R-:W-:Y:S01]  /*2a70*/  FFMA.FTZ R28, R12, R32, R29 ;  /* 0x000000200c1c7223 */ /* 0x000fe2000001001d */
[----:B------:R-:W-:Y:S01]  /*2a80*/  FADD.FTZ R30, R30, R32 ;  /* 0x000000201e1e7221 */ /* 0x000fe20000010000 */
[----:B------:R-:W-:Y:S01]  /*2a90*/  SHF.L.U32 R32, R51, 0x10, RZ ;  /* 0x0000001033207819 */ /* 0x000fe200000006ff */
[----:B------:R-:W-:-:S04]  /*2aa0*/  FMUL.FTZ R20, R31, UR7 ;  /* 0x000000071f147c20 */ /* 0x000fc80008410000 */
        /* <DEDUP_REMOVED lines=11> */
[----:B------:R-:W-:Y:S01]  /*2b60*/  FFMA.FTZ R19, R12, R19, 1 ;  /* 0x3f8000000c137423 */ /* 0x000fe20000010013 */
[----:B------:R-:W-:-:S03]  /*2b70*/  SHF.L.U32 R12, R57, 0x10, RZ ;  /* 0x00000010390c7819 */ /* 0x000fc600000006ff */
[----:B------:R-:W-:Y:S02]  /*2b80*/  FMUL.FTZ R19, R32, R19 ;  /* 0x0000001320137220 */ /* 0x000fe40000410000 */
[----:B------:R-:W-:Y:S01]  /*2b90*/  FADD.FTZ R32, R12, -UR13 ;  /* 0x8000000d0c207e21 */ /* 0x000fe20008010000 */
[----:B------:R-:W-:-:S03]  /*2ba0*/  FADD.FTZ R12, R27, R22 ;  /* 0x000000161b0c7221 */ /* 0x000fc60000010000 */
[----:B------:R-:W-:Y:S01]  /*2bb0*/  FMUL.FTZ R27, R32, UR7 ;  /* 0x00000007201b7c20 */ /* 0x000fe20008410000 */
[----:B------:R-:W-:-:S03]  /*2bc0*/  FADD.FTZ R12, R12, R17 ;  /* 0x000000110c0c7221 */ /* 0x000fc60000010000 */
        /* <DEDUP_REMOVED lines=8> */
[----:B------:R-:W-:Y:S01]  /*2c50*/  FADD.FTZ R31, R18, R21 ;  /* 0x00000015121f7221 */ /* 0x000fe20000010000 */
[----:B------:R-:W-:Y:S02]  /*2c60*/  FMUL.FTZ R18, R5, R21 ;  /* 0x0000001505127220 */ /* 0x000fe40000410000 */
[----:B------:R-:W-:Y:S01]  /*2c70*/  FMUL.FTZ R7, R7, R22 ;  /* 0x0000001607077220 */ /* 0x000fe20000410000 */
[----:B------:R-:W-:Y:S01]  /*2c80*/  FMUL.FTZ R22, R6, R13 ;  /* 0x0000000d06167220 */ /* 0x000fe20000410000 */
[----:B------:R-:W-:Y:S01]  /*2c90*/  FFMA.FTZ R29, R24, R18, R29 ;  /* 0x00000012181d7223 */ /* 0x000fe2000001001d */
[----:B------:R-:W-:Y:S01]  /*2ca0*/  FADD.FTZ R21, R30, R18 ;  /* 0x000000121e157221 */ /* 0x000fe20000010000 */
[----:B------:R-:W-:-:S04]  /*2cb0*/  FMUL.FTZ R18, R6, R17 ;  /* 0x0000001106127220 */ /* 0x000fc80000410000 */
[----:B------:R-:W-:Y:S01]  /*2cc0*/  FFMA.FTZ R29, R23, R18, R29 ;  /* 0x00000012171d7223 */ /* 0x000fe2000001001d */
[----:B------:R-:W-:Y:S01]  /*2cd0*/  FADD.FTZ R21, R18, R21 ;  /* 0x0000001512157221 */ /* 0x000fe20000010000 */
[----:B------:R-:W-:-:S04]  /*2ce0*/  FMUL.FTZ R18, R5, R16 ;  /* 0x0000001005127220 */ /* 0x000fc80000410000 */
[----:B------:R-:W-:Y:S01]  /*2cf0*/  FFMA.FTZ R24, R14, R18, R29 ;  /* 0x000000120e187223 */ /* 0x000fe2000001001d */
[----:B------:R-:W-:Y:S01]  /*2d00*/  FADD.FTZ R21, R21, R18 ;  /* 0x0000001215157221 */ /* 0x000fe20000010000 */
[----:B------:R-:W-:Y:S01]  /*2d10*/  FMUL.FTZ R18, R5, R19 ;  /* 0x0000001305127220 */ /* 0x000fe20000410000 */
[----:B------:R-:W-:Y:S01]  /*2d20*/  FADD.FTZ R14, R31, R16 ;  /* 0x000000101f0e7221 */ /* 0x000fe20000010000 */
[----:B------:R-:W-:Y:S01]  /*2d30*/  FFMA.FTZ R17, R15, R22, R24 ;  /* 0x000000160f117223 */ /* 0x000fe20000010018 */
[----:B------:R-:W-:Y:S01]  /*2d40*/  FADD.FTZ R21, R22, R21 ;  /* 0x0000001516157221 */ /* 0x000fe20000010000 */
[----:B------:R-:W-:Y:S01]  /*2d50*/  FMUL.FTZ R16, R6, R7 ;  /* 0x0000000706107220 */ /* 0x000fe20000410000 */
[----:B------:R-:W-:Y:S01]  /*2d60*/  FADD.FTZ R22, R12, R13 ;  /* 0x0000000d0c167221 */ /* 0x000fe20000010000 */
[C---:B------:R-:W-:Y:S01]  /*2d70*/  FFMA.FTZ R24, R20.reuse, R18, R17 ;  /* 0x0000001214187223 */ /* 0x040fe20000010011 */
[----:B------:R-:W-:Y:S01]  /*2d80*/  FADD.FTZ R21, R21, R18 ;  /* 0x0000001215157221 */ /* 0x000fe20000010000 */
[----:B------:R-:W-:Y:S01]  /*2d90*/  FFMA.FTZ R12, R20, R19, R25 ;  /* 0x00000013140c7223 */ /* 0x000fe20000010019 */
[----:B------:R-:W-:Y:S01]  /*2da0*/  FADD.FTZ R14, R14, R19 ;  /* 0x000000130e0e7221 */ /* 0x000fe20000010000 */
[C---:B------:R-:W-:Y:S01]  /*2db0*/  FFMA.FTZ R18, R27.reuse, R16, R24 ;  /* 0x000000101b127223 */ /* 0x040fe20000010018 */
[----:B------:R-:W-:Y:S01]  /*2dc0*/  FADD.FTZ R16, R16, R21 ;  /* 0x0000001510107221 */ /* 0x000fe20000010000 */
[----:B------:R-:W-:Y:S01]  /*2dd0*/  FFMA.FTZ R13, R27, R7, R26 ;  /* 0x000000071b0d7223 */ /* 0x000fe2000001001a */
[----:B------:R-:W-:-:S07]  /*2de0*/  FADD.FTZ R15, R22, R7 ;  /* 0x00000007160f7221 */ /* 0x000fce0000010000 */
.L_x_285:
[----:B------:R-:W0:Y:S01]  /*2df0*/  S2R R21, SR_LANEID ;  /* 0x0000000000157919 */ /* 0x000e220000000000 */
[----:B------:R-:W-:Y:S01]  /*2e00*/  MOV R33, R16 ;  /* 0x0000001000217202 */ /* 0x000fe20000000f00 */
[----:B------:R-:W1:Y:S01]  /*2e10*/  S2UR UR10, SR_CgaCtaId ;  /* 0x00000000000a79c3 */ /* 0x000e620000008800 */
[----:B------:R-:W-:Y:S01]  /*2e20*/  UMOV UR6, 0x400 ;  /* 0x0000040000067882 */ /* 0x000fe20000000000 */
[----:B------:R-:W2:Y:S01]  /*2e30*/  SHFL.DOWN PT, R7, R18, 0x1, 0x1f ;  /* 0x08201f0012077f89 */ /* 0x000ea200000e0000 */
[----:B------:R-:W-:Y:S01]  /*2e40*/  UIADD3 UR5, UPT, UPT, UR6, 0xa0, URZ ;  /* 0x000000a006057890 */ /* 0x000fe2000fffe0ff */
[----:B------:R-:W-:Y:S01]  /*2e50*/  BSSY.RECONVERGENT B0, `(.L_x_286) ;  /* 0x0000028000007945 */ /* 0x000fe20003800200 */
[----:B------:R-:W-:Y:S01]  /*2e60*/  ISETP.NE.AND P2, PT, R61, RZ, PT ;  /* 0x000000ff3d00720c */ /* 0x000fe20003f45270 */
        /* <DEDUP_REMOVED lines=38> */
.L_x_287:
[----:B------:R-:W-:Y:S05]  /*30d0*/  BSYNC.RECONVERGENT B0 ;  /* 0x0000000000007941 */ /* 0x000fea0003800200 */
.L_x_286:
[----:B------:R-:W-:Y:S06]  /*30e0*/  BAR.SYNC.DEFER_BLOCKING 0x0 ;  /* 0x0000000000007b1d */ /* 0x000fec0000010000 */
[----:B------:R-:W-:Y:S04]  /*30f0*/  BSSY.RECONVERGENT B0, `(.L_x_288) ;  /* 0x0000029000007945 */ /* 0x000fe80003800200 */
[----:B------:R-:W-:Y:S05]  /*3100*/  @P2 BRA `(.L_x_289) ;  /* 0x00000000009c2947 */ /* 0x000fea0003800000 */
[----:B------:R-:W-:-:S09]  /*3110*/  ULEA UR5, UR10, UR6, 0x18 ;  /* 0x000000060a057291 */ /* 0x000fd2000f8ec0ff */
[----:B------:R-:W4:Y:S04]  /*3120*/  LDS.64 R24, [UR5+0x18] ;  /* 0x00001805ff187984 */ /* 0x000f280008000a00 */
[----:B-123--:R-:W1:Y:S04]  /*3130*/  LDS.128 R16, [UR5+0x20] ;  /* 0x00002005ff107984 */ /* 0x00ee680008000c00 */
[----:B------:R-:W2:Y:S01]  /*3140*/  LDS.128 R20, [UR5+0x30] ;  /* 0x00003005ff147984 */ /* 0x000ea20008000c00 */
[----:B----4-:R-:W-:Y:S01]  /*3150*/  FADD.FTZ R27, R32, R24 ;  /* 0x00000018201b7221 */ /* 0x010fe20000010000 */
[----:B------:R-:W-:-:S03]  /*3160*/  FADD.FTZ R28, R33, R25 ;  /* 0x00000019211c7221 */ /* 0x000fc60000010000 */
[----:B-1----:R-:W-:Y:S01]  /*3170*/  FADD.FTZ R29, R27, R16 ;  /* 0x000000101b1d7221 */ /* 0x002fe20000010000 */
[----:B------:R-:W-:Y:S01]  /*3180*/  FADD.FTZ R16, R28, R17 ;  /* 0x000000111c107221 */ /* 0x000fe20000010000 */
[----:B------:R-:W1:Y:S02]  /*3190*/  LDS.128 R24, [UR5+0x40] ;  /* 0x00004005ff187984 */ /* 0x000e640008000c00 */
[----:B------:R-:W-:Y:S01]  /*31a0*/  FADD.FTZ R17, R29, R18 ;  /* 0x000000121d117221 */ /* 0x000fe20000010000 */
[----:B------:R-:W-:Y:S01]  /*31b0*/  FADD.FTZ R16, R16, R19 ;  /* 0x0000001310107221 */ /* 0x000fe20000010000 */
[----:B------:R-:W3:Y:S02]  /*31c0*/  LDS.128 R28, [UR5+0x50] ;  /* 0x00005005ff1c7984 */ /* 0x000ee40008000c00 */
[----:B--2---:R-:W-:Y:S01]  /*31d0*/  FADD.FTZ R17, R17, R20 ;  /* 0x0000001411117221 */ /* 0x004fe20000010000 */
[----:B------:R-:W-:-:S03]  /*31e0*/  FADD.FTZ R16, R16, R21 ;  /* 0x0000001510107221 */ /* 0x000fc60000010000 */
[----:B------:R-:W-:Y:S01]  /*31f0*/  FADD.FTZ R17, R17, R22 ;  /* 0x0000001611117221 */ /* 0x000fe20000010000 */
[----:B------:R-:W-:-:S03]  /*3200*/  FADD.FTZ R16, R16, R23 ;  /* 0x0000001710107221 */ /* 0x000fc60000010000 */
[----:B-1----:R-:W-:Y:S01]  /*3210*/  FADD.FTZ R21, R17, R24 ;  /* 0x0000001811157221 */ /* 0x002fe20000010000 */
[----:B------:R-:W-:Y:S02]  /*3220*/  FADD.FTZ R20, R16, R25 ;  /* 0x0000001910147221 */ /* 0x000fe40000010000 */
[----:B------:R-:W1:Y:S01]  /*3230*/  LDS.128 R16, [UR5+0x60] ;  /* 0x00006005ff107984 */ /* 0x000e620008000c00 */
[----:B------:R-:W-:Y:S01]  /*3240*/  FADD.FTZ R21, R21, R26 ;  /* 0x0000001a15157221 */ /* 0x000fe20000010000 */
[----:B------:R-:W-:-:S03]  /*3250*/  FADD.FTZ R24, R20, R27 ;  /* 0x0000001b14187221 */ /* 0x000fc60000010000 */
[----:B---3--:R-:W-:Y:S01]  /*3260*/  FADD.FTZ R25, R21, R28 ;  /* 0x0000001c15197221 */ /* 0x008fe20000010000 */
[----:B------:R-:W-:Y:S01]  /*3270*/  FADD.FTZ R28, R24, R29 ;  /* 0x0000001d181c7221 */ /* 0x000fe20000010000 */
[----:B------:R-:W2:Y:S02]  /*3280*/  LDS.128 R20, [UR5+0x70] ;  /* 0x00007005ff147984 */ /* 0x000ea40008000c00 */
[----:B------:R-:W-:Y:S01]  /*3290*/  FADD.FTZ R29, R25, R30 ;  /* 0x0000001e191d7221 */ /* 0x000fe20000010000 */
[----:B------:R-:W-:Y:S01]  /*32a0*/  FADD.FTZ R28, R28, R31 ;  /* 0x0000001f1c1c7221 */ /* 0x000fe20000010000 */
[----:B------:R-:W3:Y:S02]  /*32b0*/  LDS.128 R24, [UR5+0x80] ;  /* 0x00008005ff187984 */ /* 0x000ee40008000c00 */
        /* <DEDUP_REMOVED lines=8> */
[----:B---3--:R-:W-:Y:S01]  /*3340*/  FADD.FTZ R29, R29, R24 ;  /* 0x000000181d1d7221 */ /* 0x008fe20000010000 */
[----:B------:R-:W-:-:S03]  /*3350*/  FADD.FTZ R28, R28, R25 ;  /* 0x000000191c1c7221 */ /* 0x000fc60000010000 */
[----:B0-----:R-:W-:Y:S01]  /*3360*/  FADD.FTZ R32, R29, R26 ;  /* 0x0000001a1d207221 */ /* 0x001fe20000010000 */
[----:B------:R-:W-:-:S07]  /*3370*/  FADD.FTZ R33, R28, R27 ;  /* 0x0000001b1c217221 */ /* 0x000fce0000010000 */
.L_x_289:
[----:B------:R-:W-:Y:S05]  /*3380*/  BSYNC.RECONVERGENT B0 ;  /* 0x0000000000007941 */ /* 0x000fea0003800200 */
.L_x_288:
        /* <DEDUP_REMOVED lines=159> */
.L_x_291:
[----:B------:R-:W-:Y:S05]  /*3d80*/  BSYNC.RECONVERGENT B0 ;  /* 0x0000000000007941 */ /* 0x000fea0003800200 */
.L_x_290:
[----:B------:R-:W-:Y:S04]  /*3d90*/  BSSY.RECONVERGENT B0, `(.L_x_292) ;  /* 0x000001c000007945 */ /* 0x000fe80003800200 */
[----:B------:R-:W-:Y:S05]  /*3da0*/  @P1 BRA `(.L_x_293) ;  /* 0x0000000000681947 */ /* 0x000fea0003800000 */
[----:B------:R-:W3:Y:S08]  /*3db0*/  LDC.64 R22, c[0x0][0x3f8] ;  /* 0x0000fe00ff167b82 */ /* 0x000ef00000000a00 */
[----:B------:R-:W4:Y:S01]  /*3dc0*/  LDC.64 R20, c[0x0][0x3d8] ;  /* 0x0000f600ff147b82 */ /* 0x000f220000000a00 */
[----:B---3--:R-:W-:Y:S01]  /*3dd0*/  IMAD.WIDE.U32 R16, R22, 0x3, RZ ;  /* 0x0000000316107825 */ /* 0x008fe200078e00ff */
[----:B--2---:R-:W-:-:S02]  /*3de0*/  LEA R19, R23, R23, 0x1 ;  /* 0x0000001717137211 */ /* 0x004fc400078e08ff */
[----:B0-----:R-:W-:Y:S02]  /*3df0*/  LEA.HI R7, P1, R23, R22, RZ, 0x1 ;  /* 0x0000001617077211 */ /* 0x001fe400078308ff */
[----:B------:R-:W-:Y:S02]  /*3e00*/  IADD3 R17, PT, PT, R17, R19, RZ ;  /* 0x0000001311117210 */ /* 0x000fe40007ffe0ff */
[----:B-1----:R-:W-:Y:S01]  /*3e10*/  IADD3.X R18, PT, PT, RZ, R23, RZ, P1, !PT ;  /* 0x00000017ff127210 */ /* 0x002fe20000ffe4ff */
        /* <DEDUP_REMOVED lines=19> */
.L_x_293:
[----:B------:R-:W-:Y:S05]  /*3f50*/  BSYNC.RECONVERGENT B0 ;  /* 0x0000000000007941 */ /* 0x000fea0003800200 */
.L_x_292:
[----:B------:R-:W-:Y:S05]  /*3f60*/  @!P3 BRA `(.L_x_294) ;  /* 0x000000080090b947 */ /* 0x000fea0003800000 */
[----:B-12-4-:R-:W1:Y:S01]  /*3f70*/  LDC.64 R18, c[0x0][0x3d0] ;  /* 0x0000f400ff127b82 */ /* 0x016e620000000a00 */
[----:B0-----:R-:W-:Y:S02]  /*3f80*/  LOP3.LUT R7, R59, 0x1, RZ, 0xc0, !PT ;  /* 0x000000013b077812 */ /* 0x001fe400078ec0ff */
[----:B------:R-:W-:-:S03]  /*3f90*/  ISETP.GE.U32.AND P3, PT, R35, 0x8, PT ;  /* 0x000000082300780c */ /* 0x000fc60003f66070 */
[----:B------:R-:W-:-:S04]  /*3fa0*/  IMAD R14, R7, R0, RZ ;  /* 0x00000000070e7224 */ /* 0x000fc800078e02ff */
[----:B------:R-:W-:-:S05]  /*3fb0*/  IMAD R7, R14, R35, RZ ;  /* 0x000000230e077224 */ /* 0x000fca00078e02ff */
[----:B------:R-:W-:-:S05]  /*3fc0*/  SHF.L.U32 R7, R7, 0x1, RZ ;  /* 0x0000000107077819 */ /* 0x000fca00000006ff */
[----:B-1----:R-:W-:Y:S01]  /*3fd0*/  IMAD.WIDE R18, R7, 0x4, R18 ;  /* 0x0000000407127825 */ /* 0x002fe200078e0212 */
        /* <DEDUP_REMOVED lines=15> */
[----:B-1----:R-:W-:Y:S05]  /*40d0*/  @!P1 BRA `(.L_x_295) ;  /* 0x0000000000149947 */ /* 0x002fea0003800000 */
.L_x_296:
[----:B------:R-:W2:Y:S04]  /*40e0*/  LDG.E.STRONG.GPU R7, desc[UR8][R12.64] ;  /* 0x000000080c077981 */ /* 0x000ea8000c1ef900 */
[----:B--2---:R-:W-:Y:S01]  /*40f0*/  CCTL.IVALL ;  /* 0x00000000ff00798f */ /* 0x004fe20002000000 */
[----:B------:R-:W-:Y:S05]  /*4100*/  YIELD ;  /* 0x0000000000007946 */ /* 0x000fea0003800000 */
[----:B------:R-:W-:-:S13]  /*4110*/  ISETP.NE.AND P1, PT, R7, R16, PT ;  /* 0x000000100700720c */ /* 0x000fda0003f25270 */
[----:B------:R-:W-:Y:S05]  /*4120*/  @P1 BRA `(.L_x_296) ;  /* 0xfffffffc00ec1947 */ /* 0x000fea000383ffff */
.L_x_295:
[----:B------:R-:W-:Y:S05]  /*4130*/  WARPSYNC.ALL ;  /* 0x0000000000007948 */ /* 0x000fea0003800000 */
[----:B------:R-:W-:Y:S01]  /*4140*/  BAR.SYNC.DEFER_BLOCKING 0x0 ;  /* 0x0000000000007b1d */ /* 0x000fe20000010000 */
[----:B------:R-:W-:-:S05]  /*4150*/  HFMA2 R30, -RZ, RZ, 0, 0 ;  /* 0x00000000ff1e7431 */ /* 0x000fca00000001ff */
[----:B------:R-:W-:Y:S05]  /*4160*/  @!P3 BRA `(.L_x_297) ;  /* 0x000000040018b947 */ /* 0x000fea0003800000 */
[CC--:B---3--:R-:W-:Y:S01]  /*4170*/  LEA R16, R0.reuse, R60.reuse, 0x1 ;  /* 0x0000003c00107211 */ /* 0x0c8fe200078e08ff */
[C-C-:B------:R-:W-:Y:S01]  /*4180*/  IMAD R14, R0.reuse, 0x6, R60.reuse ;  /* 0x00000006000e7824 */ /* 0x140fe200078e023c */
[C---:B------:R-:W-:Y:S01]  /*4190*/  LEA R13, R0.reuse, R60, 0x2 ;  /* 0x0000003c000d7211 */ /* 0x040fe200078e10ff */
[--C-:B------:R-:W-:Y:S01]  /*41a0*/  IMAD R7, R0, 0x3, R60.reuse ;  /* 0x0000000300077824 */ /* 0x100fe200078e023c */
[----:B------:R-:W-:Y:S01]  /*41b0*/  IADD3 R17, PT, PT, R60, R0, RZ ;  /* 0x000000003c117210 */ /* 0x000fe20007ffe0ff */
[C-C-:B------:R-:W-:Y:S01]  /*41c0*/  IMAD R15, R0.reuse, 0x5, R60.reuse ;  /* 0x00000005000f7824 */ /* 0x140fe200078e023c */
[----:B------:R-:W-:Y:S01]  /*41d0*/  MOV R29, RZ ;  /* 0x000000ff001d7202 */ /* 0x000fe20000000f00 */
[----:B------:R-:W-:Y:S01]  /*41e0*/  IMAD R12, R0, 0x7, R60 ;  /* 0x00000007000c7824 */ /* 0x000fe200078e023c */
[----:B------:R-:W-:Y:S01]  /*41f0*/  MOV R28, R60 ;  /* 0x0000003c001c7202 */ /* 0x000fe20000000f00 */
[----:B------:R-:W-:Y:S01]  /*4200*/  UIADD3 UR5, UPT, UPT, -UR11, URZ, URZ ;  /* 0x000000ff0b057290 */ /* 0x000fe2000fffe1ff */
[----:B------:R-:W-:-:S11]  /*4210*/  LOP3.LUT R30, R35, 0x7ffffff8, RZ, 0xc0, !PT ;  /* 0x7ffffff8231e7812 */ /* 0x000fd600078ec0ff */
.L_x_298:
[----:B------:R-:W-:-:S13]  /*4220*/  ISETP.EQ.OR P1, PT, RZ, UR5, P2 ;  /* 0x00000005ff007c0c */ /* 0x000fda0009722670 */
[----:B------:R-:W-:-:S06]  /*4230*/  @!P1 IMAD.WIDE.U32 R22, R28, 0x8, R18 ;  /* 0x000000081c169825 */ /* 0x000fcc00078e0012 */
[----:B------:R-:W2:Y:S01]  /*4240*/  @!P1 LDG.E.64 R22, desc[UR8][R22.64] ;  /* 0x0000000816169981 */ /* 0x000ea2000c1e1b00 */
[C---:B------:R-:W-:Y:S02]  /*4250*/  IADD3 R20, PT, PT, R29.reuse, 0x1, RZ ;  /* 0x000000011d147810 */ /* 0x040fe40007ffe0ff */
[C---:B------:R-:W-:Y:S02]  /*4260*/  IADD3 R24, PT, PT, R29.reuse, 0x2, RZ ;  /* 0x000000021d187810 */ /* 0x040fe40007ffe0ff */
        /* <DEDUP_REMOVED lines=54> */
.L_x_297:
        /* <DEDUP_REMOVED lines=9> */
[----:B------:R-:W2:Y:S01]  /*4660*/  @!P5 LDG.E.64 R12, desc[UR8][R12.64] ;  /* 0x000000080c0cd981 */ /* 0x000ea2000c1e1b00 */
[C---:B------:R-:W-:Y:S02]  /*4670*/  IADD3 R15, PT, PT, R30.reuse, 0x1, RZ ;  /* 0x000000011e0f7810 */ /* 0x040fe40007ffe0ff */
[C---:B------:R-:W-:Y:S02]  /*4680*/  IADD3 R17, PT, PT, R30.reuse, 0x2, RZ ;  /* 0x000000021e117810 */ /* 0x040fe40007ffe0ff */
[----:B------:R-:W-:Y:S02]  /*4690*/  ISETP.EQ.OR P4, PT, R15, UR11, P2 ;  /* 0x0000000b0f007c0c */ /* 0x000fe40009782670 */
[----:B------:R-:W-:Y:S02]  /*46a0*/  IADD3 R21, PT, PT, R30, 0x3, RZ ;  /* 0x000000031e157810 */ /* 0x000fe40007ffe0ff */
[----:B------:R-:W-:-:S09]  /*46b0*/  ISETP.EQ.OR P3, PT, R17, UR11, P2 ;  /* 0x0000000b11007c0c */ /* 0x000fd20009762670 */
[----:B------:R-:W-:-:S04]  /*46c0*/  @!P4 IMAD R15, R15, R0, R60 ;  /* 0x000000000f0fc224 */ /* 0x000fc800078e023c */
[----:B------:R-:W-:-:S04]  /*46d0*/  @!P3 IMAD R17, R17, R0, R60 ;  /* 0x000000001111b224 */ /* 0x000fc800078e023c */
[----:B---3--:R-:W-:-:S06]  /*46e0*/  @!P3 IMAD.WIDE.U32 R16, R17, 0x8, R18 ;  /* 0x000000081110b825 */ /* 0x008fcc00078e0012 */
[----:B------:R-:W3:Y:S01]  /*46f0*/  @!P3 LDG.E.64 R16, desc[UR8][R16.64] ;  /* 0x000000081010b981 */ /* 0x000ee2000c1e1b00 */
[----:B--2---:R-:W-:Y:S01]  /*4700*/  @!P5 FADD.FTZ R32, R32, R12 ;  /* 0x0000000c2020d221 */ /* 0x004fe20000010000 */
[----:B------:R-:W-:Y:S01]  /*4710*/  @!P5 FADD.FTZ R33, R33, R13 ;  /* 0x0000000d2121d221 */ /* 0x000fe20000010000 */
[----:B------:R-:W-:Y:S01]  /*4720*/  ISETP.EQ.OR P5, PT, R21, UR11, P2 ;  /* 0x0000000b15007c0c */ /* 0x000fe200097a2670 */
[----:B------:R-:W-:-:S06]  /*4730*/  @!P4 IMAD.WIDE.U32 R12, R15, 0x8, R18 ;  /* 0x000000080f0cc825 */ /* 0x000fcc00078e0012 */
[----:B------:R-:W2:Y:S06]  /*4740*/  @!P4 LDG.E.64 R12, desc[UR8][R12.64] ;  /* 0x000000080c0cc981 */ /* 0x000eac000c1e1b00 */
[----:B------:R-:W-:-:S04]  /*4750*/  @!P5 IMAD R15, R21, R0, R60 ;  /* 0x00000000150fd224 */ /* 0x000fc800078e023c */
[----:B------:R-:W-:-:S06]  /*4760*/  @!P5 IMAD.WIDE.U32 R14, R15, 0x8, R18 ;  /* 0x000000080f0ed825 */ /* 0x000fcc00078e0012 */
[----:B------:R-:W4:Y:S01]  /*4770*/  @!P5 LDG.E.64 R14, desc[UR8][R14.64] ;  /* 0x000000080e0ed981 */ /* 0x000f22000c1e1b00 */
[----:B------:R-:W-:Y:S01]  /*4780*/  IADD3 R30, PT, PT, R30, 0x4, RZ ;  /* 0x000000041e1e7810 */ /* 0x000fe20007ffe0ff */
[----:B--2---:R-:W-:Y:S01]  /*4790*/  @!P4 FADD.FTZ R32, R32, R12 ;  /* 0x0000000c2020c221 */ /* 0x004fe20000010000 */
[----:B------:R-:W-:-:S03]  /*47a0*/  @!P4 FADD.FTZ R33, R33, R13 ;  /* 0x0000000d2121c221 */ /* 0x000fc60000010000 */
[----:B---3--:R-:W-:Y:S01]  /*47b0*/  @!P3 FADD.FTZ R32, R32, R16 ;  /* 0x000000102020b221 */ /* 0x008fe20000010000 */
[----:B------:R-:W-:-:S03]  /*47c0*/  @!P3 FADD.FTZ R33, R33, R17 ;  /* 0x000000112121b221 */ /* 0x000fc60000010000 */
[----:B----4-:R-:W-:Y:S01]  /*47d0*/  @!P5 FADD.FTZ R32, R32, R14 ;  /* 0x0000000e2020d221 */ /* 0x010fe20000010000 */
[----:B------:R-:W-:-:S07]  /*47e0*/  @!P5 FADD.FTZ R33, R33, R15 ;  /* 0x0000000f2121d221 */ /* 0x000fce0000010000 */
.L_x_299:
        /* <DEDUP_REMOVED lines=12> */
[----:B------:R-:W2:Y:S01]  /*48b0*/  @!P1 LDG.E.64 R12, desc[UR8][R12.64] ;  /* 0x000000080c0c9981 */ /* 0x000ea2000c1e1b00 */
[----:B------:R-:W-:Y:S01]  /*48c0*/  IADD3 R30, PT, PT, R30, 0x2, RZ ;  /* 0x000000021e1e7810 */ /* 0x000fe20007ffe0ff */
[----:B---3--:R-:W-:Y:S01]  /*48d0*/  @!P3 FADD.FTZ R32, R32, R14 ;  /* 0x0000000e2020b221 */ /* 0x008fe20000010000 */
[----:B------:R-:W-:-:S03]  /*48e0*/  @!P3 FADD.FTZ R33, R33, R15 ;  /* 0x0000000f2121b221 */ /* 0x000fc60000010000 */
[----:B--2---:R-:W-:Y:S01]  /*48f0*/  @!P1 FADD.FTZ R32, R32, R12 ;  /* 0x0000000c20209221 */ /* 0x004fe20000010000 */
[----:B------:R-:W-:-:S07]  /*4900*/  @!P1 FADD.FTZ R33, R33, R13 ;  /* 0x0000000d21219221 */ /* 0x000fce0000010000 */
.L_x_300:
        /* <DEDUP_REMOVED lines=9> */
.L_x_301:
[----:B------:R-:W-:Y:S05]  /*49a0*/  BSYNC.RECONVERGENT B0 ;  /* 0x0000000000007941 */ /* 0x000fea0003800200 */
.L_x_294:
        /* <DEDUP_REMOVED lines=19> */
[----:B------:R-:W0:Y:S01]  /*4ae0*/  LDS.64 R12, [UR5+0x98] ;  /* 0x00009805ff0c7984 */ /* 0x000e220008000a00 */
[----:B------:R-:W0:Y:S02]  /*4af0*/  LDCU UR5, c[0x0][0x42c] ;  /* 0x00008580ff0577ac */ /* 0x000e240008000800 */
[----:B0-----:R-:W-:Y:S01]  /*4b00*/  FMUL.FTZ R17, R13, UR5 ;  /* 0x000000050d117c20 */ /* 0x001fe20008410000 */
[----:B---3--:R-:W-:Y:S01]  /*4b10*/  FMUL.FTZ R16, R12, UR5 ;  /* 0x000000050c107c20 */ /* 0x008fe20008410000 */
[C---:B------:R-:W-:Y:S02]  /*4b20*/  PRMT R13, R41.reuse, 0x7632, R13 ;  /* 0x00007632290d7816 */ /* 0x040fe4000000000d */
[----:B------:R-:W-:Y:S01]  /*4b30*/  SHF.L.U32 R41, R41, 0x10, RZ ;  /* 0x0000001029297819 */ /* 0x000fe200000006ff */
[----:B------:R-:W-:Y:S01]  /*4b40*/  FFMA.FTZ R12, R16, R48, R17 ;  /* 0x00000030100c7223 */ /* 0x000fe20000010011 */
[----:B------:R-:W-:Y:S01]  /*4b50*/  SHF.L.U32 R13, R13, 0x10, RZ ;  /* 0x000000100d0d7819 */ /* 0x000fe200000006ff */
[----:B------:R-:W-:Y:S06]  /*4b60*/  @!P6 BRA `(.L_x_302) ;  /* 0x000000000048e947 */ /* 0x000fec0003800000 */
        /* <DEDUP_REMOVED lines=18> */
.L_x_302:
[----:B------:R-:W-:Y:S01]  /*4c90*/  FFMA.FTZ R15, R16, R25, R17 ;  /* 0x00000019100f7223 */ /* 0x000fe20000010011 */
[----:B------:R-:W-:Y:S01]  /*4ca0*/  BSSY.RECONVERGENT B0, `(.L_x_303) ;  /* 0x0000014000007945 */ /* 0x000fe20003800200 */
[C---:B------:R-:W-:Y:S01]  /*4cb0*/  PRMT R18, R40.reuse, 0x7632, R18 ;  /* 0x0000763228127816 */ /* 0x040fe20000000012 */
[----:B------:R-:W-:Y:S01]  /*4cc0*/  FFMA.FTZ R41, R5, R41, -R12 ;  /* 0x0000002905297223 */ /* 0x000fe2000001080c */
[----:B------:R-:W-:Y:S01]  /*4cd0*/  SHF.L.U32 R40, R40, 0x10, RZ ;  /* 0x0000001028287819 */ /* 0x000fe200000006ff */
[----:B------:R-:W-:Y:S01]  /*4ce0*/  FFMA.FTZ R15, R6, R13, -R15 ;  /* 0x0000000d060f7223 */ /* 0x000fe2000001080f */
[----:B------:R-:W-:Y:S06]  /*4cf0*/  @P1 BRA `(.L_x_304) ;  /* 0x0000000000381947 */ /* 0x000fec0003800000 */
[----:B------:R-:W0:Y:S01]  /*4d00*/  LDCU.64 UR18, c[0x0][0x3f8] ;  /* 0x00007f00ff1277ac */ /* 0x000e220008000a00 */
[----:B------:R-:W-:Y:S01]  /*4d10*/  MOV R12, R8 ;  /* 0x00000008000c7202 */ /* 0x000fe20000000f00 */
[----:B------:R-:W-:Y:S01]  /*4d20*/  FMUL.FTZ R20, R41, UR7 ;  /* 0x0000000729147c20 */ /* 0x000fe20008410000 */
[----:B------:R-:W-:Y:S01]  /*4d30*/  MOV R13, R11 ;  /* 0x0000000b000d7202 */ /* 0x000fe20000000f00 */
[----:B------:R-:W1:Y:S01]  /*4d40*/  LDCU.64 UR14, c[0x0][0x380] ;  /* 0x00007000ff0e77ac */ /* 0x000e620008000a00 */
[----:B--2---:R-:W-:-:S05]  /*4d50*/  FMUL.FTZ R19, R15, UR7 ;  /* 0x000000070f137c20 */ /* 0x004fca0008410000 */
        /* <DEDUP_REMOVED lines=8> */
.L_x_304:
[----:B------:R-:W-:Y:S05]  /*4de0*/  BSYNC.RECONVERGENT B0 ;  /* 0x0000000000007941 */ /* 0x000fea0003800200 */
.L_x_303:
        /* <DEDUP_REMOVED lines=36> */
.L_x_305:
        /* <DEDUP_REMOVED lines=11> */
[----:B------:R-:W-:Y:S01]  /*50e0*/  FMUL.FTZ R20, R20, UR7 ;  /* 0x0000000714147c20 */ /* 0x000fe20008410000 */
[----:B------:R-:W1:Y:S01]  /*50f0*/  LDCU.64 UR18, c[0x0][0x380] ;  /* 0x00007000ff1277ac */ /* 0x000e620008000a00 */
[----:B0-----:R-:W-:Y:S01]  /*5100*/  IMAD R22, R12, UR14, RZ ;  /* 0x0000000e0c167c24 */ /* 0x001fe2000f8e02ff */
[----:B------:R-:W-:-:S05]  /*5110*/  MOV R12, R8 ;  /* 0x00000008000c7202 */ /* 0x000fca0000000f00 */
[----:B------:R-:W-:-:S04]  /*5120*/  IMAD.WIDE.U32 R12, R15, UR14, R12 ;  /* 0x0000000e0f0c7c25 */ /* 0x000fc8000f8e000c */
[----:B------:R-:W-:Y:S01]  /*5130*/  IMAD R15, R15, UR15, R22 ;  /* 0x0000000f0f0f7c24 */ /* 0x000fe2000f8e0216 */
[----:B-1----:R-:W-:-:S04]  /*5140*/  LEA R14, P1, R12, UR18, 0x1 ;  /* 0x000000120c0e7c11 */ /* 0x002fc8000f8208ff */
[----:B------:R-:W-:Y:S02]  /*5150*/  IADD3 R15, PT, PT, R13, R15, RZ ;  /* 0x0000000f0d0f7210 */ /* 0x000fe40007ffe0ff */
[----:B------:R-:W-:Y:S02]  /*5160*/  F2FP.BF16.F32.PACK_AB R13, R20, R21 ;  /* 0x00000015140d723e */ /* 0x000fe400000010ff */
[----:B------:R-:W-:-:S05]  /*5170*/  LEA.HI.X R15, R12, UR19, R15, 0x1, P1 ;  /* 0x000000130c0f7c11 */ /* 0x000fca00088f0c0f */
[----:B------:R0:W-:Y:S02]  /*5180*/  STG.E desc[UR8][R14.64], R13 ;  /* 0x0000000d0e007986 */ /* 0x0001e4000c101908 */
.L_x_307:
[----:B------:R-:W-:Y:S05]  /*5190*/  BSYNC.RECONVERGENT B0 ;  /* 0x0000000000007941 */ /* 0x000fea0003800200 */
.L_x_306:
[----:B0-----:R-:W-:Y:S01]  /*51a0*/  PRMT R13, R39, 0x7632, R13 ;  /* 0x00007632270d7816 */ /* 0x001fe2000000000d */
        /* <DEDUP_REMOVED lines=26> */
.L_x_308:
[----:B------:R-:W-:Y:S01]  /*5350*/  PRMT R20, R44, 0x7632, R20 ;  /* 0x000076322c147816 */ /* 0x000fe20000000014 */
        /* <DEDUP_REMOVED lines=8> */
[----:B------:R-:W-:Y:S02]  /*53e0*/  MOV R12, R8 ;  /* 0x00000008000c7202 */ /* 0x000fe40000000f00 */
[----:B------:R-:W-:Y:S01]  /*53f0*/  MOV R13, R11 ;  /* 0x0000000b000d7202 */ /* 0x000fe20000000f00 */
[----:B------:R-:W1:Y:S01]  /*5400*/  LDCU.64 UR18, c[0x0][0x380] ;  /* 0x00007000ff1277ac */ /* 0x000e620008000a00 */
[----:B0-----:R-:W-:Y:S02]  /*5410*/  IMAD R18, R18, UR14, RZ ;  /* 0x0000000e12127c24 */ /* 0x001fe4000f8e02ff */
[----:B------:R-:W-:-:S04]  /*5420*/  IMAD.WIDE.U32 R12, R19, UR14, R12 ;  /* 0x0000000e130c7c25 */ /* 0x000fc8000f8e000c */
[----:B------:R-:W-:Y:S02]  /*5430*/  IMAD R21, R19, UR15, R18 ;  /* 0x0000000f13157c24 */ /* 0x000fe4000f8e0212 */
[----:B------:R-:W-:Y:S01]  /*5440*/  FMUL.FTZ R19, R28, UR7 ;  /* 0x000000071c137c20 */ /* 0x000fe20008410000 */
[----:B------:R-:W-:Y:S01]  /*5450*/  FMUL.FTZ R18, R15, UR7 ;  /* 0x000000070f127c20 */ /* 0x000fe20008410000 */
[----:B-1----:R-:W-:Y:S02]  /*5460*/  LEA R14, P1, R12, UR18, 0x1 ;  /* 0x000000120c0e7c11 */ /* 0x002fe4000f8208ff */
[----:B------:R-:W-:Y:S02]  /*5470*/  IADD3 R21, PT, PT, R13, R21, RZ ;  /* 0x000000150d157210 */ /* 0x000fe40007ffe0ff */
[----:B------:R-:W-:Y:S02]  /*5480*/  F2FP.BF16.F32.PACK_AB R13, R18, R19 ;  /* 0x00000013120d723e */ /* 0x000fe400000010ff */
[----:B------:R-:W-:-:S05]  /*5490*/  LEA.HI.X R15, R12, UR19, R21, 0x1, P1 ;  /* 0x000000130c0f7c11 */ /* 0x000fca00088f0c15 */
[----:B------:R0:W-:Y:S02]  /*54a0*/  STG.E desc[UR8][R14.64], R13 ;  /* 0x0000000d0e007986 */ /* 0x0001e4000c101908 */
.L_x_310:
[----:B------:R-:W-:Y:S05]  /*54b0*/  BSYNC.RECONVERGENT B0 ;  /* 0x0000000000007941 */ /* 0x000fea0003800200 */
.L_x_309:
[----:B0-----:R-:W-:Y:S01]  /*54c0*/  PRMT R13, R38, 0x7632, R13 ;  /* 0x00007632260d7816 */ /* 0x001fe2000000000d */
[----:B------:R-:W-:Y:S01]  /*54d0*/  FADD.FTZ R44, R44, -UR13 ;  /* 0x8000000d2c2c7e21 */ /* 0x000fe20008010000 */
[----:B------:R-:W-:Y:S01]  /*54e0*/  FADD.FTZ R20, R20, -UR13 ;  /* 0x8000000d14147e21 */ /* 0x000fe20008010000 */
[C---:B------:R-:W-:Y:S02]  /*54f0*/  PRMT R18, R43.reuse, 0x7632, R18 ;  /* 0x000076322b127816 */ /* 0x040fe40000000012 */
[----:B------:R-:W-:Y:S01]  /*5500*/  SHF.L.U32 R38, R38, 0x10, RZ ;  /* 0x0000001026267819 */ /* 0x000fe200000006ff */
        /* <DEDUP_REMOVED lines=23> */
.L_x_311:
        /* <DEDUP_REMOVED lines=12> */
[----:B------:R-:W-:-:S05]  /*5740*/  FMUL.FTZ R19, R15, UR7 ;  /* 0x000000070f137c20 */ /* 0x000fca0008410000 */
        /* <DEDUP_REMOVED lines=8> */
.L_x_313:
[----:B------:R-:W-:Y:S05]  /*57d0*/  BSYNC.RECONVERGENT B0 ;  /* 0x0000000000007941 */ /* 0x000fea0003800200 */
.L_x_312:
[C---:B------:R-:W-:Y:S01]  /*57e0*/  PRMT R12, R42.reuse, 0x7632, R12 ;  /* 0x000076322a0c7816 */ /* 0x040fe2000000000c */
        /* <DEDUP_REMOVED lines=14> */
[----:B------:R-:W-:Y:S01]  /*58d0*/  SHF.R.S32.HI R21, RZ, 0x1f, R2 ;  /* 0x0000001fff157819 */ /* 0x000fe20000011402 */
[----:B------:R-:W-:Y:S01]  /*58e0*/  FADD.FTZ R27, R12, -UR13 ;  /* 0x8000000d0c1b7e21 */ /* 0x000fe20008010000 */
[----:B------:R-:W-:Y:S01]  /*58f0*/  ISETP.GE.U32.AND P1, PT, R2, UR16, PT ;  /* 0x0000001002007c0c */ /* 0x000fe2000bf26070 */
[----:B0-----:R-:W-:Y:S01]  /*5900*/  FADD.FTZ R19, R57, -UR13 ;  /* 0x8000000d39137e21 */ /* 0x001fe20008010000 */
[----:B------:R-:W-:Y:S01]  /*5910*/  IADD3 R15, PT, PT, R7, 0x80, RZ ;  /* 0x00000080070f7810 */ /* 0x000fe20007ffe0ff */
[----:B------:R-:W-:Y:S01]  /*5920*/  FMUL.FTZ R32, R43, UR7 ;  /* 0x000000072b207c20 */ /* 0x000fe20008410000 */
[----:B------:R-:W-:Y:S01]  /*5930*/  SHF.R.S32.HI R26, RZ, 0x1f, R34 ;  /* 0x0000001fff1a7819 */ /* 0x000fe20000011422 */
[----:B------:R-:W-:Y:S01]  /*5940*/  FMUL.FTZ R28, R28, UR7 ;  /* 0x000000071c1c7c20 */ /* 0x000fe20008410000 */
[----:B------:R-:W-:Y:S01]  /*5950*/  ISETP.GE.U32.AND P0, PT, R34, UR16, PT ;  /* 0x0000001022007c0c */ /* 0x000fe2000bf06070 */
[----:B------:R-:W-:Y:S01]  /*5960*/  FMUL.FTZ R22, R22, UR7 ;  /* 0x0000000716167c20 */ /* 0x000fe20008410000 */
[----:B------:R-:W-:Y:S01]  /*5970*/  FMUL.FTZ R23, R23, UR7 ;  /* 0x0000000717177c20 */ /* 0x000fe20008410000 */
[----:B------:R-:W-:Y:S01]  /*5980*/  ISETP.GE.AND.EX P3, PT, R21, UR17, PT, P1 ;  /* 0x0000001115007c0c */ /* 0x000fe2000bf66310 */
[----:B------:R-:W-:Y:S01]  /*5990*/  FMUL.FTZ R18, R53, UR7 ;  /* 0x0000000735127c20 */ /* 0x000fe20008410000 */
[----:B------:R-:W-:Y:S01]  /*59a0*/  FMUL.FTZ R38, R13, UR7 ;  /* 0x000000070d267c20 */ /* 0x000fe20008410000 */
[----:B------:R-:W-:Y:S01]  /*59b0*/  FMUL.FTZ R27, R27, UR7 ;  /* 0x000000071b1b7c20 */ /* 0x000fe20008410000 */
[----:B------:R-:W-:Y:S01]  /*59c0*/  PRMT R31, R37, 0x7632, R31 ;  /* 0x00007632251f7816 */ /* 0x000fe2000000001f */
[----:B------:R-:W-:Y:S01]  /*59d0*/  FMUL.FTZ R19, R19, UR7 ;  /* 0x0000000713137c20 */ /* 0x000fe20008410000 */
[----:B------:R-:W-:Y:S01]  /*59e0*/  IADD3 R7, PT, PT, R7, 0xe0, RZ ;  /* 0x000000e007077810 */ /* 0x000fe20007ffe0ff */
[C-C-:B------:R-:W-:Y:S01]  /*59f0*/  FFMA.FTZ R14, R16.reuse, R32, R17.reuse ;  /* 0x00000020100e7223 */ /* 0x140fe20000010011 */
[----:B------:R-:W-:Y:S01]  /*5a00*/  ISETP.GE.U32.AND P1, PT, R15, UR16, PT ;  /* 0x000000100f007c0c */ /* 0x000fe2000bf26070 */
[C---:B------:R-:W-:Y:S01]  /*5a10*/  FFMA.FTZ R13, R16.reuse, R38, R17 ;  /* 0x00000026100d7223 */ /* 0x040fe20000010011 */
[----:B------:R-:W-:Y:S01]  /*5a20*/  SHF.R.S32.HI R12, RZ, 0x1f, R15 ;  /* 0x0000001fff0c7819 */ /* 0x000fe2000001140f */
[--C-:B------:R-:W-:Y:S01]  /*5a30*/  FFMA.FTZ R30, R16, R28, R17.reuse ;  /* 0x0000001c101e7223 */ /* 0x100fe20000010011 */
[----:B------:R-:W-:Y:S01]  /*5a40*/  ISETP.GE.AND.EX P2, PT, R26, UR17, PT, P0 ;  /* 0x000000111a007c0c */ /* 0x000fe2000bf46300 */
[C-C-:B------:R-:W-:Y:S01]  /*5a50*/  FFMA.FTZ R29, R16.reuse, R27, R17.reuse ;  /* 0x0000001b101d7223 */ /* 0x140fe20000010011 */
[C-C-:B------:R-:W-:Y:S01]  /*5a60*/  FFMA.FTZ R24, R16.reuse, R22, R17.reuse ;  /* 0x0000001610187223 */ /* 0x140fe20000010011 */
[C-C-:B------:R-:W-:Y:S01]  /*5a70*/  FFMA.FTZ R25, R16.reuse, R23, R17.reuse ;  /* 0x0000001710197223 */ /* 0x140fe20000010011 */
[C-C-:B------:R-:W-:Y:S01]  /*5a80*/  FFMA.FTZ R20, R16.reuse, R18, R17.reuse ;  /* 0x0000001210147223 */ /* 0x140fe20000010011 */
[----:B------:R-:W-:Y:S01]  /*5a90*/  ISETP.GE.U32.AND P0, PT, R7, UR16, PT ;  /* 0x0000001007007c0c */ /* 0x000fe2000bf06070 */
[----:B------:R-:W-:Y:S01]  /*5aa0*/  FFMA.FTZ R17, R16, R19, R17 ;  /* 0x0000001310117223 */ /* 0x000fe20000010011 */
[----:B------:R-:W-:-:S02]  /*5ab0*/  ISETP.GE.AND.EX P1, PT, R12, UR17, PT, P1 ;  /* 0x000000110c007c0c */ /* 0x000fc4000bf26310 */
        /* <DEDUP_REMOVED lines=21> */
.L_x_314:
        /* <DEDUP_REMOVED lines=19> */
.L_x_316:
[----:B------:R-:W-:Y:S05]  /*5d40*/  BSYNC.RECONVERGENT B0 ;  /* 0x0000000000007941 */ /* 0x000fea0003800200 */
.L_x_315:
        /* <DEDUP_REMOVED lines=21> */
.L_x_317:
[----:B------:R-:W-:Y:S01]  /*5ea0*/  BSSY.RECONVERGENT B0, `(.L_x_318) ;  /* 0x0000012000007945 */ /* 0x000fe20003800200 */
[----:B------:R-:W-:Y:S01]  /*5eb0*/  FFMA.FTZ R30, R5, R36, -R30 ;  /* 0x00000024051e7223 */ /* 0x000fe2000001081e */
[----:B------:R-:W-:Y:S02]  /*5ec0*/  FFMA.FTZ R16, R6, R12, -R29 ;  /* 0x0000000c06107223 */ /* 0x000fe4000001081d */
[----:B------:R-:W-:Y:S05]  /*5ed0*/  @P2 BRA `(.L_x_319) ;  /* 0x0000000000382947 */ /* 0x000fea0003800000 */
[----:B------:R-:W1:Y:S01]  /*5ee0*/  LDCU.64 UR14, c[0x0][0x3f8] ;  /* 0x00007f00ff0e77ac */ /* 0x000e620008000a00 */
[----:B------:R-:W-:Y:S01]  /*5ef0*/  MOV R12, R8 ;  /* 0x00000008000c7202 */ /* 0x000fe20000000f00 */
[----:B------:R-:W-:Y:S01]  /*5f00*/  FMUL.FTZ R27, R30, UR7 ;  /* 0x000000071e1b7c20 */ /* 0x000fe20008410000 */
[----:B0-----:R-:W-:Y:S01]  /*5f10*/  MOV R13, R11 ;  /* 0x0000000b000d7202 */ /* 0x001fe20000000f00 */
[----:B------:R-:W0:Y:S01]  /*5f20*/  LDCU.64 UR18, c[0x0][0x380] ;  /* 0x00007000ff1277ac */ /* 0x000e220008000a00 */
[----:B------:R-:W-:Y:S01]  /*5f30*/  FMUL.FTZ R16, R16, UR7 ;  /* 0x0000000710107c20 */ /* 0x000fe20008410000 */
        /* <DEDUP_REMOVED lines=8> */
.L_x_319:
[----:B------:R-:W-:Y:S05]  /*5fc0*/  BSYNC.RECONVERGENT B0 ;  /* 0x0000000000007941 */ /* 0x000fea0003800200 */
.L_x_318:
[----:B------:R-:W-:Y:S02]  /*5fd0*/  SHF.L.U32 R52, R52, 0x10, RZ ;  /* 0x0000001034347819 */ /* 0x000fe400000006ff */
[----:B------:R-:W-:Y:S01]  /*5fe0*/  SHF.L.U32 R56, R56, 0x10, RZ ;  /* 0x0000001038387819 */ /* 0x000fe200000006ff */
[----:B------:R-:W-:Y:S06]  /*5ff0*/  BRA.U !UP0, `(.L_x_320) ;  /* 0x0000000108487547 */ /* 0x000fec000b800000 */
[----:B------:R-:W-:Y:S01]  /*6000*/  FFMA.FTZ R22, R5, R22, R3 ;  /* 0x0000001605167223 */ /* 0x000fe20000010003 */
[----:B------:R-:W-:-:S03]  /*6010*/  FFMA.FTZ R23, R6, R23, R4 ;  /* 0x0000001706177223 */ /* 0x000fc60000010004 */
[----:B------:R-:W-:Y:S01]  /*6020*/  FMUL.FTZ R12, R22, -1.4426950216293334961 ;  /* 0xbfb8aa3b160c7820 */ /* 0x000fe20000410000 */
        /* <DEDUP_REMOVED lines=15> */
.L_x_320:
[----:B------:R-:W-:Y:S01]  /*6120*/  BSSY.RECONVERGENT B0, `(.L_x_321) ;  /* 0x0000012000007945 */ /* 0x000fe20003800200 */
[----:B------:R-:W-:Y:S01]  /*6130*/  FFMA.FTZ R24, R5, R52, -R24 ;  /* 0x0000003405187223 */ /* 0x000fe20000010818 */
[----:B------:R-:W-:Y:S02]  /*6140*/  FFMA.FTZ R16, R6, R56, -R25 ;  /* 0x0000003806107223 */ /* 0x000fe40000010819 */
[----:B------:R-:W-:Y:S05]  /*6150*/  @P3 BRA `(.L_x_322) ;  /* 0x0000000000383947 */ /* 0x000fea0003800000 */
[----:B------:R-:W2:Y:S01]  /*6160*/  LDCU.64 UR14, c[0x0][0x3f8] ;  /* 0x00007f00ff0e77ac */ /* 0x000ea20008000a00 */
[----:B------:R-:W-:Y:S01]  /*6170*/  MOV R12, R8 ;  /* 0x00000008000c7202 */ /* 0x000fe20000000f00 */
[----:B------:R-:W-:Y:S01]  /*6180*/  FMUL.FTZ R16, R16, UR7 ;  /* 0x0000000710107c20 */ /* 0x000fe20008410000 */
[----:B01----:R-:W-:Y:S01]  /*6190*/  MOV R13, R11 ;  /* 0x0000000b000d7202 */ /* 0x003fe20000000f00 */
[----:B------:R-:W0:Y:S01]  /*61a0*/  LDCU.64 UR18, c[0x0][0x380] ;  /* 0x00007000ff1277ac */ /* 0x000e220008000a00 */
[----:B--2---:R-:W-:Y:S02]  /*61b0*/  IMAD R21, R21, UR14, RZ ;  /* 0x0000000e15157c24 */ /* 0x004fe4000f8e02ff */
[----:B------:R-:W-:-:S04]  /*61c0*/  IMAD.WIDE.U32 R12, R2, UR14, R12 ;  /* 0x0000000e020c7c25 */ /* 0x000fc8000f8e000c */
[----:B------:R-:W-:Y:S02]  /*61d0*/  IMAD R15, R2, UR15, R21 ;  /* 0x0000000f020f7c24 */ /* 0x000fe4000f8e0215 */
[----:B------:R-:W-:Y:S01]  /*61e0*/  FMUL.FTZ R21, R24, UR7 ;  /* 0x0000000718157c20 */ /* 0x000fe20008410000 */
[----:B0-----:R-:W-:Y:S02]  /*61f0*/  LEA R14, P1, R12, UR18, 0x1 ;  /* 0x000000120c0e7c11 */ /* 0x001fe4000f8208ff */
[----:B------:R-:W-:Y:S02]  /*6200*/  IADD3 R15, PT, PT, R13, R15, RZ ;  /* 0x0000000f0d0f7210 */ /* 0x000fe40007ffe0ff */
[----:B------:R-:W-:Y:S02]  /*6210*/  F2FP.BF16.F32.PACK_AB R13, R16, R21 ;  /* 0x00000015100d723e */ /* 0x000fe400000010ff */
[----:B------:R-:W-:-:S05]  /*6220*/  LEA.HI.X R15, R12, UR19, R15, 0x1, P1 ;  /* 0x000000130c0f7c11 */ /* 0x000fca00088f0c0f */
[----:B------:R2:W-:Y:S02]  /*6230*/  STG.E desc[UR8][R14.64], R13 ;  /* 0x0000000d0e007986 */ /* 0x0005e4000c101908 */
.L_x_322:
[----:B------:R-:W-:Y:S05]  /*6240*/  BSYNC.RECONVERGENT B0 ;  /* 0x0000000000007941 */ /* 0x000fea0003800200 */
.L_x_321:
[----:B------:R-:W-:Y:S02]  /*6250*/  SHF.L.U32 R51, R51, 0x10, RZ ;  /* 0x0000001033337819 */ /* 0x000fe400000006ff */
[----:B------:R-:W-:Y:S02]  /*6260*/  SHF.R.S32.HI R21, RZ, 0x1f, R7 ;  /* 0x0000001fff157819 */ /* 0x000fe40000011407 */
[----:B------:R-:W-:Y:S01]  /*6270*/  SHF.L.U32 R55, R55, 0x10, RZ ;  /* 0x0000001037377819 */ /* 0x000fe200000006ff */
[----:B------:R-:W-:Y:S06]  /*6280*/  BRA.U !UP0, `(.L_x_323) ;  /* 0x0000000108487547 */ /* 0x000fec000b800000 */
[----:B------:R-:W-:Y:S01]  /*6290*/  FFMA.FTZ R4, R6, R19, R4 ;  /* 0x0000001306047223 */ /* 0x000fe20000010004 */
[----:B------:R-:W-:-:S03]  /*62a0*/  FFMA.FTZ R3, R5, R18, R3 ;  /* 0x0000001205037223 */ /* 0x000fc60000010003 */
[----:B012---:R-:W-:Y:S01]  /*62b0*/  FMUL.FTZ R15, R4, -1.4426950216293334961 ;  /* 0xbfb8aa3b040f7820 */ /* 0x007fe20000410000 */
        /* <DEDUP_REMOVED lines=15> */
.L_x_323:
[----:B------:R-:W-:Y:S01]  /*63b0*/  ISETP.GE.AND.EX P0, PT, R21, UR17, PT, P0 ;  /* 0x0000001115007c0c */ /* 0x000fe2000bf06300 */
[----:B------:R-:W-:Y:S01]  /*63c0*/  FFMA.FTZ R20, R5, R51, -R20 ;  /* 0x0000003305147223 */ /* 0x000fe20000010814 */
[----:B------:R-:W-:Y:S01]  /*63d0*/  FFMA.FTZ R17, R6, R55, -R17 ;  /* 0x0000003706117223 */ /* 0x000fe20000010811 */
[----:B------:R-:W-:Y:S02]  /*63e0*/  BSSY.RECONVERGENT B0, `(.L_x_324) ;  /* 0x000000f000007945 */ /* 0x000fe40003800200 */
[----:B------:R-:W-:Y:S01]  /*63f0*/  FMUL.FTZ R3, R20, UR7 ;  /* 0x0000000714037c20 */ /* 0x000fe20008410000 */
[----:B------:R-:W-:-:S07]  /*6400*/  FMUL.FTZ R6, R17, UR7 ;  /* 0x0000000711067c20 */ /* 0x000fce0008410000 */
[----:B------:R-:W-:Y:S05]  /*6410*/  @P0 BRA `(.L_x_325) ;  /* 0x00000000002c0947 */ /* 0x000fea0003800000 */
[----:B------:R-:W3:Y:S01]  /*6420*/  LDCU.64 UR6, c[0x0][0x3f8] ;  /* 0x00007f00ff0677ac */ /* 0x000ee20008000a00 */
[----:B------:R-:W-:Y:S02]  /*6430*/  MOV R9, R11 ;  /* 0x0000000b00097202 */ /* 0x000fe40000000f00 */
[----:B------:R-:W-:Y:S01]  /*6440*/  F2FP.BF16.F32.PACK_AB R3, R6, R3 ;  /* 0x000000030603723e */ /* 0x000fe200000010ff */
[----:B------:R-:W4:Y:S01]  /*6450*/  LDCU.64 UR14, c[0x0][0x380] ;  /* 0x00007000ff0e77ac */ /* 0x000f220008000a00 */
[----:B---3--:R-:W-:Y:S02]  /*6460*/  IMAD R4, R21, UR6, RZ ;  /* 0x0000000615047c24 */ /* 0x008fe4000f8e02ff */
[----:B------:R-:W-:-:S04]  /*6470*/  IMAD.WIDE.U32 R8, R7, UR6, R8 ;  /* 0x0000000607087c25 */ /* 0x000fc8000f8e0008 */
[----:B------:R-:W-:Y:S01]  /*6480*/  IMAD R7, R7, UR7, R4 ;  /* 0x0000000707077c24 */ /* 0x000fe2000f8e0204 */
[----:B----4-:R-:W-:-:S04]  /*6490*/  LEA R4, P0, R8, UR14, 0x1 ;  /* 0x0000000e08047c11 */ /* 0x010fc8000f8008ff */
[----:B------:R-:W-:-:S04]  /*64a0*/  IADD3 R7, PT, PT, R9, R7, RZ ;  /* 0x0000000709077210 */ /* 0x000fc80007ffe0ff */
[----:B------:R-:W-:-:S05]  /*64b0*/  LEA.HI.X R5, R8, UR15, R7, 0x1, P0 ;  /* 0x0000000f08057c11 */ /* 0x000fca00080f0c07 */
[----:B------:R3:W-:Y:S02]  /*64c0*/  STG.E desc[UR8][R4.64], R3 ;  /* 0x0000000304007986 */ /* 0x0007e4000c101908 */
.L_x_325:
[----:B------:R-:W-:Y:S05]  /*64d0*/  BSYNC.RECONVERGENT B0 ;  /* 0x0000000000007941 */ /* 0x000fea0003800200 */
.L_x_324:
[----:B------:R-:W-:Y:S02]  /*64e0*/  IADD3 R50, PT, PT, R0, R50, RZ ;  /* 0x0000003200327210 */ /* 0x000fe40007ffe0ff */
[----:B------:R-:W-:Y:S02]  /*64f0*/  IADD3 R59, PT, PT, R59, 0x1, RZ ;  /* 0x000000013b3b7810 */ /* 0x000fe40007ffe0ff */
[----:B------:R-:W-:-:S13]  /*6500*/  ISETP.GE.AND P0, PT, R50, UR4, PT ;  /* 0x0000000432007c0c */ /* 0x000fda000bf06270 */
[----:B------:R-:W-:Y:S05]  /*6510*/  @!P0 BRA `(.L_x_326) ;  /* 0xffffff9c000c8947 */ /* 0x000fea000383ffff */
.L_x_283:
[----:B---3--:R-:W3:Y:S01]  /*6520*/  LDC R4, c[0x0][0x370] ;  /* 0x0000dc00ff047b82 */ /* 0x008ee20000000800 */
[----:B------:R-:W-:Y:S01]  /*6530*/  ISETP.NE.AND P2, PT, R61, RZ, PT ;  /* 0x000000ff3d00720c */ /* 0x000fe20003f45270 */
[----:B------:R-:W-:Y:S06]  /*6540*/  BSSY.RECONVERGENT B0, `(.L_x_327) ;  /* 0x0000011000007945 */ /* 0x000fec0003800200 */
[----:B------:R-:W4:Y:S08]  /*6550*/  LDC R7, c[0x0][0x374] ;  /* 0x0000dd00ff077b82 */ /* 0x000f300000000800 */
[----:B------:R-:W5:Y:S01]  /*6560*/  LDC.64 R2, c[0x0][0x3c8] ;  /* 0x0000f200ff027b82 */ /* 0x000f620000000a00 */
[----:B---3--:R-:W-:-:S02]  /*6570*/  ISETP.NE.AND P1, PT, R4, 0x1, PT ;  /* 0x000000010400780c */ /* 0x008fc40003f25270 */
[----:B------:R-:W-:Y:S02]  /*6580*/  IADD3 R6, PT, PT, R4, -0x1, RZ ;  /* 0xffffffff04067810 */ /* 0x000fe40007ffe0ff */
[C---:B----4-:R-:W-:Y:S02]  /*6590*/  IADD3 R5, PT, PT, R7.reuse, -0x1, RZ ;  /* 0xffffffff07057810 */ /* 0x050fe40007ffe0ff */
[----:B------:R-:W-:Y:S02]  /*65a0*/  SHF.L.U32 R0, R7, 0x1, RZ ;  /* 0x0000000107007819 */ /* 0x000fe400000006ff */
[----:B------:R-:W-:Y:S02]  /*65b0*/  ISETP.NE.AND P0, PT, R60, R5, PT ;  /* 0x000000053c00720c */ /* 0x000fe40003f05270 */
[----:B------:R-:W-:Y:S02]  /*65c0*/  SEL R5, R0, RZ, P1 ;  /* 0x000000ff00057207 */ /* 0x000fe40000800000 */
[----:B------:R-:W-:-:S03]  /*65d0*/  ISETP.NE.OR P0, PT, R6, UR11, P0 ;  /* 0x0000000b06007c0c */ /* 0x000fc60008705670 */
[----:B-----5:R-:W-:Y:S01]  /*65e0*/  IMAD.WIDE.U32 R2, R5, 0x4, R2 ;  /* 0x0000000405027825 */ /* 0x020fe200078e0002 */
[----:B------:R-:W-:Y:S09]  /*65f0*/  @P2 BRA `(.L_x_328) ;  /* 0x0000000000142947 */ /* 0x000ff20003800000 */
[----:B------:R-:W-:Y:S01]  /*6600*/  HFMA2 R5, -RZ, RZ, 0, 5.9604644775390625e-08 ;  /* 0x00000001ff057431 */ /* 0x000fe200000001ff */
[----:B------:R-:W-:Y:S06]  /*6610*/  MEMBAR.ALL.GPU ;  /* 0x0000000000007992 */ /* 0x000fec000000a000 */
[----:B------:R-:W-:-:S00]  /*6620*/  ERRBAR ;  /* 0x00000000000079ab */ /* 0x000fc00000000000 */
[----:B------:R-:W-:Y:S06]  /*6630*/  CGAERRBAR ;  /* 0x00000000000075ab */ /* 0x000fec0000000000 */
[----:B------:R3:W-:Y:S02]  /*6640*/  REDG.E.ADD.S32.STRONG.GPU desc[UR8][R2.64], R5 ;  /* 0x000000050200798e */ /* 0x0007e4000c12e308 */
.L_x_328:
[----:B------:R-:W-:Y:S05]  /*6650*/  BSYNC.RECONVERGENT B0 ;  /* 0x0000000000007941 */ /* 0x000fea0003800200 */
.L_x_327:
[----:B------:R-:W-:Y:S05]  /*6660*/  @P0 EXIT ;  /* 0x000000000000094d */ /* 0x000fea0003800000 */
[----:B------:R-:W-:Y:S05]  /*6670*/  @P2 BRA `(.L_x_329) ;  /* 0x0000000000202947 */ /* 0x000fea0003800000 */
[----:B------:R-:W-:-:S05]  /*6680*/  IMAD R0, R4, R7, RZ ;  /* 0x0000000704007224 */ /* 0x000fca00078e02ff */
[----:B------:R-:W-:-:S13]  /*6690*/  ISETP.NE.AND P0, PT, R0, -0x1, PT ;  /* 0xffffffff0000780c */ /* 0x000fda0003f05270 */
[----:B------:R-:W-:Y:S05]  /*66a0*/  @!P0 BRA `(.L_x_329) ;  /* 0x0000000000148947 */ /* 0x000fea0003800000 */
.L_x_330:
[----:B---3--:R-:W3:Y:S04]  /*66b0*/  LDG.E.STRONG.GPU R5, desc[UR8][R2.64] ;  /* 0x0000000802057981 */ /* 0x008ee8000c1ef900 */
[----:B---3--:R-:W-:Y:S01]  /*66c0*/  CCTL.IVALL ;  /* 0x00000000ff00798f */ /* 0x008fe20002000000 */
[----:B------:R-:W-:Y:S05]  /*66d0*/  YIELD ;  /* 0x0000000000007946 */ /* 0x000fea0003800000 */
[----:B------:R-:W-:-:S13]  /*66e0*/  ISETP.NE.AND P0, PT, R5, R0, PT ;  /* 0x000000000500720c */ /* 0x000fda0003f05270 */
[----:B------:R-:W-:Y:S05]  /*66f0*/  @P0 BRA `(.L_x_330) ;  /* 0xfffffffc00ec0947 */ /* 0x000fea000383ffff */
.L_x_329:
[----:B------:R-:W-:Y:S05]  /*6700*/  WARPSYNC.ALL ;  /* 0x0000000000007948 */ /* 0x000fea0003800000 */
[----:B012---:R-:W0:Y:S08]  /*6710*/  LDC.64 R12, c[0x0][0x3f8] ;  /* 0x0000fe00ff0c7b82 */ /* 0x007e300000000a00 */
[----:B------:R-:W-:Y:S01]  /*6720*/  BAR.SYNC.DEFER_BLOCKING 0x0 ;  /* 0x0000000000007b1d */ /* 0x000fe20000010000 */
[----:B0-----:R-:W-:-:S04]  /*6730*/  LEA.HI R0, P0, R13, R12, RZ, 0x1 ;  /* 0x0000000c0d007211 */ /* 0x001fc800078108ff */
[----:B---3--:R-:W-:-:S04]  /*6740*/  IADD3.X R3, PT, PT, RZ, R13, RZ, P0, !PT ;  /* 0x0000000dff037210 */ /* 0x008fc800007fe4ff */
        /* <DEDUP_REMOVED lines=43> */
[C---:B0-----:R-:W-:Y:S02]  /*6a00*/  IADD3 R25, P1, PT, R21.reuse, UR4, RZ ;  /* 0x0000000415197c10 */ /* 0x041fe4000ff3e0ff */
        /* <DEDUP_REMOVED lines=11> */
.L_x_333:
        /* <DEDUP_REMOVED lines=25> */
[----:B------:R-:W-:Y:S02]  /*6c50*/  MOV R11, R24 ;  /* 0x00000018000b7202 */ /* 0x000fe40000000f00 */
[----:B---3--:R-:W-:Y:S01]  /*6c60*/  F2FP.BF16.F32.PACK_AB R19, R17, R14 ;  /* 0x0000000e1113723e */ /* 0x008fe200000010ff */
[----:B------:R0:W-:Y:S04]  /*6c70*/  STG.E desc[UR8][R8.64], R7 ;  /* 0x0000000708007986 */ /* 0x0001e8000c101908 */
[----:B------:R0:W-:Y:S01]  /*6c80*/  STG.E desc[UR8][R10.64], R19 ;  /* 0x000000130a007986 */ /* 0x0001e2000c101908 */
[----:B------:R-:W-:Y:S01]  /*6c90*/  IADD3.X R24, PT, PT, RZ, R24, RZ, P3, !PT ;  /* 0x00000018ff187210 */ /* 0x000fe20001ffe4ff */
[----:B------:R-:W-:Y:S06]  /*6ca0*/  @P1 BRA `(.L_x_333) ;  /* 0xfffffffc00841947 */ /* 0x000fec000383ffff */
.L_x_332:
[----:B------:R-:W-:Y:S05]  /*6cb0*/  BSYNC.RECONVERGENT B0 ;  /* 0x0000000000007941 */ /* 0x000fea0003800200 */
.L_x_331:
        /* <DEDUP_REMOVED lines=10> */
.L_x_334:
        /* <DEDUP_REMOVED lines=79> */
[----:B------:R-:W-:Y:S02]  /*7250*/  ISETP.GT.AND.EX P0, PT, R3, RZ, PT, P0 ;  /* 0x000000ff0300720c */ /* 0x000fe40003f04300 */
[----:B----4-:R-:W-:Y:S02]  /*7260*/  F2FP.BF16.F32.PACK_AB R11, R11, R4 ;  /* 0x000000040b0b723e */ /* 0x010fe400000010ff */
[----:B-----5:R-:W-:-:S03]  /*7270*/  F2FP.BF16.F32.PACK_AB R5, R9, R6 ;  /* 0x000000060905723e */ /* 0x020fc600000010ff */
[----:B------:R3:W-:Y:S04]  /*7280*/  STG.E desc[UR8][R28.64], R11 ;  /* 0x0000000b1c007986 */ /* 0x0007e8000c101908 */
[----:B------:R3:W-:Y:S01]  /*7290*/  STG.E desc[UR8][R26.64], R5 ;  /* 0x000000051a007986 */ /* 0x0007e2000c101908 */
[----:B------:R-:W-:Y:S01]  /*72a0*/  HFMA2 R6, -RZ, RZ, 0, 0 ;  /* 0x00000000ff067431 */ /* 0x000fe200000001ff */
[----:B------:R-:W-:Y:S06]  /*72b0*/  @P0 BRA `(.L_x_334) ;  /* 0xfffffff800a80947 */ /* 0x000fec000383ffff */
[----:B------:R-:W-:Y:S05]  /*72c0*/  EXIT ;  /* 0x000000000000794d */ /* 0x000fea0003800000 */
.L_x_335:
        /* <DEDUP_REMOVED lines=11> */
.L_x_3413:


//--------------------- .text._Z35group_norm_nhwc_bwd_one_pass_kernelI11Bf16IOBf16WLi512ELi32ELi512EEv26Group_norm_nhwc_bwd_params --------------------------
	.section	.text._Z35group_norm_nhwc_bwd_one_pass_kernelI11Bf16IOBf16WLi512ELi32ELi512EEv26Group_norm_nhwc_bwd_params,"ax",@progbits
	.align	128
        .global         _Z35group_norm_nhwc_bwd_one_pass_kernelI11Bf16IOBf16WLi512ELi32ELi512EEv26Group_norm_nhwc_bwd_params
        .type           _Z35group_norm_nhwc_bwd_one_pass_kernelI11Bf16IOBf16WLi512ELi32ELi512EEv26Group_norm_nhwc_bwd_params,@function
        .size           _Z35group_norm_nhwc_bwd_one_pass_kernelI11Bf16IOBf16WLi512ELi32ELi512EEv26Group_norm_nhwc_bwd_params,(.L_x_3414 - _Z35group_norm_nhwc_bwd_one_pass_kernelI11Bf16IOBf16WLi512ELi32ELi512EEv26Group_norm_nhwc_bwd_params)
        .other          _Z35group_norm_nhwc_bwd_one_pass_kernelI11Bf16IOBf16WLi512ELi32ELi512EEv26Group_norm_nhwc_bwd_params,@"STO_CUDA_ENTRY STV_DEFAULT"
_Z35group_norm_nhwc_bwd_one_pass_kernelI11Bf16IOBf16WLi512ELi32ELi512EEv26Group_norm_nhwc_bwd_params:
.text._Z35group_norm_nhwc_bwd_one_pass_kernelI11Bf16IOBf16WLi512ELi32ELi512EEv26Group_norm_nhwc_bwd_params:
        /* <DEDUP_REMOVED lines=11> */
.L_x_403:
[----:B-1----:R-:W1:Y:S01]  /*00b0*/  LDC R8, c[0x0][0x410] ;  /* 0x00010400ff087b82 */ /* 0x002e620000000800 */
[----:B--2---:R-:W2:Y:S01]  /*00c0*/  S2R R2, SR_TID.X ;  /* 0x0000000000027919 */ /* 0x004ea20000002100 */
[----:B------:R-:W3:Y:S01]  /*00d0*/  LDCU UR4, c[0x0][0x41c] ;  /* 0x00008380ff0477ac */ /* 0x000ee20008000800 */
[----:B------:R-:W-:Y:S02]  /*00e0*/  ISETP.GE.AND P5, PT, R77, RZ, PT ;  /* 0x000000ff4d00720c */ /* 0x000fe40003fa6270 */
[----:B------:R-:W-:Y:S01]  /*00f0*/  CS2R R74, SRZ ;  /* 0x00000000004a7805 */ /* 0x000fe2000001ff00 */
[----:B------:R-:W4:Y:S01]  /*0100*/  LDCU.128 UR8, c[0x0][0x400] ;  /* 0x00008000ff0877ac */ /* 0x000f220008000c00 */
[----:B-1----:R-:W-:-:S04]  /*0110*/  IABS R7, R8 ;  /* 0x0000000800077213 */ /* 0x002fc80000000000 */
[----:B------:R-:W1:Y:S01]  /*0120*/  I2F.RP R6, R7 ;  /* 0x0000000700067306 */ /* 0x000e620000209400 */
[----:B--2---:R-:W-:-:S04]  /*0130*/  SHF.L.U32 R14, R2, 0x1, RZ ;  /* 0x00000001020e7819 */ /* 0x004fc800000006ff */
[----:B------:R-:W-:-:S03]  /*0140*/  LOP3.LUT R14, R14, 0x1e, RZ, 0xc0, !PT ;  /* 0x0000001e0e0e7812 */ /* 0x000fc600078ec0ff */
[----:B-1----:R-:W1:Y:S02]  /*0150*/  MUFU.RCP R6, R6 ;  /* 0x0000000600067308 */ /* 0x002e640000001000 */
[----:B-1----:R-:W-:Y:S02]  /*0160*/  IADD3 R4, PT, PT, R6, 0xffffffe, RZ ;  /* 0x0ffffffe06047810 */ /* 0x002fe40007ffe0ff */
[----:B------:R-:W-:-:S04]  /*0170*/  IABS R6, R77 ;  /* 0x0000004d00067213 */ /* 0x000fc80000000000 */
[----:B------:R1:W2:Y:S02]  /*0180*/  F2I.FTZ.U32.TRUNC.NTZ R5, R4 ;  /* 0x0000000400057305 */ /* 0x0002a4000021f000 */
[----:B-1----:R-:W-:Y:S02]  /*0190*/  MOV R4, RZ ;  /* 0x000000ff00047202 */ /* 0x002fe40000000f00 */
[----:B--2---:R-:W-:-:S05]  /*01a0*/  IADD3 R10, PT, PT, RZ, -R5, RZ ;  /* 0x80000005ff0a7210 */ /* 0x004fca0007ffe0ff */
[----:B------:R-:W-:-:S04]  /*01b0*/  IMAD R3, R10, R7, RZ ;  /* 0x000000070a037224 */ /* 0x000fc800078e02ff */
[----:B------:R-:W-:Y:S02]  /*01c0*/  IMAD.HI.U32 R5, R5, R3, R4 ;  /* 0x0000000305057227 */ /* 0x000fe400078e0004 */
[----:B------:R-:W3:Y:S04]  /*01d0*/  S2R R3, SR_CTAID.X ;  /* 0x0000000000037919 */ /* 0x000ee80000002500 */
[----:B------:R-:W-:-:S05]  /*01e0*/  IMAD.HI.U32 R5, R5, R6, RZ ;  /* 0x0000000605057227 */ /* 0x000fca00078e00ff */
[----:B------:R-:W-:-:S05]  /*01f0*/  IADD3 R4, PT, PT, -R5, RZ, RZ ;  /* 0x000000ff05047210 */ /* 0x000fca0007ffe1ff */
[----:B------:R-:W-:Y:S01]  /*0200*/  IMAD R4, R7, R4, R6 ;  /* 0x0000000407047224 */ /* 0x000fe200078e0206 */
[----:B------:R-:W-:-:S04]  /*0210*/  SHF.R.U32.HI R6, RZ, 0x4, R2 ;  /* 0x00000004ff067819 */ /* 0x000fc80000011602 */
[----:B------:R-:W-:Y:S01]  /*0220*/  ISETP.GT.U32.AND P2, PT, R7, R4, PT ;  /* 0x000000040700720c */ /* 0x000fe20003f44070 */
[----:B---3--:R-:W-:-:S12]  /*0230*/  IMAD R11, R3, UR4, R6 ;  /* 0x00000004030b7c24 */ /* 0x008fd8000f8e0206 */
[----:B------:R-:W-:Y:S02]  /*0240*/  @!P2 IADD3 R4, PT, PT, R4, -R7, RZ ;  /* 0x800000070404a210 */ /* 0x000fe40007ffe0ff */
[----:B------:R-:W-:Y:S02]  /*0250*/  CS2R R72, SRZ ;  /* 0x0000000000487805 */ /* 0x000fe4000001ff00 */
[----:B------:R-:W-:Y:S02]  /*0260*/  LOP3.LUT R6, R77, R8, RZ, 0x3c, !PT ;  /* 0x000000084d067212 */ /* 0x000fe400078e3cff */
[----:B------:R-:W-:Y:S02]  /*0270*/  CS2R R70, SRZ ;  /* 0x0000000000467805 */ /* 0x000fe4000001ff00 */
[----:B----4-:R-:W-:Y:S02]  /*0280*/  ISETP.GE.U32.AND P3, PT, R11, UR8, PT ;  /* 0x000000080b007c0c */ /* 0x010fe4000bf66070 */
[----:B------:R-:W-:-:S02]  /*0290*/  CS2R R68, SRZ ;  /* 0x0000000000447805 */ /* 0x000fc4000001ff00 */
[----:B------:R-:W-:Y:S02]  /*02a0*/  SHF.R.S32.HI R9, RZ, 0x1f, R11 ;  /* 0x0000001fff097819 */ /* 0x000fe4000001140b */
[----:B------:R-:W-:Y:S02]  /*02b0*/  CS2R R64, SRZ ;  /* 0x0000000000407805 */ /* 0x000fe4000001ff00 */
[----:B------:R-:W-:Y:S02]  /*02c0*/  ISETP.GE.U32.AND P0, PT, R4, R7, PT ;  /* 0x000000070400720c */ /* 0x000fe40003f06070 */
[----:B------:R-:W-:Y:S02]  /*02d0*/  CS2R R66, SRZ ;  /* 0x0000000000427805 */ /* 0x000fe4000001ff00 */
[----:B------:R-:W-:Y:S02]  /*02e0*/  ISETP.GE.AND.EX P3, PT, R9, UR9, PT, P3 ;  /* 0x0000000909007c0c */ /* 0x000fe4000bf66330 */
[----:B------:R-:W-:-:S02]  /*02f0*/  CS2R R62, SRZ ;  /* 0x00000000003e7805 */ /* 0x000fc4000001ff00 */
[----:B------:R-:W-:Y:S01]  /*0300*/  ISETP.GE.AND P1, PT, R6, RZ, PT ;  /* 0x000000ff0600720c */ /* 0x000fe20003f26270 */
[----:B------:R-:W1:Y:S01]  /*0310*/  LDCU.U8 UR4, c[0x0][0x414] ;  /* 0x00008280ff0477ac */ /* 0x000e620008000000 */
[----:B------:R-:W-:Y:S02]  /*0320*/  @!P2 IADD3 R5, PT, PT, R5, 0x1, RZ ;  /* 0x000000010505a810 */ /* 0x000fe40007ffe0ff */
[----:B------:R-:W-:Y:S02]  /*0330*/  IADD3 R13, PT, PT, R11, 0x20, RZ ;  /* 0x000000200b0d7810 */ /* 0x000fe40007ffe0ff */
[----:B------:R-:W-:Y:S02]  /*0340*/  ISETP.GT.U32.AND P4, PT, R7, R4, PT ;  /* 0x000000040700720c */ /* 0x000fe40003f84070 */
[----:B------:R-:W-:Y:S02]  /*0350*/  IADD3 R7, PT, PT, R4, -R7, RZ ;  /* 0x8000000704077210 */ /* 0x000fe40007ffe0ff */
[----:B------:R-:W-:Y:S01]  /*0360*/  @P0 IADD3 R5, PT, PT, R5, 0x1, RZ ;  /* 0x0000000105050810 */ /* 0x000fe20007ffe0ff */
[----:B------:R-:W2:Y:S01]  /*0370*/  @!P3 LDC.64 R16, c[0x0][0x3f8] ;  /* 0x0000fe00ff10bb82 */ /* 0x000ea20000000a00 */
[----:B------:R-:W-:-:S02]  /*0380*/  ISETP.GE.U32.AND P0, PT, R13, UR8, PT ;  /* 0x000000080d007c0c */ /* 0x000fc4000bf06070 */
[----:B------:R-:W-:Y:S02]  /*0390*/  SHF.R.S32.HI R19, RZ, 0x1f, R13 ;  /* 0x0000001fff137819 */ /* 0x000fe4000001140d */
[----:B------:R-:W-:Y:S02]  /*03a0*/  SEL R4, R7, R4, !P4 ;  /* 0x0000000407047207 */ /* 0x000fe40006000000 */
[----:B------:R-:W-:Y:S01]  /*03b0*/  ISETP.GE.AND.EX P0, PT, R19, UR9, PT, P0 ;  /* 0x0000000913007c0c */ /* 0x000fe2000bf06300 */
[----:B------:R-:W3:Y:S01]  /*03c0*/  @!P3 LDC.64 R24, c[0x0][0x3a0] ;  /* 0x0000e800ff18bb82 */ /* 0x000ee20000000a00 */
[----:B------:R-:W-:Y:S02]  /*03d0*/  ISETP.NE.AND P2, PT, R8, RZ, PT ;  /* 0x000000ff0800720c */ /* 0x000fe40003f45270 */
[----:B------:R-:W-:Y:S02]  /*03e0*/  LOP3.LUT R7, RZ, R8, RZ, 0x33, !PT ;  /* 0x00000008ff077212 */ /* 0x000fe400078e33ff */
[----:B------:R-:W-:-:S02]  /*03f0*/  @!P5 IADD3 R4, PT, PT, -R4, RZ, RZ ;  /* 0x000000ff0404d210 */ /* 0x000fc40007ffe1ff */
[----:B------:R-:W-:Y:S01]  /*0400*/  @!P1 IADD3 R5, PT, PT, -R5, RZ, RZ ;  /* 0x000000ff05059210 */ /* 0x000fe20007ffe1ff */
[----:B0-----:R-:W4:Y:S01]  /*0410*/  @!P3 LDC.64 R26, c[0x0][0x398] ;  /* 0x0000e600ff1abb82 */ /* 0x001f220000000a00 */
[C---:B------:R-:W-:Y:S02]  /*0420*/  SEL R115, R7.reuse, R4, !P2 ;  /* 0x0000000407737207 */ /* 0x040fe40005000000 */
[----:B------:R-:W-:Y:S02]  /*0430*/  SEL R5, R7, R5, !P2 ;  /* 0x0000000507057207 */ /* 0x000fe40005000000 */
[----:B------:R-:W-:Y:S02]  /*0440*/  SHF.L.U32 R7, R115, 0x5, RZ ;  /* 0x0000000573077819 */ /* 0x000fe400000006ff */
[----:B------:R-:W-:Y:S01]  /*0450*/  SHF.R.S32.HI R4, RZ, 0x1f, R5 ;  /* 0x0000001fff047819 */ /* 0x000fe20000011405 */
[----:B------:R-:W5:Y:S01]  /*0460*/  @!P0 LDC.64 R28, c[0x0][0x3f8] ;  /* 0x0000fe00ff1c8b82 */ /* 0x000f620000000a00 */
[----:B------:R-:W-:-:S02]  /*0470*/  SHF.R.S32.HI R119, RZ, 0x1f, R7 ;  /* 0x0000001fff777819 */ /* 0x000fc40000011407 */
[----:B------:R-:W-:Y:S01]  /*0480*/  LOP3.LUT R118, R7, R14, RZ, 0xfc, !PT ;  /* 0x0000000e07767212 */ /* 0x000fe200078efcff */
[----:B------:R-:W-:Y:S01]  /*0490*/  IMAD R4, R4, UR10, RZ ;  /* 0x0000000a04047c24 */ /* 0x000fe2000f8e02ff */
[----:B------:R-:W-:-:S03]  /*04a0*/  IADD3 R15, PT, PT, R11, 0x40, RZ ;  /* 0x000000400b0f7810 */ /* 0x000fc60007ffe0ff */
[----:B------:R-:W-:Y:S01]  /*04b0*/  IMAD.WIDE.U32 R118, R5, UR10, R118 ;  /* 0x0000000a05767c25 */ /* 0x000fe2000f8e0076 */
[----:B------:R-:W-:Y:S01]  /*04c0*/  ISETP.GE.U32.AND P2, PT, R15, UR8, PT ;  /* 0x000000080f007c0c */ /* 0x000fe2000bf46070 */
[----:B------:R-:W0:Y:S01]  /*04d0*/  @!P0 LDC.64 R30, c[0x0][0x3a0] ;  /* 0x0000e800ff1e8b82 */ /* 0x000e220000000a00 */
[----:B------:R-:W-:Y:S01]  /*04e0*/  SHF.R.S32.HI R21, RZ, 0x1f, R15 ;  /* 0x0000001fff157819 */ /* 0x000fe2000001140f */
[----:B------:R-:W-:Y:S01]  /*04f0*/  IMAD R5, R5, UR11, R4 ;  /* 0x0000000b05057c24 */ /* 0x000fe2000f8e0204 */
[----:B------:R-:W-:Y:S01]  /*0500*/  @!P3 MOV R120, R118 ;  /* 0x000000760078b202 */ /* 0x000fe20000000f00 */
[-C--:B--2---:R-:W-:Y:S01]  /*0510*/  @!P3 IMAD R4, R9, R16.reuse, RZ ;  /* 0x000000100904b224 */ /* 0x084fe200078e02ff */
[----:B------:R-:W-:Y:S02]  /*0520*/  ISETP.GE.AND.EX P2, PT, R21, UR9, PT, P2 ;  /* 0x0000000915007c0c */ /* 0x000fe4000bf46320 */
[----:B------:R-:W-:Y:S01]  /*0530*/  IADD3 R121, PT, PT, R119, R5, RZ ;  /* 0x0000000577797210 */ /* 0x000fe20007ffe0ff */
[C---:B------:R-:W-:Y:S01]  /*0540*/  @!P3 IMAD R7, R11.reuse, R17, R4 ;  /* 0x000000110b07b224 */ /* 0x040fe200078e0204 */
[C---:B------:R-:W-:Y:S01]  /*0550*/  IADD3 R17, PT, PT, R11.reuse, 0x60, RZ ;  /* 0x000000600b117810 */ /* 0x040fe20007ffe0ff */
[----:B------:R-:W2:Y:S01]  /*0560*/  @!P0 LDC.64 R32, c[0x0][0x398] ;  /* 0x0000e600ff208b82 */ /* 0x000ea20000000a00 */
[----:B------:R-:W-:Y:S01]  /*0570*/  @!P0 MOV R9, R121 ;  /* 0x0000007900098202 */ /* 0x000fe20000000f00 */
[----:B------:R-:W-:Y:S01]  /*0580*/  @!P3 IMAD.WIDE.U32 R4, R11, R16, R120 ;  /* 0x000000100b04b225 */ /* 0x000fe200078e0078 */
[----:B------:R-:W-:-:S02]  /*0590*/  ISETP.GE.U32.AND P1, PT, R17, UR8, PT ;  /* 0x0000000811007c0c */ /* 0x000fc4000bf26070 */
[----:B------:R-:W-:Y:S01]  /*05a0*/  SHF.R.S32.HI R23, RZ, 0x1f, R17 ;  /* 0x0000001fff177819 */ /* 0x000fe20000011411 */
[----:B-----5:R-:W-:Y:S01]  /*05b0*/  @!P0 IMAD R8, R19, R28, RZ ;  /* 0x0000001c13088224 */ /* 0x020fe200078e02ff */
[----:B------:R-:W-:Y:S01]  /*05c0*/  @!P3 IADD3 R5, PT, PT, R5, R7, RZ ;  /* 0x000000070505b210 */ /* 0x000fe20007ffe0ff */
[----:B------:R-:W5:Y:S01]  /*05d0*/  @!P2 LDC.64 R34, c[0x0][0x3f8] ;  /* 0x0000fe00ff22ab82 */ /* 0x000f620000000a00 */
[----:B------:R-:W-:Y:S01]  /*05e0*/  ISETP.GE.AND.EX P1, PT, R23, UR9, PT, P1 ;  /* 0x0000000917007c0c */ /* 0x000fe2000bf26310 */
[----:B------:R-:W-:Y:S01]  /*05f0*/  @!P0 IMAD R19, R13, R29, R8 ;  /* 0x0000001d0d138224 */ /* 0x000fe200078e0208 */
[C---:B------:R-:W-:Y:S02]  /*0600*/  @!P3 SHF.L.U32 R7, R4.reuse, 0x1, RZ ;  /* 0x000000010407b819 */ /* 0x040fe400000006ff */
[----:B------:R-:W-:Y:S02]  /*0610*/  @!P3 SHF.L.U64.HI R10, R4, 0x1, R5 ;  /* 0x00000001040ab819 */ /* 0x000fe40000010205 */
[----:B---3--:R-:W-:-:S02]  /*0620*/  @!P3 IADD3 R4, P4, PT, R7, R24, RZ ;  /* 0x000000180704b210 */ /* 0x008fc40007f9e0ff */
[----:B------:R-:W-:Y:S02]  /*0630*/  @!P0 MOV R8, R118 ;  /* 0x0000007600088202 */ /* 0x000fe40000000f00 */
[C---:B------:R-:W-:Y:S02]  /*0640*/  @!P3 IADD3.X R5, PT, PT, R10.reuse, R25, RZ, P4, !PT ;  /* 0x000000190a05b210 */ /* 0x040fe400027fe4ff */
[----:B----4-:R-:W-:Y:S01]  /*0650*/  @!P3 IADD3 R6, P5, PT, R7, R26, RZ ;  /* 0x0000001a0706b210 */ /* 0x010fe20007fbe0ff */
[----:B------:R-:W-:Y:S01]  /*0660*/  @!P0 IMAD.WIDE.U32 R8, R13, R28, R8 ;  /* 0x0000001c0d088225 */ /* 0x000fe200078e0008 */
[----:B------:R-:W3:Y:S01]  /*0670*/  @!P1 LDC.64 R24, c[0x0][0x3f8] ;  /* 0x0000fe00ff189b82 */ /* 0x000ee20000000a00 */
[----:B------:R2:W4:Y:S01]  /*0680*/  @!P3 LDG.E R75, desc[UR6][R4.64] ;  /* 0x00000006044bb981 */ /* 0x000522000c1e1900 */
[----:B------:R-:W-:Y:S02]  /*0690*/  @!P3 IADD3.X R7, PT, PT, R10, R27, RZ, P5, !PT ;  /* 0x0000001b0a07b210 */ /* 0x000fe40002ffe4ff */
[----:B------:R-:W-:-:S02]  /*06a0*/  @!P0 IADD3 R13, PT, PT, R9, R19, RZ ;  /* 0x00000013090d8210 */ /* 0x000fc40007ffe0ff */
[C---:B------:R-:W-:Y:S01]  /*06b0*/  @!P0 SHF.L.U32 R9, R8.reuse, 0x1, RZ ;  /* 0x0000000108098819 */ /* 0x040fe200000006ff */
[----:B------:R1:W4:Y:S01]  /*06c0*/  @!P3 LDG.E R74, desc[UR6][R6.64] ;  /* 0x00000006064ab981 */ /* 0x000322000c1e1900 */
[----:B------:R-:W-:Y:S01]  /*06d0*/  @!P0 SHF.L.U64.HI R10, R8, 0x1, R13 ;  /* 0x00000001080a8819 */ /* 0x000fe2000001020d */
[----:B-----5:R-:W-:Y:S01]  /*06e0*/  @!P2 IMAD R12, R21, R34, RZ ;  /* 0x00000022150ca224 */ /* 0x020fe200078e02ff */
[----:B0-----:R-:W-:Y:S01]  /*06f0*/  @!P0 IADD3 R8, P3, PT, R9, R30, RZ ;  /* 0x0000001e09088210 */ /* 0x001fe20007f7e0ff */
[----:B------:R-:W0:Y:S01]  /*0700*/  @!P2 LDC.64 R26, c[0x0][0x3a0] ;  /* 0x0000e800ff1aab82 */ /* 0x000e220000000a00 */
[----:B------:R-:W-:Y:S01]  /*0710*/  IADD3 R19, PT, PT, R11, 0x80, RZ ;  /* 0x000000800b137810 */ /* 0x000fe20007ffe0ff */
[----:B------:R-:W-:Y:S01]  /*0720*/  @!P2 IMAD R13, R15, R35, R12 ;  /* 0x000000230f0da224 */ /* 0x000fe200078e020c */
[----:B--2---:R-:W-:Y:S02]  /*0730*/  @!P0 IADD3 R4, P4, PT, R9, R32, RZ ;  /* 0x0000002009048210 */ /* 0x004fe40007f9e0ff */
[----:B------:R-:W-:-:S02]  /*0740*/  @!P0 IADD3.X R9, PT, PT, R10, R31, RZ, P3, !PT ;  /* 0x0000001f0a098210 */ /* 0x000fc40001ffe4ff */
[----:B------:R-:W-:Y:S01]  /*0750*/  ISETP.GE.U32.AND P3, PT, R19, UR8, PT ;  /* 0x0000000813007c0c */ /* 0x000fe2000bf66070 */
[----:B------:R-:W2:Y:S01]  /*0760*/  @!P2 LDC.64 R28, c[0x0][0x398] ;  /* 0x0000e600ff1cab82 */ /* 0x000ea20000000a00 */
[----:B------:R-:W-:Y:S01]  /*0770*/  SHF.R.S32.HI R21, RZ, 0x1f, R19 ;  /* 0x0000001fff157819 */ /* 0x000fe20000011413 */
[----:B------:R2:W5:Y:S01]  /*0780*/  @!P0 LDG.E R73, desc[UR6][R8.64] ;  /* 0x0000000608498981 */ /* 0x000562000c1e1900 */
[----:B-1----:R-:W-:Y:S02]  /*0790*/  @!P2 MOV R6, R118 ;  /* 0x000000760006a202 */ /* 0x002fe40000000f00 */
[----:B------:R-:W-:Y:S02]  /*07a0*/  @!P2 MOV R7, R121 ;  /* 0x000000790007a202 */ /* 0x000fe40000000f00 */
[----:B------:R-:W-:Y:S01]  /*07b0*/  ISETP.GE.AND.EX P3, PT, R21, UR9, PT, P3 ;  /* 0x0000000915007c0c */ /* 0x000fe2000bf66330 */
[----:B------:R-:W1:Y:S01]  /*07c0*/  @!P1 LDC.64 R30, c[0x0][0x3a0] ;  /* 0x0000e800ff1e9b82 */ /* 0x000e620000000a00 */
[----:B------:R-:W-:Y:S01]  /*07d0*/  @!P2 IMAD.WIDE.U32 R6, R15, R34, R6 ;  /* 0x000000220f06a225 */ /* 0x000fe200078e0006 */
[----:B------:R-:W-:-:S02]  /*07e0*/  IADD3 R15, PT, PT, R11, 0xa0, RZ ;  /* 0x000000a00b0f7810 */ /* 0x000fc40007ffe0ff */
[----:B------:R-:W-:Y:S01]  /*07f0*/  @!P0 IADD3.X R5, PT, PT, R10, R33, RZ, P4, !PT ;  /* 0x000000210a058210 */ /* 0x000fe200027fe4ff */
[----:B---3--:R-:W-:Y:S01]  /*0800*/  @!P1 IMAD R12, R23, R24, RZ ;  /* 0x00000018170c9224 */ /* 0x008fe200078e02ff */
[----:B------:R-:W-:Y:S02]  /*0810*/  ISETP.GE.U32.AND P4, PT, R15, UR8, PT ;  /* 0x000000080f007c0c */ /* 0x000fe4000bf86070 */
[----:B------:R-:W3:Y:S01]  /*0820*/  @!P1 LDC.64 R32, c[0x0][0x398] ;  /* 0x0000e600ff209b82 */ /* 0x000ee20000000a00 */
[----:B------:R-:W-:Y:S02]  /*0830*/  SHF.R.S32.HI R23, RZ, 0x1f, R15 ;  /* 0x0000001fff177819 */ /* 0x000fe4000001140f */
[----:B------:R-:W-:Y:S01]  /*0840*/  @!P2 IADD3 R13, PT, PT, R7, R13, RZ ;  /* 0x0000000d070da210 */ /* 0x000fe20007ffe0ff */
[----:B------:R-:W-:Y:S01]  /*0850*/  @!P1 IMAD R25, R17, R25, R12 ;  /* 0x0000001911199224 */ /* 0x000fe200078e020c */
[----:B------:R-:W-:Y:S01]  /*0860*/  ISETP.GE.AND.EX P4, PT, R23, UR9, PT, P4 ;  /* 0x0000000917007c0c */ /* 0x000fe2000bf86340 */
[----:B------:R3:W5:Y:S01]  /*0870*/  @!P0 LDG.E R72, desc[UR6][R4.64] ;  /* 0x0000000604488981 */ /* 0x000762000c1e1900 */
[----:B------:R-:W-:Y:S01]  /*0880*/  @!P2 SHF.L.U64.HI R10, R6, 0x1, R13 ;  /* 0x00000001060aa819 */ /* 0x000fe2000001020d */
[----:B------:R-:W3:Y:S01]  /*0890*/  @!P3 LDC.64 R34, c[0x0][0x3f8] ;  /* 0x0000fe00ff22bb82 */ /* 0x000ee20000000a00 */
[----:B------:R-:W-:-:S02]  /*08a0*/  @!P1 MOV R12, R118 ;  /* 0x00000076000c9202 */ /* 0x000fc40000000f00 */
[----:B------:R-:W-:Y:S02]  /*08b0*/  @!P1 MOV R13, R121 ;  /* 0x00000079000d9202 */ /* 0x000fe40000000f00 */
[----:B------:R-:W-:Y:S01]  /*08c0*/  @!P2 SHF.L.U32 R7, R6, 0x1, RZ ;  /* 0x000000010607a819 */ /* 0x000fe200000006ff */
[----:B------:R-:W-:-:S03]  /*08d0*/  @!P1 IMAD.WIDE.U32 R12, R17, R24, R12 ;  /* 0x00000018110c9225 */ /* 0x000fc600078e000c */
[C---:B0-----:R-:W-:Y:S01]  /*08e0*/  @!P2 IADD3 R6, P5, PT, R7.reuse, R26, RZ ;  /* 0x0000001a0706a210 */ /* 0x041fe20007fbe0ff */
[----:B------:R-:W0:Y:S01]  /*08f0*/  @!P4 LDC.64 R36, c[0x0][0x3f8] ;  /* 0x0000fe00ff24cb82 */ /* 0x000e220000000a00 */
[----:B--2---:R-:W-:Y:S02]  /*0900*/  @!P2 IADD3 R8, P6, PT, R7, R28, RZ ;  /* 0x0000001c0708a210 */ /* 0x004fe40007fde0ff */
[----:B------:R-:W-:Y:S02]  /*0910*/  @!P1 IADD3 R13, PT, PT, R13, R25, RZ ;  /* 0x000000190d0d9210 */ /* 0x000fe40007ffe0ff */
[----:B------:R-:W-:Y:S02]  /*0920*/  @!P1 SHF.L.U32 R17, R12, 0x1, RZ ;  /* 0x000000010c119819 */ /* 0x000fe400000006ff */
[C---:B------:R-:W-:Y:S02]  /*0930*/  @!P2 IADD3.X R7, PT, PT, R10.reuse, R27, RZ, P5, !PT ;  /* 0x0000001b0a07a210 */ /* 0x040fe40002ffe4ff */
[----:B------:R-:W-:-:S02]  /*0940*/  @!P2 IADD3.X R9, PT, PT, R10, R29, RZ, P6, !PT ;  /* 0x0000001d0a09a210 */ /* 0x000fc400037fe4ff */
[----:B------:R-:W-:Y:S01]  /*0950*/  @!P1 SHF.L.U64.HI R10, R12, 0x1, R13 ;  /* 0x000000010c0a9819 */ /* 0x000fe2000001020d */
[----:B------:R-:W2:Y:S01]  /*0960*/  @!P3 LDC.64 R28, c[0x0][0x3a0] ;  /* 0x0000e800ff1cbb82 */ /* 0x000ea20000000a00 */
[----:B-1----:R-:W-:Y:S01]  /*0970*/  @!P1 IADD3 R12, P0, PT, R17, R30, RZ ;  /* 0x0000001e110c9210 */ /* 0x002fe20007f1e0ff */
[----:B------:R1:W5:Y:S03]  /*0980*/  @!P2 LDG.E R71, desc[UR6][R6.64] ;  /* 0x000000060647a981 */ /* 0x000366000c1e1900 */
[C---:B------:R-:W-:Y:S01]  /*0990*/  @!P1 IADD3.X R13, PT, PT, R10.reuse, R31, RZ, P0, !PT ;  /* 0x0000001f0a0d9210 */ /* 0x040fe200007fe4ff */
[----:B---3--:R-:W-:Y:S01]  /*09a0*/  @!P3 IMAD R16, R21, R34, RZ ;  /* 0x000000221510b224 */ /* 0x008fe200078e02ff */
[----:B------:R-:W-:Y:S01]  /*09b0*/  @!P1 IADD3 R4, P0, PT, R17, R32, RZ ;  /* 0x0000002011049210 */ /* 0x000fe20007f1e0ff */
[----:B------:R-:W3:Y:S01]  /*09c0*/  @!P3 LDC.64 R30, c[0x0][0x398] ;  /* 0x0000e600ff1ebb82 */ /* 0x000ee20000000a00 */
[----:B------:R-:W-:Y:S01]  /*09d0*/  IADD3 R17, PT, PT, R11, 0xc0, RZ ;  /* 0x000000c00b117810 */ /* 0x000fe20007ffe0ff */
[----:B------:R-:W5:Y:S01]  /*09e0*/  @!P1 LDG.E R69, desc[UR6][R12.64] ;  /* 0x000000060c459981 */ /* 0x000f62000c1e1900 */
[----:B------:R-:W-:-:S02]  /*09f0*/  @!P1 IADD3.X R5, PT, PT, R10, R33, RZ, P0, !PT ;  /* 0x000000210a059210 */ /* 0x000fc400007fe4ff */
[----:B-1----:R-:W-:Y:S01]  /*0a00*/  @!P3 MOV R6, R118 ;  /* 0x000000760006b202 */ /* 0x002fe20000000f00 */
[----:B------:R0:W5:Y:S01]  /*0a10*/  @!P2 LDG.E R70, desc[UR6][R8.64] ;  /* 0x000000060846a981 */ /* 0x000162000c1e1900 */
[----:B------:R-:W-:Y:S01]  /*0a20*/  @!P3 MOV R7, R121 ;  /* 0x000000790007b202 */ /* 0x000fe20000000f00 */
[----:B------:R-:W1:Y:S01]  /*0a30*/  @!P4 LDC.64 R32, c[0x0][0x3a0] ;  /* 0x0000e800ff20cb82 */ /* 0x000e620000000a00 */
[----:B------:R-:W-:Y:S01]  /*0a40*/  @!P3 IMAD R27, R19, R35, R16 ;  /* 0x00000023131bb224 */ /* 0x000fe200078e0210 */
[----:B------:R-:W-:Y:S01]  /*0a50*/  ISETP.GE.U32.AND P0, PT, R17, UR8, PT ;  /* 0x0000000811007c0c */ /* 0x000fe2000bf06070 */
[----:B------:R3:W5:Y:S01]  /*0a60*/  @!P1 LDG.E R68, desc[UR6][R4.64] ;  /* 0x0000000604449981 */ /* 0x000762000c1e1900 */
[----:B------:R-:W-:Y:S01]  /*0a70*/  @!P3 IMAD.WIDE.U32 R6, R19, R34, R6 ;  /* 0x000000221306b225 */ /* 0x000fe200078e0006 */
[----:B------:R-:W-:Y:S02]  /*0a80*/  SHF.R.S32.HI R19, RZ, 0x1f, R17 ;  /* 0x0000001fff137819 */ /* 0x000fe40000011411 */
[----:B------:R-:W-:Y:S01]  /*0a90*/  IADD3 R21, PT, PT, R11, 0xe0, RZ ;  /* 0x000000e00b157810 */ /* 0x000fe20007ffe0ff */
[----:B------:R-:W1:Y:S01]  /*0aa0*/  @!P4 LDC.64 R34, c[0x0][0x398] ;  /* 0x0000e600ff22cb82 */ /* 0x000e620000000a00 */
[----:B------:R-:W-:Y:S01]  /*0ab0*/  ISETP.GE.AND.EX P0, PT, R19, UR9, PT, P0 ;  /* 0x0000000913007c0c */ /* 0x000fe2000bf06300 */
[----:B0-----:R-:W-:Y:S01]  /*0ac0*/  @!P4 IMAD R8, R23, R36, RZ ;  /* 0x000000241708c224 */ /* 0x001fe200078e02ff */
[----:B------:R-:W-:-:S02]  /*0ad0*/  @!P4 MOV R12, R118 ;  /* 0x00000076000cc202 */ /* 0x000fc40000000f00 */
[----:B------:R-:W-:Y:S02]  /*0ae0*/  @!P4 MOV R13, R121 ;  /* 0x00000079000dc202 */ /* 0x000fe40000000f00 */
[----:B------:R-:W-:Y:S02]  /*0af0*/  ISETP.GE.U32.AND P2, PT, R21, UR8, PT ;  /* 0x0000000815007c0c */ /* 0x000fe4000bf46070 */
[----:B------:R-:W-:Y:S01]  /*0b00*/  SHF.R.S32.HI R25, RZ, 0x1f, R21 ;  /* 0x0000001fff197819 */ /* 0x000fe20000011415 */
[----:B------:R-:W-:Y:S01]  /*0b10*/  @!P4 IMAD R23, R15, R37, R8 ;  /* 0x000000250f17c224 */ /* 0x000fe200078e0208 */
[----:B------:R-:W-:Y:S01]  /*0b20*/  @!P3 IADD3 R7, PT, PT, R7, R27, RZ ;  /* 0x0000001b0707b210 */ /* 0x000fe20007ffe0ff */
[----:B------:R-:W-:Y:S01]  /*0b30*/  @!P4 IMAD.WIDE.U32 R12, R15, R36, R12 ;  /* 0x000000240f0cc225 */ /* 0x000fe200078e000c */
[----:B------:R-:W-:Y:S01]  /*0b40*/  ISETP.GE.AND.EX P1, PT, R25, UR9, PT, P2 ;  /* 0x0000000919007c0c */ /* 0x000fe2000bf26320 */
[----:B------:R-:W0:Y:S01]  /*0b50*/  @!P0 LDC.64 R36, c[0x0][0x3f8] ;  /* 0x0000fe00ff248b82 */ /* 0x000e220000000a00 */
[----:B------:R-:W-:-:S02]  /*0b60*/  @!P3 SHF.L.U32 R9, R6, 0x1, RZ ;  /* 0x000000010609b819 */ /* 0x000fc400000006ff */
[----:B------:R-:W-:Y:S02]  /*0b70*/  @!P3 SHF.L.U64.HI R10, R6, 0x1, R7 ;  /* 0x00000001060ab819 */ /* 0x000fe40000010207 */
[C---:B--2---:R-:W-:Y:S02]  /*0b80*/  @!P3 IADD3 R6, P2, PT, R9.reuse, R28, RZ ;  /* 0x0000001c0906b210 */ /* 0x044fe40007f5e0ff */
[----:B---3--:R-:W-:Y:S02]  /*0b90*/  @!P3 IADD3 R8, P5, PT, R9, R30, RZ ;  /* 0x0000001e0908b210 */ /* 0x008fe40007fbe0ff */
[----:B------:R-:W-:Y:S02]  /*0ba0*/  @!P4 IADD3 R5, PT, PT, R13, R23, RZ ;  /* 0x000000170d05c210 */ /* 0x000fe40007ffe0ff */
[----:B------:R-:W-:Y:S01]  /*0bb0*/  @!P4 SHF.L.U32 R13, R12, 0x1, RZ ;  /* 0x000000010c0dc819 */ /* 0x000fe200000006ff */
[----:B------:R-:W2:Y:S01]  /*0bc0*/  @!P0 LDC.64 R22, c[0x0][0x3a0] ;  /* 0x0000e800ff168b82 */ /* 0x000ea20000000a00 */
[----:B------:R-:W-:-:S02]  /*0bd0*/  @!P3 IADD3.X R7, PT, PT, R10, R29, RZ, P2, !PT ;  /* 0x0000001d0a07b210 */ /* 0x000fc400017fe4ff */
[----:B------:R-:W-:Y:S02]  /*0be0*/  @!P3 IADD3.X R9, PT, PT, R10, R31, RZ, P5, !PT ;  /* 0x0000001f0a09b210 */ /* 0x000fe40002ffe4ff */
[----:B------:R-:W-:Y:S01]  /*0bf0*/  @!P4 SHF.L.U64.HI R10, R12, 0x1, R5 ;  /* 0x000000010c0ac819 */ /* 0x000fe20000010205 */
[----:B------:R0:W3:Y:S01]  /*0c00*/  @!P3 LDG.E R67, desc[UR6][R6.64] ;  /* 0x000000060643b981 */ /* 0x0000e2000c1e1900 */
[----:B-1----:R-:W-:Y:S01]  /*0c10*/  @!P4 IADD3 R4, P2, PT, R13, R32, RZ ;  /* 0x000000200d04c210 */ /* 0x002fe20007f5e0ff */
[----:B------:R-:W1:Y:S01]  /*0c20*/  @!P1 LDC.64 R30, c[0x0][0x3f8] ;  /* 0x0000fe00ff1e9b82 */ /* 0x000e620000000a00 */
[----:B------:R-:W-:Y:S01]  /*0c30*/  IADD3 R15, PT, PT, R11, 0x100, RZ ;  /* 0x000001000b0f7810 */ /* 0x000fe20007ffe0ff */
[----:B------:R-:W3:Y:S01]  /*0c40*/  @!P3 LDG.E R66, desc[UR6][R8.64] ;  /* 0x000000060842b981 */ /* 0x000ee2000c1e1900 */
[----:B------:R-:W-:Y:S02]  /*0c50*/  @!P4 IADD3.X R5, PT, PT, R10, R33, RZ, P2, !PT ;  /* 0x000000210a05c210 */ /* 0x000fe400017fe4ff */
[----:B------:R-:W-:-:S02]  /*0c60*/  @!P4 IADD3 R12, P2, PT, R13, R34, RZ ;  /* 0x000000220d0cc210 */ /* 0x000fc40007f5e0ff */
[----:B------:R-:W-:Y:S01]  /*0c70*/  SHF.R.S32.HI R27, RZ, 0x1f, R15 ;  /* 0x0000001fff1b7819 */ /* 0x000fe2000001140f */
[----:B------:R0:W3:Y:S01]  /*0c80*/  @!P4 LDG.E R65, desc[UR6][R4.64] ;  /* 0x000000060441c981 */ /* 0x0000e2000c1e1900 */
[----:B------:R-:W-:Y:S01]  /*0c90*/  @!P4 IADD3.X R13, PT, PT, R10, R35, RZ, P2, !PT ;  /* 0x000000230a0dc210 */ /* 0x000fe200017fe4ff */
[----:B------:R-:W2:Y:S01]  /*0ca0*/  @!P1 LDC.64 R32, c[0x0][0x3a0] ;  /* 0x0000e800ff209b82 */ /* 0x000ea20000000a00 */
[----:B------:R-:W-:-:S03]  /*0cb0*/  ISETP.GE.U32.AND P2, PT, R15, UR8, PT ;  /* 0x000000080f007c0c */ /* 0x000fc6000bf46070 */
[----:B------:R1:W3:Y:S01]  /*0cc0*/  @!P4 LDG.E R64, desc[UR6][R12.64] ;  /* 0x000000060c40c981 */ /* 0x0002e2000c1e1900 */
[----:B------:R-:W-:Y:S01]  /*0cd0*/  ISETP.GE.AND.EX P4, PT, R27, UR9, PT, P2 ;  /* 0x000000091b007c0c */ /* 0x000fe2000bf86320 */
[----:B0-----:R-:W-:Y:S02]  /*0ce0*/  @!P0 IMAD R6, R19, R36, RZ ;  /* 0x0000002413068224 */ /* 0x001fe400078e02ff */
[----:B------:R-:W0:Y:S01]  /*0cf0*/  @!P0 LDC.64 R28, c[0x0][0x398] ;  /* 0x0000e600ff1c8b82 */ /* 0x000e220000000a00 */
[-C--:B------:R-:W-:Y:S02]  /*0d00*/  @!P0 MOV R4, R118.reuse ;  /* 0x0000007600048202 */ /* 0x080fe40000000f00 */
[----:B------:R-:W-:Y:S02]  /*0d10*/  @!P0 MOV R5, R121 ;  /* 0x0000007900058202 */ /* 0x000fe40000000f00 */
[----:B------:R-:W-:Y:S01]  /*0d20*/  IADD3 R19, PT, PT, R11, 0x120, RZ ;  /* 0x000001200b137810 */ /* 0x000fe20007ffe0ff */
[----:B------:R-:W-:Y:S01]  /*0d30*/  @!P0 IMAD R7, R17, R37, R6 ;  /* 0x0000002511078224 */ /* 0x000fe200078e0206 */
[----:B------:R-:W-:Y:S01]  /*0d40*/  @!P1 MOV R8, R118 ;  /* 0x0000007600089202 */ /* 0x000fe20000000f00 */
[----:B-1----:R-:W-:Y:S01]  /*0d50*/  @!P1 IMAD R6, R25, R30, RZ ;  /* 0x0000001e19069224 */ /* 0x002fe200078e02ff */
[----:B------:R-:W-:Y:S01]  /*0d60*/  @!P1 MOV R9, R121 ;  /* 0x0000007900099202 */ /* 0x000fe20000000f00 */
[----:B------:R-:W-:Y:S01]  /*0d70*/  @!P0 IMAD.WIDE.U32 R4, R17, R36, R4 ;  /* 0x0000002411048225 */ /* 0x000fe200078e0004 */
[----:B------:R-:W-:Y:S01]  /*0d80*/  ISETP.GE.U32.AND P3, PT, R19, UR8, PT ;  /* 0x0000000813007c0c */ /* 0x000fe2000bf66070 */
[----:B------:R-:W1:Y:S01]  /*0d90*/  @!P4 LDC.64 R34, c[0x0][0x3f8] ;  /* 0x0000fe00ff22cb82 */ /* 0x000e620000000a00 */
[----:B------:R-:W-:Y:S01]  /*0da0*/  SHF.R.S32.HI R25, RZ, 0x1f, R19 ;  /* 0x0000001fff197819 */ /* 0x000fe20000011413 */
[----:B------:R-:W-:Y:S01]  /*0db0*/  @!P1 IMAD R17, R21, R31, R6 ;  /* 0x0000001f15119224 */ /* 0x000fe200078e0206 */
[----:B------:R-:W-:Y:S01]  /*0dc0*/  @!P0 IADD3 R5, PT, PT, R5, R7, RZ ;  /* 0x0000000705058210 */ /* 0x000fe20007ffe0ff */
[----:B------:R-:W-:Y:S01]  /*0dd0*/  @!P1 IMAD.WIDE.U32 R8, R21, R30, R8 ;  /* 0x0000001e15089225 */ /* 0x000fe200078e0008 */
[----:B------:R-:W-:-:S02]  /*0de0*/  ISETP.GE.AND.EX P3, PT, R25, UR9, PT, P3 ;  /* 0x0000000919007c0c */ /* 0x000fc4000bf66330 */
[C---:B------:R-:W-:Y:S01]  /*0df0*/  @!P0 SHF.L.U32 R7, R4.reuse, 0x1, RZ ;  /* 0x0000000104078819 */ /* 0x040fe200000006ff */
[----:B------:R-:W4:Y:S01]  /*0e00*/  @!P1 LDC.64 R30, c[0x0][0x398] ;  /* 0x0000e600ff1e9b82 */ /* 0x000f220000000a00 */
[----:B------:R-:W-:Y:S02]  /*0e10*/  @!P0 SHF.L.U64.HI R12, R4, 0x1, R5 ;  /* 0x00000001040c8819 */ /* 0x000fe40000010205 */
[----:B------:R-:W-:Y:S02]  /*0e20*/  @!P1 IADD3 R5, PT, PT, R9, R17, RZ ;  /* 0x0000001109059210 */ /* 0x000fe40007ffe0ff */
[----:B--2---:R-:W-:Y:S02]  /*0e30*/  @!P0 IADD3 R4, P2, PT, R7, R22, RZ ;  /* 0x0000001607048210 */ /* 0x004fe40007f5e0ff */
[C---:B------:R-:W-:Y:S02]  /*0e40*/  @!P1 SHF.L.U32 R13, R8.reuse, 0x1, RZ ;  /* 0x00000001080d9819 */ /* 0x040fe400000006ff */
[----:B------:R-:W-:Y:S01]  /*0e50*/  @!P1 SHF.L.U64.HI R10, R8, 0x1, R5 ;  /* 0x00000001080a9819 */ /* 0x000fe20000010205 */
[----:B------:R-:W2:Y:S01]  /*0e60*/  @!P3 LDC.64 R36, c[0x0][0x3f8] ;  /* 0x0000fe00ff24bb82 */ /* 0x000ea20000000a00 */
[----:B------:R-:W-:-:S02]  /*0e70*/  @!P0 IADD3.X R5, PT, PT, R12, R23, RZ, P2, !PT ;  /* 0x000000170c058210 */ /* 0x000fc400017fe4ff */
[----:B------:R-:W-:Y:S02]  /*0e80*/  @!P1 IADD3 R8, P2, PT, R13, R32, RZ ;  /* 0x000000200d089210 */ /* 0x000fe40007f5e0ff */
[----:B0-----:R-:W-:Y:S01]  /*0e90*/  @!P0 IADD3 R6, P5, PT, R7, R28, RZ ;  /* 0x0000001c07068210 */ /* 0x001fe20007fbe0ff */
[----:B-1----:R-:W-:Y:S01]  /*0ea0*/  @!P4 IMAD R16, R27, R34, RZ ;  /* 0x000000221b10c224 */ /* 0x002fe200078e02ff */
[----:B------:R-:W-:Y:S01]  /*0eb0*/  IADD3 R23, PT, PT, R11, 0x140, RZ ;  /* 0x000001400b177810 */ /* 0x000fe20007ffe0ff */
[----:B------:R0:W3:Y:S01]  /*0ec0*/  @!P0 LDG.E R63, desc[UR6][R4.64] ;  /* 0x00000006043f8981 */ /* 0x0000e2000c1e1900 */
[----:B------:R-:W-:Y:S02]  /*0ed0*/  @!P1 IADD3.X R9, PT, PT, R10, R33, RZ, P2, !PT ;  /* 0x000000210a099210 */ /* 0x000fe400017fe4ff */
[----:B------:R-:W1:Y:S01]  /*0ee0*/  @!P4 LDC.64 R32, c[0x0][0x3a0] ;  /* 0x0000e800ff20cb82 */ /* 0x000e620000000a00 */
[----:B------:R-:W-:Y:S02]  /*0ef0*/  @!P0 IADD3.X R7, PT, PT, R12, R29, RZ, P5, !PT ;  /* 0x0000001d0c078210 */ /* 0x000fe40002ffe4ff */
[----:B------:R-:W-:-:S02]  /*0f00*/  ISETP.GE.U32.AND P2, PT, R23, UR8, PT ;  /* 0x0000000817007c0c */ /* 0x000fc4000bf46070 */
[----:B------:R-:W-:Y:S01]  /*0f10*/  SHF.R.S32.HI R29, RZ, 0x1f, R23 ;  /* 0x0000001fff1d7819 */ /* 0x000fe20000011417 */
[----:B------:R2:W3:Y:S01]  /*0f20*/  @!P0 LDG.E R62, desc[UR6][R6.64] ;  /* 0x00000006063e8981 */ /* 0x0004e2000c1e1900 */
[----:B0-----:R-:W-:Y:S02]  /*0f30*/  @!P4 IMAD R5, R15, R35, R16 ;  /* 0x000000230f05c224 */ /* 0x001fe400078e0210 */
[----:B------:R-:W-:Y:S02]  /*0f40*/  ISETP.GE.AND.EX P2, PT, R29, UR9, PT, P2 ;  /* 0x000000091d007c0c */ /* 0x000fe4000bf46320 */
[----:B------:R-:W-:Y:S02]  /*0f50*/  @!P4 MOV R16, R118 ;  /* 0x000000760010c202 */ /* 0x000fe40000000f00 */
[----:B------:R-:W-:Y:S02]  /*0f60*/  @!P4 MOV R17, R121 ;  /* 0x000000790011c202 */ /* 0x000fe40000000f00 */
[----:B------:R-:W-:Y:S01]  /*0f70*/  MOV R21, RZ ;  /* 0x000000ff00157202 */ /* 0x000fe20000000f00 */
[----:B------:R-:W-:-:S02]  /*0f80*/  @!P4 IMAD.WIDE.U32 R16, R15, R34, R16 ;  /* 0x000000220f10c225 */ /* 0x000fc400078e0010 */
[----:B------:R-:W0:Y:S01]  /*0f90*/  @!P4 LDC.64 R34, c[0x0][0x398] ;  /* 0x0000e600ff22cb82 */ /* 0x000e220000000a00 */
[----:B----4-:R-:W-:Y:S01]  /*0fa0*/  @!P1 IADD3 R12, P0, PT, R13, R30, RZ ;  /* 0x0000001e0d0c9210 */ /* 0x010fe20007f1e0ff */
[----:B--2---:R-:W-:Y:S01]  /*0fb0*/  @!P3 IMAD R6, R25, R36, RZ ;  /* 0x000000241906b224 */ /* 0x004fe200078e02ff */
[----:B------:R-:W-:Y:S01]  /*0fc0*/  @!P4 IADD3 R5, PT, PT, R17, R5, RZ ;  /* 0x000000051105c210 */ /* 0x000fe20007ffe0ff */
[----:B------:R1:W2:Y:S01]  /*0fd0*/  @!P1 LDG.E R21, desc[UR6][R8.64] ;  /* 0x0000000608159981 */ /* 0x0002a2000c1e1900 */
[----:B------:R-:W-:-:S03]  /*0fe0*/  @!P4 SHF.L.U32 R17, R16, 0x1, RZ ;  /* 0x000000011011c819 */ /* 0x000fc600000006ff */
[----:B------:R-:W4:Y:S01]  /*0ff0*/  @!P2 LDC.64 R38, c[0x0][0x3f8] ;  /* 0x0000fe00ff26ab82 */ /* 0x000f220000000a00 */
[----:B------:R-:W-:Y:S01]  /*1000*/  @!P1 IADD3.X R13, PT, PT, R10, R31, RZ, P0, !PT ;  /* 0x0000001f0a0d9210 */ /* 0x000fe200007fe4ff */
[----:B------:R-:W-:Y:S01]  /*1010*/  @!P3 IMAD R27, R19, R37, R6 ;  /* 0x00000025131bb224 */ /* 0x000fe200078e0206 */
[----:B------:R-:W-:Y:S02]  /*1020*/  @!P4 SHF.L.U64.HI R16, R16, 0x1, R5 ;  /* 0x000000011010c819 */ /* 0x000fe40000010205 */
[----:B------:R-:W-:Y:S02]  /*1030*/  IADD3 R15, PT, PT, R11, 0x160, RZ ;  /* 0x000001600b0f7810 */ /* 0x000fe40007ffe0ff */
[----:B-1----:R-:W-:Y:S01]  /*1040*/  @!P4 IADD3 R8, P0, PT, R17, R32, RZ ;  /* 0x000000201108c210 */ /* 0x002fe20007f1e0ff */
[----:B------:R-:W1:Y:S01]  /*1050*/  @!P3 LDC.64 R30, c[0x0][0x3a0] ;  /* 0x0000e800ff1ebb82 */ /* 0x000e620000000a00 */
[----:B------:R-:W-:Y:S02]  /*1060*/  @!P3 MOV R6, R118 ;  /* 0x000000760006b202 */ /* 0x000fe40000000f00 */
[----:B------:R-:W-:-:S02]  /*1070*/  @!P3 MOV R7, R121 ;  /* 0x000000790007b202 */ /* 0x000fc40000000f00 */
[----:B------:R-:W-:Y:S02]  /*1080*/  @!P4 IADD3.X R9, PT, PT, R16, R33, RZ, P0, !PT ;  /* 0x000000211009c210 */ /* 0x000fe400007fe4ff */
[----:B------:R-:W-:Y:S02]  /*1090*/  ISETP.GE.U32.AND P0, PT, R15, UR8, PT ;  /* 0x000000080f007c0c */ /* 0x000fe4000bf06070 */
[----:B------:R-:W-:Y:S01]  /*10a0*/  SHF.R.S32.HI R25, RZ, 0x1f, R15 ;  /* 0x0000001fff197819 */ /* 0x000fe2000001140f */
[----:B------:R-:W-:Y:S01]  /*10b0*/  @!P3 IMAD.WIDE.U32 R6, R19, R36, R6 ;  /* 0x000000241306b225 */ /* 0x000fe200078e0006 */
[----:B------:R-:W1:Y:S01]  /*10c0*/  @!P3 LDC.64 R32, c[0x0][0x398] ;  /* 0x0000e600ff20bb82 */ /* 0x000e620000000a00 */
[----:B------:R-:W-:Y:S02]  /*10d0*/  MOV R4, RZ ;  /* 0x000000ff00047202 */ /* 0x000fe40000000f00 */
[----:B------:R-:W-:Y:S02]  /*10e0*/  ISETP.GE.AND.EX P0, PT, R25, UR9, PT, P0 ;  /* 0x0000000919007c0c */ /* 0x000fe4000bf06300 */
[----:B------:R-:W-:-:S02]  /*10f0*/  MOV R5, RZ ;  /* 0x000000ff00057202 */ /* 0x000fc40000000f00 */
[----:B------:R0:W2:Y:S01]  /*1100*/  @!P1 LDG.E R4, desc[UR6][R12.64] ;  /* 0x000000060c049981 */ /* 0x0000a2000c1e1900 */
[----:B------:R-:W1:Y:S01]  /*1110*/  @!P2 LDC.64 R36, c[0x0][0x3a0] ;  /* 0x0000e800ff24ab82 */ /* 0x000e620000000a00 */
[----:B------:R-:W-:Y:S02]  /*1120*/  @!P3 IADD3 R7, PT, PT, R7, R27, RZ ;  /* 0x0000001b0707b210 */ /* 0x000fe40007ffe0ff */
[----:B------:R0:W2:Y:S01]  /*1130*/  @!P4 LDG.E R5, desc[UR6][R8.64] ;  /* 0x000000060805c981 */ /* 0x0000a2000c1e1900 */
[----:B----4-:R-:W-:Y:S01]  /*1140*/  @!P2 IMAD R10, R29, R38, RZ ;  /* 0x000000261d0aa224 */ /* 0x010fe200078e02ff */
[----:B0-----:R-:W-:-:S03]  /*1150*/  @!P4 IADD3 R12, P1, PT, R17, R34, RZ ;  /* 0x00000022110cc210 */ /* 0x001fc60007f3e0ff */
[----:B------:R-:W0:Y:S01]  /*1160*/  @!P2 LDC.64 R28, c[0x0][0x398] ;  /* 0x0000e600ff1cab82 */ /* 0x000e220000000a00 */
[----:B------:R-:W-:Y:S02]  /*1170*/  @!P2 MOV R8, R118 ;  /* 0x000000760008a202 */ /* 0x000fe40000000f00 */
[----:B------:R-:W-:Y:S02]  /*1180*/  @!P2 MOV R9, R121 ;  /* 0x000000790009a202 */ /* 0x000fe40000000f00 */
[----:B------:R-:W-:Y:S02]  /*1190*/  @!P4 IADD3.X R13, PT, PT, R16, R35, RZ, P1, !PT ;  /* 0x00000023100dc210 */ /* 0x000fe40000ffe4ff */
[C---:B------:R-:W-:Y:S01]  /*11a0*/  @!P3 SHF.L.U64.HI R20, R6.reuse, 0x1, R7 ;  /* 0x000000010614b819 */ /* 0x040fe20000010207 */
[----:B------:R-:W4:Y:S01]  /*11b0*/  @!P0 LDC.64 R34, c[0x0][0x3f8] ;  /* 0x0000fe00ff228b82 */ /* 0x000f220000000a00 */
[----:B------:R-:W-:Y:S01]  /*11c0*/  @!P3 SHF.L.U32 R19, R6, 0x1, RZ ;  /* 0x000000010613b819 */ /* 0x000fe200000006ff */
[----:B------:R-:W-:-:S02]  /*11d0*/  @!P2 IMAD R7, R23, R39, R10 ;  /* 0x000000271707a224 */ /* 0x000fc400078e020a */
[----:B------:R-:W-:Y:S01]  /*11e0*/  @!P2 IMAD.WIDE.U32 R8, R23, R38, R8 ;  /* 0x000000261708a225 */ /* 0x000fe200078e0008 */
[----:B------:R-:W-:Y:S02]  /*11f0*/  MOV R6, RZ ;  /* 0x000000ff00067202 */ /* 0x000fe40000000f00 */
[----:B-1----:R-:W-:Y:S02]  /*1200*/  @!P3 IADD3 R16, P1, PT, R19, R30, RZ ;  /* 0x0000001e1310b210 */ /* 0x002fe40007f3e0ff */
[----:B------:R-:W-:Y:S02]  /*1210*/  @!P2 IADD3 R9, PT, PT, R9, R7, RZ ;  /* 0x000000070909a210 */ /* 0x000fe40007ffe0ff */
[----:B------:R-:W-:Y:S01]  /*1220*/  @!P2 SHF.L.U32 R27, R8, 0x1, RZ ;  /* 0x00000001081ba819 */ /* 0x000fe200000006ff */
[----:B------:R1:W2:Y:S01]  /*1230*/  @!P4 LDG.E R6, desc[UR6][R12.64] ;  /* 0x000000060c06c981 */ /* 0x0002a2000c1e1900 */
[----:B------:R-:W-:Y:S02]  /*1240*/  @!P3 IADD3.X R17, PT, PT, R20, R31, RZ, P1, !PT ;  /* 0x0000001f1411b210 */ /* 0x000fe40000ffe4ff */
[----:B------:R-:W-:-:S02]  /*1250*/  @!P3 IADD3 R18, P1, PT, R19, R32, RZ ;  /* 0x000000201312b210 */ /* 0x000fc40007f3e0ff */
[----:B------:R-:W-:Y:S02]  /*1260*/  @!P2 SHF.L.U64.HI R10, R8, 0x1, R9 ;  /* 0x00000001080aa819 */ /* 0x000fe40000010209 */
[----:B------:R-:W-:Y:S02]  /*1270*/  @!P2 IADD3 R22, P4, PT, R27, R36, RZ ;  /* 0x000000241b16a210 */ /* 0x000fe40007f9e0ff */
[----:B------:R-:W-:Y:S01]  /*1280*/  IADD3 R31, PT, PT, R11, 0x180, RZ ;  /* 0x000001800b1f7810 */ /* 0x000fe20007ffe0ff */
[----:B-1----:R-:W1:Y:S01]  /*1290*/  @!P0 LDC.64 R12, c[0x0][0x398] ;  /* 0x0000e600ff0c8b82 */ /* 0x002e620000000a00 */
[----:B------:R-:W-:Y:S02]  /*12a0*/  @!P3 IADD3.X R19, PT, PT, R20, R33, RZ, P1, !PT ;  /* 0x000000211413b210 */ /* 0x000fe40000ffe4ff */
[----:B------:R-:W-:Y:S02]  /*12b0*/  @!P2 IADD3.X R23, PT, PT, R10, R37, RZ, P4, !PT ;  /* 0x000000250a17a210 */ /* 0x000fe400027fe4ff */
[----:B------:R-:W-:-:S02]  /*12c0*/  ISETP.GE.U32.AND P1, PT, R31, UR8, PT ;  /* 0x000000081f007c0c */ /* 0x000fc4000bf26070 */
[----:B------:R-:W-:Y:S02]  /*12d0*/  SHF.R.S32.HI R37, RZ, 0x1f, R31 ;  /* 0x0000001fff257819 */ /* 0x000fe4000001141f */
[----:B------:R-:W-:Y:S02]  /*12e0*/  CS2R R8, SRZ ;  /* 0x0000000000087805 */ /* 0x000fe4000001ff00 */
[----:B------:R-:W-:Y:S01]  /*12f0*/  MOV R7, RZ ;  /* 0x000000ff00077202 */ /* 0x000fe20000000f00 */
[----:B----4-:R-:W-:Y:S01]  /*1300*/  @!P0 IMAD R20, R25, R34, RZ ;  /* 0x0000002219148224 */ /* 0x010fe200078e02ff */
[----:B------:R-:W-:Y:S01]  /*1310*/  ISETP.GE.AND.EX P1, PT, R37, UR9, PT, P1 ;  /* 0x0000000925007c0c */ /* 0x000fe2000bf26310 */
[----:B------:R-:W4:Y:S01]  /*1320*/  @!P0 LDC.64 R32, c[0x0][0x3a0] ;  /* 0x0000e800ff208b82 */ /* 0x000f220000000a00 */
[----:B------:R-:W-:Y:S01]  /*1330*/  @!P0 MOV R24, R118 ;  /* 0x0000007600188202 */ /* 0x000fe20000000f00 */
[----:B------:R-:W2:Y:S01]  /*1340*/  @!P3 LDG.E R8, desc[UR6][R18.64] ;  /* 0x000000061208b981 */ /* 0x000ea2000c1e1900 */
[----:B------:R-:W-:-:S03]  /*1350*/  @!P0 MOV R25, R121 ;  /* 0x0000007900198202 */ /* 0x000fc60000000f00 */
[----:B------:R0:W2:Y:S01]  /*1360*/  @!P3 LDG.E R7, desc[UR6][R16.64] ;  /* 0x000000061007b981 */ /* 0x0000a2000c1e1900 */
[----:B------:R-:W-:Y:S01]  /*1370*/  @!P0 IMAD.WIDE.U32 R24, R15, R34, R24 ;  /* 0x000000220f188225 */ /* 0x000fe200078e0018 */
[----:B------:R-:W-:Y:S02]  /*1380*/  ISETP.NE.AND P5, PT, RZ, UR4, PT ;  /* 0x00000004ff007c0c */ /* 0x000fe4000bfa5270 */
[----:B------:R-:W2:Y:S02]  /*1390*/  @!P2 LDG.E R9, desc[UR6][R22.64] ;  /* 0x000000061609a981 */ /* 0x000ea4000c1e1900 */
[----:B------:R-:W5:Y:S01]  /*13a0*/  @!P1 LDC.64 R40, c[0x0][0x3f8] ;  /* 0x0000fe00ff289b82 */ /* 0x000f620000000a00 */
[----:B0-----:R-:W-:Y:S01]  /*13b0*/  @!P2 IADD3 R16, P3, PT, R27, R28, RZ ;  /* 0x0000001c1b10a210 */ /* 0x001fe20007f7e0ff */
[----:B------:R-:W-:Y:S01]  /*13c0*/  @!P0 IMAD R27, R15, R35, R20 ;  /* 0x000000230f1b8224 */ /* 0x000fe200078e0214 */
[----:B------:R-:W-:Y:S02]  /*13d0*/  IADD3 R15, PT, PT, R11, 0x1a0, RZ ;  /* 0x000001a00b0f7810 */ /* 0x000fe40007ffe0ff */
[----:B------:R-:W-:-:S02]  /*13e0*/  @!P2 IADD3.X R17, PT, PT, R10, R29, RZ, P3, !PT ;  /* 0x0000001d0a11a210 */ /* 0x000fc40001ffe4ff */
[----:B------:R-:W-:Y:S01]  /*13f0*/  ISETP.GE.U32.AND P3, PT, R15, UR8, PT ;  /* 0x000000080f007c0c */ /* 0x000fe2000bf66070 */
[----:B------:R-:W0:Y:S01]  /*1400*/  LDC.64 R28, c[0x0][0x3b8] ;  /* 0x0000ee00ff1c7b82 */ /* 0x000e220000000a00 */
[----:B------:R-:W-:-:S04]  /*1410*/  SHF.R.S32.HI R39, RZ, 0x1f, R15 ;  /* 0x0000001fff277819 */ /* 0x000fc8000001140f */
[----:B------:R-:W-:Y:S02]  /*1420*/  ISETP.GE.AND.EX P3, PT, R39, UR9, PT, P3 ;  /* 0x0000000927007c0c */ /* 0x000fe4000bf66330 */
[----:B------:R-:W-:Y:S02]  /*1430*/  MOV R10, RZ ;  /* 0x000000ff000a7202 */ /* 0x000fe40000000f00 */
[C---:B------:R-:W-:Y:S02]  /*1440*/  @!P0 SHF.L.U32 R19, R24.reuse, 0x1, RZ ;  /* 0x0000000118138819 */ /* 0x040fe400000006ff */
[----:B------:R-:W-:Y:S02]  /*1450*/  @!P0 IADD3 R25, PT, PT, R25, R27, RZ ;  /* 0x0000001b19198210 */ /* 0x000fe40007ffe0ff */
[----:B------:R-:W0:Y:S01]  /*1460*/  @!P1 LDC.64 R26, c[0x0][0x3a0] ;  /* 0x0000e800ff1a9b82 */ /* 0x000e220000000a00 */
[----:B------:R5:W2:Y:S01]  /*1470*/  @!P2 LDG.E R10, desc[UR6][R16.64] ;  /* 0x00000006100aa981 */ /* 0x000aa2000c1e1900 */
[----:B------:R-:W-:-:S02]  /*1480*/  @!P0 SHF.L.U64.HI R24, R24, 0x1, R25 ;  /* 0x0000000118188819 */ /* 0x000fc40000010219 */
[C---:B----4-:R-:W-:Y:S02]  /*1490*/  @!P0 IADD3 R34, P2, PT, R19.reuse, R32, RZ ;  /* 0x0000002013228210 */ /* 0x050fe40007f5e0ff */
[----:B-1----:R-:W-:Y:S02]  /*14a0*/  @!P0 IADD3 R36, P6, PT, R19, R12, RZ ;  /* 0x0000000c13248210 */ /* 0x002fe40007fde0ff */
[----:B------:R-:W-:Y:S01]  /*14b0*/  IADD3 R43, PT, PT, R11, 0x1c0, RZ ;  /* 0x000001c00b2b7810 */ /* 0x000fe20007ffe0ff */
[----:B------:R-:W1:Y:S01]  /*14c0*/  @!P3 LDC.64 R18, c[0x0][0x3f8] ;  /* 0x0000fe00ff12bb82 */ /* 0x000e620000000a00 */
[----:B------:R-:W-:Y:S01]  /*14d0*/  @!P0 IADD3.X R35, PT, PT, R24, R33, RZ, P2, !PT ;  /* 0x0000002118238210 */ /* 0x000fe200017fe4ff */
[----:B-----5:R-:W-:Y:S01]  /*14e0*/  @!P1 IMAD R12, R37, R40, RZ ;  /* 0x00000028250c9224 */ /* 0x020fe200078e02ff */
[----:B------:R-:W-:-:S05]  /*14f0*/  ISETP.GE.U32.AND P2, PT, R43, UR8, PT ;  /* 0x000000082b007c0c */ /* 0x000fca000bf46070 */
[----:B------:R-:W4:Y:S01]  /*1500*/  @!P1 LDC.64 R16, c[0x0][0x398] ;  /* 0x0000e600ff109b82 */ /* 0x000f220000000a00 */
[----:B------:R-:W-:Y:S02]  /*1510*/  SHF.R.S32.HI R47, RZ, 0x1f, R43 ;  /* 0x0000001fff2f7819 */ /* 0x000fe4000001142b */
[----:B------:R-:W-:Y:S02]  /*1520*/  @!P0 IADD3.X R37, PT, PT, R24, R13, RZ, P6, !PT ;  /* 0x0000000d18258210 */ /* 0x000fe400037fe4ff */
[----:B------:R-:W-:Y:S02]  /*1530*/  @!P1 MOV R24, R118 ;  /* 0x0000007600189202 */ /* 0x000fe40000000f00 */
[----:B------:R-:W-:Y:S01]  /*1540*/  @!P1 MOV R25, R121 ;  /* 0x0000007900199202 */ /* 0x000fe20000000f00 */
[----:B------:R-:W5:Y:S01]  /*1550*/  @P5 LDC.64 R32, c[0x0][0x3b0] ;  /* 0x0000ec00ff205b82 */ /* 0x000f620000000a00 */
[----:B------:R-:W-:Y:S01]  /*1560*/  ISETP.GE.AND.EX P2, PT, R47, UR9, PT, P2 ;  /* 0x000000092f007c0c */ /* 0x000fe2000bf46320 */
[----:B------:R-:W-:-:S02]  /*1570*/  @!P1 IMAD R13, R31, R41, R12 ;  /* 0x000000291f0d9224 */ /* 0x000fc400078e020c */
[----:B------:R-:W-:Y:S01]  /*1580*/  @!P1 IMAD.WIDE.U32 R24, R31, R40, R24 ;  /* 0x000000281f189225 */ /* 0x000fe200078e0018 */
[----:B------:R-:W-:Y:S02]  /*1590*/  IADD3 R20, PT, PT, R11, 0x1e0, RZ ;  /* 0x000001e00b147810 */ /* 0x000fe40007ffe0ff */
[----:B------:R-:W-:Y:S01]  /*15a0*/  MOV R11, RZ ;  /* 0x000000ff000b7202 */ /* 0x000fe20000000f00 */
[----:B0-----:R-:W-:Y:S01]  /*15b0*/  IMAD.WIDE R22, R77, 0x8, R28 ;  /* 0x000000084d167825 */ /* 0x001fe200078e021c */
[----:B------:R-:W-:Y:S01]  /*15c0*/  MOV R12, RZ ;  /* 0x000000ff000c7202 */ /* 0x000fe20000000f00 */
[----:B------:R-:W0:Y:S01]  /*15d0*/  @!P3 LDC.64 R28, c[0x0][0x3a0] ;  /* 0x0000e800ff1cbb82 */ /* 0x000e220000000a00 */
[----:B------:R-:W-:Y:S02]  /*15e0*/  @!P1 IADD3 R13, PT, PT, R25, R13, RZ ;  /* 0x0000000d190d9210 */ /* 0x000fe40007ffe0ff */
[----:B------:R-:W-:Y:S01]  /*15f0*/  @!P1 SHF.L.U32 R41, R24, 0x1, RZ ;  /* 0x0000000118299819 */ /* 0x000fe200000006ff */
[----:B------:R-:W2:Y:S01]  /*1600*/  @!P0 LDG.E R11, desc[UR6][R34.64] ;  /* 0x00000006220b8981 */ /* 0x000ea2000c1e1900 */
[----:B------:R-:W-:-:S02]  /*1610*/  LEA R45, R115, R14, 0x5 ;  /* 0x0000000e732d7211 */ /* 0x000fc400078e28ff */
[----:B------:R-:W-:Y:S01]  /*1620*/  @!P1 SHF.L.U64.HI R14, R24, 0x1, R13 ;  /* 0x00000001180e9819 */ /* 0x000fe2000001020d */
[----:B------:R1:W2:Y:S01]  /*1630*/  @!P0 LDG.E R12, desc[UR6][R36.64] ;  /* 0x00000006240c8981 */ /* 0x0002a2000c1e1900 */
[----:B------:R-:W-:Y:S01]  /*1640*/  ISETP.GE.U32.AND P4, PT, R20, UR8, PT ;  /* 0x0000000814007c0c */ /* 0x000fe2000bf86070 */
[----:B------:R-:W0:Y:S01]  /*1650*/  @!P2 LDC.64 R24, c[0x0][0x3f8] ;  /* 0x0000fe00ff18ab82 */ /* 0x000e220000000a00 */
[----:B------:R-:W-:Y:S01]  /*1660*/  SHF.R.S32.HI R49, RZ, 0x1f, R20 ;  /* 0x0000001fff317819 */ /* 0x000fe20000011414 */
[----:B------:R-:W2:Y:S01]  /*1670*/  LDG.E.64 R22, desc[UR6][R22.64] ;  /* 0x0000000616167981 */ /* 0x000ea2000c1e1b00 */
[C---:B------:R-:W-:Y:S02]  /*1680*/  @!P1 IADD3 R38, P0, PT, R41.reuse, R26, RZ ;  /* 0x0000001a29269210 */ /* 0x040fe40007f1e0ff */
[----:B----4-:R-:W-:-:S03]  /*1690*/  @!P1 IADD3 R40, P6, PT, R41, R16, RZ ;  /* 0x0000001029289210 */ /* 0x010fc60007fde0ff */
[----:B------:R-:W4:Y:S01]  /*16a0*/  @!P3 LDC.64 R30, c[0x0][0x398] ;  /* 0x0000e600ff1ebb82 */ /* 0x000f220000000a00 */
[----:B-1----:R-:W-:Y:S01]  /*16b0*/  @!P3 IMAD R16, R39, R18, RZ ;  /* 0x000000122710b224 */ /* 0x002fe200078e02ff */
[----:B------:R-:W-:Y:S02]  /*16c0*/  ISETP.GE.AND.EX P4, PT, R49, UR9, PT, P4 ;  /* 0x0000000931007c0c */ /* 0x000fe4000bf86340 */
[----:B------:R-:W-:-:S04]  /*16d0*/  @!P1 IADD3.X R39, PT, PT, R14, R27, RZ, P0, !PT ;  /* 0x0000001b0e279210 */ /* 0x000fc800007fe4ff */
[----:B------:R-:W1:Y:S01]  /*16e0*/  LDC.64 R26, c[0x0][0x3a8] ;  /* 0x0000ea00ff1a7b82 */ /* 0x000e620000000a00 */
[----:B------:R-:W-:Y:S02]  /*16f0*/  @!P3 MOV R36, R118 ;  /* 0x000000760024b202 */ /* 0x000fe40000000f00 */
[----:B------:R-:W-:Y:S01]  /*1700*/  @!P3 MOV R37, R121 ;  /* 0x000000790025b202 */ /* 0x000fe20000000f00 */
[----:B-----5:R-:W-:Y:S01]  /*1710*/  @P5 IMAD.WIDE R32, R45, 0x2, R32 ;  /* 0x000000022d205825 */ /* 0x020fe200078e0220 */
[----:B------:R-:W-:-:S03]  /*1720*/  @!P1 IADD3.X R41, PT, PT, R14, R17, RZ, P6, !PT ;  /* 0x000000110e299210 */ /* 0x000fc600037fe4ff */
[C---:B------:R-:W-:Y:S02]  /*1730*/  @!P3 IMAD R19, R15.reuse, R19, R16 ;  /* 0x000000130f13b224 */ /* 0x040fe400078e0210 */
[----:B------:R-:W-:Y:S01]  /*1740*/  @!P3 IMAD.WIDE.U32 R36, R15, R18, R36 ;  /* 0x000000120f24b225 */ /* 0x000fe200078e0024 */
[----:B------:R-:W-:Y:S01]  /*1750*/  MOV R13, RZ ;  /* 0x000000ff000d7202 */ /* 0x000fe20000000f00 */
[----:B------:R-:W5:Y:S01]  /*1760*/  @!P4 LDC.64 R16, c[0x0][0x3f8] ;  /* 0x0000fe00ff10cb82 */ /* 0x000f620000000a00 */
[----:B------:R-:W-:Y:S01]  /*1770*/  MOV R14, RZ ;  /* 0x000000ff000e7202 */ /* 0x000fe20000000f00 */
[----:B------:R-:W2:Y:S01]  /*1780*/  @P5 LDG.E.U16 R34, desc[UR6][R32.64] ;  /* 0x0000000620225981 */ /* 0x000ea2000c1e1500 */
[----:B------:R-:W-:-:S03]  /*1790*/  @!P3 SHF.L.U32 R15, R36, 0x1, RZ ;  /* 0x00000001240fb819 */ /* 0x000fc600000006ff */
[----:B------:R0:W2:Y:S02]  /*17a0*/  @P5 LDG.E.U16 R35, desc[UR6][R32.64+0x2] ;  /* 0x0000020620235981 */ /* 0x0000a4000c1e1500 */
[----:B0-----:R-:W-:Y:S02]  /*17b0*/  @!P3 IADD3 R28, P0, PT, R15, R28, RZ ;  /* 0x0000001c0f1cb210 */ /* 0x001fe40007f1e0ff */
[----:B------:R0:W2:Y:S04]  /*17c0*/  @!P1 LDG.E R13, desc[UR6][R38.64] ;  /* 0x00000006260d9981 */ /* 0x0000a8000c1e1900 */
[----:B------:R5:W2:Y:S01]  /*17d0*/  @!P1 LDG.E R14, desc[UR6][R40.64] ;  /* 0x00000006280e9981 */ /* 0x000aa2000c1e1900 */
[----:B------:R-:W-:Y:S02]  /*17e0*/  @!P3 IADD3 R33, PT, PT, R37, R19, RZ ;  /* 0x000000132521b210 */ /* 0x000fe40007ffe0ff */
[----:B------:R-:W3:Y:S01]  /*17f0*/  @!P2 LDC.64 R18, c[0x0][0x3a0] ;  /* 0x0000e800ff12ab82 */ /* 0x000ee20000000a00 */
[----:B------:R-:W-:Y:S01]  /*1800*/  @!P2 IMAD R32, R47, R24, RZ ;  /* 0x000000182f20a224 */ /* 0x000fe200078e02ff */
[----:B------:R-:W-:-:S02]  /*1810*/  @!P3 SHF.L.U64.HI R36, R36, 0x1, R33 ;  /* 0x000000012424b819 */ /* 0x000fc40000010221 */
[----:B----4-:R-:W-:Y:S02]  /*1820*/  @!P3 IADD3 R30, P1, PT, R15, R30, RZ ;  /* 0x0000001e0f1eb210 */ /* 0x010fe40007f3e0ff */
[----:B0-----:R-:W-:Y:S02]  /*1830*/  @!P2 MOV R38, R118 ;  /* 0x000000760026a202 */ /* 0x001fe40000000f00 */
[----:B------:R-:W-:Y:S01]  /*1840*/  @!P2 MOV R39, R121 ;  /* 0x000000790027a202 */ /* 0x000fe20000000f00 */
[C---:B------:R-:W-:Y:S01]  /*1850*/  @!P2 IMAD R15, R43.reuse, R25, R32 ;  /* 0x000000192b0fa224 */ /* 0x040fe200078e0220 */
[C---:B------:R-:W-:Y:S01]  /*1860*/  @!P3 IADD3.X R29, PT, PT, R36.reuse, R29, RZ, P0, !PT ;  /* 0x0000001d241db210 */ /* 0x040fe200007fe4ff */
[----:B------:R-:W0:Y:S01]  /*1870*/  @!P4 LDC.64 R32, c[0x0][0x3a0] ;  /* 0x0000e800ff20cb82 */ /* 0x000e220000000a00 */
[----:B------:R-:W-:Y:S01]  /*1880*/  @!P3 IADD3.X R31, PT, PT, R36, R31, RZ, P1, !PT ;  /* 0x0000001f241fb210 */ /* 0x000fe20000ffe4ff */
[----:B------:R-:W-:-:S04]  /*1890*/  @!P2 IMAD.WIDE.U32 R38, R43, R24, R38 ;  /* 0x000000182b26a225 */ /* 0x000fc800078e0026 */
[----:B-1----:R-:W-:Y:S02]  /*18a0*/  IMAD.WIDE R36, R45, 0x2, R26 ;  /* 0x000000022d247825 */ /* 0x002fe400078e021a */
[----:B------:R-:W1:Y:S01]  /*18b0*/  @!P2 LDC.64 R24, c[0x0][0x398] ;  /* 0x0000e600ff18ab82 */ /* 0x000e620000000a00 */
[----:B------:R-:W-:Y:S01]  /*18c0*/  @!P2 IADD3 R15, PT, PT, R39, R15, RZ ;  /* 0x0000000f270fa210 */ /* 0x000fe20007ffe0ff */
[----:B-----5:R-:W-:Y:S01]  /*18d0*/  @!P4 IMAD R49, R49, R16, RZ ;  /* 0x000000103131c224 */ /* 0x020fe200078e02ff */
[----:B------:R-:W-:Y:S01]  /*18e0*/  @!P4 MOV R40, R118 ;  /* 0x000000760028c202 */ /* 0x000fe20000000f00 */
[----:B------:R-:W4:Y:S04]  /*18f0*/  LDG.E.U16 R78, desc[UR6][R36.64] ;  /* 0x00000006244e7981 */ /* 0x000f28000c1e1500 */
[----:B------:R-:W5:Y:S01]  /*1900*/  @!P4 LDC.64 R26, c[0x0][0x398] ;  /* 0x0000e600ff1acb82 */ /* 0x000f620000000a00 */
[----:B------:R-:W-:-:S02]  /*1910*/  @!P4 MOV R41, R121 ;  /* 0x000000790029c202 */ /* 0x000fc40000000f00 */
[----:B------:R-:W-:Y:S01]  /*1920*/  @!P2 SHF.L.U32 R43, R38, 0x1, RZ ;  /* 0x00000001262ba819 */ /* 0x000fe200000006ff */
[----:B------:R-:W-:Y:S01]  /*1930*/  @!P4 IMAD R17, R20, R17, R49 ;  /* 0x000000111411c224 */ /* 0x000fe200078e0231 */
[----:B------:R-:W-:Y:S01]  /*1940*/  @!P2 SHF.L.U64.HI R44, R38, 0x1, R15 ;  /* 0x00000001262ca819 */ /* 0x000fe2000001020f */
[----:B------:R-:W-:Y:S01]  /*1950*/  @!P4 IMAD.WIDE.U32 R40, R20, R16, R40 ;  /* 0x000000101428c225 */ /* 0x000fe200078e0028 */
[----:B---3--:R-:W-:Y:S01]  /*1960*/  @!P2 IADD3 R38, P0, PT, R43, R18, RZ ;  /* 0x000000122b26a210 */ /* 0x008fe20007f1e0ff */
[----:B------:R-:W3:Y:S01]  /*1970*/  LDG.E.U16 R42, desc[UR6][R36.64+0x2] ;  /* 0x00000206242a7981 */ /* 0x000ee2000c1e1500 */
[----:B------:R-:W-:Y:S02]  /*1980*/  MOV R15, RZ ;  /* 0x000000ff000f7202 */ /* 0x000fe40000000f00 */
[----:B------:R-:W-:Y:S02]  /*1990*/  MOV R16, RZ ;  /* 0x000000ff00107202 */ /* 0x000fe40000000f00 */
[----:B------:R-:W-:-:S02]  /*19a0*/  @!P2 IADD3.X R39, PT, PT, R44, R19, RZ, P0, !PT ;  /* 0x000000132c27a210 */ /* 0x000fc400007fe4ff */
[----:B------:R-:W-:Y:S01]  /*19b0*/  @!P4 IADD3 R41, PT, PT, R41, R17, RZ ;  /* 0x000000112929c210 */ /* 0x000fe20007ffe0ff */
[----:B------:R2:W3:Y:S01]  /*19c0*/  @!P3 LDG.E R15, desc[UR6][R28.64] ;  /* 0x000000061c0fb981 */ /* 0x0004e2000c1e1900 */
[C---:B------:R-:W-:Y:S02]  /*19d0*/  @!P4 SHF.L.U32 R19, R40.reuse, 0x1, RZ ;  /* 0x000000012813c819 */ /* 0x040fe400000006ff */
[----:B-1----:R-:W-:Y:S01]  /*19e0*/  @!P2 IADD3 R24, P0, PT, R43, R24, RZ ;  /* 0x000000182b18a210 */ /* 0x002fe20007f1e0ff */
[----:B------:R-:W3:Y:S01]  /*19f0*/  @!P3 LDG.E R16, desc[UR6][R30.64] ;  /* 0x000000061e10b981 */ /* 0x000ee2000c1e1900 */
[----:B------:R-:W-:Y:S02]  /*1a00*/  @!P4 SHF.L.U64.HI R40, R40, 0x1, R41 ;  /* 0x000000012828c819 */ /* 0x000fe40000010229 */
[C---:B0-----:R-:W-:Y:S02]  /*1a10*/  @!P4 IADD3 R32, P1, PT, R19.reuse, R32, RZ ;  /* 0x000000201320c210 */ /* 0x041fe40007f3e0ff */
[----:B-----5:R-:W-:-:S02]  /*1a20*/  @!P4 IADD3 R26, P3, PT, R19, R26, RZ ;  /* 0x0000001a131ac210 */ /* 0x020fc40007f7e0ff */
[----:B------:R-:W-:Y:S02]  /*1a30*/  CS2R R18, SRZ ;  /* 0x0000000000127805 */ /* 0x000fe4000001ff00 */
[----:B------:R-:W-:Y:S02]  /*1a40*/  MOV R17, RZ ;  /* 0x000000ff00117202 */ /* 0x000fe40000000f00 */
[----:B------:R-:W-:Y:S02]  /*1a50*/  MOV R20, RZ ;  /* 0x000000ff00147202 */ /* 0x000fe40000000f00 */
[----:B------:R-:W-:Y:S02]  /*1a60*/  @!P2 IADD3.X R25, PT, PT, R44, R25, RZ, P0, !PT ;  /* 0x000000192c19a210 */ /* 0x000fe400007fe4ff */
[C---:B------:R-:W-:Y:S01]  /*1a70*/  @!P4 IADD3.X R33, PT, PT, R40.reuse, R33, RZ, P1, !PT ;  /* 0x000000212821c210 */ /* 0x040fe20000ffe4ff */
[----:B------:R-:W5:Y:S01]  /*1a80*/  @!P2 LDG.E R17, desc[UR6][R38.64] ;  /* 0x000000062611a981 */ /* 0x000f62000c1e1900 */
[----:B------:R-:W-:-:S03]  /*1a90*/  @!P4 IADD3.X R27, PT, PT, R40, R27, RZ, P3, !PT ;  /* 0x0000001b281bc210 */ /* 0x000fc60001ffe4ff */
[----:B------:R-:W5:Y:S04]  /*1aa0*/  @!P2 LDG.E R18, desc[UR6][R24.64] ;  /* 0x000000061812a981 */ /* 0x000f68000c1e1900 */
[----:B------:R-:W5:Y:S04]  /*1ab0*/  @!P4 LDG.E R19, desc[UR6][R32.64] ;  /* 0x000000062013c981 */ /* 0x000f68000c1e1900 */
[----:B------:R-:W5:Y:S01]  /*1ac0*/  @!P4 LDG.E R20, desc[UR6][R26.64] ;  /* 0x000000061a14c981 */ /* 0x000f62000c1e1900 */
[----:B------:R-:W-:Y:S01]  /*1ad0*/  MOV R114, 0x3f800000 ;  /* 0x3f80000000727802 */ /* 0x000fe20000000f00 */
[----:B------:R-:W-:Y:S01]  /*1ae0*/  UISETP.NE.AND UP0, UPT, UR4, URZ, UPT ;  /* 0x000000ff0400728c */ /* 0x000fe2000bf05270 */
[----:B------:R-:W-:-:S02]  /*1af0*/  MOV R79, RZ ;  /* 0x000000ff004f7202 */ /* 0x000fc40000000f00 */
[----:B------:R-:W-:Y:S02]  /*1b00*/  MOV R82, RZ ;  /* 0x000000ff00527202 */ /* 0x000fe40000000f00 */
        /* <DEDUP_REMOVED lines=14> */
[----:B--2---:R-:W-:Y:S02]  /*1bf0*/  PRMT R98, R21, 0x7632, R98 ;  /* 0x0000763215627816 */ /* 0x004fe40000000062 */
[----:B------:R-:W-:Y:S02]  /*1c00*/  PRMT R99, R4, 0x7632, R99 ;  /* 0x0000763204637816 */ /* 0x000fe40000000063 */
[----:B------:R-:W-:-:S02]  /*1c10*/  PRMT R96, R5, 0x7632, R96 ;  /* 0x0000763205607816 */ /* 0x000fc40000000060 */
[----:B------:R-:W-:Y:S02]  /*1c20*/  PRMT R97, R6, 0x7632, R97 ;  /* 0x0000763206617816 */ /* 0x000fe40000000061 */
[----:B------:R-:W-:Y:S02]  /*1c30*/  PRMT R95, R8, 0x7632, R95 ;  /* 0x00007632085f7816 */ /* 0x000fe4000000005f */
[----:B------:R-:W-:Y:S02]  /*1c40*/  PRMT R94, R7, 0x7632, R94 ;  /* 0x00007632075e7816 */ /* 0x000fe4000000005e */
[----:B------:R-:W-:Y:S01]  /*1c50*/  PRMT R92, R9, 0x7632, R92 ;  /* 0x00007632095c7816 */ /* 0x000fe2000000005c */
[----:B------:R-:W-:-:S05]  /*1c60*/  FFMA.FTZ R23, -R22, R22, R23 ;  /* 0x0000001616177223 */ /* 0x000fca0000010117 */
[----:B------:R-:W-:-:S13]  /*1c70*/  FSETP.GTU.FTZ.AND P0, PT, R23, RZ, PT ;  /* 0x000000ff1700720b */ /* 0x000fda0003f1c000 */
[----:B------:R-:W0:Y:S01]  /*1c80*/  @P0 LDC R28, c[0x0][0x3c0] ;  /* 0x0000f000ff1c0b82 */ /* 0x000e220000000800 */
[----:B------:R-:W-:Y:S02]  /*1c90*/  PRMT R93, R10, 0x7632, R93 ;  /* 0x000076320a5d7816 */ /* 0x000fe4000000005d */
[----:B------:R-:W-:Y:S02]  /*1ca0*/  PRMT R90, R11, 0x7632, R90 ;  /* 0x000076320b5a7816 */ /* 0x000fe4000000005a */
[----:B------:R-:W-:Y:S01]  /*1cb0*/  PRMT R91, R12, 0x7632, R91 ;  /* 0x000076320c5b7816 */ /* 0x000fe2000000005b */
[----:B0-----:R-:W-:-:S04]  /*1cc0*/  @P0 FADD.FTZ R28, R23, R28 ;  /* 0x0000001c171c0221 */ /* 0x001fc80000010000 */
[----:B------:R0:W1:Y:S01]  /*1cd0*/  @P0 MUFU.RSQ R114, R28 ;  /* 0x0000001c00720308 */ /* 0x0000620000001400 */
[----:B------:R-:W-:Y:S02]  /*1ce0*/  @P5 SHF.L.U32 R79, R34, 0x10, RZ ;  /* 0x00000010224f5819 */ /* 0x000fe400000006ff */
[----:B------:R-:W-:Y:S02]  /*1cf0*/  @P5 SHF.L.U32 R82, R35, 0x10, RZ ;  /* 0x0000001023525819 */ /* 0x000fe400000006ff */
[----:B------:R-:W-:Y:S02]  /*1d00*/  PRMT R88, R13, 0x7632, R88 ;  /* 0x000076320d587816 */ /* 0x000fe40000000058 */
[----:B------:R-:W-:Y:S02]  /*1d10*/  PRMT R89, R14, 0x7632, R89 ;  /* 0x000076320e597816 */ /* 0x000fe40000000059 */
[----:B----4-:R-:W-:Y:S02]  /*1d20*/  SHF.L.U32 R78, R78, 0x10, RZ ;  /* 0x000000104e4e7819 */ /* 0x010fe400000006ff */
[----:B---3--:R-:W-:-:S02]  /*1d30*/  SHF.L.U32 R23, R42, 0x10, RZ ;  /* 0x000000102a177819 */ /* 0x008fc400000006ff */
[----:B------:R-:W-:Y:S02]  /*1d40*/  PRMT R86, R15, 0x7632, R86 ;  /* 0x000076320f567816 */ /* 0x000fe40000000056 */
[----:B------:R-:W-:Y:S02]  /*1d50*/  PRMT R87, R16, 0x7632, R87 ;  /* 0x0000763210577816 */ /* 0x000fe40000000057 */
[----:B-----5:R-:W-:Y:S02]  /*1d60*/  PRMT R84, R17, 0x7632, R84 ;  /* 0x0000763211547816 */ /* 0x020fe40000000054 */
        /* <DEDUP_REMOVED lines=13> */
[----:B------:R-:W-:Y:S01]  /*1e40*/  FMUL.FTZ R31, R78, R25 ;  /* 0x000000194e1f7220 */ /* 0x000fe20000410000 */
        /* <DEDUP_REMOVED lines=279> */
.L_x_337:
[----:B------:R-:W-:Y:S02]  /*2fc0*/  SHF.L.U32 R25, R75, 0x10, RZ ;  /* 0x000000104b197819 */ /* 0x000fe400000006ff */
[----:B------:R-:W-:Y:S02]  /*2fd0*/  SHF.L.U32 R27, R112, 0x10, RZ ;  /* 0x00000010701b7819 */ /* 0x000fe400000006ff */
[----:B------:R-:W-:Y:S01]  /*2fe0*/  SHF.L.U32 R29, R73, 0x10, RZ ;  /* 0x00000010491d7819 */ /* 0x000fe200000006ff */
[----:B------:R-:W-:Y:S01]  /*2ff0*/  FADD.FTZ R25, -R22, R25 ;  /* 0x0000001916197221 */ /* 0x000fe20000010100 */
[----:B------:R-:W-:Y:S01]  /*3000*/  SHF.L.U32 R31, R110, 0x10, RZ ;  /* 0x000000106e1f7819 */ /* 0x000fe200000006ff */
[C---:B------:R-:W-:Y:S01]  /*3010*/  FADD.FTZ R27, -R22.reuse, R27 ;  /* 0x0000001b161b7221 */ /* 0x040fe20000010100 */
[----:B------:R-:W-:Y:S01]  /*3020*/  SHF.L.U32 R33, R71, 0x10, RZ ;  /* 0x0000001047217819 */ /* 0x000fe200000006ff */
[-C--:B------:R-:W-:Y:S01]  /*3030*/  FMUL.FTZ R25, R25, R114.reuse ;  /* 0x0000007219197220 */ /* 0x080fe20000410000 */
[C---:B------:R-:W-:Y:S01]  /*3040*/  FADD.FTZ R29, -R22.reuse, R29 ;  /* 0x0000001d161d7221 */ /* 0x040fe20000010100 */
[----:B------:R-:W-:Y:S01]  /*3050*/  FMUL.FTZ R24, R27, R114 ;  /* 0x000000721b187220 */ /* 0x000fe20000410000 */
[----:B------:R-:W-:Y:S01]  /*3060*/  FADD.FTZ R125, -R22, R31 ;  /* 0x0000001f167d7221 */ /* 0x000fe20000010100 */
[----:B------:R-:W-:Y:S01]  /*3070*/  FFMA.FTZ R30, R78, R25, R79 ;  /* 0x000000194e1e7223 */ /* 0x000fe2000001004f */
[----:B------:R-:W-:Y:S01]  /*3080*/  FADD.FTZ R33, -R22, R33 ;  /* 0x0000002116217221 */ /* 0x000fe20000010100 */
[--C-:B------:R-:W-:Y:S01]  /*3090*/  FFMA.FTZ R35, R23, R24, R82.reuse ;  /* 0x0000001817237223 */ /* 0x100fe20000010052 */
[-C--:B------:R-:W-:Y:S01]  /*30a0*/  FMUL.FTZ R124, R29, R114.reuse ;  /* 0x000000721d7c7220 */ /* 0x080fe20000410000 */
[----:B------:R-:W-:Y:S01]  /*30b0*/  FMUL.FTZ R26, R30, -1.4426950216293334961 ;  /* 0xbfb8aa3b1e1a7820 */ /* 0x000fe20000410000 */
[-C--:B------:R-:W-:Y:S01]  /*30c0*/  FMUL.FTZ R125, R125, R114.reuse ;  /* 0x000000727d7d7220 */ /* 0x080fe20000410000 */
[----:B------:R-:W-:Y:S01]  /*30d0*/  FMUL.FTZ R28, R35, -1.4426950216293334961 ;  /* 0xbfb8aa3b231c7820 */ /* 0x000fe20000410000 */
[----:B------:R-:W-:Y:S01]  /*30e0*/  SHF.L.U32 R37, R108, 0x10, RZ ;  /* 0x000000106c257819 */ /* 0x000fe200000006ff */
[----:B------:R0:W1:Y:S01]  /*30f0*/  MUFU.EX2 R27, R26 ;  /* 0x0000001a001b7308 */ /* 0x0000620000000800 */
[----:B------:R-:W-:Y:S01]  /*3100*/  FMUL.FTZ R61, R33, R114 ;  /* 0x00000072213d7220 */ /* 0x000fe20000410000 */
[----:B------:R-:W-:Y:S01]  /*3110*/  FFMA.FTZ R40, R78, R124, R79 ;  /* 0x0000007c4e287223 */ /* 0x000fe2000001004f */
[----:B------:R-:W-:Y:S01]  /*3120*/  FFMA.FTZ R43, R23, R125, R82 ;  /* 0x0000007d172b7223 */ /* 0x000fe20000010052 */
[----:B------:R-:W-:Y:S01]  /*3130*/  FADD.FTZ R37, -R22, R37 ;  /* 0x0000002516257221 */ /* 0x000fe20000010100 */
[----:B------:R-:W-:Y:S01]  /*3140*/  FFMA.FTZ R41, R78, R61, R79 ;  /* 0x0000003d4e297223 */ /* 0x000fe2000001004f */
[----:B------:R-:W-:Y:S01]  /*3150*/  FMUL.FTZ R29, R40, -1.4426950216293334961 ;  /* 0xbfb8aa3b281d7820 */ /* 0x000fe20000410000 */
[----:B------:R-:W-:Y:S01]  /*3160*/  SHF.L.U32 R39, R69, 0x10, RZ ;  /* 0x0000001045277819 */ /* 0x000fe200000006ff */
[----:B------:R2:W-:Y:S01]  /*3170*/  MUFU.EX2 R31, R28 ;  /* 0x0000001c001f7308 */ /* 0x0005e20000000800 */
[----:B0-----:R-:W-:Y:S01]  /*3180*/  FMUL.FTZ R26, R43, -1.4426950216293334961 ;  /* 0xbfb8aa3b2b1a7820 */ /* 0x001fe20000410000 */
[----:B------:R-:W-:Y:S01]  /*3190*/  FMUL.FTZ R34, R41, -1.4426950216293334961 ;  /* 0xbfb8aa3b29227820 */ /* 0x000fe20000410000 */
[----:B------:R-:W-:Y:S01]  /*31a0*/  FMUL.FTZ R117, R37, R114 ;  /* 0x0000007225757220 */ /* 0x000fe20000410000 */
[----:B------:R-:W-:Y:S01]  /*31b0*/  FADD.FTZ R59, -R22, R39 ;  /* 0x00000027163b7221 */ /* 0x000fe20000010100 */
[----:B------:R-:W-:-:S02]  /*31c0*/  SHF.L.U32 R45, R106, 0x10, RZ ;  /* 0x000000106a2d7819 */ /* 0x000fc400000006ff */
[--C-:B------:R-:W-:Y:S01]  /*31d0*/  FFMA.FTZ R39, R23, R117, R82.reuse ;  /* 0x0000007517277223 */ /* 0x100fe20000010052 */
[----:B------:R0:W3:Y:S01]  /*31e0*/  MUFU.EX2 R32, R29 ;  /* 0x0000001d00207308 */ /* 0x0000e20000000800 */
[----:B-1----:R-:W-:Y:S01]  /*31f0*/  FADD.FTZ R27, R27, 1 ;  /* 0x3f8000001b1b7421 */ /* 0x002fe20000010000 */
[-C--:B------:R-:W-:Y:S01]  /*3200*/  FMUL.FTZ R59, R59, R114.reuse ;  /* 0x000000723b3b7220 */ /* 0x080fe20000410000 */
[----:B------:R-:W-:Y:S01]  /*3210*/  FMUL.FTZ R37, R39, -1.4426950216293334961 ;  /* 0xbfb8aa3b27257820 */ /* 0x000fe20000410000 */
[----:B------:R-:W-:Y:S01]  /*3220*/  FADD.FTZ R45, -R22, R45 ;  /* 0x0000002d162d7221 */ /* 0x000fe20000010100 */
[----:B------:R-:W-:Y:S01]  /*3230*/  SHF.L.U32 R38, R74, 0x10, RZ ;  /* 0x000000104a267819 */ /* 0x000fe200000006ff */
[----:B------:R-:W-:Y:S01]  /*3240*/  FFMA.FTZ R116, R78, R59, R79 ;  /* 0x0000003b4e747223 */ /* 0x000fe2000001004f */
[----:B------:R-:W-:Y:S01]  /*3250*/  SHF.L.U32 R47, R67, 0x10, RZ ;  /* 0x00000010432f7819 */ /* 0x000fe200000006ff */
[----:B------:R1:W4:Y:S01]  /*3260*/  MUFU.EX2 R33, R26 ;  /* 0x0000001a00217308 */ /* 0x0003220000000800 */
[----:B------:R-:W-:Y:S01]  /*3270*/  FMUL.FTZ R48, R45, R114 ;  /* 0x000000722d307220 */ /* 0x000fe20000410000 */
[----:B--2---:R-:W-:Y:S01]  /*3280*/  FMUL.FTZ R28, R116, -1.4426950216293334961 ;  /* 0xbfb8aa3b741c7820 */ /* 0x004fe20000410000 */
[----:B------:R-:W-:Y:S01]  /*3290*/  SHF.L.U32 R45, R113, 0x10, RZ ;  /* 0x00000010712d7819 */ /* 0x000fe200000006ff */
[----:B------:R-:W-:Y:S01]  /*32a0*/  FADD.FTZ R47, -R22, R47 ;  /* 0x0000002f162f7221 */ /* 0x000fe20000010100 */
[----:B0-----:R-:W-:Y:S01]  /*32b0*/  FFMA.FTZ R29, R23, R48, R82 ;  /* 0x00000030171d7223 */ /* 0x001fe20000010052 */
[----:B------:R-:W-:-:S02]  /*32c0*/  SHF.L.U32 R51, R72, 0x10, RZ ;  /* 0x0000001048337819 */ /* 0x000fc400000006ff */
[----:B------:R0:W2:Y:S01]  /*32d0*/  MUFU.EX2 R36, R34 ;  /* 0x0000002200247308 */ /* 0x0000a20000000800 */
[----:B---3--:R-:W-:Y:S01]  /*32e0*/  FADD.FTZ R32, R32, 1 ;  /* 0x3f80000020207421 */ /* 0x008fe20000010000 */
[----:B-1----:R-:W-:Y:S01]  /*32f0*/  FMUL.FTZ R26, R29, -1.4426950216293334961 ;  /* 0xbfb8aa3b1d1a7820 */ /* 0x002fe20000410000 */
[----:B------:R-:W-:Y:S02]  /*3300*/  SHF.L.U32 R54, R70, 0x10, RZ ;  /* 0x0000001046367819 */ /* 0x000fe400000006ff */
[----:B------:R-:W-:Y:S02]  /*3310*/  SHF.L.U32 R56, R111, 0x10, RZ ;  /* 0x000000106f387819 */ /* 0x000fe400000006ff */
[----:B------:R-:W-:Y:S01]  /*3320*/  SHF.L.U32 R58, R109, 0x10, RZ ;  /* 0x000000106d3a7819 */ /* 0x000fe200000006ff */
[----:B------:R-:W1:Y:S01]  /*3330*/  MUFU.RCP R27, R27 ;  /* 0x0000001b001b7308 */ /* 0x000e620000001000 */
[----:B0-----:R-:W-:Y:S01]  /*3340*/  FADD.FTZ R34, R31, 1 ;  /* 0x3f8000001f227421 */ /* 0x001fe20000010000 */
[----:B----4-:R-:W-:Y:S01]  /*3350*/  FADD.FTZ R31, R33, 1 ;  /* 0x3f800000211f7421 */ /* 0x010fe20000010000 */
[----:B------:R-:W-:-:S02]  /*3360*/  SHF.L.U32 R49, R107, 0x10, RZ ;  /* 0x000000106b317819 */ /* 0x000fc400000006ff */
[----:B------:R-:W-:Y:S02]  /*3370*/  SHF.L.U32 R53, R7, 0x10, RZ ;  /* 0x0000001007357819 */ /* 0x000fe400000006ff */
[----:B------:R-:W-:Y:S01]  /*3380*/  SHF.L.U32 R80, R99, 0x10, RZ ;  /* 0x0000001063507819 */ /* 0x000fe200000006ff */
[----:B------:R-:W0:Y:S01]  /*3390*/  MUFU.EX2 R37, R37 ;  /* 0x0000002500257308 */ /* 0x000e220000000800 */
[----:B--2---:R-:W-:Y:S01]  /*33a0*/  FADD.FTZ R33, R36, 1 ;  /* 0x3f80000024217421 */ /* 0x004fe20000010000 */
[----:B------:R-:W-:-:S06]  /*33b0*/  FADD.FTZ R123, -R22, R53 ;  /* 0x00000035167b7221 */ /* 0x000fcc0000010100 */
[----:B------:R-:W2:Y:S01]  /*33c0*/  MUFU.RCP R34, R34 ;  /* 0x0000002200227308 */ /* 0x000ea20000001000 */
[----:B-1----:R-:W-:Y:S01]  /*33d0*/  FMUL.FTZ R57, R38, R27 ;  /* 0x0000001b26397220 */ /* 0x002fe20000410000 */
[----:B------:R-:W-:-:S04]  /*33e0*/  FADD.FTZ R27, -R27, 1 ;  /* 0x3f8000001b1b7421 */ /* 0x000fc80000010100 */
[----:B------:R-:W-:Y:S02]  /*33f0*/  FFMA.FTZ R30, R30, R27, 1 ;  /* 0x3f8000001e1e7423 */ /* 0x000fe4000001001b */
[----:B------:R-:W1:Y:S01]  /*3400*/  MUFU.EX2 R28, R28 ;  /* 0x0000001c001c7308 */ /* 0x000e620000000800 */
[----:B0-----:R-:W-:Y:S01]  /*3410*/  FADD.FTZ R38, R37, 1 ;  /* 0x3f80000025267421 */ /* 0x001fe20000010000 */
[----:B------:R-:W-:-:S06]  /*3420*/  FMUL.FTZ R57, R57, R30 ;  /* 0x0000001e39397220 */ /* 0x000fcc0000410000 */
[----:B------:R-:W0:Y:S01]  /*3430*/  MUFU.RCP R32, R32 ;  /* 0x0000002000207308 */ /* 0x000e220000001000 */
[----:B--2---:R-:W-:Y:S01]  /*3440*/  FADD.FTZ R36, -R34, 1 ;  /* 0x3f80000022247421 */ /* 0x004fe20000010100 */
[----:B------:R-:W-:Y:S01]  /*3450*/  FMUL.FTZ R60, R45, R34 ;  /* 0x000000222d3c7220 */ /* 0x000fe20000410000 */
[----:B------:R-:W-:Y:S01]  /*3460*/  FMUL.FTZ R34, R47, R114 ;  /* 0x000000722f227220 */ /* 0x000fe20000410000 */
[----:B------:R-:W-:Y:S01]  /*3470*/  SHF.L.U32 R45, R104, 0x10, RZ ;  /* 0x00000010682d7819 */ /* 0x000fe200000006ff */
[----:B------:R-:W-:Y:S02]  /*3480*/  FFMA.FTZ R35, R35, R36, 1 ;  /* 0x3f80000023237423 */ /* 0x000fe40000010024 */
[----:B------:R-:W-:Y:S01]  /*3490*/  FFMA.FTZ R36, R78, R34, R79 ;  /* 0x000000224e247223 */ /* 0x000fe2000001004f */
[----:B------:R-:W2:Y:S01]  /*34a0*/  MUFU.RCP R33, R33 ;  /* 0x0000002100217308 */ /* 0x000ea20000001000 */
[----:B-1----:R-:W-:Y:S01]  /*34b0*/  FADD.FTZ R47, R28, 1 ;  /* 0x3f8000001c2f7421 */ /* 0x002fe20000010000 */
[----:B------:R-:W-:Y:S01]  /*34c0*/  FMUL.FTZ R60, R60, R35 ;  /* 0x000000233c3c7220 */ /* 0x000fe20000410000 */
[----:B------:R-:W-:-:S05]  /*34d0*/  FMUL.FTZ R42, R36, -1.4426950216293334961 ;  /* 0xbfb8aa3b242a7820 */ /* 0x000fca0000410000 */
[----:B------:R-:W1:Y:S01]  /*34e0*/  MUFU.EX2 R26, R26 ;  /* 0x0000001a001a7308 */ /* 0x000e620000000800 */
[----:B0-----:R-:W-:Y:S01]  /*34f0*/  FMUL.FTZ R51, R51, R32 ;  /* 0x0000002033337220 */ /* 0x001fe20000410000 */
[----:B------:R-:W-:-:S04]  /*3500*/  FADD.FTZ R37, -R32, 1 ;  /* 0x3f80000020257421 */ /* 0x000fc80000010100 */
[----:B------:R-:W-:Y:S01]  /*3510*/  FFMA.FTZ R40, R40, R37, 1 ;  /* 0x3f80000028287423 */ /* 0x000fe20000010025 */
[----:B------:R-:W-:Y:S01]  /*3520*/  SHF.L.U32 R37, R102, 0x10, RZ ;  /* 0x0000001066257819 */ /* 0x000fe200000006ff */
[----:B------:R-:W0:Y:S01]  /*3530*/  MUFU.RCP R31, R31 ;  /* 0x0000001f001f7308 */ /* 0x000e220000001000 */
[----:B--2---:R-:W-:Y:S01]  /*3540*/  FMUL.FTZ R54, R54, R33 ;  /* 0x0000002136367220 */ /* 0x004fe20000410000 */
[----:B------:R-:W-:Y:S01]  /*3550*/  FADD.FTZ R32, -R33, 1 ;  /* 0x3f80000021207421 */ /* 0x000fe20000010100 */
[C---:B------:R-:W-:Y:S01]  /*3560*/  FADD.FTZ R33, -R22.reuse, R45 ;  /* 0x0000002d16217221 */ /* 0x040fe20000010100 */
[----:B------:R-:W-:Y:S01]  /*3570*/  FADD.FTZ R45, -R22, R37 ;  /* 0x00000025162d7221 */ /* 0x000fe20000010100 */
[----:B------:R-:W-:Y:S01]  /*3580*/  FMUL.FTZ R51, R51, R40 ;  /* 0x0000002833337220 */ /* 0x000fe20000410000 */
[----:B------:R-:W-:Y:S01]  /*3590*/  FFMA.FTZ R41, R41, R32, 1 ;  /* 0x3f80000029297423 */ /* 0x000fe20000010020 */
[----:B------:R-:W-:Y:S01]  /*35a0*/  FMUL.FTZ R33, R33, R114 ;  /* 0x0000007221217220 */ /* 0x000fe20000410000 */
[----:B------:R1:W2:Y:S02]  /*35b0*/  MUFU.RCP R27, R38 ;  /* 0x00000026001b7308 */ /* 0x0002a40000001000 */
[----:B------:R-:W-:-:S06]  /*35c0*/  FMUL.FTZ R54, R54, R41 ;  /* 0x0000002936367220 */ /* 0x000fcc0000410000 */
[----:B------:R-:W3:Y:S01]  /*35d0*/  MUFU.RCP R47, R47 ;  /* 0x0000002f002f7308 */ /* 0x000ee20000001000 */
[----:B-1----:R-:W-:Y:S01]  /*35e0*/  FADD.FTZ R38, R26, 1 ;  /* 0x3f8000001a267421 */ /* 0x002fe20000010000 */
[----:B0-----:R-:W-:Y:S01]  /*35f0*/  FMUL.FTZ R56, R56, R31 ;  /* 0x0000001f38387220 */ /* 0x001fe20000410000 */
[----:B------:R-:W-:Y:S01]  /*3600*/  FADD.FTZ R28, -R31, 1 ;  /* 0x3f8000001f1c7421 */ /* 0x000fe20000010100 */
[----:B------:R-:W-:Y:S01]  /*3610*/  SHF.L.U32 R31, R65, 0x10, RZ ;  /* 0x00000010411f7819 */ /* 0x000fe200000006ff */
[--C-:B------:R-:W-:Y:S02]  /*3620*/  FFMA.FTZ R26, R23, R33, R82.reuse ;  /* 0x00000021171a7223 */ /* 0x100fe40000010052 */
[----:B------:R-:W-:Y:S01]  /*3630*/  FFMA.FTZ R43, R43, R28, 1 ;  /* 0x3f8000002b2b7423 */ /* 0x000fe2000001001c */
[----:B------:R-:W0:Y:S01]  /*3640*/  MUFU.EX2 R42, R42 ;  /* 0x0000002a002a7308 */ /* 0x000e220000000800 */
[----:B--2---:R-:W-:Y:S01]  /*3650*/  FADD.FTZ R44, -R27, 1 ;  /* 0x3f8000001b2c7421 */ /* 0x004fe20000010100 */
[----:B------:R-:W-:Y:S01]  /*3660*/  FADD.FTZ R31, -R22, R31 ;  /* 0x0000001f161f7221 */ /* 0x000fe20000010100 */
[----:B------:R-:W-:Y:S01]  /*3670*/  FMUL.FTZ R37, R26, -1.4426950216293334961 ;  /* 0xbfb8aa3b1a257820 */ /* 0x000fe20000410000 */
[----:B------:R-:W-:Y:S01]  /*3680*/  FMUL.FTZ R58, R58, R27 ;  /* 0x0000001b3a3a7220 */ /* 0x000fe20000410000 */
[----:B------:R-:W-:Y:S01]  /*3690*/  FFMA.FTZ R39, R39, R44, 1 ;  /* 0x3f80000027277423 */ /* 0x000fe2000001002c */
[----:B------:R-:W-:Y:S01]  /*36a0*/  SHF.L.U32 R44, R68, 0x10, RZ ;  /* 0x00000010442c7819 */ /* 0x000fe200000006ff */
[-C--:B------:R-:W-:Y:S01]  /*36b0*/  FMUL.FTZ R32, R31, R114.reuse ;  /* 0x000000721f207220 */ /* 0x080fe20000410000 */
[----:B------:R-:W1:Y:S01]  /*36c0*/  MUFU.RCP R38, R38 ;  /* 0x0000002600267308 */ /* 0x000e620000001000 */
[----:B---3--:R-:W-:Y:S01]  /*36d0*/  FADD.FTZ R27, -R47, 1 ;  /* 0x3f8000002f1b7421 */ /* 0x008fe20000010100 */
[----:B------:R-:W-:Y:S01]  /*36e0*/  FMUL.FTZ R31, R45, R114 ;  /* 0x000000722d1f7220 */ /* 0x000fe20000410000 */
[----:B------:R-:W-:Y:S01]  /*36f0*/  FMUL.FTZ R47, R44, R47 ;  /* 0x0000002f2c2f7220 */ /* 0x000fe20000410000 */
[----:B------:R-:W-:Y:S01]  /*3700*/  FFMA.FTZ R28, R78, R32, R79 ;  /* 0x000000204e1c7223 */ /* 0x000fe2000001004f */
[----:B------:R-:W-:Y:S01]  /*3710*/  FMUL.FTZ R56, R56, R43 ;  /* 0x0000002b38387220 */ /* 0x000fe20000410000 */
[----:B------:R-:W-:Y:S01]  /*3720*/  FFMA.FTZ R116, R116, R27, 1 ;  /* 0x3f80000074747423 */ /* 0x000fe2000001001b */
[----:B------:R-:W-:Y:S01]  /*3730*/  SHF.L.U32 R45, R63, 0x10, RZ ;  /* 0x000000103f2d7819 */ /* 0x000fe200000006ff */
[----:B------:R-:W2:Y:S01]  /*3740*/  MUFU.EX2 R37, R37 ;  /* 0x0000002500257308 */ /* 0x000ea20000000800 */
[----:B0-----:R-:W-:Y:S01]  /*3750*/  FADD.FTZ R44, R42, 1 ;  /* 0x3f8000002a2c7421 */ /* 0x001fe20000010000 */
[----:B------:R-:W-:Y:S01]  /*3760*/  FMUL.FTZ R27, R28, -1.4426950216293334961 ;  /* 0xbfb8aa3b1c1b7820 */ /* 0x000fe20000410000 */
[----:B------:R-:W-:Y:S01]  /*3770*/  FFMA.FTZ R30, R23, R31, R82 ;  /* 0x0000001f171e7223 */ /* 0x000fe20000010052 */
[----:B------:R-:W-:Y:S01]  /*3780*/  FADD.FTZ R45, -R22, R45 ;  /* 0x0000002d162d7221 */ /* 0x000fe20000010100 */
[----:B------:R-:W-:Y:S01]  /*3790*/  FMUL.FTZ R58, R58, R39 ;  /* 0x000000273a3a7220 */ /* 0x000fe20000410000 */
[----:B------:R-:W-:Y:S01]  /*37a0*/  FMUL.FTZ R116, R47, R116 ;  /* 0x000000742f747220 */ /* 0x000fe20000410000 */
[----:B------:R-:W-:Y:S01]  /*37b0*/  FMUL.FTZ R35, R30, -1.4426950216293334961 ;  /* 0xbfb8aa3b1e237820 */ /* 0x000fe20000410000 */
[----:B------:R-:W0:Y:S01]  /*37c0*/  MUFU.RCP R43, R44 ;  /* 0x0000002c002b7308 */ /* 0x000e220000001000 */
[----:B-1----:R-:W-:Y:S01]  /*37d0*/  FADD.FTZ R50, -R38, 1 ;  /* 0x3f80000026327421 */ /* 0x002fe20000010100 */
[----:B------:R-:W-:-:S03]  /*37e0*/  FMUL.FTZ R49, R49, R38 ;  /* 0x0000002631317220 */ /* 0x000fc60000410000 */
[----:B------:R-:W-:Y:S01]  /*37f0*/  FFMA.FTZ R50, R29, R50, 1 ;  /* 0x3f8000001d327423 */ /* 0x000fe20000010032 */
[----:B------:R-:W-:Y:S01]  /*3800*/  FMUL.FTZ R29, R45, R114 ;  /* 0x000000722d1d7220 */ /* 0x000fe20000410000 */
[----:B------:R-:W-:Y:S01]  /*3810*/  SHF.L.U32 R45, R100, 0x10, RZ ;  /* 0x00000010642d7819 */ /* 0x000fe200000006ff */
[----:B------:R-:W1:Y:S01]  /*3820*/  MUFU.EX2 R27, R27 ;  /* 0x0000001b001b7308 */ /* 0x000e620000000800 */
[----:B--2---:R-:W-:Y:S01]  /*3830*/  FADD.FTZ R52, R37, 1 ;  /* 0x3f80000025347421 */ /* 0x004fe20000010000 */
[----:B------:R-:W-:Y:S01]  /*3840*/  FFMA.FTZ R42, R78, R29, R79 ;  /* 0x0000001d4e2a7223 */ /* 0x000fe2000001004f */
[----:B------:R-:W-:Y:S01]  /*3850*/  FMUL.FTZ R50, R49, R50 ;  /* 0x0000003231327220 */ /* 0x000fe20000410000 */
[----:B------:R-:W-:Y:S01]  /*3860*/  FADD.FTZ R45, -R22, R45 ;  /* 0x0000002d162d7221 */ /* 0x000fe20000010100 */
[----:B------:R-:W-:Y:S01]  /*3870*/  SHF.L.U32 R49, R21, 0x10, RZ ;  /* 0x0000001015317819 */ /* 0x000fe200000006ff */
[----:B------:R-:W-:Y:S02]  /*3880*/  FMUL.FTZ R41, R42, -1.4426950216293334961 ;  /* 0xbfb8aa3b2a297820 */ /* 0x000fe40000410000 */
[----:B------:R-:W2:Y:S01]  /*3890*/  MUFU.RCP R39, R52 ;  /* 0x0000003400277308 */ /* 0x000ea20000001000 */
[----:B0-----:R-:W-:Y:S01]  /*38a0*/  FADD.FTZ R47, -R43, 1 ;  /* 0x3f8000002b2f7421 */ /* 0x001fe20000010100 */
[----:B------:R-:W-:-:S03]  /*38b0*/  FMUL.FTZ R45, R45, R114 ;  /* 0x000000722d2d7220 */ /* 0x000fc60000410000 */
[----:B------:R-:W-:Y:S01]  /*38c0*/  FFMA.FTZ R46, R36, R47, 1 ;  /* 0x3f800000242e7423 */ /* 0x000fe2000001002f */
[----:B------:R-:W-:Y:S01]  /*38d0*/  SHF.L.U32 R36, R66, 0x10, RZ ;  /* 0x0000001042247819 */ /* 0x000fe200000006ff */
[----:B------:R-:W-:Y:S01]  /*38e0*/  FFMA.FTZ R37, R23, R45, R82 ;  /* 0x0000002d17257223 */ /* 0x000fe20000010052 */
[----:B------:R-:W0:Y:S01]  /*38f0*/  MUFU.EX2 R35, R35 ;  /* 0x0000002300237308 */ /* 0x000e220000000800 */
[----:B------:R-:W-:Y:S01]  /*3900*/  FADD.FTZ R47, -R22, R49 ;  /* 0x00000031162f7221 */ /* 0x000fe20000010100 */
[----:B-1----:R-:W-:Y:S01]  /*3910*/  FADD.FTZ R49, R27, 1 ;  /* 0x3f8000001b317421 */ /* 0x002fe20000010000 */
[----:B------:R-:W-:Y:S01]  /*3920*/  FMUL.FTZ R38, R37, -1.4426950216293334961 ;  /* 0xbfb8aa3b25267820 */ /* 0x000fe20000410000 */
[----:B------:R-:W-:Y:S01]  /*3930*/  FMUL.FTZ R27, R36, R43 ;  /* 0x0000002b241b7220 */ /* 0x000fe20000410000 */
[----:B------:R-:W-:-:S03]  /*3940*/  FMUL.FTZ R40, R47, R114 ;  /* 0x000000722f287220 */ /* 0x000fc60000410000 */
[----:B------:R-:W1:Y:S01]  /*3950*/  MUFU.EX2 R41, R41 ;  /* 0x0000002900297308 */ /* 0x000e620000000800 */
[----:B------:R-:W-:Y:S01]  /*3960*/  FFMA.FTZ R36, R78, R40, R79 ;  /* 0x000000284e247223 */ /* 0x000fe2000001004f */
[----:B--2---:R-:W-:Y:S01]  /*3970*/  FADD.FTZ R47, -R39, 1 ;  /* 0x3f800000272f7421 */ /* 0x004fe20000010100 */
[----:B------:R-:W-:Y:S02]  /*3980*/  FMUL.FTZ R27, R27, R46 ;  /* 0x0000002e1b1b7220 */ /* 0x000fe40000410000 */
[----:B------:R-:W-:Y:S01]  /*3990*/  FMUL.FTZ R44, R36, -1.4426950216293334961 ;  /* 0xbfb8aa3b242c7820 */ /* 0x000fe20000410000 */
[----:B------:R-:W-:Y:S01]  /*39a0*/  FFMA.FTZ R47, R26, R47, 1 ;  /* 0x3f8000001a2f7423 */ /* 0x000fe2000001002f */
[----:B------:R-:W-:Y:S01]  /*39b0*/  SHF.L.U32 R26, R105, 0x10, RZ ;  /* 0x00000010691a7819 */ /* 0x000fe200000006ff */
[----:B------:R-:W2:Y:S01]  /*39c0*/  MUFU.RCP R43, R49 ;  /* 0x00000031002b7308 */ /* 0x000ea20000001000 */
[----:B0-----:R-:W-:-:S03]  /*39d0*/  FADD.FTZ R35, R35, 1 ;  /* 0x3f80000023237421 */ /* 0x001fc60000010000 */
[----:B------:R-:W-:-:S04]  /*39e0*/  FMUL.FTZ R26, R26, R39 ;  /* 0x000000271a1a7220 */ /* 0x000fc80000410000 */
[----:B------:R-:W0:Y:S01]  /*39f0*/  MUFU.EX2 R38, R38 ;  /* 0x0000002600267308 */ /* 0x000e220000000800 */
[----:B-1----:R-:W-:Y:S01]  /*3a00*/  FADD.FTZ R39, R41, 1 ;  /* 0x3f80000029277421 */ /* 0x002fe20000010000 */
[----:B------:R-:W-:Y:S01]  /*3a10*/  FMUL.FTZ R26, R26, R47 ;  /* 0x0000002f1a1a7220 */ /* 0x000fe20000410000 */
[----:B------:R-:W-:-:S05]  /*3a20*/  SHF.L.U32 R47, R98, 0x10, RZ ;  /* 0x00000010622f7819 */ /* 0x000fca00000006ff */
[----:B------:R-:W1:Y:S01]  /*3a30*/  MUFU.RCP R35, R35 ;  /* 0x0000002300237308 */ /* 0x000e620000001000 */
[----:B--2---:R-:W-:Y:S01]  /*3a40*/  FADD.FTZ R41, -R43, 1 ;  /* 0x3f8000002b297421 */ /* 0x004fe20000010100 */
[----:B------:R-:W-:-:S03]  /*3a50*/  FADD.FTZ R47, -R22, R47 ;  /* 0x0000002f162f7221 */ /* 0x000fc60000010100 */
[----:B------:R-:W-:Y:S01]  /*3a60*/  FFMA.FTZ R46, R28, R41, 1 ;  /* 0x3f8000001c2e7423 */ /* 0x000fe20000010029 */
[----:B------:R-:W-:Y:S02]  /*3a70*/  FMUL.FTZ R47, R47, R114 ;  /* 0x000000722f2f7220 */ /* 0x000fe40000410000 */
[----:B------:R-:W2:Y:S01]  /*3a80*/  MUFU.EX2 R44, R44 ;  /* 0x0000002c002c7308 */ /* 0x000ea20000000800 */
[----:B0-----:R-:W-:Y:S01]  /*3a90*/  FADD.FTZ R28, R38, 1 ;  /* 0x3f800000261c7421 */ /* 0x001fe20000010000 */
[----:B------:R-:W-:-:S05]  /*3aa0*/  SHF.L.U32 R38, R64, 0x10, RZ ;  /* 0x0000001040267819 */ /* 0x000fca00000006ff */
[----:B------:R-:W-:Y:S01]  /*3ab0*/  FMUL.FTZ R49, R38, R43 ;  /* 0x0000002b26317220 */ /* 0x000fe20000410000 */
[----:B------:R-:W0:Y:S01]  /*3ac0*/  MUFU.RCP R39, R39 ;  /* 0x0000002700277308 */ /* 0x000e220000001000 */
[----:B-1----:R-:W-:Y:S02]  /*3ad0*/  FADD.FTZ R41, -R35, 1 ;  /* 0x3f80000023297421 */ /* 0x002fe40000010100 */
[----:B------:R-:W-:Y:S01]  /*3ae0*/  FMUL.FTZ R49, R49, R46 ;  /* 0x0000002e31317220 */ /* 0x000fe20000410000 */
[----:B------:R-:W-:Y:S01]  /*3af0*/  SHF.L.U32 R46, R62, 0x10, RZ ;  /* 0x000000103e2e7819 */ /* 0x000fe200000006ff */
[----:B------:R-:W-:-:S03]  /*3b00*/  FFMA.FTZ R38, R30, R41, 1 ;  /* 0x3f8000001e267423 */ /* 0x000fc60000010029 */
[----:B------:R-:W1:Y:S01]  /*3b10*/  MUFU.RCP R28, R28 ;  /* 0x0000001c001c7308 */ /* 0x000e620000001000 */
[----:B--2---:R-:W-:Y:S01]  /*3b20*/  FADD.FTZ R43, R44, 1 ;  /* 0x3f8000002c2b7421 */ /* 0x004fe20000010000 */
[----:B------:R-:W-:-:S05]  /*3b30*/  SHF.L.U32 R44, R103, 0x10, RZ ;  /* 0x00000010672c7819 */ /* 0x000fca00000006ff */
[----:B------:R-:W-:Y:S01]  /*3b40*/  FMUL.FTZ R35, R44, R35 ;  /* 0x000000232c237220 */ /* 0x000fe20000410000 */
[----:B------:R2:W3:Y:S01]  /*3b50*/  MUFU.RCP R30, R43 ;  /* 0x0000002b001e7308 */ /* 0x0004e20000001000 */
[----:B0-----:R-:W-:Y:S01]  /*3b60*/  FADD.FTZ R41, -R39, 1 ;  /* 0x3f80000027297421 */ /* 0x001fe20000010100 */
[----:B------:R-:W-:-:S03]  /*3b70*/  FMUL.FTZ R39, R46, R39 ;  /* 0x000000272e277220 */ /* 0x000fc60000410000 */
[----:B------:R-:W-:Y:S01]  /*3b80*/  FFMA.FTZ R44, R42, R41, 1 ;  /* 0x3f8000002a2c7423 */ /* 0x000fe20000010029 */
[----:B------:R-:W-:Y:S01]  /*3b90*/  SHF.L.U32 R41, R101, 0x10, RZ ;  /* 0x0000001065297819 */ /* 0x000fe200000006ff */
[----:B-1----:R-:W-:Y:S01]  /*3ba0*/  FADD.FTZ R42, -R28, 1 ;  /* 0x3f8000001c2a7421 */ /* 0x002fe20000010100 */
[----:B--2---:R-:W-:Y:S01]  /*3bb0*/  SHF.L.U32 R43, R5, 0x10, RZ ;  /* 0x00000010052b7819 */ /* 0x004fe200000006ff */
[----:B------:R-:W-:Y:S02]  /*3bc0*/  FMUL.FTZ R44, R39, R44 ;  /* 0x0000002c272c7220 */ /* 0x000fe40000410000 */
[----:B------:R-:W-:Y:S01]  /*3bd0*/  FFMA.FTZ R37, R37, R42, 1 ;  /* 0x3f80000025257423 */ /* 0x000fe2000001002a */
[----:B------:R-:W-:Y:S01]  /*3be0*/  FMUL.FTZ R42, R41, R28 ;  /* 0x0000001c292a7220 */ /* 0x000fe20000410000 */
[----:B------:R-:W-:Y:S01]  /*3bf0*/  FMUL.FTZ R28, R35, R38 ;  /* 0x00000026231c7220 */ /* 0x000fe20000410000 */
[----:B------:R-:W-:Y:S01]  /*3c00*/  SHF.L.U32 R41, R4, 0x10, RZ ;  /* 0x0000001004297819 */ /* 0x000fe200000006ff */
[----:B---3--:R-:W-:Y:S01]  /*3c10*/  FADD.FTZ R35, -R30, 1 ;  /* 0x3f8000001e237421 */ /* 0x008fe20000010100 */
[----:B------:R-:W-:Y:S01]  /*3c20*/  FADD.FTZ R43, -R22, R43 ;  /* 0x0000002b162b7221 */ /* 0x000fe20000010100 */
[----:B------:R-:W-:-:S02]  /*3c30*/  FFMA.FTZ R38, R23, R47, R82 ;  /* 0x0000002f17267223 */ /* 0x000fc40000010052 */
[----:B------:R-:W-:Y:S01]  /*3c40*/  FFMA.FTZ R36, R36, R35, 1 ;  /* 0x3f80000024247423 */ /* 0x000fe20000010023 */
[----:B------:R-:W-:Y:S01]  /*3c50*/  FMUL.FTZ R46, R43, R114 ;  /* 0x000000722b2e7220 */ /* 0x000fe20000410000 */
[----:B------:R-:W-:Y:S01]  /*3c60*/  FMUL.FTZ R35, R41, R30 ;  /* 0x0000001e29237220 */ /* 0x000fe20000410000 */
[----:B------:R-:W-:Y:S01]  /*3c70*/  FMUL.FTZ R30, R42, R37 ;  /* 0x000000252a1e7220 */ /* 0x000fe20000410000 */
[----:B------:R-:W-:Y:S01]  /*3c80*/  SHF.L.U32 R37, R96, 0x10, RZ ;  /* 0x0000001060257819 */ /* 0x000fe200000006ff */
[----:B------:R-:W-:Y:S01]  /*3c90*/  FFMA.FTZ R41, R78, R46, R79 ;  /* 0x0000002e4e297223 */ /* 0x000fe2000001004f */
[----:B------:R-:W-:Y:S01]  /*3ca0*/  FMUL.FTZ R35, R35, R36 ;  /* 0x0000002423237220 */ /* 0x000fe20000410000 */
[----:B------:R-:W-:Y:S01]  /*3cb0*/  FMUL.FTZ R36, R38, -1.4426950216293334961 ;  /* 0xbfb8aa3b26247820 */ /* 0x000fe20000410000 */
[----:B------:R-:W-:Y:S01]  /*3cc0*/  FMUL.FTZ R42, R123, R114 ;  /* 0x000000727b2a7220 */ /* 0x000fe20000410000 */
[----:B------:R-:W-:Y:S01]  /*3cd0*/  FMUL.FTZ R55, R41, -1.4426950216293334961 ;  /* 0xbfb8aa3b29377820 */ /* 0x000fe20000410000 */
[----:B------:R-:W-:-:S03]  /*3ce0*/  FADD.FTZ R37, -R22, R37 ;  /* 0x0000002516257221 */ /* 0x000fc60000010100 */
[----:B------:R-:W0:Y:S01]  /*3cf0*/  MUFU.EX2 R36, R36 ;  /* 0x0000002400247308 */ /* 0x000e220000000800 */
[----:B------:R-:W-:-:S04]  /*3d00*/  FMUL.FTZ R43, R37, R114 ;  /* 0x00000072252b7220 */ /* 0x000fc80000410000 */
[----:B------:R-:W-:-:S03]  /*3d10*/  FFMA.FTZ R39, R23, R43, R82 ;  /* 0x0000002b17277223 */ /* 0x000fc60000010052 */
[----:B------:R-:W1:Y:S01]  /*3d20*/  MUFU.EX2 R55, R55 ;  /* 0x0000003700377308 */ /* 0x000e620000000800 */
[----:B------:R-:W-:-:S07]  /*3d30*/  FMUL.FTZ R52, R39, -1.4426950216293334961 ;  /* 0xbfb8aa3b27347820 */ /* 0x000fce0000410000 */
[----:B------:R-:W2:Y:S01]  /*3d40*/  MUFU.EX2 R52, R52 ;  /* 0x0000003400347308 */ /* 0x000ea20000000800 */
[----:B0-----:R-:W-:Y:S01]  /*3d50*/  FADD.FTZ R37, R36, 1 ;  /* 0x3f80000024257421 */ /* 0x001fe20000010000 */
[----:B------:R-:W-:-:S06]  /*3d60*/  FFMA.FTZ R36, R78, R42, R79 ;  /* 0x0000002a4e247223 */ /* 0x000fcc000001004f */
[----:B------:R-:W0:Y:S01]  /*3d70*/  MUFU.RCP R37, R37 ;  /* 0x0000002500257308 */ /* 0x000e220000001000 */
[----:B-1----:R-:W-:Y:S01]  /*3d80*/  FADD.FTZ R53, R55, 1 ;  /* 0x3f80000037357421 */ /* 0x002fe20000010000 */
[----:B------:R-:W-:-:S06]  /*3d90*/  FMUL.FTZ R55, R36, -1.4426950216293334961 ;  /* 0xbfb8aa3b24377820 */ /* 0x000fcc0000410000 */
[----:B------:R-:W1:Y:S01]  /*3da0*/  MUFU.RCP R53, R53 ;  /* 0x0000003500357308 */ /* 0x000e620000001000 */
[----:B--2---:R-:W-:-:S07]  /*3db0*/  FADD.FTZ R52, R52, 1 ;  /* 0x3f80000034347421 */ /* 0x004fce0000010000 */
[----:B------:R-:W2:Y:S01]  /*3dc0*/  MUFU.EX2 R55, R55 ;  /* 0x0000003700377308 */ /* 0x000ea20000000800 */
[----:B0-----:R-:W-:Y:S01]  /*3dd0*/  FADD.FTZ R123, -R37, 1 ;  /* 0x3f800000257b7421 */ /* 0x001fe20000010100 */
[----:B------:R-:W-:-:S03]  /*3de0*/  FMUL.FTZ R37, R80, R37 ;  /* 0x0000002550257220 */ /* 0x000fc60000410000 */
[----:B------:R-:W-:-:S03]  /*3df0*/  FFMA.FTZ R38, R38, R123, 1 ;  /* 0x3f80000026267423 */ /* 0x000fc6000001007b */
[----:B------:R-:W0:Y:S01]  /*3e00*/  MUFU.RCP R52, R52 ;  /* 0x0000003400347308 */ /* 0x000e220000001000 */
[----:B-1----:R-:W-:Y:S01]  /*3e10*/  FADD.FTZ R80, -R53, 1 ;  /* 0x3f80000035507421 */ /* 0x002fe20000010100 */
[----:B------:R-:W-:-:S03]  /*3e20*/  FMUL.FTZ R38, R37, R38 ;  /* 0x0000002625267220 */ /* 0x000fc60000410000 */
[----:B------:R-:W-:Y:S01]  /*3e30*/  FFMA.FTZ R41, R41, R80, 1 ;  /* 0x3f80000029297423 */ /* 0x000fe20000010050 */
[----:B------:R-:W-:Y:S01]  /*3e40*/  SHF.L.U32 R80, R6, 0x10, RZ ;  /* 0x0000001006507819 */ /* 0x000fe200000006ff */
[----:B--2---:R-:W-:Y:S01]  /*3e50*/  FADD.FTZ R123, R55, 1 ;  /* 0x3f800000377b7421 */ /* 0x004fe20000010000 */
[----:B------:R-:W-:-:S03]  /*3e60*/  SHF.L.U32 R55, R97, 0x10, RZ ;  /* 0x0000001061377819 */ /* 0x000fc600000006ff */
[----:B------:R-:W-:Y:S02]  /*3e70*/  FMUL.FTZ R80, R80, R53 ;  /* 0x0000003550507220 */ /* 0x000fe40000410000 */
[----:B------:R-:W1:Y:S02]  /*3e80*/  MUFU.RCP R53, R123 ;  /* 0x0000007b00357308 */ /* 0x000e640000001000 */
[----:B------:R-:W-:Y:S01]  /*3e90*/  FMUL.FTZ R41, R80, R41 ;  /* 0x0000002950297220 */ /* 0x000fe20000410000 */
[----:B0-----:R-:W-:-:S04]  /*3ea0*/  FADD.FTZ R122, -R52, 1 ;  /* 0x3f800000347a7421 */ /* 0x001fc80000010100 */
[----:B------:R-:W-:Y:S01]  /*3eb0*/  FFMA.FTZ R39, R39, R122, 1 ;  /* 0x3f80000027277423 */ /* 0x000fe2000001007a */
[----:B------:R-:W-:Y:S01]  /*3ec0*/  FMUL.FTZ R122, R55, R52 ;  /* 0x00000034377a7220 */ /* 0x000fe20000410000 */
[----:B------:R-:W-:-:S05]  /*3ed0*/  SHF.L.U32 R52, R8, 0x10, RZ ;  /* 0x0000001008347819 */ /* 0x000fca00000006ff */
[----:B-1----:R-:W-:Y:S01]  /*3ee0*/  FMUL.FTZ R52, R52, R53 ;  /* 0x0000003534347220 */ /* 0x002fe20000410000 */
[----:B------:R-:W-:-:S04]  /*3ef0*/  FADD.FTZ R53, -R53, 1 ;  /* 0x3f80000035357421 */ /* 0x000fc80000010100 */
[----:B------:R-:W-:Y:S01]  /*3f00*/  FFMA.FTZ R53, R36, R53, 1 ;  /* 0x3f80000024357423 */ /* 0x000fe20000010035 */
[----:B------:R-:W-:Y:S01]  /*3f10*/  FMUL.FTZ R36, R122, R39 ;  /* 0x000000277a247220 */ /* 0x000fe20000410000 */
[----:B------:R-:W-:Y:S01]  /*3f20*/  SHF.L.U32 R39, R94, 0x10, RZ ;  /* 0x000000105e277819 */ /* 0x000fe200000006ff */
[----:B------:R-:W-:Y:S01]  /*3f30*/  FADD.FTZ R122, RZ, R57 ;  /* 0x00000039ff7a7221 */ /* 0x000fe20000010000 */
[----:B------:R-:W-:Y:S01]  /*3f40*/  FMUL.FTZ R37, R52, R53 ;  /* 0x0000003534257220 */ /* 0x000fe20000410000 */
[-C--:B------:R-:W-:Y:S01]  /*3f50*/  FMUL.FTZ R52, R78, R57.reuse ;  /* 0x000000394e347220 */ /* 0x080fe20000410000 */
[----:B------:R-:W-:Y:S01]  /*3f60*/  FMUL.FTZ R53, R23, R60 ;  /* 0x0000003c17357220 */ /* 0x000fe20000410000 */
[----:B------:R-:W-:Y:S02]  /*3f70*/  FADD.FTZ R39, -R22, R39 ;  /* 0x0000002716277221 */ /* 0x000fe40000010100 */
[----:B------:R-:W-:Y:S01]  /*3f80*/  FFMA.FTZ R55, R25, R52, RZ ;  /* 0x0000003419377223 */ /* 0x000fe200000100ff */
[----:B------:R-:W-:Y:S01]  /*3f90*/  FADD.FTZ R80, RZ, R52 ;  /* 0x00000034ff507221 */ /* 0x000fe20000010000 */
[----:B------:R-:W-:Y:S01]  /*3fa0*/  FMUL.FTZ R39, R39, R114 ;  /* 0x0000007227277220 */ /* 0x000fe20000410000 */
[----:B------:R-:W-:Y:S01]  /*3fb0*/  FFMA.FTZ R25, R25, R57, RZ ;  /* 0x0000003919197223 */ /* 0x000fe200000100ff */
[----:B------:R-:W-:Y:S01]  /*3fc0*/  FFMA.FTZ R55, R24, R53, R55 ;  /* 0x0000003518377223 */ /* 0x000fe20000010037 */
[----:B------:R-:W-:Y:S01]  /*3fd0*/  FADD.FTZ R80, R53, R80 ;  /* 0x0000005035507221 */ /* 0x000fe20000010000 */
[----:B------:R-:W-:Y:S01]  /*3fe0*/  FFMA.FTZ R52, R23, R39, R82 ;  /* 0x0000002717347223 */ /* 0x000fe20000010052 */
[----:B------:R-:W-:Y:S01]  /*3ff0*/  FADD.FTZ R57, R122, R51 ;  /* 0x000000337a397221 */ /* 0x000fe20000010000 */
[-C--:B------:R-:W-:Y:S01]  /*4000*/  FFMA.FTZ R122, R124, R51.reuse, R25 ;  /* 0x000000337c7a7223 */ /* 0x080fe20000010019 */
[----:B------:R-:W-:Y:S01]  /*4010*/  FMUL.FTZ R51, R78, R51 ;  /* 0x000000334e337220 */ /* 0x000fe20000410000 */
[----:B------:R-:W-:Y:S01]  /*4020*/  FMUL.FTZ R123, R52, -1.4426950216293334961 ;  /* 0xbfb8aa3b347b7820 */ /* 0x000fe20000410000 */
[----:B------:R-:W-:Y:S01]  /*4030*/  FFMA.FTZ R24, R24, R60, RZ ;  /* 0x0000003c18187223 */ /* 0x000fe200000100ff */
[----:B------:R-:W-:Y:S01]  /*4040*/  FADD.FTZ R57, R57, R54 ;  /* 0x0000003639397221 */ /* 0x000fe20000010000 */
[----:B------:R-:W-:Y:S01]  /*4050*/  FFMA.FTZ R55, R124, R51, R55 ;  /* 0x000000337c377223 */ /* 0x000fe20000010037 */
[----:B------:R-:W-:Y:S01]  /*4060*/  SHF.L.U32 R124, R95, 0x10, RZ ;  /* 0x000000105f7c7819 */ /* 0x000fe200000006ff */
[----:B------:R-:W-:Y:S01]  /*4070*/  FADD.FTZ R80, R80, R51 ;  /* 0x0000003350507221 */ /* 0x000fe20000010000 */
[----:B------:R-:W0:Y:S01]  /*4080*/  MUFU.EX2 R123, R123 ;  /* 0x0000007b007b7308 */ /* 0x000e220000000800 */
[-C--:B------:R-:W-:Y:S01]  /*4090*/  FFMA.FTZ R122, R61, R54.reuse, R122 ;  /* 0x000000363d7a7223 */ /* 0x080fe2000001007a */
[----:B------:R-:W-:Y:S01]  /*40a0*/  FMUL.FTZ R54, R78, R54 ;  /* 0x000000364e367220 */ /* 0x000fe20000410000 */
[----:B0-----:R-:W-:-:S06]  /*40b0*/  FADD.FTZ R53, R123, 1 ;  /* 0x3f8000007b357421 */ /* 0x001fcc0000010000 */
[----:B------:R-:W0:Y:S02]  /*40c0*/  MUFU.RCP R53, R53 ;  /* 0x0000003500357308 */ /* 0x000e240000001000 */
[----:B0-----:R-:W-:Y:S01]  /*40d0*/  FMUL.FTZ R25, R124, R53 ;  /* 0x000000357c197220 */ /* 0x001fe20000410000 */
[----:B------:R-:W-:Y:S01]  /*40e0*/  FADD.FTZ R123, -R53, 1 ;  /* 0x3f800000357b7421 */ /* 0x000fe20000010100 */
[----:B------:R-:W-:-:S03]  /*40f0*/  SHF.L.U32 R53, R9, 0x10, RZ ;  /* 0x0000001009357819 */ /* 0x000fc600000006ff */
[----:B------:R-:W-:Y:S01]  /*4100*/  FFMA.FTZ R52, R52, R123, 1 ;  /* 0x3f80000034347423 */ /* 0x000fe2000001007b */
[----:B------:R-:W-:Y:S01]  /*4110*/  FADD.FTZ R123, RZ, R60 ;  /* 0x0000003cff7b7221 */ /* 0x000fe20000010000 */
[----:B------:R-:W-:Y:S01]  /*4120*/  FADD.FTZ R53, -R22, R53 ;  /* 0x0000003516357221 */ /* 0x000fe20000010100 */
[----:B------:R-:W-:Y:S01]  /*4130*/  FFMA.FTZ R60, R125, R56, R24 ;  /* 0x000000387d3c7223 */ /* 0x000fe20000010018 */
[----:B------:R-:W-:Y:S01]  /*4140*/  FMUL.FTZ R52, R25, R52 ;  /* 0x0000003419347220 */ /* 0x000fe20000410000 */
[----:B------:R-:W-:Y:S01]  /*4150*/  FADD.FTZ R123, R123, R56 ;  /* 0x000000387b7b7221 */ /* 0x000fe20000010000 */
[----:B------:R-:W-:Y:S01]  /*4160*/  FMUL.FTZ R25, R53, R114 ;  /* 0x0000007235197220 */ /* 0x000fe20000410000 */
[----:B------:R-:W-:Y:S01]  /*4170*/  FMUL.FTZ R24, R23, R56 ;  /* 0x0000003817187220 */ /* 0x000fe20000410000 */
[----:B------:R-:W-:Y:S01]  /*4180*/  SHF.L.U32 R56, R10, 0x10, RZ ;  /* 0x000000100a387819 */ /* 0x000fe200000006ff */
[----:B------:R-:W-:Y:S01]  /*4190*/  FADD.FTZ R123, R123, R58 ;  /* 0x0000003a7b7b7221 */ /* 0x000fe20000010000 */
[----:B------:R-:W-:Y:S01]  /*41a0*/  FFMA.FTZ R51, R78, R25, R79 ;  /* 0x000000194e337223 */ /* 0x000fe2000001004f */
[----:B------:R-:W-:Y:S01]  /*41b0*/  FFMA.FTZ R125, R125, R24, R55 ;  /* 0x000000187d7d7223 */ /* 0x000fe20000010037 */
[----:B------:R-:W-:Y:S01]  /*41c0*/  FADD.FTZ R80, R24, R80 ;  /* 0x0000005018507221 */ /* 0x000fe20000010000 */
[----:B------:R-:W-:Y:S01]  /*41d0*/  FADD.FTZ R123, R123, R50 ;  /* 0x000000327b7b7221 */ /* 0x000fe20000010000 */
[----:B------:R-:W-:Y:S01]  /*41e0*/  FMUL.FTZ R124, R51, -1.4426950216293334961 ;  /* 0xbfb8aa3b337c7820 */ /* 0x000fe20000410000 */
[----:B------:R-:W-:Y:S01]  /*41f0*/  FFMA.FTZ R61, R61, R54, R125 ;  /* 0x000000363d3d7223 */ /* 0x000fe2000001007d */
[----:B------:R-:W-:Y:S01]  /*4200*/  FADD.FTZ R80, R80, R54 ;  /* 0x0000003650507221 */ /* 0x000fe20000010000 */
[----:B------:R-:W-:-:S03]  /*4210*/  FADD.FTZ R123, R123, R26 ;  /* 0x0000001a7b7b7221 */ /* 0x000fc60000010000 */
[----:B------:R-:W0:Y:S01]  /*4220*/  MUFU.EX2 R124, R124 ;  /* 0x0000007c007c7308 */ /* 0x000e220000000800 */
[----:B------:R-:W-:-:S04]  /*4230*/  FADD.FTZ R123, R123, R28 ;  /* 0x0000001c7b7b7221 */ /* 0x000fc80000010000 */
[----:B------:R-:W-:-:S04]  /*4240*/  FADD.FTZ R123, R123, R30 ;  /* 0x0000001e7b7b7221 */ /* 0x000fc80000010000 */
[----:B------:R-:W-:-:S04]  /*4250*/  FADD.FTZ R123, R123, R38 ;  /* 0x000000267b7b7221 */ /* 0x000fc80000010000 */
[----:B------:R-:W-:Y:S01]  /*4260*/  FADD.FTZ R123, R123, R36 ;  /* 0x000000247b7b7221 */ /* 0x000fe20000010000 */
[----:B0-----:R-:W-:-:S03]  /*4270*/  FADD.FTZ R53, R124, 1 ;  /* 0x3f8000007c357421 */ /* 0x001fc60000010000 */
[----:B------:R-:W-:-:S03]  /*4280*/  FADD.FTZ R123, R123, R52 ;  /* 0x000000347b7b7221 */ /* 0x000fc60000010000 */
[----:B------:R-:W0:Y:S02]  /*4290*/  MUFU.RCP R53, R53 ;  /* 0x0000003500357308 */ /* 0x000e240000001000 */
[----:B0-----:R-:W-:Y:S01]  /*42a0*/  FMUL.FTZ R55, R56, R53 ;  /* 0x0000003538377220 */ /* 0x001fe20000410000 */
[----:B------:R-:W-:-:S04]  /*42b0*/  FADD.FTZ R56, -R53, 1 ;  /* 0x3f80000035387421 */ /* 0x000fc80000010100 */
[----:B------:R-:W-:Y:S01]  /*42c0*/  FFMA.FTZ R56, R51, R56, 1 ;  /* 0x3f80000033387423 */ /* 0x000fe20000010038 */
[----:B------:R-:W-:-:S03]  /*42d0*/  SHF.L.U32 R51, R92, 0x10, RZ ;  /* 0x000000105c337819 */ /* 0x000fc600000006ff */
[----:B------:R-:W-:Y:S01]  /*42e0*/  FMUL.FTZ R53, R55, R56 ;  /* 0x0000003837357220 */ /* 0x000fe20000410000 */
[----:B------:R-:W-:Y:S01]  /*42f0*/  SHF.L.U32 R56, R93, 0x10, RZ ;  /* 0x000000105d387819 */ /* 0x000fe200000006ff */
[----:B------:R-:W-:-:S04]  /*4300*/  FADD.FTZ R51, -R22, R51 ;  /* 0x0000003316337221 */ /* 0x000fc80000010100 */
[----:B------:R-:W-:-:S04]  /*4310*/  FMUL.FTZ R55, R51, R114 ;  /* 0x0000007233377220 */ /* 0x000fc80000410000 */
        /* <DEDUP_REMOVED lines=8> */
[----:B------:R-:W-:-:S05]  /*43a0*/  SHF.L.U32 R24, R11, 0x10, RZ ;  /* 0x000000100b187819 */ /* 0x000fca00000006ff */
[----:B------:R-:W-:Y:S01]  /*43b0*/  FADD.FTZ R124, -R22, R24 ;  /* 0x00000018167c7221 */ /* 0x000fe20000010100 */
[----:B------:R-:W-:Y:S01]  /*43c0*/  FMUL.FTZ R24, R56, R125 ;  /* 0x0000007d38187220 */ /* 0x000fe20000410000 */
[-C--:B------:R-:W-:Y:S01]  /*43d0*/  FFMA.FTZ R125, R117, R58.reuse, R60 ;  /* 0x0000003a757d7223 */ /* 0x080fe2000001003c */
[----:B------:R-:W-:Y:S01]  /*43e0*/  FMUL.FTZ R58, R23, R58 ;  /* 0x0000003a173a7220 */ /* 0x000fe20000410000 */
[----:B------:R-:W-:Y:S01]  /*43f0*/  FMUL.FTZ R51, R124, R114 ;  /* 0x000000727c337220 */ /* 0x000fe20000410000 */
[----:B------:R-:W-:Y:S02]  /*4400*/  FADD.FTZ R123, R123, R24 ;  /* 0x000000187b7b7221 */ /* 0x000fe40000010000 */
[----:B------:R-:W-:Y:S01]  /*4410*/  FFMA.FTZ R117, R117, R58, R61 ;  /* 0x0000003a75757223 */ /* 0x000fe2000001003d */
[----:B------:R-:W-:Y:S01]  /*4420*/  FFMA.FTZ R54, R78, R51, R79 ;  /* 0x000000334e367223 */ /* 0x000fe2000001004f */
[----:B------:R-:W-:Y:S01]  /*4430*/  SHF.L.U32 R61, R12, 0x10, RZ ;  /* 0x000000100c3d7819 */ /* 0x000fe200000006ff */
[----:B------:R-:W-:Y:S01]  /*4440*/  FADD.FTZ R80, R58, R80 ;  /* 0x000000503a507221 */ /* 0x000fe20000010000 */
[----:B------:R-:W-:Y:S01]  /*4450*/  FADD.FTZ R58, R57, R116 ;  /* 0x00000074393a7221 */ /* 0x000fe20000010000 */
[----:B------:R-:W-:Y:S01]  /*4460*/  FMUL.FTZ R124, R54, -1.4426950216293334961 ;  /* 0xbfb8aa3b367c7820 */ /* 0x000fe20000410000 */
[-C--:B------:R-:W-:Y:S01]  /*4470*/  FFMA.FTZ R57, R59, R116.reuse, R122 ;  /* 0x000000743b397223 */ /* 0x080fe2000001007a */
[----:B------:R-:W-:Y:S01]  /*4480*/  FMUL.FTZ R116, R78, R116 ;  /* 0x000000744e747220 */ /* 0x000fe20000410000 */
[----:B------:R-:W-:Y:S01]  /*4490*/  SHF.L.U32 R122, R91, 0x10, RZ ;  /* 0x000000105b7a7819 */ /* 0x000fe200000006ff */
[----:B------:R-:W-:Y:S01]  /*44a0*/  FADD.FTZ R58, R58, R27 ;  /* 0x0000001b3a3a7221 */ /* 0x000fe20000010000 */
[----:B------:R-:W-:Y:S01]  /*44b0*/  FFMA.FTZ R57, R34, R27, R57 ;  /* 0x0000001b22397223 */ /* 0x000fe20000010039 */
[----:B------:R-:W0:Y:S01]  /*44c0*/  MUFU.EX2 R124, R124 ;  /* 0x0000007c007c7308 */ /* 0x000e220000000800 */
[----:B------:R-:W-:Y:S01]  /*44d0*/  FFMA.FTZ R59, R59, R116, R117 ;  /* 0x000000743b3b7223 */ /* 0x000fe20000010075 */
[----:B------:R-:W-:Y:S01]  /*44e0*/  FADD.FTZ R80, R80, R116 ;  /* 0x0000007450507221 */ /* 0x000fe20000010000 */
        /* <DEDUP_REMOVED lines=17> */
[----:B------:R-:W-:-:S03]  /*4600*/  SHF.L.U32 R122, R13, 0x10, RZ ;  /* 0x000000100d7a7819 */ /* 0x000fc600000006ff */
[----:B------:R-:W-:Y:S02]  /*4610*/  FMUL.FTZ R60, R117, R60 ;  /* 0x0000003c753c7220 */ /* 0x000fe40000410000 */
[----:B------:R-:W-:-:S04]  /*4620*/  FADD.FTZ R122, -R22, R122 ;  /* 0x0000007a167a7221 */ /* 0x000fc80000010100 */
[----:B------:R-:W-:Y:S01]  /*4630*/  FMUL.FTZ R61, R122, R114 ;  /* 0x000000727a3d7220 */ /* 0x000fe20000410000 */
[-C--:B------:R-:W-:Y:S01]  /*4640*/  FFMA.FTZ R122, R48, R50.reuse, R125 ;  /* 0x00000032307a7223 */ /* 0x080fe2000001007d */
[----:B------:R-:W-:Y:S02]  /*4650*/  FMUL.FTZ R50, R23, R50 ;  /* 0x0000003217327220 */ /* 0x000fe40000410000 */
[----:B------:R-:W-:Y:S01]  /*4660*/  FFMA.FTZ R116, R78, R61, R79 ;  /* 0x0000003d4e747223 */ /* 0x000fe2000001004f */
[----:B------:R-:W-:Y:S01]  /*4670*/  FFMA.FTZ R122, R33, R26, R122 ;  /* 0x0000001a217a7223 */ /* 0x000fe2000001007a */
[----:B------:R-:W-:Y:S01]  /*4680*/  FFMA.FTZ R59, R48, R50, R59 ;  /* 0x00000032303b7223 */ /* 0x000fe2000001003b */
[----:B------:R-:W-:Y:S01]  /*4690*/  SHF.L.U32 R48, R14, 0x10, RZ ;  /* 0x000000100e307819 */ /* 0x000fe200000006ff */
[----:B------:R-:W-:Y:S01]  /*46a0*/  FMUL.FTZ R124, R116, -1.4426950216293334961 ;  /* 0xbfb8aa3b747c7820 */ /* 0x000fe20000410000 */
[-C--:B------:R-:W-:Y:S01]  /*46b0*/  FFMA.FTZ R122, R31, R28.reuse, R122 ;  /* 0x0000001c1f7a7223 */ /* 0x080fe2000001007a */
[----:B------:R-:W-:-:S03]  /*46c0*/  FMUL.FTZ R28, R23, R28 ;  /* 0x0000001c171c7220 */ /* 0x000fc60000410000 */
[-C--:B------:R-:W-:Y:S01]  /*46d0*/  FFMA.FTZ R122, R45, R30.reuse, R122 ;  /* 0x0000001e2d7a7223 */ /* 0x080fe2000001007a */
[----:B------:R-:W0:Y:S01]  /*46e0*/  MUFU.EX2 R124, R124 ;  /* 0x0000007c007c7308 */ /* 0x000e220000000800 */
[----:B------:R-:W-:Y:S02]  /*46f0*/  FMUL.FTZ R30, R23, R30 ;  /* 0x0000001e171e7220 */ /* 0x000fe40000410000 */
[----:B------:R-:W-:-:S04]  /*4700*/  FFMA.FTZ R122, R47, R38, R122 ;  /* 0x000000262f7a7223 */ /* 0x000fc8000001007a */
[-C--:B------:R-:W-:Y:S01]  /*4710*/  FFMA.FTZ R122, R43, R36.reuse, R122 ;  /* 0x000000242b7a7223 */ /* 0x080fe2000001007a */
[----:B------:R-:W-:-:S03]  /*4720*/  FMUL.FTZ R36, R23, R36 ;  /* 0x0000002417247220 */ /* 0x000fc60000410000 */
[----:B------:R-:W-:Y:S01]  /*4730*/  FFMA.FTZ R122, R39, R52, R122 ;  /* 0x00000034277a7223 */ /* 0x000fe2000001007a */
[----:B0-----:R-:W-:Y:S01]  /*4740*/  FADD.FTZ R117, R124, 1 ;  /* 0x3f8000007c757421 */ /* 0x001fe20000010000 */
[----:B------:R-:W-:Y:S01]  /*4750*/  FMUL.FTZ R124, R78, R27 ;  /* 0x0000001b4e7c7220 */ /* 0x000fe20000410000 */
[----:B------:R-:W-:-:S03]  /*4760*/  SHF.L.U32 R27, R89, 0x10, RZ ;  /* 0x00000010591b7819 */ /* 0x000fc600000006ff */
[----:B------:R-:W-:Y:S01]  /*4770*/  FFMA.FTZ R34, R34, R124, R59 ;  /* 0x0000007c22227223 */ /* 0x000fe2000001003b */
[----:B------:R-:W0:Y:S02]  /*4780*/  MUFU.RCP R117, R117 ;  /* 0x0000007500757308 */ /* 0x000e240000001000 */
[----:B0-----:R-:W-:Y:S01]  /*4790*/  FADD.FTZ R125, -R117, 1 ;  /* 0x3f800000757d7421 */ /* 0x001fe20000010100 */
[----:B------:R-:W-:Y:S01]  /*47a0*/  FMUL.FTZ R48, R48, R117 ;  /* 0x0000007530307220 */ /* 0x000fe20000410000 */
[----:B------:R-:W-:Y:S02]  /*47b0*/  FADD.FTZ R117, R50, R80 ;  /* 0x0000005032757221 */ /* 0x000fe40000010000 */
[----:B------:R-:W-:Y:S01]  /*47c0*/  FFMA.FTZ R125, R116, R125, 1 ;  /* 0x3f800000747d7423 */ /* 0x000fe2000001007d */
[----:B------:R-:W-:Y:S01]  /*47d0*/  SHF.L.U32 R116, R88, 0x10, RZ ;  /* 0x0000001058747819 */ /* 0x000fe200000006ff */
[----:B------:R-:W-:Y:S02]  /*47e0*/  FADD.FTZ R117, R117, R124 ;  /* 0x0000007c75757221 */ /* 0x000fe40000010000 */
[----:B------:R-:W-:-:S02]  /*47f0*/  FMUL.FTZ R48, R48, R125 ;  /* 0x0000007d30307220 */ /* 0x000fc40000410000 */
[----:B------:R-:W-:-:S04]  /*4800*/  FADD.FTZ R116, -R22, R116 ;  /* 0x0000007416747221 */ /* 0x000fc80000010100 */
[----:B------:R-:W-:-:S04]  /*4810*/  FMUL.FTZ R116, R116, R114 ;  /* 0x0000007274747220 */ /* 0x000fc80000410000 */
[----:B------:R-:W-:-:S04]  /*4820*/  FFMA.FTZ R80, R23, R116, R82 ;  /* 0x0000007417507223 */ /* 0x000fc80000010052 */
[----:B------:R-:W-:-:S06]  /*4830*/  FMUL.FTZ R125, R80, -1.4426950216293334961 ;  /* 0xbfb8aa3b507d7820 */ /* 0x000fcc0000410000 */
[----:B------:R-:W0:Y:S02]  /*4840*/  MUFU.EX2 R125, R125 ;  /* 0x0000007d007d7308 */ /* 0x000e240000000800 */
[----:B0-----:R-:W-:Y:S01]  /*4850*/  FADD.FTZ R50, R125, 1 ;  /* 0x3f8000007d327421 */ /* 0x001fe20000010000 */
[----:B------:R-:W-:Y:S01]  /*4860*/  FMUL.FTZ R125, R23, R26 ;  /* 0x0000001a177d7220 */ /* 0x000fe20000410000 */
[----:B------:R-:W-:-:S03]  /*4870*/  SHF.L.U32 R26, R16, 0x10, RZ ;  /* 0x00000010101a7819 */ /* 0x000fc600000006ff */
[----:B------:R-:W-:Y:S01]  /*4880*/  FFMA.FTZ R33, R33, R125, R34 ;  /* 0x0000007d21217223 */ /* 0x000fe20000010022 */
[----:B------:R-:W0:Y:S01]  /*4890*/  MUFU.RCP R50, R50 ;  /* 0x0000003200327308 */ /* 0x000e220000001000 */
[----:B------:R-:W-:Y:S01]  /*48a0*/  FADD.FTZ R117, R125, R117 ;  /* 0x000000757d757221 */ /* 0x000fe20000010000 */
[----:B------:R-:W-:Y:S01]  /*48b0*/  FADD.FTZ R125, R58, R49 ;  /* 0x000000313a7d7221 */ /* 0x000fe20000010000 */
[----:B------:R-:W-:Y:S01]  /*48c0*/  FFMA.FTZ R58, R32, R49, R57 ;  /* 0x00000031203a7223 */ /* 0x000fe20000010039 */
[----:B0-----:R-:W-:Y:S01]  /*48d0*/  FADD.FTZ R59, -R50, 1 ;  /* 0x3f800000323b7421 */ /* 0x001fe20000010100 */
[----:B------:R-:W-:-:S03]  /*48e0*/  FMUL.FTZ R27, R27, R50 ;  /* 0x000000321b1b7220 */ /* 0x000fc60000410000 */
[----:B------:R-:W-:Y:S01]  /*48f0*/  FFMA.FTZ R80, R80, R59, 1 ;  /* 0x3f80000050507423 */ /* 0x000fe2000001003b */
[----:B------:R-:W-:-:S03]  /*4900*/  SHF.L.U32 R59, R15, 0x10, RZ ;  /* 0x000000100f3b7819 */ /* 0x000fc600000006ff */
[----:B------:R-:W-:Y:S02]  /*4910*/  FMUL.FTZ R27, R27, R80 ;  /* 0x000000501b1b7220 */ /* 0x000fe40000410000 */
[----:B------:R-:W-:-:S04]  /*4920*/  FADD.FTZ R59, -R22, R59 ;  /* 0x0000003b163b7221 */ /* 0x000fc80000010100 */
[----:B------:R-:W-:-:S04]  /*4930*/  FMUL.FTZ R50, R59, R114 ;  /* 0x000000723b327220 */ /* 0x000fc80000410000 */
[----:B------:R-:W-:-:S04]  /*4940*/  FFMA.FTZ R80, R78, R50, R79 ;  /* 0x000000324e507223 */ /* 0x000fc8000001004f */
[----:B------:R-:W-:-:S06]  /*4950*/  FMUL.FTZ R124, R80, -1.4426950216293334961 ;  /* 0xbfb8aa3b507c7820 */ /* 0x000fcc0000410000 */
[----:B------:R-:W0:Y:S02]  /*4960*/  MUFU.EX2 R124, R124 ;  /* 0x0000007c007c7308 */ /* 0x000e240000000800 */
[----:B0-----:R-:W-:Y:S01]  /*4970*/  FADD.FTZ R59, R124, 1 ;  /* 0x3f8000007c3b7421 */ /* 0x001fe20000010000 */
[----:B------:R-:W-:-:S04]  /*4980*/  FMUL.FTZ R124, R78, R49 ;  /* 0x000000314e7c7220 */ /* 0x000fc80000410000 */
[----:B------:R-:W-:Y:S01]  /*4990*/  FFMA.FTZ R32, R32, R124, R33 ;  /* 0x0000007c20207223 */ /* 0x000fe20000010021 */
[----:B------:R-:W0:Y:S01]  /*49a0*/  MUFU.RCP R59, R59 ;  /* 0x0000003b003b7308 */ /* 0x000e220000001000 */
[----:B------:R-:W-:Y:S01]  /*49b0*/  SHF.L.U32 R33, R87, 0x10, RZ ;  /* 0x0000001057217819 */ /* 0x000fe200000006ff */
[----:B------:R-:W-:Y:S01]  /*49c0*/  FADD.FTZ R117, R117, R124 ;  /* 0x0000007c75757221 */ /* 0x000fe20000010000 */
[----:B------:R-:W-:Y:S01]  /*49d0*/  SHF.L.U32 R124, R18, 0x10, RZ ;  /* 0x00000010127c7819 */ /* 0x000fe200000006ff */
[----:B------:R-:W-:Y:S02]  /*49e0*/  FFMA.FTZ R32, R31, R28, R32 ;  /* 0x0000001c1f207223 */ /* 0x000fe40000010020 */
[----:B------:R-:W-:Y:S01]  /*49f0*/  FADD.FTZ R117, R28, R117 ;  /* 0x000000751c757221 */ /* 0x000fe20000010000 */
        /* <DEDUP_REMOVED lines=23> */
[----:B------:R-:W-:Y:S01]  /*4b70*/  FADD.FTZ R80, R125, R44 ;  /* 0x0000002c7d507221 */ /* 0x000fe20000010000 */
[CC--:B------:R-:W-:Y:S01]  /*4b80*/  FFMA.FTZ R125, R29.reuse, R44.reuse, R58 ;  /* 0x0000002c1d7d7223 */ /* 0x0c0fe2000001003a */
[----:B------:R-:W-:Y:S02]  /*4b90*/  FMUL.FTZ R44, R78, R44 ;  /* 0x0000002c4e2c7220 */ /* 0x000fe40000410000 */
[----:B------:R-:W-:Y:S01]  /*4ba0*/  FADD.FTZ R80, R80, R35 ;  /* 0x0000002350507221 */ /* 0x000fe20000010000 */
[----:B------:R-:W0:Y:S01]  /*4bb0*/  MUFU.RCP R49, R49 ;  /* 0x0000003100317308 */ /* 0x000e220000001000 */
[----:B------:R-:W-:Y:S01]  /*4bc0*/  FFMA.FTZ R32, R29, R44, R32 ;  /* 0x0000002c1d207223 */ /* 0x000fe20000010020 */
[----:B------:R-:W-:Y:S01]  /*4bd0*/  SHF.L.U32 R29, R85, 0x10, RZ ;  /* 0x00000010551d7819 */ /* 0x000fe200000006ff */
[----:B------:R-:W-:Y:S01]  /*4be0*/  FADD.FTZ R117, R117, R44 ;  /* 0x0000002c75757221 */ /* 0x000fe20000010000 */
[----:B------:R-:W-:Y:S01]  /*4bf0*/  FFMA.FTZ R125, R40, R35, R125 ;  /* 0x00000023287d7223 */ /* 0x000fe2000001007d */
[----:B------:R-:W-:Y:S01]  /*4c00*/  FFMA.FTZ R45, R45, R30, R32 ;  /* 0x0000001e2d2d7223 */ /* 0x000fe20000010020 */
[----:B------:R-:W-:Y:S01]  /*4c10*/  FADD.FTZ R80, R80, R41 ;  /* 0x0000002950507221 */ /* 0x000fe20000010000 */
[----:B------:R-:W-:Y:S01]  /*4c20*/  FADD.FTZ R117, R30, R117 ;  /* 0x000000751e757221 */ /* 0x000fe20000010000 */
[----:B------:R-:W-:-:S02]  /*4c30*/  FFMA.FTZ R125, R46, R41, R125 ;  /* 0x000000292e7d7223 */ /* 0x000fc4000001007d */
[----:B------:R-:W-:Y:S01]  /*4c40*/  FADD.FTZ R80, R80, R37 ;  /* 0x0000002550507221 */ /* 0x000fe20000010000 */
[----:B0-----:R-:W-:Y:S01]  /*4c50*/  FMUL.FTZ R31, R124, R49 ;  /* 0x000000317c1f7220 */ /* 0x001fe20000410000 */
[----:B------:R-:W-:-:S04]  /*4c60*/  FADD.FTZ R124, -R49, 1 ;  /* 0x3f800000317c7421 */ /* 0x000fc80000010100 */
        /* <DEDUP_REMOVED lines=24> */
[----:B------:R-:W-:Y:S01]  /*4df0*/  FMUL.FTZ R58, R58, R44 ;  /* 0x0000002c3a3a7220 */ /* 0x000fe20000410000 */
[----:B------:R-:W-:Y:S01]  /*4e00*/  FMUL.FTZ R44, R78, R35 ;  /* 0x000000234e2c7220 */ /* 0x000fe20000410000 */
[----:B------:R-:W-:Y:S01]  /*4e10*/  SHF.L.U32 R35, R83, 0x10, RZ ;  /* 0x0000001053237819 */ /* 0x000fe200000006ff */
[----:B------:R-:W-:Y:S01]  /*4e20*/  FFMA.FTZ R57, R57, R32, 1 ;  /* 0x3f80000039397423 */ /* 0x000fe20000010020 */
[----:B------:R-:W-:Y:S01]  /*4e30*/  SHF.L.U32 R32, R81, 0x10, RZ ;  /* 0x0000001051207819 */ /* 0x000fe200000006ff */
[----:B------:R-:W-:Y:S01]  /*4e40*/  FFMA.FTZ R40, R40, R44, R45 ;  /* 0x0000002c28287223 */ /* 0x000fe2000001002d */
[----:B------:R-:W-:Y:S01]  /*4e50*/  FADD.FTZ R44, R117, R44 ;  /* 0x0000002c752c7221 */ /* 0x000fe20000010000 */
[----:B------:R-:W-:-:S02]  /*4e60*/  FMUL.FTZ R58, R58, R57 ;  /* 0x000000393a3a7220 */ /* 0x000fc40000410000 */
        /* <DEDUP_REMOVED lines=9> */
[----:B------:R-:W-:Y:S02]  /*4f00*/  FMUL.FTZ R32, R78, R41 ;  /* 0x000000294e207220 */ /* 0x000fe40000410000 */
[----:B------:R-:W-:-:S04]  /*4f10*/  FFMA.FTZ R30, R30, R45, 1 ;  /* 0x3f8000001e1e7423 */ /* 0x000fc8000001002d */
[----:B------:R-:W-:Y:S01]  /*4f20*/  FMUL.FTZ R30, R35, R30 ;  /* 0x0000001e231e7220 */ /* 0x000fe20000410000 */
[----:B------:R-:W-:Y:S01]  /*4f30*/  FMUL.FTZ R35, R23, R38 ;  /* 0x0000002617237220 */ /* 0x000fe20000410000 */
[----:B------:R-:W-:-:S03]  /*4f40*/  FMUL.FTZ R38, R78, R37 ;  /* 0x000000254e267220 */ /* 0x000fc60000410000 */
[----:B------:R-:W-:Y:S01]  /*4f50*/  FFMA.FTZ R47, R47, R35, R40 ;  /* 0x000000232f2f7223 */ /* 0x000fe20000010028 */
[----:B------:R-:W-:-:S03]  /*4f60*/  FADD.FTZ R44, R35, R44 ;  /* 0x0000002c232c7221 */ /* 0x000fc60000010000 */
[----:B------:R-:W-:Y:S01]  /*4f70*/  FFMA.FTZ R47, R46, R32, R47 ;  /* 0x000000202e2f7223 */ /* 0x000fe2000001002f */
[----:B------:R-:W-:Y:S01]  /*4f80*/  FADD.FTZ R35, R44, R32 ;  /* 0x000000202c237221 */ /* 0x000fe20000010000 */
[----:B------:R-:W-:Y:S01]  /*4f90*/  FFMA.FTZ R32, R42, R37, R125 ;  /* 0x000000252a207223 */ /* 0x000fe2000001007d */
[-C--:B------:R-:W-:Y:S01]  /*4fa0*/  FMUL.FTZ R37, R78, R53.reuse ;  /* 0x000000354e257220 */ /* 0x080fe20000410000 */
[----:B------:R-:W-:Y:S01]  /*4fb0*/  FFMA.FTZ R47, R43, R36, R47 ;  /* 0x000000242b2f7223 */ /* 0x000fe2000001002f */
[----:B------:R-:W-:Y:S01]  /*4fc0*/  FADD.FTZ R35, R36, R35 ;  /* 0x0000002324237221 */ /* 0x000fe20000010000 */
[----:B------:R-:W-:Y:S01]  /*4fd0*/  FMUL.FTZ R36, R23, R52 ;  /* 0x0000003417247220 */ /* 0x000fe20000410000 */
[----:B------:R-:W-:Y:S01]  /*4fe0*/  FFMA.FTZ R32, R25, R53, R32 ;  /* 0x0000003519207223 */ /* 0x000fe20000010020 */
[----:B------:R-:W-:Y:S01]  /*4ff0*/  FFMA.FTZ R47, R42, R38, R47 ;  /* 0x000000262a2f7223 */ /* 0x000fe2000001002f */
[----:B------:R-:W-:Y:S01]  /*5000*/  FADD.FTZ R35, R35, R38 ;  /* 0x0000002623237221 */ /* 0x000fe20000010000 */
        /* <DEDUP_REMOVED lines=8> */
[----:B------:R-:W-:Y:S01]  /*5090*/  FMUL.FTZ R37, R78, R54 ;  /* 0x000000364e257220 */ /* 0x000fe20000410000 */
[C---:B------:R-:W-:Y:S01]  /*50a0*/  FFMA.FTZ R25, R55.reuse, R24, R122 ;  /* 0x0000001837197223 */ /* 0x040fe2000001007a */
[----:B------:R-:W-:Y:S01]  /*50b0*/  FFMA.FTZ R38, R55, R36, R39 ;  /* 0x0000002437267223 */ /* 0x000fe20000010027 */
[----:B------:R-:W-:Y:S01]  /*50c0*/  FADD.FTZ R35, R36, R35 ;  /* 0x0000002324237221 */ /* 0x000fe20000010000 */
[-C--:B------:R-:W-:Y:S01]  /*50d0*/  FMUL.FTZ R39, R23, R60.reuse ;  /* 0x0000003c17277220 */ /* 0x080fe20000410000 */
[----:B------:R-:W-:Y:S01]  /*50e0*/  FFMA.FTZ R25, R56, R60, R25 ;  /* 0x0000003c38197223 */ /* 0x000fe20000010019 */
[----:B------:R-:W-:Y:S01]  /*50f0*/  FFMA.FTZ R38, R51, R37, R38 ;  /* 0x0000002533267223 */ /* 0x000fe20000010026 */
[----:B------:R-:W-:Y:S01]  /*5100*/  FADD.FTZ R24, R35, R37 ;  /* 0x0000002523187221 */ /* 0x000fe20000010000 */
[-C--:B------:R-:W-:Y:S01]  /*5110*/  FMUL.FTZ R37, R78, R48.reuse ;  /* 0x000000304e257220 */ /* 0x080fe20000410000 */
[----:B------:R-:W-:Y:S01]  /*5120*/  FADD.FTZ R60, R123, R60 ;  /* 0x0000003c7b3c7221 */ /* 0x000fe20000010000 */
[----:B------:R-:W-:Y:S01]  /*5130*/  FFMA.FTZ R38, R56, R39, R38 ;  /* 0x0000002738267223 */ /* 0x000fe20000010026 */
[----:B------:R-:W-:Y:S01]  /*5140*/  FADD.FTZ R24, R39, R24 ;  /* 0x0000001827187221 */ /* 0x000fe20000010000 */
[----:B------:R-:W-:Y:S01]  /*5150*/  FMUL.FTZ R39, R23, R27 ;  /* 0x0000001b17277220 */ /* 0x000fe20000410000 */
[C---:B------:R-:W-:Y:S01]  /*5160*/  FFMA.FTZ R35, R61.reuse, R48, R32 ;  /* 0x000000303d237223 */ /* 0x040fe20000010020 */
[----:B------:R-:W-:Y:S01]  /*5170*/  FFMA.FTZ R38, R61, R37, R38 ;  /* 0x000000253d267223 */ /* 0x000fe20000010026 */
[----:B------:R-:W-:Y:S01]  /*5180*/  FADD.FTZ R24, R24, R37 ;  /* 0x0000002518187221 */ /* 0x000fe20000010000 */
[----:B------:R-:W-:Y:S01]  /*5190*/  FMUL.FTZ R36, R78, R59 ;  /* 0x0000003b4e247220 */ /* 0x000fe20000410000 */
[C---:B------:R-:W-:Y:S01]  /*51a0*/  FFMA.FTZ R25, R116.reuse, R27, R25 ;  /* 0x0000001b74197223 */ /* 0x040fe20000010019 */
[----:B------:R-:W-:Y:S01]  /*51b0*/  FFMA.FTZ R37, R116, R39, R38 ;  /* 0x0000002774257223 */ /* 0x000fe20000010026 */
[----:B------:R-:W-:Y:S01]  /*51c0*/  FADD.FTZ R24, R39, R24 ;  /* 0x0000001827187221 */ /* 0x000fe20000010000 */
[----:B------:R-:W-:Y:S01]  /*51d0*/  FADD.FTZ R60, R60, R27 ;  /* 0x0000001b3c3c7221 */ /* 0x000fe20000010000 */
[C---:B------:R-:W-:Y:S01]  /*51e0*/  FFMA.FTZ R32, R50.reuse, R59, R35 ;  /* 0x0000003b32207223 */ /* 0x040fe20000010023 */
[----:B------:R-:W-:Y:S01]  /*51f0*/  FFMA.FTZ R50, R50, R36, R37 ;  /* 0x0000002432327223 */ /* 0x000fe20000010025 */
[-C--:B------:R-:W-:Y:S01]  /*5200*/  FMUL.FTZ R27, R23, R33.reuse ;  /* 0x00000021171b7220 */ /* 0x080fe20000410000 */
[----:B------:R-:W-:Y:S01]  /*5210*/  FADD.FTZ R36, R24, R36 ;  /* 0x0000002418247221 */ /* 0x000fe20000010000 */
[----:B------:R-:W-:Y:S01]  /*5220*/  FFMA.FTZ R24, R26, R33, R25 ;  /* 0x000000211a187223 */ /* 0x000fe20000010019 */
[----:B------:R-:W-:Y:S01]  /*5230*/  FMUL.FTZ R35, R78, R31 ;  /* 0x0000001f4e237220 */ /* 0x000fe20000410000 */
[----:B------:R-:W-:Y:S01]  /*5240*/  FFMA.FTZ R25, R26, R27, R50 ;  /* 0x0000001b1a197223 */ /* 0x000fe20000010032 */
[----:B------:R-:W-:Y:S01]  /*5250*/  FADD.FTZ R36, R27, R36 ;  /* 0x000000241b247221 */ /* 0x000fe20000010000 */
[----:B------:R-:W-:Y:S01]  /*5260*/  FMUL.FTZ R26, R23, R28 ;  /* 0x0000001c171a7220 */ /* 0x000fe20000410000 */
[----:B------:R-:W-:Y:S01]  /*5270*/  FADD.FTZ R48, R53, R48 ;  /* 0x0000003035307221 */ /* 0x000fe20000010000 */
[----:B------:R-:W-:Y:S01]  /*5280*/  FFMA.FTZ R38, R34, R35, R25 ;  /* 0x0000002322267223 */ /* 0x000fe20000010019 */
[----:B------:R-:W-:Y:S01]  /*5290*/  FADD.FTZ R35, R36, R35 ;  /* 0x0000002324237221 */ /* 0x000fe20000010000 */
[----:B------:R-:W-:Y:S01]  /*52a0*/  FFMA.FTZ R32, R34, R31, R32 ;  /* 0x0000001f22207223 */ /* 0x000fe20000010020 */
[----:B------:R-:W-:Y:S01]  /*52b0*/  FMUL.FTZ R34, R78, R58 ;  /* 0x0000003a4e227220 */ /* 0x000fe20000410000 */
[----:B------:R-:W-:Y:S01]  /*52c0*/  FFMA.FTZ R38, R49, R26, R38 ;  /* 0x0000001a31267223 */ /* 0x000fe20000010026 */
[----:B------:R-:W-:Y:S01]  /*52d0*/  FADD.FTZ R48, R48, R59 ;  /* 0x0000003b30307221 */ /* 0x000fe20000010000 */
[----:B------:R-:W-:Y:S01]  /*52e0*/  FADD.FTZ R33, R60, R33 ;  /* 0x000000213c217221 */ /* 0x000fe20000010000 */
[----:B------:R-:W-:Y:S01]  /*52f0*/  FADD.FTZ R35, R26, R35 ;  /* 0x000000231a237221 */ /* 0x000fe20000010000 */
[----:B------:R-:W-:Y:S01]  /*5300*/  FMUL.FTZ R26, R23, R30 ;  /* 0x0000001e171a7220 */ /* 0x000fe20000410000 */
[----:B------:R-:W-:Y:S01]  /*5310*/  FFMA.FTZ R38, R29, R34, R38 ;  /* 0x000000221d267223 */ /* 0x000fe20000010026 */
[----:B------:R-:W-:Y:S01]  /*5320*/  FADD.FTZ R25, R48, R31 ;  /* 0x0000001f30197221 */ /* 0x000fe20000010000 */
        /* <DEDUP_REMOVED lines=8> */
[----:B------:R-:W-:-:S07]  /*53b0*/  FADD.FTZ R59, R33, R30 ;  /* 0x0000001e213b7221 */ /* 0x000fce0000010000 */
.L_x_338:
        /* <DEDUP_REMOVED lines=44> */
.L_x_340:
[----:B------:R-:W-:Y:S05]  /*5680*/  BSYNC.RECONVERGENT B0 ;  /* 0x0000000000007941 */ /* 0x000fea0003800200 */
.L_x_339:
[----:B------:R-:W-:Y:S01]  /*5690*/  BAR.SYNC.DEFER_BLOCKING 0x0 ;  /* 0x0000000000007b1d */ /* 0x000fe20000010000 */
[----:B------:R-:W-:-:S05]  /*56a0*/  LEA R115, R115, R2, 0x4 ;  /* 0x0000000273737211 */ /* 0x000fca00078e20ff */
[----:B------:R-:W-:Y:S04]  /*56b0*/  BSSY.RECONVERGENT B0, `(.L_x_341) ;  /* 0x0000029000007945 */ /* 0x000fe80003800200 */
[----:B------:R-:W-:Y:S05]  /*56c0*/  @P1 BRA `(.L_x_342) ;  /* 0x00000000009c1947 */ /* 0x000fea0003800000 */
[----:B------:R-:W-:-:S09]  /*56d0*/  ULEA UR4, UR8, UR5, 0x18 ;  /* 0x0000000508047291 */ /* 0x000fd2000f8ec0ff */
[----:B------:R-:W4:Y:S04]  /*56e0*/  LDS.64 R44, [UR4+0x18] ;  /* 0x00001804ff2c7984 */ /* 0x000f280008000a00 */
[----:B--23--:R-:W2:Y:S04]  /*56f0*/  LDS.128 R24, [UR4+0x20] ;  /* 0x00002004ff187984 */ /* 0x00cea80008000c00 */
[----:B-1----:R-:W1:Y:S04]  /*5700*/  LDS.128 R28, [UR4+0x30] ;  /* 0x00003004ff1c7984 */ /* 0x002e680008000c00 */
[----:B------:R-:W3:Y:S04]  /*5710*/  LDS.128 R40, [UR4+0x40] ;  /* 0x00004004ff287984 */ /* 0x000ee80008000c00 */
[----:B------:R-:W5:Y:S04]  /*5720*/  LDS.128 R36, [UR4+0x50] ;  /* 0x00005004ff247984 */ /* 0x000f680008000c00 */
[----:B------:R-:W0:Y:S01]  /*5730*/  LDS.128 R32, [UR4+0x60] ;  /* 0x00006004ff207984 */ /* 0x000e220008000c00 */
[----:B----4-:R-:W-:Y:S01]  /*5740*/  FADD.FTZ R47, R60, R44 ;  /* 0x0000002c3c2f7221 */ /* 0x010fe20000010000 */
[----:B------:R-:W-:-:S03]  /*5750*/  FADD.FTZ R48, R61, R45 ;  /* 0x0000002d3d307221 */ /* 0x000fc60000010000 */
[----:B--2---:R-:W-:Y:S01]  /*5760*/  FADD.FTZ R49, R47, R24 ;  /* 0x000000182f317221 */ /* 0x004fe20000010000 */
[----:B------:R-:W-:Y:S01]  /*5770*/  FADD.FTZ R48, R48, R25 ;  /* 0x0000001930307221 */ /* 0x000fe20000010000 */
[----:B------:R-:W2:Y:S02]  /*5780*/  LDS.128 R44, [UR4+0x70] ;  /* 0x00007004ff2c7984 */ /* 0x000ea40008000c00 */
[----:B------:R-:W-:Y:S01]  /*5790*/  FADD.FTZ R49, R49, R26 ;  /* 0x0000001a31317221 */ /* 0x000fe20000010000 */
[----:B------:R-:W-:Y:S02]  /*57a0*/  FADD.FTZ R48, R48, R27 ;  /* 0x0000001b30307221 */ /* 0x000fe40000010000 */
[----:B------:R-:W4:Y:S01]  /*57b0*/  LDS.128 R24, [UR4+0x80] ;  /* 0x00008004ff187984 */ /* 0x000f220008000c00 */
[----:B-1----:R-:W-:Y:S01]  /*57c0*/  FADD.FTZ R49, R49, R28 ;  /* 0x0000001c31317221 */ /* 0x002fe20000010000 */
        /* <DEDUP_REMOVED lines=18> */
[----:B------:R-:W-:-:S03]  /*58f0*/  FADD.FTZ R48, R48, R47 ;  /* 0x0000002f30307221 */ /* 0x000fc60000010000 */
[----:B----4-:R-:W-:Y:S01]  /*5900*/  FADD.FTZ R49, R49, R24 ;  /* 0x0000001831317221 */ /* 0x010fe20000010000 */
[----:B------:R-:W-:-:S03]  /*5910*/  FADD.FTZ R48, R48, R25 ;  /* 0x0000001930307221 */ /* 0x000fc60000010000 */
[----:B------:R-:W-:Y:S01]  /*5920*/  FADD.FTZ R60, R49, R26 ;  /* 0x0000001a313c7221 */ /* 0x000fe20000010000 */
[----:B------:R-:W-:-:S07]  /*5930*/  FADD.FTZ R61, R48, R27 ;  /* 0x0000001b303d7221 */ /* 0x000fce0000010000 */
.L_x_342:
[----:B------:R-:W-:Y:S05]  /*5940*/  BSYNC.RECONVERGENT B0 ;  /* 0x0000000000007941 */ /* 0x000fea0003800200 */
.L_x_341:
[----:B------:R-:W-:Y:S06]  /*5950*/  BAR.SYNC.DEFER_BLOCKING 0x0 ;  /* 0x0000000000007b1d */ /* 0x000fec0000010000 */
[----:B------:R-:W-:Y:S04]  /*5960*/  BSSY.RECONVERGENT B0, `(.L_x_343) ;  /* 0x000009d000007945 */ /* 0x000fe80003800200 */
[----:B------:R-:W-:Y:S05]  /*5970*/  @P3 BRA `(.L_x_344) ;  /* 0x00000008006c3947 */ /* 0x000fea0003800000 */
[----:B------:R-:W4:Y:S04]  /*5980*/  LDS.128 R36, [R116+0x100] ;  /* 0x0001000074247984 */ /* 0x000f280000000c00 */
[----:B------:R-:W5:Y:S04]  /*5990*/  LDS.128 R48, [R116+0x200] ;  /* 0x0002000074307984 */ /* 0x000f680000000c00 */
[----:B------:R-:W0:Y:S04]  /*59a0*/  LDS.128 R44, [R116+0x300] ;  /* 0x00030000742c7984 */ /* 0x000e280000000c00 */
[----:B-1----:R-:W1:Y:S04]  /*59b0*/  LDS.128 R28, [R116+0x400] ;  /* 0x00040000741c7984 */ /* 0x002e680000000c00 */
[----:B------:R-:W1:Y:S04]  /*59c0*/  LDS.128 R32, [R116+0x500] ;  /* 0x0005000074207984 */ /* 0x000e680000000c00 */
[----:B------:R-:W1:Y:S04]  /*59d0*/  LDS.128 R40, [R116+0x600] ;  /* 0x0006000074287984 */ /* 0x000e680000000c00 */
[----:B--23--:R-:W2:Y:S01]  /*59e0*/  LDS.128 R24, [R116+0x700] ;  /* 0x0007000074187984 */ /* 0x00cea20000000c00 */
[----:B----4-:R-:W-:Y:S01]  /*59f0*/  FADD.FTZ R53, R56, R36 ;  /* 0x0000002438357221 */ /* 0x010fe20000010000 */
[----:B------:R-:W-:Y:S01]  /*5a00*/  FADD.FTZ R52, R57, R37 ;  /* 0x0000002539347221 */ /* 0x000fe20000010000 */
[----:B------:R-:W-:Y:S01]  /*5a10*/  FADD.FTZ R55, R58, R38 ;  /* 0x000000263a377221 */ /* 0x000fe20000010000 */
[----:B------:R-:W-:Y:S01]  /*5a20*/  FADD.FTZ R54, R59, R39 ;  /* 0x000000273b367221 */ /* 0x000fe20000010000 */
[----:B-----5:R-:W-:Y:S01]  /*5a30*/  FADD.FTZ R53, R53, R48 ;  /* 0x0000003035357221 */ /* 0x020fe20000010000 */
[----:B------:R-:W3:Y:S01]  /*5a40*/  LDS.128 R36, [R116+0x800] ;  /* 0x0008000074247984 */ /* 0x000ee20000000c00 */
        /* <DEDUP_REMOVED lines=23> */
[----:B--2---:R-:W-:Y:S01]  /*5bc0*/  FADD.FTZ R57, R57, R24 ;  /* 0x0000001839397221 */ /* 0x004fe20000010000 */
[----:B------:R-:W2:Y:S01]  /*5bd0*/  LDS.128 R40, [R116+0xd00] ;  /* 0x000d000074287984 */ /* 0x000ea20000000c00 */
[----:B------:R-:W-:Y:S01]  /*5be0*/  FADD.FTZ R24, R44, R25 ;  /* 0x000000192c187221 */ /* 0x000fe20000010000 */
[----:B------:R-:W-:Y:S01]  /*5bf0*/  FADD.FTZ R25, R45, R26 ;  /* 0x0000001a2d197221 */ /* 0x000fe20000010000 */
[----:B------:R-:W-:Y:S01]  /*5c00*/  FADD.FTZ R56, R56, R27 ;  /* 0x0000001b38387221 */ /* 0x000fe20000010000 */
[----:B------:R-:W2:Y:S01]  /*5c10*/  LDS.128 R44, [R116+0xe00] ;  /* 0x000e0000742c7984 */ /* 0x000ea20000000c00 */
[----:B---3--:R-:W-:Y:S01]  /*5c20*/  FADD.FTZ R57, R57, R36 ;  /* 0x0000002439397221 */ /* 0x008fe20000010000 */
[----:B------:R-:W-:Y:S01]  /*5c30*/  FADD.FTZ R36, R24, R37 ;  /* 0x0000002518247221 */ /* 0x000fe20000010000 */
[----:B------:R-:W-:Y:S01]  /*5c40*/  FADD.FTZ R37, R25, R38 ;  /* 0x0000002619257221 */ /* 0x000fe20000010000 */
[----:B------:R-:W-:Y:S01]  /*5c50*/  FADD.FTZ R56, R56, R39 ;  /* 0x0000002738387221 */ /* 0x000fe20000010000 */
[----:B------:R-:W3:Y:S01]  /*5c60*/  LDS.128 R24, [R116+0xf00] ;  /* 0x000f000074187984 */ /* 0x000ee20000000c00 */
[----:B0-----:R-:W-:Y:S01]  /*5c70*/  FADD.FTZ R57, R57, R52 ;  /* 0x0000003439397221 */ /* 0x001fe20000010000 */
[----:B------:R-:W-:Y:S01]  /*5c80*/  FADD.FTZ R36, R36, R53 ;  /* 0x0000003524247221 */ /* 0x000fe20000010000 */
[----:B------:R-:W-:Y:S01]  /*5c90*/  FADD.FTZ R53, R37, R54 ;  /* 0x0000003625357221 */ /* 0x000fe20000010000 */
[----:B------:R-:W-:Y:S01]  /*5ca0*/  FADD.FTZ R56, R56, R55 ;  /* 0x0000003738387221 */ /* 0x000fe20000010000 */
[----:B-1----:R-:W-:Y:S01]  /*5cb0*/  FADD.FTZ R57, R57, R48 ;  /* 0x0000003039397221 */ /* 0x002fe20000010000 */
[----:B------:R-:W-:Y:S01]  /*5cc0*/  FADD.FTZ R48, R36, R49 ;  /* 0x0000003124307221 */ /* 0x000fe20000010000 */
[----:B------:R-:W-:Y:S01]  /*5cd0*/  FADD.FTZ R49, R53, R50 ;  /* 0x0000003235317221 */ /* 0x000fe20000010000 */
[----:B------:R-:W0:Y:S01]  /*5ce0*/  LDS.128 R36, [R116+0x1000] ;  /* 0x0010000074247984 */ /* 0x000e220000000c00 */
[----:B------:R-:W-:Y:S01]  /*5cf0*/  FADD.FTZ R56, R56, R51 ;  /* 0x0000003338387221 */ /* 0x000fe20000010000 */
[----:B----4-:R-:W-:Y:S01]  /*5d00*/  FADD.FTZ R57, R57, R28 ;  /* 0x0000001c39397221 */ /* 0x010fe20000010000 */
[----:B------:R-:W-:Y:S01]  /*5d10*/  FADD.FTZ R48, R48, R29 ;  /* 0x0000001d30307221 */ /* 0x000fe20000010000 */
[----:B------:R-:W1:Y:S01]  /*5d20*/  LDS.128 R52, [R116+0x1100] ;  /* 0x0011000074347984 */ /* 0x000e620000000c00 */
[----:B------:R-:W-:Y:S01]  /*5d30*/  FADD.FTZ R49, R49, R30 ;  /* 0x0000001e31317221 */ /* 0x000fe20000010000 */
[----:B------:R-:W-:Y:S01]  /*5d40*/  FADD.FTZ R56, R56, R31 ;  /* 0x0000001f38387221 */ /* 0x000fe20000010000 */
[----:B-----5:R-:W-:Y:S01]  /*5d50*/  FADD.FTZ R57, R57, R32 ;  /* 0x0000002039397221 */ /* 0x020fe20000010000 */
[----:B------:R-:W4:Y:S01]  /*5d60*/  LDS.128 R28, [R116+0x1200] ;  /* 0x00120000741c7984 */ /* 0x000f220000000c00 */
        /* <DEDUP_REMOVED lines=15> */
[----:B---3--:R-:W-:Y:S01]  /*5e60*/  FADD.FTZ R57, R57, R24 ;  /* 0x0000001839397221 */ /* 0x008fe20000010000 */
[----:B------:R-:W-:Y:S01]  /*5e70*/  FADD.FTZ R58, R58, R25 ;  /* 0x000000193a3a7221 */ /* 0x000fe20000010000 */
[----:B------:R-:W-:Y:S01]  /*5e80*/  FADD.FTZ R59, R59, R26 ;  /* 0x0000001a3b3b7221 */ /* 0x000fe20000010000 */
[----:B------:R-:W-:-:S02]  /*5e90*/  FADD.FTZ R56, R56, R27 ;  /* 0x0000001b38387221 */ /* 0x000fc40000010000 */
        /* <DEDUP_REMOVED lines=14> */
[----:B--2---:R-:W-:Y:S01]  /*5f80*/  FADD.FTZ R57, R57, R32 ;  /* 0x0000002039397221 */ /* 0x004fe20000010000 */
        /* <DEDUP_REMOVED lines=9> */
[----:B------:R-:W2:Y:S01]  /*6020*/  LDS.128 R40, [R116+0x1b00] ;  /* 0x001b000074287984 */ /* 0x000ea20000000c00 */
        /* <DEDUP_REMOVED lines=10> */
[----:B---3--:R-:W-:Y:S01]  /*60d0*/  FADD.FTZ R117, R117, R24 ;  /* 0x0000001875757221 */ /* 0x008fe20000010000 */
[----:B------:R-:W-:Y:S01]  /*60e0*/  FADD.FTZ R122, R122, R25 ;  /* 0x000000197a7a7221 */ /* 0x000fe20000010000 */
[----:B------:R-:W-:Y:S01]  /*60f0*/  FADD.FTZ R123, R123, R26 ;  /* 0x0000001a7b7b7221 */ /* 0x000fe20000010000 */
[----:B------:R-:W3:Y:S01]  /*6100*/  LDS.128 R48, [R116+0x1d00] ;  /* 0x001d000074307984 */ /* 0x000ee20000000c00 */
        /* <DEDUP_REMOVED lines=22> */
[----:B---3--:R-:W-:Y:S01]  /*6270*/  FADD.FTZ R117, R117, R48 ;  /* 0x0000003075757221 */ /* 0x008fe20000010000 */
        /* <DEDUP_REMOVED lines=11> */
.L_x_344:
[----:B------:R-:W-:Y:S05]  /*6330*/  BSYNC.RECONVERGENT B0 ;  /* 0x0000000000007941 */ /* 0x000fea0003800200 */
.L_x_343:
[----:B------:R-:W-:Y:S04]  /*6340*/  BSSY.RECONVERGENT B0, `(.L_x_345) ;  /* 0x000001c000007945 */ /* 0x000fe80003800200 */
[----:B------:R-:W-:Y:S05]  /*6350*/  @P3 BRA `(.L_x_346) ;  /* 0x0000000000683947 */ /* 0x000fea0003800000 */
[----:B--23--:R-:W1:Y:S08]  /*6360*/  LDC.64 R24, c[0x0][0x3f8] ;  /* 0x0000fe00ff187b82 */ /* 0x00ce700000000a00 */
[----:B------:R-:W2:Y:S01]  /*6370*/  LDC.64 R26, c[0x0][0x3d8] ;  /* 0x0000f600ff1a7b82 */ /* 0x000ea20000000a00 */
[----:B-1----:R-:W-:Y:S01]  /*6380*/  IMAD.WIDE.U32 R28, R24, 0x3, RZ ;  /* 0x00000003181c7825 */ /* 0x002fe200078e00ff */
[----:B------:R-:W-:-:S02]  /*6390*/  LEA R33, R25, R25, 0x1 ;  /* 0x0000001919217211 */ /* 0x000fc400078e08ff */
[----:B------:R-:W-:Y:S02]  /*63a0*/  LEA.HI R35, P0, R25, R24, RZ, 0x1 ;  /* 0x0000001819237211 */ /* 0x000fe400078108ff */
[----:B------:R-:W-:Y:S02]  /*63b0*/  IADD3 R33, PT, PT, R29, R33, RZ ;  /* 0x000000211d217210 */ /* 0x000fe40007ffe0ff */
[----:B------:R-:W-:Y:S01]  /*63c0*/  IADD3.X R30, PT, PT, RZ, R25, RZ, P0, !PT ;  /* 0x00000019ff1e7210 */ /* 0x000fe200007fe4ff */
[----:B--2---:R-:W-:Y:S01]  /*63d0*/  IMAD.WIDE R26, R115, 0x4, R26 ;  /* 0x00000004731a7825 */ /* 0x004fe200078e021a */
        /* <DEDUP_REMOVED lines=18> */
.L_x_346:
[----:B------:R-:W-:Y:S05]  /*6500*/  BSYNC.RECONVERGENT B0 ;  /* 0x0000000000007941 */ /* 0x000fea0003800200 */
.L_x_345:
[----:B------:R-:W5:Y:S02]  /*6510*/  LDCU UR4, c[0x0][0x370] ;  /* 0x00006e00ff0477ac */ /* 0x000f640008000800 */
[----:B-----5:R-:W-:-:S09]  /*6520*/  UISETP.GE.U32.AND UP0, UPT, UR4, 0x2, UPT ;  /* 0x000000020400788c */ /* 0x020fd2000bf06070 */
[----:B------:R-:W-:Y:S05]  /*6530*/  BRA.U !UP0, `(.L_x_347) ;  /* 0x0000000908b87547 */ /* 0x000fea000b800000 */
[----:B---34-:R-:W3:Y:S01]  /*6540*/  LDC R24, c[0x0][0x370] ;  /* 0x0000dc00ff187b82 */ /* 0x018ee20000000800 */
[----:B------:R-:W4:Y:S01]  /*6550*/  S2R R41, SR_CTAID.Y ;  /* 0x0000000000297919 */ /* 0x000f220000002600 */
[----:B--2---:R-:W-:-:S05]  /*6560*/  LOP3.LUT R25, R76, 0x1, RZ, 0xc0, !PT ;  /* 0x000000014c197812 */ /* 0x004fca00078ec0ff */
[----:B------:R-:W-:Y:S01]  /*6570*/  IMAD R27, R25, R80, RZ ;  /* 0x00000050191b7224 */ /* 0x000fe200078e02ff */
        /* <DEDUP_REMOVED lines=8> */
[----:B-1----:R-:W-:-:S03]  /*6600*/  LOP3.LUT P0, R28, R76, 0x2, RZ, 0xc0, !PT ;  /* 0x000000024c1c7812 */ /* 0x002fc6000780c0ff */
[----:B--2---:R-:W-:-:S04]  /*6610*/  IMAD.WIDE.U32 R24, R27, 0x4, R24 ;  /* 0x000000041b187825 */ /* 0x004fc800078e0018 */
[----:B------:R-:W-:Y:S01]  /*6620*/  IMAD.WIDE.U32 R26, R29, 0x8, R36 ;  /* 0x000000081d1a7825 */ /* 0x000fe200078e0024 */
        /* <DEDUP_REMOVED lines=10> */
.L_x_349:
[----:B------:R-:W2:Y:S04]  /*66d0*/  LDG.E.STRONG.GPU R26, desc[UR6][R24.64] ;  /* 0x00000006181a7981 */ /* 0x000ea8000c1ef900 */
[----:B--2---:R-:W-:Y:S01]  /*66e0*/  CCTL.IVALL ;  /* 0x00000000ff00798f */ /* 0x004fe20002000000 */
[----:B------:R-:W-:Y:S05]  /*66f0*/  YIELD ;  /* 0x0000000000007946 */ /* 0x000fea0003800000 */
[----:B------:R-:W-:-:S13]  /*6700*/  ISETP.NE.AND P0, PT, R26, R31, PT ;  /* 0x0000001f1a00720c */ /* 0x000fda0003f05270 */
[----:B------:R-:W-:Y:S05]  /*6710*/  @P0 BRA `(.L_x_349) ;  /* 0xfffffffc00ec0947 */ /* 0x000fea000383ffff */
.L_x_348:
        /* <DEDUP_REMOVED lines=16> */
.L_x_351:
[----:B------:R-:W-:Y:S01]  /*6820*/  ISETP.EQ.OR P5, PT, R40, RZ, P1 ;  /* 0x000000ff2800720c */ /* 0x000fe20000fa2670 */
[----:B------:R-:W-:-:S06]  /*6830*/  UIADD3 UR5, UPT, UPT, UR4, 0x1, URZ ;  /* 0x0000000104057890 */ /* 0x000fcc000fffe0ff */
[----:B------:R-:W-:-:S06]  /*6840*/  ISETP.EQ.OR P0, PT, R3, UR5, P1 ;  /* 0x0000000503007c0c */ /* 0x000fcc0008f02670 */
[----:B------:R-:W-:-:S06]  /*6850*/  @!P5 IMAD.WIDE.U32 R24, R55, 0x8, R36 ;  /* 0x000000083718d825 */ /* 0x000fcc00078e0024 */
[----:B------:R-:W0:Y:S01]  /*6860*/  @!P5 LDG.E.64 R24, desc[UR6][R24.64] ;  /* 0x000000061818d981 */ /* 0x000e22000c1e1b00 */
[----:B------:R-:W-:-:S06]  /*6870*/  @!P0 IMAD.WIDE.U32 R26, R57, 0x8, R36 ;  /* 0x00000008391a8825 */ /* 0x000fcc00078e0024 */
        /* <DEDUP_REMOVED lines=12> */
[----:B-1----:R-:W-:-:S04]  /*6940*/  @!P4 IMAD.WIDE.U32 R28, R43, 0x8, R36 ;  /* 0x000000082b1cc825 */ /* 0x002fc800078e0024 */
        /* <DEDUP_REMOVED lines=42> */
.L_x_350:
        /* <DEDUP_REMOVED lines=38> */
.L_x_352:
[----:B------:R-:W-:Y:S05]  /*6e50*/  BRA.U !UP1, `(.L_x_347) ;  /* 0x0000000109707547 */ /* 0x000fea000b800000 */
[----:B-1----:R-:W1:Y:S01]  /*6e60*/  LDC R28, c[0x0][0x370] ;  /* 0x0000dc00ff1c7b82 */ /* 0x002e620000000800 */
[----:B------:R-:W-:Y:S01]  /*6e70*/  UISETP.NE.AND UP0, UPT, UR5, 0x1, UPT ;  /* 0x000000010500788c */ /* 0x000fe2000bf05270 */
[----:B-1----:R-:W-:-:S08]  /*6e80*/  LOP3.LUT R28, R28, 0x1, RZ, 0xc0, !PT ;  /* 0x000000011c1c7812 */ /* 0x002fd000078ec0ff */
[----:B------:R-:W-:Y:S05]  /*6e90*/  BRA.U !UP0, `(.L_x_353) ;  /* 0x0000000108387547 */ /* 0x000fea000b800000 */
[C---:B------:R-:W-:Y:S02]  /*6ea0*/  IADD3 R24, PT, PT, R32.reuse, 0x1, RZ ;  /* 0x0000000120187810 */ /* 0x040fe40007ffe0ff */
[-C--:B------:R-:W-:Y:S02]  /*6eb0*/  ISETP.EQ.OR P2, PT, R32, R3.reuse, P1 ;  /* 0x000000032000720c */ /* 0x080fe40000f42670 */
[----:B------:R-:W-:-:S11]  /*6ec0*/  ISETP.EQ.OR P0, PT, R24, R3, P1 ;  /* 0x000000031800720c */ /* 0x000fd60000f02670 */
[-CC-:B------:R-:W-:Y:S02]  /*6ed0*/  @!P2 IMAD R25, R32, R80.reuse, R41.reuse ;  /* 0x000000502019a224 */ /* 0x180fe400078e0229 */
[----:B------:R-:W-:Y:S02]  /*6ee0*/  @!P0 IMAD R27, R24, R80, R41 ;  /* 0x00000050181b8224 */ /* 0x000fe400078e0229 */
        /* <DEDUP_REMOVED lines=9> */
.L_x_353:
        /* <DEDUP_REMOVED lines=9> */
.L_x_354:
[----:B------:R-:W-:Y:S05]  /*7010*/  BSYNC.RECONVERGENT B0 ;  /* 0x0000000000007941 */ /* 0x000fea0003800200 */
.L_x_347:
[----:B------:R-:W5:Y:S01]  /*7020*/  S2UR UR5, SR_CgaCtaId ;  /* 0x00000000000579c3 */ /* 0x000f620000008800 */
[----:B------:R-:W-:Y:S01]  /*7030*/  UMOV UR4, 0x400 ;  /* 0x0000040000047882 */ /* 0x000fe20000000000 */
[----:B------:R-:W-:Y:S02]  /*7040*/  SHF.L.U32 R75, R75, 0x10, RZ ;  /* 0x000000104b4b7819 */ /* 0x000fe400000006ff */
[----:B----4-:R-:W-:-:S03]  /*7050*/  SHF.L.U32 R29, R112, 0x10, RZ ;  /* 0x00000010701d7819 */ /* 0x010fc600000006ff */
[C---:B------:R-:W-:Y:S02]  /*7060*/  FADD.FTZ R75, -R22.reuse, R75 ;  /* 0x0000004b164b7221 */ /* 0x040fe40000010100 */
[----:B------:R-:W-:Y:S02]  /*7070*/  FADD.FTZ R29, -R22, R29 ;  /* 0x0000001d161d7221 */ /* 0x000fe40000010100 */
[-C--:B------:R-:W-:Y:S02]  /*7080*/  FMUL.FTZ R75, R75, R114.reuse ;  /* 0x000000724b4b7220 */ /* 0x080fe40000410000 */
[----:B------:R-:W-:Y:S01]  /*7090*/  FMUL.FTZ R38, R29, R114 ;  /* 0x000000721d267220 */ /* 0x000fe20000410000 */
[----:B-----5:R-:W-:Y:S01]  /*70a0*/  ULEA UR4, UR5, UR4, 0x18 ;  /* 0x0000000405047291 */ /* 0x020fe2000f8ec0ff */
[----:B------:R-:W4:Y:S08]  /*70b0*/  LDCU.U8 UR5, c[0x0][0x414] ;  /* 0x00008280ff0577ac */ /* 0x000f300008000000 */
[----:B------:R-:W-:Y:S01]  /*70c0*/  @!P1 STS.64 [UR4+0x98], R60 ;  /* 0x0000983cff009988 */ /* 0x000fe20008000a04 */
[----:B------:R-:W-:Y:S01]  /*70d0*/  BAR.SYNC.DEFER_BLOCKING 0x0 ;  /* 0x0000000000007b1d */ /* 0x000fe20000010000 */
[----:B----4-:R-:W-:-:S05]  /*70e0*/  UISETP.NE.AND UP0, UPT, UR5, URZ, UPT ;  /* 0x000000ff0500728c */ /* 0x010fca000bf05270 */
[----:B--23--:R-:W2:Y:S01]  /*70f0*/  LDS.64 R24, [UR4+0x98] ;  /* 0x00009804ff187984 */ /* 0x00cea20008000a00 */
[----:B------:R-:W2:Y:S02]  /*7100*/  LDCU UR4, c[0x0][0x42c] ;  /* 0x00008580ff0477ac */ /* 0x000ea40008000800 */
[----:B--2---:R-:W-:Y:S01]  /*7110*/  FMUL.FTZ R26, R24, UR4 ;  /* 0x00000004181a7c20 */ /* 0x004fe20008410000 */
[----:B------:R-:W-:Y:S01]  /*7120*/  FMUL.FTZ R27, R25, UR4 ;  /* 0x00000004191b7c20 */ /* 0x000fe20008410000 */
[----:B------:R-:W-:Y:S02]  /*7130*/  SHF.L.U32 R25, R74, 0x10, RZ ;  /* 0x000000104a197819 */ /* 0x000fe400000006ff */
[----:B------:R-:W-:Y:S01]  /*7140*/  SHF.L.U32 R24, R113, 0x10, RZ ;  /* 0x0000001071187819 */ /* 0x000fe200000006ff */
[----:B------:R-:W-:Y:S06]  /*7150*/  BRA.U !UP0, `(.L_x_355) ;  /* 0x0000000108487547 */ /* 0x000fec000b800000 */
[----:B-1----:R-:W-:Y:S01]  /*7160*/  FFMA.FTZ R28, R78, R75, R79 ;  /* 0x0000004b4e1c7223 */ /* 0x002fe2000001004f */
[----:B------:R-:W-:-:S03]  /*7170*/  FFMA.FTZ R29, R23, R38, R82 ;  /* 0x00000026171d7223 */ /* 0x000fc60000010052 */
[----:B------:R-:W-:Y:S01]  /*7180*/  FMUL.FTZ R30, R28, -1.4426950216293334961 ;  /* 0xbfb8aa3b1c1e7820 */ /* 0x000fe20000410000 */
[----:B------:R-:W-:-:S05]  /*7190*/  FMUL.FTZ R33, R29, -1.4426950216293334961 ;  /* 0xbfb8aa3b1d217820 */ /* 0x000fca0000410000 */
[----:B------:R-:W1:Y:S08]  /*71a0*/  MUFU.EX2 R30, R30 ;  /* 0x0000001e001e7308 */ /* 0x000e700000000800 */
[----:B------:R-:W2:Y:S01]  /*71b0*/  MUFU.EX2 R33, R33 ;  /* 0x0000002100217308 */ /* 0x000ea20000000800 */
[----:B-1----:R-:W-:-:S07]  /*71c0*/  FADD.FTZ R31, R30, 1 ;  /* 0x3f8000001e1f7421 */ /* 0x002fce0000010000 */
[----:B------:R-:W1:Y:S01]  /*71d0*/  MUFU.RCP R32, R31 ;  /* 0x0000001f00207308 */ /* 0x000e620000001000 */
[----:B--2---:R-:W-:-:S07]  /*71e0*/  FADD.FTZ R34, R33, 1 ;  /* 0x3f80000021227421 */ /* 0x004fce0000010000 */
[----:B------:R-:W2:Y:S01]  /*71f0*/  MUFU.RCP R35, R34 ;  /* 0x0000002200237308 */ /* 0x000ea20000001000 */
[----:B-1----:R-:W-:Y:S01]  /*7200*/  FADD.FTZ R37, -R32, 1 ;  /* 0x3f80000020257421 */ /* 0x002fe20000010100 */
[----:B------:R-:W-:-:S03]  /*7210*/  FMUL.FTZ R25, R25, R32 ;  /* 0x0000002019197220 */ /* 0x000fc60000410000 */
[----:B------:R-:W-:Y:S01]  /*7220*/  FFMA.FTZ R28, R28, R37, 1 ;  /* 0x3f8000001c1c7423 */ /* 0x000fe20000010025 */
[----:B--2---:R-:W-:Y:S01]  /*7230*/  FADD.FTZ R36, -R35, 1 ;  /* 0x3f80000023247421 */ /* 0x004fe20000010100 */
[----:B------:R-:W-:Y:S02]  /*7240*/  FMUL.FTZ R24, R24, R35 ;  /* 0x0000002318187220 */ /* 0x000fe40000410000 */
[----:B------:R-:W-:Y:S01]  /*7250*/  FMUL.FTZ R25, R25, R28 ;  /* 0x0000001c19197220 */ /* 0x000fe20000410000 */
[----:B------:R-:W-:-:S04]  /*7260*/  FFMA.FTZ R29, R29, R36, 1 ;  /* 0x3f8000001d1d7423 */ /* 0x000fc80000010024 */
[----:B------:R-:W-:-:S07]  /*7270*/  FMUL.FTZ R24, R24, R29 ;  /* 0x0000001d18187220 */ /* 0x000fce0000410000 */
.L_x_355:
[----:B------:R-:W2:Y:S01]  /*7280*/  LDCU UR4, c[0x0][0x41c] ;  /* 0x00008380ff0477ac */ /* 0x000ea20008000800 */
[----:B------:R-:W-:Y:S01]  /*7290*/  SHF.R.U32.HI R2, RZ, 0x4, R2 ;  /* 0x00000004ff027819 */ /* 0x000fe20000011602 */
[----:B------:R-:W-:Y:S01]  /*72a0*/  BSSY.RECONVERGENT B0, `(.L_x_356) ;  /* 0x0000020000007945 */ /* 0x000fe20003800200 */
[----:B------:R-:W-:Y:S01]  /*72b0*/  SHF.L.U32 R73, R73, 0x10, RZ ;  /* 0x0000001049497819 */ /* 0x000fe200000006ff */
[----:B------:R-:W3:Y:S01]  /*72c0*/  LDCU.64 UR8, c[0x0][0x400] ;  /* 0x00008000ff0877ac */ /* 0x000ee20008000a00 */
[----:B------:R-:W-:-:S03]  /*72d0*/  SHF.L.U32 R39, R110, 0x10, RZ ;  /* 0x000000106e277819 */ /* 0x000fc600000006ff */
[----:B------:R-:W-:Y:S01]  /*72e0*/  FADD.FTZ R73, -R22, R73 ;  /* 0x0000004916497221 */ /* 0x000fe20000010100 */
[----:B--2---:R-:W-:Y:S02]  /*72f0*/  IMAD R29, R3, UR4, R2 ;  /* 0x00000004031d7c24 */ /* 0x004fe4000f8e0202 */
[C-C-:B------:R-:W-:Y:S01]  /*7300*/  FFMA.FTZ R3, R26.reuse, R75, R27.reuse ;  /* 0x0000004b1a037223 */ /* 0x140fe2000001001b */
[----:B------:R-:W-:Y:S02]  /*7310*/  FFMA.FTZ R2, R26, R38, R27 ;  /* 0x000000261a027223 */ /* 0x000fe4000001001b */
[----:B---3--:R-:W-:Y:S01]  /*7320*/  ISETP.GE.U32.AND P0, PT, R29, UR8, PT ;  /* 0x000000081d007c0c */ /* 0x008fe2000bf06070 */
        /* <DEDUP_REMOVED lines=9> */
[----:B------:R-:W1:Y:S01]  /*73c0*/  LDCU.64 UR10, c[0x0][0x3f8] ;  /* 0x00007f00ff0a77ac */ /* 0x000e620008000a00 */
[----:B------:R-:W-:Y:S01]  /*73d0*/  MOV R2, R118 ;  /* 0x0000007600027202 */ /* 0x000fe20000000f00 */
[----:B------:R-:W-:Y:S01]  /*73e0*/  FMUL.FTZ R33, R25, R114 ;  /* 0x0000007219217220 */ /* 0x000fe20000410000 */
[----:B------:R-:W-:Y:S01]  /*73f0*/  MOV R3, R121 ;  /* 0x0000007900037202 */ /* 0x000fe20000000f00 */
[----:B------:R-:W2:Y:S01]  /*7400*/  LDCU.64 UR4, c[0x0][0x380] ;  /* 0x00007000ff0477ac */ /* 0x000ea20008000a00 */
[----:B-1----:R-:W-:Y:S02]  /*7410*/  IMAD R30, R30, UR10, RZ ;  /* 0x0000000a1e1e7c24 */ /* 0x002fe4000f8e02ff */
[----:B------:R-:W-:-:S04]  /*7420*/  IMAD.WIDE.U32 R2, R29, UR10, R2 ;  /* 0x0000000a1d027c25 */ /* 0x000fc8000f8e0002 */
[----:B------:R-:W-:Y:S02]  /*7430*/  IMAD R37, R29, UR11, R30 ;  /* 0x0000000b1d257c24 */ /* 0x000fe4000f8e021e */
[----:B------:R-:W-:Y:S01]  /*7440*/  FMUL.FTZ R30, R35, R114 ;  /* 0x00000072231e7220 */ /* 0x000fe20000410000 */
[----:B--2---:R-:W-:Y:S02]  /*7450*/  LEA R24, P0, R2, UR4, 0x1 ;  /* 0x0000000402187c11 */ /* 0x004fe4000f8008ff */
[----:B------:R-:W-:Y:S02]  /*7460*/  IADD3 R37, PT, PT, R3, R37, RZ ;  /* 0x0000002503257210 */ /* 0x000fe40007ffe0ff */
[----:B------:R-:W-:Y:S02]  /*7470*/  F2FP.BF16.F32.PACK_AB R3, R30, R33 ;  /* 0x000000211e03723e */ /* 0x000fe400000010ff */
[----:B------:R-:W-:-:S05]  /*7480*/  LEA.HI.X R25, R2, UR5, R37, 0x1, P0 ;  /* 0x0000000502197c11 */ /* 0x000fca00080f0c25 */
[----:B------:R1:W-:Y:S02]  /*7490*/  STG.E desc[UR6][R24.64], R3 ;  /* 0x0000000318007986 */ /* 0x0003e4000c101906 */
.L_x_357:
[----:B------:R-:W-:Y:S05]  /*74a0*/  BSYNC.RECONVERGENT B0 ;  /* 0x0000000000007941 */ /* 0x000fea0003800200 */
.L_x_356:
[-C--:B------:R-:W-:Y:S01]  /*74b0*/  FMUL.FTZ R73, R73, R114.reuse ;  /* 0x0000007249497220 */ /* 0x080fe20000410000 */
[----:B-1----:R-:W-:Y:S01]  /*74c0*/  FADD.FTZ R25, -R22, R39 ;  /* 0x0000002716197221 */ /* 0x002fe20000010100 */
        /* <DEDUP_REMOVED lines=23> */
.L_x_358:
[----:B------:R-:W-:Y:S01]  /*7640*/  FFMA.FTZ R24, R26, R38, R27 ;  /* 0x000000261a187223 */ /* 0x000fe2000001001b */
[----:B------:R-:W-:Y:S01]  /*7650*/  BSSY.RECONVERGENT B0, `(.L_x_359) ;  /* 0x0000014000007945 */ /* 0x000fe20003800200 */
[----:B------:R-:W-:Y:S01]  /*7660*/  FFMA.FTZ R39, R78, R3, -R39 ;  /* 0x000000034e277223 */ /* 0x000fe20000010827 */
[----:B------:R-:W-:Y:S01]  /*7670*/  SHF.L.U32 R71, R71, 0x10, RZ ;  /* 0x0000001047477819 */ /* 0x000fe200000006ff */
[----:B------:R-:W-:Y:S01]  /*7680*/  FFMA.FTZ R25, R23, R2, -R24 ;  /* 0x0000000217197223 */ /* 0x000fe20000010818 */
[----:B------:R-:W-:Y:S01]  /*7690*/  SHF.L.U32 R33, R108, 0x10, RZ ;  /* 0x000000106c217819 */ /* 0x000fe200000006ff */
[----:B------:R-:W-:Y:S06]  /*76a0*/  @P1 BRA `(.L_x_360) ;  /* 0x0000000000381947 */ /* 0x000fec0003800000 */
        /* <DEDUP_REMOVED lines=14> */
.L_x_360:
[----:B------:R-:W-:Y:S05]  /*7790*/  BSYNC.RECONVERGENT B0 ;  /* 0x0000000000007941 */ /* 0x000fea0003800200 */
.L_x_359:
[----:B------:R-:W-:Y:S01]  /*77a0*/  SHF.L.U32 R31, R104, 0x10, RZ ;  /* 0x00000010681f7819 */ /* 0x000fe200000006ff */
[----:B------:R-:W-:Y:S01]  /*77b0*/  FADD.FTZ R71, -R22, R71 ;  /* 0x0000004716477221 */ /* 0x000fe20000010100 */
[----:B------:R-:W-:Y:S02]  /*77c0*/  SHF.L.U32 R11, R11, 0x10, RZ ;  /* 0x000000100b0b7819 */ /* 0x000fe400000006ff */
[----:B------:R-:W-:Y:S01]  /*77d0*/  SHF.L.U32 R55, R15, 0x10, RZ ;  /* 0x000000100f377819 */ /* 0x000fe200000006ff */
[-C--:B------:R-:W-:Y:S01]  /*77e0*/  FMUL.FTZ R71, R71, R114.reuse ;  /* 0x0000007247477220 */ /* 0x080fe20000410000 */
[----:B------:R-:W-:Y:S02]  /*77f0*/  SHF.L.U32 R59, R86, 0x10, RZ ;  /* 0x00000010563b7819 */ /* 0x000fe400000006ff */
[----:B------:R-:W-:Y:S01]  /*7800*/  SHF.L.U32 R51, R63, 0x10, RZ ;  /* 0x000000103f337819 */ /* 0x000fe200000006ff */
[C---:B------:R-:W-:Y:S01]  /*7810*/  FADD.FTZ R63, -R22.reuse, R31 ;  /* 0x0000001f163f7221 */ /* 0x040fe20000010100 */
[----:B0-----:R-:W-:Y:S01]  /*7820*/  SHF.L.U32 R61, R67, 0x10, RZ ;  /* 0x00000010433d7819 */ /* 0x001fe200000006ff */
        /* <DEDUP_REMOVED lines=10> */
[----:B-1----:R-:W-:Y:S01]  /*78d0*/  FMUL.FTZ R24, R9, R114 ;  /* 0x0000007209187220 */ /* 0x002fe20000410000 */
[C---:B------:R-:W-:Y:S01]  /*78e0*/  IADD3 R59, PT, PT, R29.reuse, 0x60, RZ ;  /* 0x000000601d3b7810 */ /* 0x040fe20007ffe0ff */
[C---:B------:R-:W-:Y:S01]  /*78f0*/  FADD.FTZ R51, -R22.reuse, R51 ;  /* 0x0000003316337221 */ /* 0x040fe20000010100 */
[C---:B------:R-:W-:Y:S01]  /*7900*/  IADD3 R55, PT, PT, R29.reuse, 0x80, RZ ;  /* 0x000000801d377810 */ /* 0x040fe20007ffe0ff */
[C---:B------:R-:W-:Y:S01]  /*7910*/  FADD.FTZ R47, -R22.reuse, R47 ;  /* 0x0000002f162f7221 */ /* 0x040fe20000010100 */
[C---:B------:R-:W-:Y:S01]  /*7920*/  IADD3 R40, PT, PT, R29.reuse, 0xa0, RZ ;  /* 0x000000a01d287810 */ /* 0x040fe20007ffe0ff */
[C---:B------:R-:W-:Y:S01]  /*7930*/  FADD.FTZ R39, -R22.reuse, R39 ;  /* 0x0000002716277221 */ /* 0x040fe20000010100 */
[C---:B------:R-:W-:Y:S01]  /*7940*/  IADD3 R36, PT, PT, R29.reuse, 0xc0, RZ ;  /* 0x000000c01d247810 */ /* 0x040fe20007ffe0ff */
[----:B------:R-:W-:Y:S01]  /*7950*/  FADD.FTZ R35, -R22, R35 ;  /* 0x0000002316237221 */ /* 0x000fe20000010100 */
[C---:B------:R-:W-:Y:S01]  /*7960*/  IADD3 R32, PT, PT, R29.reuse, 0xe0, RZ ;  /* 0x000000e01d207810 */ /* 0x040fe20007ffe0ff */
[----:B------:R-:W-:Y:S01]  /*7970*/  FFMA.FTZ R56, R26, R24, R27 ;  /* 0x000000181a387223 */ /* 0x000fe2000001001b */
[----:B------:R-:W-:-:S02]  /*7980*/  IADD3 R28, PT, PT, R29, 0x100, RZ ;  /* 0x000001001d1c7810 */ /* 0x000fc40007ffe0ff */
[----:B------:R-:W-:Y:S02]  /*7990*/  SHF.L.U32 R43, R5, 0x10, RZ ;  /* 0x00000010052b7819 */ /* 0x000fe400000006ff */
[----:B------:R-:W-:Y:S02]  /*79a0*/  SHF.L.U32 R7, R90, 0x10, RZ ;  /* 0x000000105a077819 */ /* 0x000fe400000006ff */
[----:B------:R-:W-:Y:S01]  /*79b0*/  SHF.L.U32 R21, R13, 0x10, RZ ;  /* 0x000000100d157819 */ /* 0x000fe200000006ff */
[----:B------:R-:W-:Y:S01]  /*79c0*/  FADD.FTZ R43, -R22, R43 ;  /* 0x0000002b162b7221 */ /* 0x000fe20000010100 */
[----:B------:R-:W-:Y:S02]  /*79d0*/  SHF.L.U32 R3, R69, 0x10, RZ ;  /* 0x0000001045037819 */ /* 0x000fe400000006ff */
[----:B------:R-:W-:Y:S01]  /*79e0*/  SHF.L.U32 R25, R106, 0x10, RZ ;  /* 0x000000106a197819 */ /* 0x000fe200000006ff */
[----:B------:R-:W-:Y:S01]  /*79f0*/  FADD.FTZ R21, -R22, R21 ;  /* 0x0000001516157221 */ /* 0x000fe20000010100 */
[----:B------:R-:W-:Y:S01]  /*7a00*/  SHF.L.U32 R5, R92, 0x10, RZ ;  /* 0x000000105c057819 */ /* 0x000fe200000006ff */
[----:B------:R-:W-:Y:S01]  /*7a10*/  FADD.FTZ R3, -R22, R3 ;  /* 0x0000000316037221 */ /* 0x000fe20000010100 */
[----:B------:R-:W-:-:S02]  /*7a20*/  SHF.L.U32 R13, R88, 0x10, RZ ;  /* 0x00000010580d7819 */ /* 0x000fc400000006ff */
        /* <DEDUP_REMOVED lines=30> */
[----:B------:R-:W-:-:S02]  /*7c10*/  ISETP.GE.U32.AND P5, PT, R28, UR8, PT ;  /* 0x000000081c007c0c */ /* 0x000fc4000bfa6070 */
[----:B------:R-:W-:Y:S02]  /*7c20*/  SHF.R.S32.HI R58, RZ, 0x1f, R75 ;  /* 0x0000001fff3a7819 */ /* 0x000fe4000001144b */
[----:B------:R-:W-:Y:S02]  /*7c30*/  SHF.R.S32.HI R46, RZ, 0x1f, R59 ;  /* 0x0000001fff2e7819 */ /* 0x000fe4000001143b */
[----:B------:R-:W-:Y:S02]  /*7c40*/  SHF.R.S32.HI R44, RZ, 0x1f, R55 ;  /* 0x0000001fff2c7819 */ /* 0x000fe40000011437 */
[----:B------:R-:W-:Y:S02]  /*7c50*/  SHF.R.S32.HI R42, RZ, 0x1f, R40 ;  /* 0x0000001fff2a7819 */ /* 0x000fe40000011428 */
[----:B------:R-:W-:Y:S02]  /*7c60*/  SHF.R.S32.HI R38, RZ, 0x1f, R36 ;  /* 0x0000001fff267819 */ /* 0x000fe40000011424 */
[----:B------:R-:W-:-:S02]  /*7c70*/  SHF.R.S32.HI R34, RZ, 0x1f, R32 ;  /* 0x0000001fff227819 */ /* 0x000fc40000011420 */
[----:B------:R-:W-:Y:S02]  /*7c80*/  SHF.R.S32.HI R30, RZ, 0x1f, R28 ;  /* 0x0000001fff1e7819 */ /* 0x000fe4000001141c */
[----:B------:R-:W-:Y:S02]  /*7c90*/  ISETP.GE.AND.EX P2, PT, R58, UR9, PT, P2 ;  /* 0x000000093a007c0c */ /* 0x000fe4000bf46320 */
[----:B------:R-:W-:Y:S02]  /*7ca0*/  ISETP.GE.AND.EX P1, PT, R46, UR9, PT, P1 ;  /* 0x000000092e007c0c */ /* 0x000fe4000bf26310 */
[----:B------:R-:W-:Y:S02]  /*7cb0*/  ISETP.GE.AND.EX P0, PT, R44, UR9, PT, P0 ;  /* 0x000000092c007c0c */ /* 0x000fe4000bf06300 */
[----:B------:R-:W-:Y:S02]  /*7cc0*/  ISETP.GE.AND.EX P6, PT, R42, UR9, PT, P6 ;  /* 0x000000092a007c0c */ /* 0x000fe4000bfc6360 */
        /* <DEDUP_REMOVED lines=24> */
.L_x_361:
        /* <DEDUP_REMOVED lines=19> */
.L_x_363:
[----:B------:R-:W-:Y:S05]  /*7f80*/  BSYNC.RECONVERGENT B0 ;  /* 0x0000000000007941 */ /* 0x000fea0003800200 */
.L_x_362:
        /* <DEDUP_REMOVED lines=23> */
.L_x_364:
        /* <DEDUP_REMOVED lines=21> */
.L_x_366:
[----:B------:R-:W-:Y:S05]  /*8250*/  BSYNC.RECONVERGENT B0 ;  /* 0x0000000000007941 */ /* 0x000fea0003800200 */
.L_x_365:
        /* <DEDUP_REMOVED lines=23> */
.L_x_367:
        /* <DEDUP_REMOVED lines=19> */
.L_x_369:
[----:B------:R-:W-:Y:S05]  /*8500*/  BSYNC.RECONVERGENT B0 ;  /* 0x0000000000007941 */ /* 0x000fea0003800200 */
.L_x_368:
        /* <DEDUP_REMOVED lines=23> */
.L_x_370:
        /* <DEDUP_REMOVED lines=21> */
.L_x_372:
[----:B------:R-:W-:Y:S05]  /*87d0*/  BSYNC.RECONVERGENT B0 ;  /* 0x0000000000007941 */ /* 0x000fea0003800200 */
.L_x_371:
        /* <DEDUP_REMOVED lines=23> */
.L_x_373:
        /* <DEDUP_REMOVED lines=19> */
.L_x_375:
[----:B------:R-:W-:Y:S05]  /*8a80*/  BSYNC.RECONVERGENT B0 ;  /* 0x0000000000007941 */ /* 0x000fea0003800200 */
.L_x_374:
        /* <DEDUP_REMOVED lines=23> */
.L_x_376:
        /* <DEDUP_REMOVED lines=21> */
.L_x_378:
[----:B------:R-:W-:Y:S05]  /*8d50*/  BSYNC.RECONVERGENT B0 ;  /* 0x0000000000007941 */ /* 0x000fea0003800200 */
.L_x_377:
        /* <DEDUP_REMOVED lines=23> */
.L_x_379:
        /* <DEDUP_REMOVED lines=18> */
.L_x_381:
[----:B------:R-:W-:Y:S05]  /*8ff0*/  BSYNC.RECONVERGENT B0 ;  /* 0x0000000000007941 */ /* 0x000fea0003800200 */
.L_x_380:
[-C--:B------:R-:W-:Y:S01]  /*9000*/  FMUL.FTZ R44, R37, R114.reuse ;  /* 0x00000072252c7220 */ /* 0x080fe20000410000 */
[-C--:B------:R-:W-:Y:S01]  /*9010*/  FMUL.FTZ R36, R31, R114.reuse ;  /* 0x000000721f247220 */ /* 0x080fe20000410000 */
[-C--:B------:R-:W-:Y:S01]  /*9020*/  FMUL.FTZ R38, R19, R114.reuse ;  /* 0x0000007213267220 */ /* 0x080fe20000410000 */
        /* <DEDUP_REMOVED lines=14> */
[-C--:B------:R-:W-:Y:S01]  /*9110*/  FMUL.FTZ R11, R11, R114.reuse ;  /* 0x000000720b0b7220 */ /* 0x080fe20000410000 */
[-C--:B0-----:R-:W-:Y:S01]  /*9120*/  FMUL.FTZ R2, R7, R114.reuse ;  /* 0x0000007207027220 */ /* 0x081fe20000410000 */
        /* <DEDUP_REMOVED lines=56> */
.L_x_382:
        /* <DEDUP_REMOVED lines=18> */
.L_x_384:
[----:B------:R-:W-:Y:S05]  /*95d0*/  BSYNC.RECONVERGENT B0 ;  /* 0x0000000000007941 */ /* 0x000fea0003800200 */
.L_x_383:
        /* <DEDUP_REMOVED lines=21> */
.L_x_385:
        /* <DEDUP_REMOVED lines=18> */
.L_x_387:
[----:B------:R-:W-:Y:S05]  /*9850*/  BSYNC.RECONVERGENT B0 ;  /* 0x0000000000007941 */ /* 0x000fea0003800200 */
.L_x_386:
        /* <DEDUP_REMOVED lines=21> */
.L_x_388:
        /* <DEDUP_REMOVED lines=9> */
[----:B-1----:R-:W-:Y:S02]  /*9a40*/  IMAD R8, R35, UR4, RZ ;  /* 0x0000000423087c24 */ /* 0x002fe4000f8e02ff */
[----:B------:R-:W-:-:S04]  /*9a50*/  IMAD.WIDE.U32 R38, R31, UR4, R36 ;  /* 0x000000041f267c25 */ /* 0x000fc8000f8e0024 */
[----:B------:R-:W-:Y:S02]  /*9a60*/  IMAD R31, R31, UR5, R8 ;  /* 0x000000051f1f7c24 */ /* 0x000fe4000f8e0208 */
[----:B------:R-:W-:Y:S01]  /*9a70*/  FMUL.FTZ R8, R91, R114 ;  /* 0x000000725b087220 */ /* 0x000fe20000410000 */
[----:B0-----:R-:W-:Y:S02]  /*9a80*/  LEA R36, P0, R38, UR10, 0x1 ;  /* 0x0000000a26247c11 */ /* 0x001fe4000f8008ff */
[----:B------:R-:W-:Y:S02]  /*9a90*/  IADD3 R31, PT, PT, R39, R31, RZ ;  /* 0x0000001f271f7210 */ /* 0x000fe40007ffe0ff */
[----:B------:R-:W-:Y:S02]  /*9aa0*/  F2FP.BF16.F32.PACK_AB R27, R8, R27 ;  /* 0x0000001b081b723e */ /* 0x000fe400000010ff */
[----:B------:R-:W-:-:S05]  /*9ab0*/  LEA.HI.X R37, R38, UR11, R31, 0x1, P0 ;  /* 0x0000000b26257c11 */ /* 0x000fca00080f0c1f */
[----:B------:R1:W-:Y:S02]  /*9ac0*/  STG.E desc[UR6][R36.64], R27 ;  /* 0x0000001b24007986 */ /* 0x0003e4000c101906 */
.L_x_390:
[----:B------:R-:W-:Y:S05]  /*9ad0*/  BSYNC.RECONVERGENT B0 ;  /* 0x0000000000007941 */ /* 0x000fea0003800200 */
.L_x_389:
        /* <DEDUP_REMOVED lines=10> */
[----:B01----:R-:W0:Y:S01]  /*9b80*/  MUFU.RCP R27, R10 ;  /* 0x0000000a001b7308 */ /* 0x003e220000001000 */
[----:B---3--:R-:W-:-:S07]  /*9b90*/  FADD.FTZ R31, R12, 1 ;  /* 0x3f8000000c1f7421 */ /* 0x008fce0000010000 */
        /* <DEDUP_REMOVED lines=9> */
.L_x_391:
[----:B------:R-:W-:Y:S01]  /*9c30*/  BSSY.RECONVERGENT B0, `(.L_x_392) ;  /* 0x0000012000007945 */ /* 0x000fe20003800200 */
[----:B------:R-:W-:Y:S01]  /*9c40*/  FFMA.FTZ R21, R78, R14, -R21 ;  /* 0x0000000e4e157223 */ /* 0x000fe20000010815 */
[----:B------:R-:W-:Y:S02]  /*9c50*/  FFMA.FTZ R89, R23, R89, -R40 ;  /* 0x0000005917597223 */ /* 0x000fe40000010828 */
[----:B------:R-:W-:Y:S05]  /*9c60*/  @P6 BRA `(.L_x_393) ;  /* 0x0000000000386947 */ /* 0x000fea0003800000 */
[----:B------:R-:W2:Y:S01]  /*9c70*/  LDCU.64 UR4, c[0x0][0x3f8] ;  /* 0x00007f00ff0477ac */ /* 0x000ea20008000a00 */
[----:B------:R-:W-:Y:S02]  /*9c80*/  MOV R30, R118 ;  /* 0x00000076001e7202 */ /* 0x000fe40000000f00 */
[----:B------:R-:W-:Y:S01]  /*9c90*/  MOV R31, R121 ;  /* 0x00000079001f7202 */ /* 0x000fe20000000f00 */
[----:B------:R-:W3:Y:S01]  /*9ca0*/  LDCU.64 UR10, c[0x0][0x380] ;  /* 0x00007000ff0a77ac */ /* 0x000ee20008000a00 */
[----:B--2---:R-:W-:Y:S02]  /*9cb0*/  IMAD R8, R25, UR4, RZ ;  /* 0x0000000419087c24 */ /* 0x004fe4000f8e02ff */
[----:B------:R-:W-:-:S04]  /*9cc0*/  IMAD.WIDE.U32 R32, R19, UR4, R30 ;  /* 0x0000000413207c25 */ /* 0x000fc8000f8e001e */
[----:B------:R-:W-:Y:S02]  /*9cd0*/  IMAD R25, R19, UR5, R8 ;  /* 0x0000000513197c24 */ /* 0x000fe4000f8e0208 */
[-C--:B------:R-:W-:Y:S01]  /*9ce0*/  FMUL.FTZ R19, R21, R114.reuse ;  /* 0x0000007215137220 */ /* 0x080fe20000410000 */
[----:B------:R-:W-:Y:S01]  /*9cf0*/  FMUL.FTZ R8, R89, R114 ;  /* 0x0000007259087220 */ /* 0x000fe20000410000 */
[----:B---3--:R-:W-:Y:S02]  /*9d00*/  LEA R30, P0, R32, UR10, 0x1 ;  /* 0x0000000a201e7c11 */ /* 0x008fe4000f8008ff */
[----:B------:R-:W-:Y:S02]  /*9d10*/  IADD3 R25, PT, PT, R33, R25, RZ ;  /* 0x0000001921197210 */ /* 0x000fe40007ffe0ff */
[----:B------:R-:W-:Y:S02]  /*9d20*/  F2FP.BF16.F32.PACK_AB R19, R8, R19 ;  /* 0x000000130813723e */ /* 0x000fe400000010ff */
[----:B------:R-:W-:-:S05]  /*9d30*/  LEA.HI.X R31, R32, UR11, R25, 0x1, P0 ;  /* 0x0000000b201f7c11 */ /* 0x000fca00080f0c19 */
[----:B------:R2:W-:Y:S02]  /*9d40*/  STG.E desc[UR6][R30.64], R19 ;  /* 0x000000131e007986 */ /* 0x0005e4000c101906 */
.L_x_393:
[----:B------:R-:W-:Y:S05]  /*9d50*/  BSYNC.RECONVERGENT B0 ;  /* 0x0000000000007941 */ /* 0x000fea0003800200 */
.L_x_392:
[----:B------:R-:W-:Y:S02]  /*9d60*/  SHF.L.U32 R16, R16, 0x10, RZ ;  /* 0x0000001010107819 */ /* 0x000fe400000006ff */
[----:B------:R-:W-:Y:S01]  /*9d70*/  SHF.L.U32 R87, R87, 0x10, RZ ;  /* 0x0000001057577819 */ /* 0x000fe200000006ff */
[----:B------:R-:W-:Y:S06]  /*9d80*/  BRA.U !UP0, `(.L_x_394) ;  /* 0x0000000108487547 */ /* 0x000fec000b800000 */
[----:B------:R-:W-:Y:S01]  /*9d90*/  FFMA.FTZ R11, R23, R11, R82 ;  /* 0x0000000b170b7223 */ /* 0x000fe20000010052 */
[----:B------:R-:W-:-:S03]  /*9da0*/  FFMA.FTZ R24, R78, R24, R79 ;  /* 0x000000184e187223 */ /* 0x000fc6000001004f */
[----:B------:R-:W-:Y:S01]  /*9db0*/  FMUL.FTZ R12, R11, -1.4426950216293334961 ;  /* 0xbfb8aa3b0b0c7820 */ /* 0x000fe20000410000 */
[----:B------:R-:W-:-:S05]  /*9dc0*/  FMUL.FTZ R8, R24, -1.4426950216293334961 ;  /* 0xbfb8aa3b18087820 */ /* 0x000fca0000410000 */
[----:B------:R-:W3:Y:S08]  /*9dd0*/  MUFU.EX2 R12, R12 ;  /* 0x0000000c000c7308 */ /* 0x000ef00000000800 */
[----:B------:R-:W4:Y:S01]  /*9de0*/  MUFU.EX2 R8, R8 ;  /* 0x0000000800087308 */ /* 0x000f220000000800 */
[----:B---3--:R-:W-:-:S07]  /*9df0*/  FADD.FTZ R14, R12, 1 ;  /* 0x3f8000000c0e7421 */ /* 0x008fce0000010000 */
[----:B------:R-:W3:Y:S01]  /*9e00*/  MUFU.RCP R14, R14 ;  /* 0x0000000e000e7308 */ /* 0x000ee20000001000 */
[----:B----4-:R-:W-:-:S07]  /*9e10*/  FADD.FTZ R10, R8, 1 ;  /* 0x3f800000080a7421 */ /* 0x010fce0000010000 */
[----:B--2---:R-:W2:Y:S01]  /*9e20*/  MUFU.RCP R19, R10 ;  /* 0x0000000a00137308 */ /* 0x004ea20000001000 */
[----:B---3--:R-:W-:Y:S01]  /*9e30*/  FADD.FTZ R30, -R14, 1 ;  /* 0x3f8000000e1e7421 */ /* 0x008fe20000010100 */
[----:B------:R-:W-:-:S03]  /*9e40*/  FMUL.FTZ R87, R87, R14 ;  /* 0x0000000e57577220 */ /* 0x000fc60000410000 */
[----:B------:R-:W-:Y:S01]  /*9e50*/  FFMA.FTZ R30, R11, R30, 1 ;  /* 0x3f8000000b1e7423 */ /* 0x000fe2000001001e */
[----:B--2---:R-:W-:Y:S01]  /*9e60*/  FADD.FTZ R21, -R19, 1 ;  /* 0x3f80000013157421 */ /* 0x004fe20000010100 */
[----:B------:R-:W-:Y:S02]  /*9e70*/  FMUL.FTZ R16, R16, R19 ;  /* 0x0000001310107220 */ /* 0x000fe40000410000 */
[----:B------:R-:W-:Y:S01]  /*9e80*/  FMUL.FTZ R87, R87, R30 ;  /* 0x0000001e57577220 */ /* 0x000fe20000410000 */
[----:B------:R-:W-:-:S04]  /*9e90*/  FFMA.FTZ R21, R24, R21, 1 ;  /* 0x3f80000018157423 */ /* 0x000fc80000010015 */
[----:B------:R-:W-:-:S07]  /*9ea0*/  FMUL.FTZ R16, R16, R21 ;  /* 0x0000001510107220 */ /* 0x000fce0000410000 */
.L_x_394:
[----:B------:R-:W-:Y:S01]  /*9eb0*/  BSSY.RECONVERGENT B0, `(.L_x_395) ;  /* 0x0000012000007945 */ /* 0x000fe20003800200 */
[----:B--2---:R-:W-:Y:S01]  /*9ec0*/  FFMA.FTZ R19, R78, R16, -R15 ;  /* 0x000000104e137223 */ /* 0x004fe2000001080f */
        /* <DEDUP_REMOVED lines=16> */
.L_x_396:
[----:B------:R-:W-:Y:S05]  /*9fd0*/  BSYNC.RECONVERGENT B0 ;  /* 0x0000000000007941 */ /* 0x000fea0003800200 */
.L_x_395:
        /* <DEDUP_REMOVED lines=21> */
.L_x_397:
[----:B------:R-:W-:Y:S01]  /*a130*/  BSSY.RECONVERGENT B0, `(.L_x_398) ;  /* 0x0000012000007945 */ /* 0x000fe20003800200 */
[----:B--2---:R-:W-:Y:S01]  /*a140*/  FFMA.FTZ R11, R78, R18, -R9 ;  /* 0x000000124e0b7223 */ /* 0x004fe20000010809 */
[----:B------:R-:W-:Y:S02]  /*a150*/  FFMA.FTZ R85, R23, R85, -R28 ;  /* 0x0000005517557223 */ /* 0x000fe4000001081c */
[----:B------:R-:W-:Y:S05]  /*a160*/  @P5 BRA `(.L_x_399) ;  /* 0x0000000000385947 */ /* 0x000fea0003800000 */
[----:B------:R-:W2:Y:S01]  /*a170*/  LDCU.64 UR4, c[0x0][0x3f8] ;  /* 0x00007f00ff0477ac */ /* 0x000ea20008000a00 */
[----:B------:R-:W-:Y:S01]  /*a180*/  MOV R6, R118 ;  /* 0x0000007600067202 */ /* 0x000fe20000000f00 */
[----:B------:R-:W3:Y:S01]  /*a190*/  LDCU.64 UR10, c[0x0][0x380] ;  /* 0x00007000ff0a77ac */ /* 0x000ee20008000a00 */
[----:B--2---:R-:W-:Y:S01]  /*a1a0*/  IMAD R10, R7, UR4, RZ ;  /* 0x00000004070a7c24 */ /* 0x004fe2000f8e02ff */
[----:B------:R-:W-:-:S03]  /*a1b0*/  MOV R7, R121 ;  /* 0x0000007900077202 */ /* 0x000fc60000000f00 */
[----:B------:R-:W-:-:S04]  /*a1c0*/  IMAD.WIDE.U32 R8, R5, UR4, R6 ;  /* 0x0000000405087c25 */ /* 0x000fc8000f8e0006 */
[----:B------:R-:W-:Y:S02]  /*a1d0*/  IMAD R7, R5, UR5, R10 ;  /* 0x0000000505077c24 */ /* 0x000fe4000f8e020a */
[-C--:B------:R-:W-:Y:S01]  /*a1e0*/  FMUL.FTZ R10, R11, R114.reuse ;  /* 0x000000720b0a7220 */ /* 0x080fe20000410000 */
[----:B------:R-:W-:Y:S01]  /*a1f0*/  FMUL.FTZ R5, R85, R114 ;  /* 0x0000007255057220 */ /* 0x000fe20000410000 */
[C---:B---3--:R-:W-:Y:S02]  /*a200*/  LEA R6, P0, R8.reuse, UR10, 0x1 ;  /* 0x0000000a08067c11 */ /* 0x048fe4000f8008ff */
[----:B------:R-:W-:Y:S02]  /*a210*/  IADD3 R7, PT, PT, R9, R7, RZ ;  /* 0x0000000709077210 */ /* 0x000fe40007ffe0ff */
[----:B------:R-:W-:Y:S02]  /*a220*/  F2FP.BF16.F32.PACK_AB R5, R5, R10 ;  /* 0x0000000a0505723e */ /* 0x000fe400000010ff */
[----:B------:R-:W-:-:S05]  /*a230*/  LEA.HI.X R7, R8, UR11, R7, 0x1, P0 ;  /* 0x0000000b08077c11 */ /* 0x000fca00080f0c07 */
[----:B------:R2:W-:Y:S02]  /*a240*/  STG.E desc[UR6][R6.64], R5 ;  /* 0x0000000506007986 */ /* 0x0005e4000c101906 */
.L_x_399:
[----:B------:R-:W-:Y:S05]  /*a250*/  BSYNC.RECONVERGENT B0 ;  /* 0x0000000000007941 */ /* 0x000fea0003800200 */
.L_x_398:
        /* <DEDUP_REMOVED lines=22> */
.L_x_400:
        /* <DEDUP_REMOVED lines=18> */
.L_x_402:
[----:B------:R-:W-:Y:S05]  /*a4e0*/  BSYNC.RECONVERGENT B0 ;  /* 0x0000000000007941 */ /* 0x000fea0003800200 */
.L_x_401:
[----:B------:R-:W3:Y:S01]  /*a4f0*/  LDCU UR4, c[0x0][0x410] ;  /* 0x00008200ff0477ac */ /* 0x000ee20008000800 */
[----:B------:R-:W-:Y:S02]  /*a500*/  IADD3 R77, PT, PT, R80, R77, RZ ;  /* 0x0000004d504d7210 */ /* 0x000fe40007ffe0ff */
[----:B------:R-:W-:Y:S01]  /*a510*/  IADD3 R76, PT, PT, R76, 0x1, RZ ;  /* 0x000000014c4c7810 */ /* 0x000fe20007ffe0ff */
[----:B------:R-:W3:Y:S02]  /*a520*/  LDCU UR5, c[0x0][0x3e0] ;  /* 0x00007c00ff0577ac */ /* 0x000ee40008000800 */
[----:B---3--:R-:W-:-:S06]  /*a530*/  UIMAD UR4, UR4, UR5, URZ ;  /* 0x00000005040472a4 */ /* 0x008fcc000f8e02ff */
[----:B------:R-:W-:-:S13]  /*a540*/  ISETP.GE.AND P0, PT, R77, UR4, PT ;  /* 0x000000044d007c0c */ /* 0x000fda000bf06270 */
[----:B------:R-:W-:Y:S05]  /*a550*/  @!P0 BRA `(.L_x_403) ;  /* 0xffffff5800d48947 */ /* 0x000fea000383ffff */
.L_x_336:
        /* <DEDUP_REMOVED lines=16> */
.L_x_405:
[----:B------:R-:W-:Y:S05]  /*a660*/  BSYNC.RECONVERGENT B0 ;  /* 0x0000000000007941 */ /* 0x000fea0003800200 */
.L_x_404:
        /* <DEDUP_REMOVED lines=11> */
.L_x_407:
[----:B------:R-:W2:Y:S04]  /*a720*/  LDG.E.STRONG.GPU R5, desc[UR6][R2.64] ;  /* 0x0000000602057981 */ /* 0x000ea8000c1ef900 */
[----:B--2---:R-:W-:Y:S01]  /*a730*/  CCTL.IVALL ;  /* 0x00000000ff00798f */ /* 0x004fe20002000000 */
[----:B------:R-:W-:Y:S05]  /*a740*/  YIELD ;  /* 0x0000000000007946 */ /* 0x000fea0003800000 */
[----:B------:R-:W-:-:S13]  /*a750*/  ISETP.NE.AND P0, PT, R5, R0, PT ;  /* 0x000000000500720c */ /* 0x000fda0003f05270 */
[----:B------:R-:W-:Y:S05]  /*a760*/  @P0 BRA `(.L_x_407) ;  /* 0xfffffffc00ec0947 */ /* 0x000fea000383ffff */
.L_x_406:
[----:B------:R-:W-:Y:S05]  /*a770*/  WARPSYNC.ALL ;  /* 0x0000000000007948 */ /* 0x000fea0003800000 */
[----:B------:R-:W2:Y:S08]  /*a780*/  LDC.64 R32, c[0x0][0x3f8] ;  /* 0x0000fe00ff207b82 */ /* 0x000eb00000000a00 */
[----:B------:R-:W-:Y:S01]  /*a790*/  BAR.SYNC.DEFER_BLOCKING 0x0 ;  /* 0x0000000000007b1d */ /* 0x000fe20000010000 */
[----:B--2---:R-:W-:-:S04]  /*a7a0*/  LEA.HI R3, P0, R33, R32, RZ, 0x1 ;  /* 0x0000002021037211 */ /* 0x004fc800078108ff */
        /* <DEDUP_REMOVED lines=16> */
[----:B------:R-:W-:Y:S02]  /*a8b0*/  LOP3.LUT R6, RZ, R31, RZ, 0x33, !PT ;  /* 0x0000001fff067212 */ /* 0x000fe400078e33ff */
[----:B------:R-:W-:Y:S01]  /*a8c0*/  IADD3 R14, P1, PT, R4, R5, RZ ;  /* 0x00000005040e7210 */ /* 0x000fe20007f3e0ff */
[----:B------:R-:W-:Y:S01]  /*a8d0*/  IMAD.WIDE.U32 R4, R32, 0x3, RZ ;  /* 0x0000000320047825 */ /* 0x000fe200078e00ff */
[----:B------:R-:W-:Y:S02]  /*a8e0*/  SEL R7, R2, R7, P0 ;  /* 0x0000000702077207 */ /* 0x000fe40000000000 */
        /* <DEDUP_REMOVED lines=12> */
[----:B------:R-:W2:Y:S01]  /*a9b0*/  LDCU.64 UR4, c[0x0][0x3d8] ;  /* 0x00007b00ff0477ac */ /* 0x000ea20008000a00 */
[----:B------:R-:W-:Y:S02]  /*a9c0*/  SHF.R.U64 R14, R14, 0x9, R7 ;  /* 0x000000090e0e7819 */ /* 0x000fe40000001207 */
[----:B------:R-:W-:Y:S01]  /*a9d0*/  SHF.L.U32 R18, R0, 0x2, RZ ;  /* 0x0000000200127819 */ /* 0x000fe200000006ff */
[----:B------:R-:W3:Y:S01]  /*a9e0*/  LDCU.64 UR8, c[0x0][0x390] ;  /* 0x00007200ff0877ac */ /* 0x000ee20008000a00 */
[----:B------:R-:W-:Y:S02]  /*a9f0*/  IADD3 R14, PT, PT, R14, 0x1, RZ ;  /* 0x000000010e0e7810 */ /* 0x000fe40007ffe0ff */
[----:B------:R-:W-:Y:S01]  /*aa00*/  SHF.L.U64.HI R19, R0, 0x2, R31 ;  /* 0x0000000200137819 */ /* 0x000fe2000001021f */
[----:B------:R-:W4:Y:S01]  /*aa10*/  LDCU.64 UR10, c[0x0][0x388] ;  /* 0x00007100ff0a77ac */ /* 0x000f220008000a00 */
[C---:B------:R-:W-:Y:S02]  /*aa20*/  SHF.L.U32 R5, R14.reuse, 0x9, RZ ;  /* 0x000000090e057819 */ /* 0x040fe400000006ff */
[----:B------:R-:W-:-:S02]  /*aa30*/  LOP3.LUT R14, R14, 0x3, RZ, 0xc0, !PT ;  /* 0x000000030e0e7812 */ /* 0x000fc400078ec0ff */
[----:B------:R-:W-:Y:S02]  /*aa40*/  LOP3.LUT R5, R5, 0x600, RZ, 0xc0, !PT ;  /* 0x0000060005057812 */ /* 0x000fe400078ec0ff */
[----:B------:R-:W-:Y:S02]  /*aa50*/  SHF.L.U32 R7, R33, 0x2, RZ ;  /* 0x0000000221077819 */ /* 0x000fe400000006ff */
[----:B------:R-:W-:Y:S01]  /*aa60*/  IADD3 R0, P3, PT, R5, R0, RZ ;  /* 0x0000000005007210 */ /* 0x000fe20007f7e0ff */
[----:B------:R-:W-:Y:S01]  /*aa70*/  IMAD.WIDE.U32 R4, R32, 0x4, RZ ;  /* 0x0000000420047825 */ /* 0x000fe200078e00ff */
[C---:B--2---:R-:W-:Y:S02]  /*aa80*/  IADD3 R22, P1, PT, R18.reuse, UR4, RZ ;  /* 0x0000000412167c10 */ /* 0x044fe4000ff3e0ff */
[----:B------:R-:W-:Y:S02]  /*aa90*/  SHF.L.U64.HI R28, R3, 0x2, R2 ;  /* 0x00000002031c7819 */ /* 0x000fe40000010202 */
[----:B---3--:R-:W-:-:S02]  /*aaa0*/  IADD3 R20, P2, PT, R18, UR8, RZ ;  /* 0x0000000812147c10 */ /* 0x008fc4000ff5e0ff */
[C---:B------:R-:W-:Y:S02]  /*aab0*/  IADD3.X R23, PT, PT, R19.reuse, UR5, RZ, P1, !PT ;  /* 0x0000000513177c10 */ /* 0x040fe40008ffe4ff */
[C---:B------:R-:W-:Y:S02]  /*aac0*/  IADD3.X R21, PT, PT, R19.reuse, UR9, RZ, P2, !PT ;  /* 0x0000000913157c10 */ /* 0x040fe400097fe4ff */
[----:B----4-:R-:W-:Y:S02]  /*aad0*/  IADD3 R18, P1, PT, R18, UR10, RZ ;  /* 0x0000000a12127c10 */ /* 0x010fe4000ff3e0ff */
[----:B------:R-:W-:Y:S02]  /*aae0*/  IADD3 R14, P2, PT, RZ, -R14, RZ ;  /* 0x8000000eff0e7210 */ /* 0x000fe40007f5e0ff */
[----:B------:R-:W-:Y:S02]  /*aaf0*/  IADD3.X R19, PT, PT, R19, UR11, RZ, P1, !PT ;  /* 0x0000000b13137c10 */ /* 0x000fe40008ffe4ff */
[----:B------:R-:W-:-:S02]  /*ab00*/  SHF.L.U64.HI R24, R25, 0x2, R30 ;  /* 0x0000000219187819 */ /* 0x000fc4000001021e */
[----:B------:R-:W-:Y:S02]  /*ab10*/  IADD3 R26, PT, PT, R5, R7, RZ ;  /* 0x00000007051a7210 */ /* 0x000fe40007ffe0ff */
[----:B------:R-:W-:Y:S02]  /*ab20*/  IADD3.X R16, PT, PT, RZ, -0x1, RZ, P2, !PT ;  /* 0xffffffffff107810 */ /* 0x000fe400017fe4ff */
[----:B------:R-:W-:-:S07]  /*ab30*/  IADD3.X R31, PT, PT, RZ, R31, RZ, P3, !PT ;  /* 0x0000001fff1f7210 */ /* 0x000fce0001ffe4ff */
.L_x_410:
[-C--:B--2---:R-:W-:Y:S02]  /*ab40*/  LEA R8, P1, R3, R22.reuse, 0x2 ;  /* 0x0000001603087211 */ /* 0x084fe400078210ff */
[----:B------:R-:W-:Y:S02]  /*ab50*/  LEA R12, P3, R25, R22, 0x2 ;  /* 0x00000016190c7211 */ /* 0x000fe400078610ff */
[----:B------:R-:W-:Y:S02]  /*ab60*/  IADD3 R10, P2, PT, R22, R4, RZ ;  /* 0x00000004160a7210 */ /* 0x000fe40007f5e0ff */
[----:B------:R-:W-:Y:S02]  /*ab70*/  IADD3.X R9, PT, PT, R23, R28, RZ, P1, !PT ;  /* 0x0000001c17097210 */ /* 0x000fe40000ffe4ff */
[----:B------:R-:W-:Y:S02]  /*ab80*/  MOV R6, R22 ;  /* 0x0000001600067202 */ /* 0x000fe40000000f00 */
[----:B------:R-:W-:-:S02]  /*ab90*/  MOV R7, R23 ;  /* 0x0000001700077202 */ /* 0x000fc40000000f00 */
[C---:B------:R-:W-:Y:S01]  /*aba0*/  IADD3.X R13, PT, PT, R23.reuse, R24, RZ, P3, !PT ;  /* 0x00000018170d7210 */ /* 0x040fe20001ffe4ff */
[----:B------:R2:W3:Y:S01]  /*abb0*/  LDG.E R9, desc[UR6][R8.64] ;  /* 0x0000000608097981 */ /* 0x0004e2000c1e1900 */
[----:B------:R-:W-:-:S03]  /*abc0*/  IADD3.X R11, PT, PT, R23, R26, RZ, P2, !PT ;  /* 0x0000001a170b7210 */ /* 0x000fc600017fe4ff */
[----:B------:R4:W3:Y:S04]  /*abd0*/  LDG.E R6, desc[UR6][R6.64] ;  /* 0x0000000606067981 */ /* 0x0008e8000c1e1900 */
[----:B------:R-:W5:Y:S04]  /*abe0*/  LDG.E R10, desc[UR6][R10.64] ;  /* 0x000000060a0a7981 */ /* 0x000f68000c1e1900 */
[----:B------:R-:W5:Y:S01]  /*abf0*/  LDG.E R13, desc[UR6][R12.64] ;  /* 0x000000060c0d7981 */ /* 0x000f62000c1e1900 */
[----:B--2---:R-:W-:Y:S02]  /*ac00*/  MOV R8, R20 ;  /* 0x0000001400087202 */ /* 0x004fe40000000f00 */
[----:B----4-:R-:W-:-:S02]  /*ac10*/  MOV R7, R19 ;  /* 0x0000001300077202 */ /* 0x010fc40000000f00 */
[----:B------:R-:W-:-:S04]  /*ac20*/  IADD3 R14, P1, PT, R14, 0x1, RZ ;  /* 0x000000010e0e7810 */ /* 0x000fc80007f3e0ff */
[----:B------:R-:W-:Y:S02]  /*ac30*/  IADD3.X R16, PT, PT, RZ, R16, RZ, P1, !PT ;  /* 0x00000010ff107210 */ /* 0x000fe40000ffe4ff */
[----:B------:R-:W-:-:S04]  /*ac40*/  ISETP.NE.U32.AND P1, PT, R14, RZ, PT ;  /* 0x000000ff0e00720c */ /* 0x000fc80003f25070 */
[----:B------:R-:W-:Y:S02]  /*ac50*/  ISETP.NE.AND.EX P1, PT, R16, RZ, PT, P1 ;  /* 0x000000ff1000720c */ /* 0x000fe40003f25310 */
[----:B------:R-:W-:Y:S02]  /*ac60*/  IADD3 R22, P2, PT, R22, 0x800, RZ ;  /* 0x0000080016167810 */ /* 0x000fe40007f5e0ff */
[----:B------:R-:W-:Y:S02]  /*ac70*/  IADD3 R20, P3, PT, R20, 0x800, RZ ;  /* 0x0000080014147810 */ /* 0x000fe40007f7e0ff */
[----:B------:R-:W-:Y:S02]  /*ac80*/  IADD3.X R23, PT, PT, RZ, R23, RZ, P2, !PT ;  /* 0x00000017ff177210 */ /* 0x000fe400017fe4ff */
[----:B---3--:R-:W-:Y:S02]  /*ac90*/  F2FP.BF16.F32.PACK_AB R15, R9, R6 ;  /* 0x00000006090f723e */ /* 0x008fe400000010ff */
[----:B------:R-:W-:-:S02]  /*aca0*/  MOV R6, R18 ;  /* 0x0000001200067202 */ /* 0x000fc40000000f00 */
[-C--:B------:R-:W-:Y:S02]  /*acb0*/  MOV R9, R21.reuse ;  /* 0x0000001500097202 */ /* 0x080fe40000000f00 */
[----:B-----5:R-:W-:Y:S01]  /*acc0*/  F2FP.BF16.F32.PACK_AB R17, R13, R10 ;  /* 0x0000000a0d11723e */ /* 0x020fe200000010ff */
[----:B------:R2:W-:Y:S04]  /*acd0*/  STG.E desc[UR6][R6.64], R15 ;  /* 0x0000000f06007986 */ /* 0x0005e8000c101906 */
[----:B------:R2:W-:Y:S01]  /*ace0*/  STG.E desc[UR6][R8.64], R17 ;  /* 0x0000001108007986 */ /* 0x0005e2000c101906 */
[----:B------:R-:W-:Y:S02]  /*acf0*/  IADD3 R18, P4, PT, R18, 0x800, RZ ;  /* 0x0000080012127810 */ /* 0x000fe40007f9e0ff */
[----:B------:R-:W-:-:S02]  /*ad00*/  IADD3.X R21, PT, PT, RZ, R21, RZ, P3, !PT ;  /* 0x00000015ff157210 */ /* 0x000fc40001ffe4ff */
[----:B------:R-:W-:Y:S01]  /*ad10*/  IADD3.X R19, PT, PT, RZ, R19, RZ, P4, !PT ;  /* 0x00000013ff137210 */ /* 0x000fe200027fe4ff */
[----:B------:R-:W-:Y:S08]  /*ad20*/  @P1 BRA `(.L_x_410) ;  /* 0xfffffffc00841947 */ /* 0x000ff0000383ffff */
.L_x_409:
[----:B------:R-:W-:Y:S05]  /*ad30*/  BSYNC.RECONVERGENT B0 ;  /* 0x0000000000007941 */ /* 0x000fea0003800200 */
.L_x_408:
[----:B------:R-:W-:Y:S05]  /*ad40*/  @!P0 EXIT ;  /* 0x000000000000894d */ /* 0x000fea0003800000 */
[C---:B------:R-:W-:Y:S01]  /*ad50*/  SHF.L.U64.HI R29, R32.reuse, 0x2, R33 ;  /* 0x00000002201d7819 */ /* 0x040fe20000010221 */
[----:B------:R-:W3:Y:S01]  /*ad60*/  LDCU.64 UR4, c[0x0][0x3d8] ;  /* 0x00007b00ff0477ac */ /* 0x000ee20008000a00 */
[----:B01----:R-:W-:Y:S02]  /*ad70*/  SHF.L.U32 R27, R32, 0x2, RZ ;  /* 0x00000002201b7819 */ /* 0x003fe400000006ff */
[C---:B------:R-:W-:Y:S01]  /*ad80*/  SHF.L.U64.HI R37, R25.reuse, 0x2, R30 ;  /* 0x0000000219257819 */ /* 0x040fe2000001021e */
[----:B------:R-:W0:Y:S01]  /*ad90*/  LDCU.64 UR8, c[0x0][0x388] ;  /* 0x00007100ff0877ac */ /* 0x000e220008000a00 */
[----:B------:R-:W-:Y:S02]  /*ada0*/  SHF.L.U32 R39, R25, 0x2, RZ ;  /* 0x0000000219277819 */ /* 0x000fe400000006ff */
[C---:B------:R-:W-:Y:S01]  /*adb0*/  SHF.L.U64.HI R33, R3.reuse, 0x2, R2 ;  /* 0x0000000203217819 */ /* 0x040fe20000010202 */
[----:B------:R-:W1:Y:S01]  /*adc0*/  LDCU.64 UR10, c[0x0][0x390] ;  /* 0x00007200ff0a77ac */ /* 0x000e620008000a00 */
[----:B------:R-:W-:-:S07]  /*add0*/  SHF.L.U32 R35, R3, 0x2, RZ ;  /* 0x0000000203237819 */ /* 0x000fce00000006ff */
.L_x_411:
[C---:B------:R-:W-:Y:S02]  /*ade0*/  SHF.L.U32 R24, R0.reuse, 0x2, RZ ;  /* 0x0000000200187819 */ /* 0x040fe400000006ff */
[----:B------:R-:W-:Y:S02]  /*adf0*/  SHF.L.U64.HI R26, R0, 0x2, R31 ;  /* 0x00000002001a7819 */ /* 0x000fe4000001021f */
[----:B---3--:R-:W-:-:S04]  /*ae00*/  IADD3 R4, P0, PT, R24, UR4, RZ ;  /* 0x0000000418047c10 */ /* 0x008fc8000ff1e0ff */
[----:B----4-:R-:W-:Y:S02]  /*ae10*/  IADD3.X R5, PT, PT, R26, UR5, RZ, P0, !PT ;  /* 0x000000051a057c10 */ /* 0x010fe400087fe4ff */
[C---:B--2---:R-:W-:Y:S02]  /*ae20*/  IADD3 R6, P0, PT, R4.reuse, R35, RZ ;  /* 0x0000002304067210 */ /* 0x044fe40007f1e0ff */
[C---:B------:R-:W-:Y:S02]  /*ae30*/  IADD3 R10, P2, PT, R4.reuse, R39, RZ ;  /* 0x00000027040a7210 */ /* 0x040fe40007f5e0ff */
[C---:B------:R-:W-:Y:S02]  /*ae40*/  IADD3.X R7, PT, PT, R5.reuse, R33, RZ, P0, !PT ;  /* 0x0000002105077210 */ /* 0x040fe400007fe4ff */
[----:B------:R-:W-:Y:S02]  /*ae50*/  IADD3 R8, P1, PT, R4, R27, RZ ;  /* 0x0000001b04087210 */ /* 0x000fe40007f3e0ff */
[----:B------:R-:W2:Y:S01]  /*ae60*/  LDG.E R4, desc[UR6][R4.64] ;  /* 0x0000000604047981 */ /* 0x000ea2000c1e1900 */
[----:B------:R-:W-:-:S02]  /*ae70*/  IADD3.X R11, PT, PT, R5, R37, RZ, P2, !PT ;  /* 0x00000025050b7210 */ /* 0x000fc400017fe4ff */
[----:B------:R-:W-:Y:S01]  /*ae80*/  IADD3.X R9, PT, PT, R5, R29, RZ, P1, !PT ;  /* 0x0000001d05097210 */ /* 0x000fe20000ffe4ff */
[----:B------:R-:W2:Y:S04]  /*ae90*/  LDG.E R7, desc[UR6][R6.64] ;  /* 0x0000000606077981 */ /* 0x000ea8000c1e1900 */
[----:B------:R-:W3:Y:S04]  /*aea0*/  LDG.E R8, desc[UR6][R8.64] ;  /* 0x0000000608087981 */ /* 0x000ee8000c1e1900 */
[----:B------:R-:W3:Y:S01]  /*aeb0*/  LDG.E R11, desc[UR6][R10.64] ;  /* 0x000000060a0b7981 */ /* 0x000ee2000c1e1900 */
[----:B------:R-:W-:-:S02]  /*aec0*/  LOP3.LUT R16, R24, 0xfffffffc, RZ, 0xc0, !PT ;  /* 0xfffffffc18107812 */ /* 0x000fc400078ec0ff */
[----:B------:R-:W-:Y:S02]  /*aed0*/  LOP3.LUT R15, R26, 0x1, RZ, 0xc0, !PT ;  /* 0x000000011a0f7812 */ /* 0x000fe400078ec0ff */
[----:B0-----:R-:W-:-:S04]  /*aee0*/  IADD3 R12, P0, PT, R16, UR8, RZ ;  /* 0x00000008100c7c10 */ /* 0x001fc8000ff1e0ff */
[C---:B------:R-:W-:Y:S02]  /*aef0*/  IADD3.X R13, PT, PT, R15.reuse, UR9, RZ, P0, !PT ;  /* 0x000000090f0d7c10 */ /* 0x040fe400087fe4ff */
[C---:B-1----:R-:W-:Y:S02]  /*af00*/  IADD3 R14, P0, PT, R16.reuse, UR10, RZ ;  /* 0x0000000a100e7c10 */ /* 0x042fe4000ff1e0ff */
[----:B------:R-:W-:Y:S02]  /*af10*/  IADD3 R16, P1, PT, R16, UR4, RZ ;  /* 0x0000000410107c10 */ /* 0x000fe4000ff3e0ff */
[----:B------:R-:W-:Y:S02]  /*af20*/  IADD3.X R15, PT, PT, R15, UR11, RZ, P0, !PT ;  /* 0x0000000b0f0f7c10 */ /* 0x000fe400087fe4ff */
[----:B--2---:R-:W-:Y:S02]  /*af30*/  F2FP.BF16.F32.PACK_AB R19, R7, R4 ;  /* 0x000000040713723e */ /* 0x004fe400000010ff */
[----:B------:R-:W-:-:S04]  /*af40*/  LOP3.LUT R4, R26, 0x3, RZ, 0xc0, !PT ;  /* 0x000000031a047812 */ /* 0x000fc800078ec0ff */
[----:B------:R-:W-:Y:S02]  /*af50*/  IADD3.X R17, PT, PT, R4, UR5, RZ, P1, !PT ;  /* 0x0000000504117c10 */ /* 0x000fe40008ffe4ff */
[----:B---3--:R-:W-:Y:S02]  /*af60*/  F2FP.BF16.F32.PACK_AB R21, R11, R8 ;  /* 0x000000080b15723e */ /* 0x008fe400000010ff */
        /* <DEDUP_REMOVED lines=9> */
[----:B0-----:R-:W2:Y:S04]  /*b000*/  LDG.E R19, desc[UR6][R4.64+0x800] ;  /* 0x0008000604137981 */ /* 0x001ea8000c1e1900 */
[----:B------:R-:W3:Y:S04]  /*b010*/  LDG.E R20, desc[UR6][R6.64+0x800] ;  /* 0x0008000606147981 */ /* 0x000ee8000c1e1900 */
[----:B------:R-:W3:Y:S01]  /*b020*/  LDG.E R23, desc[UR6][R8.64+0x800] ;  /* 0x0008000608177981 */ /* 0x000ee2000c1e1900 */
        /* <DEDUP_REMOVED lines=32> */
[----:B--2---:R-:W-:-:S04]  /*b230*/  IADD3 R13, P0, PT, R24, 0x1800, RZ ;  /* 0x00001800180d7810 */ /* 0x004fc80007f1e0ff */
        /* <DEDUP_REMOVED lines=17> */
.L_x_412:
        /* <DEDUP_REMOVED lines=11> */
.L_x_3414:


//--------------------- .text._Z35group_norm_nhwc_bwd_one_pass_kernelI11Bf16IOFp16WLi64ELi32ELi512EEv26Group_norm_nhwc_bwd_params --------------------------
	.section	.text._Z35group_norm_nhwc_bwd_one_pass_kernelI11Bf16IOFp16WLi64ELi32ELi512EEv26Group_norm_nhwc_bwd_params,"ax",@progbits
	.align	128
        .global         _Z35group_norm_nhwc_bwd_one_pass_kernelI11Bf16IOFp16WLi64ELi32ELi512EEv26Group_norm_nhwc_bwd_params
        .type           _Z35group_norm_nhwc_bwd_one_pass_kernelI11Bf16IOFp16WLi64ELi32ELi512EEv26Group_norm_nhwc_bwd_params,@function
        .size           _Z35group_norm_nhwc_bwd_one_pass_kernelI11Bf16IOFp16WLi64ELi32ELi512EEv26Group_norm_nhwc_bwd_params,(.L_x_3415 - _Z35group_norm_nhwc_bwd_one_pass_kernelI11Bf16IOFp16WLi64ELi32ELi512EEv26Group_norm_nhwc_bwd_params)
        .other          _Z35group_norm_nhwc_bwd_one_pass_kernelI11Bf16IOFp16WLi64ELi32ELi512EEv26Group_norm_nhwc_bwd_params,@"STO_CUDA_ENTRY STV_DEFAULT"
_Z35group_norm_nhwc_bwd_one_pass_kernelI11Bf16IOFp16WLi64ELi32ELi512EEv26Group_norm_nhwc_bwd_params:
.text._Z35group_norm_nhwc_bwd_one_pass_kernelI11Bf16IOFp16WLi64ELi32ELi512EEv26Group_norm_nhwc_bwd_params:
        /* <DEDUP_REMOVED lines=39> */
.L_x_438:
        /* <DEDUP_REMOVED lines=25> */
[----:B------:R-:W-:Y:S01]  /*0400*/  IMAD R2, R11, R2, R6 ;  /* 0x000000020b027224 */ /* 0x000fe200078e0206 */
[----:B------:R-:W-:-:S04]  /*0410*/  LOP3.LUT R6, R10, UR14, RZ, 0x3c, !PT ;  /* 0x0000000e0a067c12 */ /* 0x000fc8000f8e3cff */
[----:B------:R-:W-:Y:S02]  /*0420*/  ISETP.GT.U32.AND P1, PT, R11, R2, PT ;  /* 0x000000020b00720c */ /* 0x000fe40003f24070 */
[----:B------:R-:W-:-:S11]  /*0430*/  ISETP.GE.AND P2, PT, R6, RZ, PT ;  /* 0x000000ff0600720c */ /* 0x000fd60003f46270 */
[----:B------:R-:W-:-:S04]  /*0440*/  @!P1 IADD3 R2, PT, PT, R2, -R11, RZ ;  /* 0x8000000b02029210 */ /* 0x000fc80007ffe0ff */
[CC--:B------:R-:W-:Y:S02]  /*0450*/  ISETP.GE.U32.AND P4, PT, R2.reuse, R11.reuse, PT ;  /* 0x0000000b0200720c */ /* 0x0c0fe40003f86070 */
[-C--:B------:R-:W-:Y:S02]  /*0460*/  ISETP.GT.U32.AND P5, PT, R11, R2.reuse, PT ;  /* 0x000000020b00720c */ /* 0x080fe40003fa4070 */
[----:B------:R-:W-:Y:S02]  /*0470*/  IADD3 R11, PT, PT, R2, -R11, RZ ;  /* 0x8000000b020b7210 */ /* 0x000fe40007ffe0ff */
[----:B------:R-:W-:Y:S02]  /*0480*/  @!P1 IADD3 R4, PT, PT, R4, 0x1, RZ ;  /* 0x0000000104049810 */ /* 0x000fe40007ffe0ff */
[----:B------:R-:W-:Y:S02]  /*0490*/  SEL R2, R11, R2, !P5 ;  /* 0x000000020b027207 */ /* 0x000fe40006800000 */
[----:B------:R-:W-:-:S03]  /*04a0*/  LOP3.LUT R11, RZ, R10, RZ, 0x33, !PT ;  /* 0x0000000aff0b7212 */ /* 0x000fc600078e33ff */
[----:B------:R-:W-:Y:S02]  /*04b0*/  @P4 IADD3 R4, PT, PT, R4, 0x1, RZ ;  /* 0x0000000104044810 */ /* 0x000fe40007ffe0ff */
[----:B------:R-:W-:Y:S02]  /*04c0*/  ISETP.NE.AND P4, PT, R10, RZ, PT ;  /* 0x000000ff0a00720c */ /* 0x000fe40003f85270 */
[----:B------:R-:W-:Y:S02]  /*04d0*/  @!P3 IADD3 R2, PT, PT, -R2, RZ, RZ ;  /* 0x000000ff0202b210 */ /* 0x000fe40007ffe1ff */
[----:B------:R-:W-:Y:S02]  /*04e0*/  @!P2 IADD3 R4, PT, PT, -R4, RZ, RZ ;  /* 0x000000ff0404a210 */ /* 0x000fe40007ffe1ff */
[----:B------:R-:W-:Y:S02]  /*04f0*/  ISETP.GE.U32.AND P1, PT, R50, UR16, PT ;  /* 0x0000001032007c0c */ /* 0x000fe4000bf26070 */
[----:B------:R-:W-:-:S02]  /*0500*/  SEL R10, R11, R2, !P4 ;  /* 0x000000020b0a7207 */ /* 0x000fc40006000000 */
[----:B------:R-:W-:Y:S02]  /*0510*/  SEL R11, R11, R4, !P4 ;  /* 0x000000040b0b7207 */ /* 0x000fe40006000000 */
[----:B------:R-:W-:Y:S02]  /*0520*/  ISETP.GE.AND.EX P1, PT, R5, UR17, PT, P1 ;  /* 0x0000001105007c0c */ /* 0x000fe4000bf26310 */
[----:B------:R-:W-:Y:S02]  /*0530*/  SHF.L.U32 R31, R10, 0x5, RZ ;  /* 0x000000050a1f7819 */ /* 0x000fe400000006ff */
[----:B------:R-:W-:Y:S02]  /*0540*/  SHF.R.S32.HI R2, RZ, 0x1f, R11 ;  /* 0x0000001fff027819 */ /* 0x000fe4000001140b */
[----:B------:R-:W-:Y:S02]  /*0550*/  SHF.R.S32.HI R57, RZ, 0x1f, R31 ;  /* 0x0000001fff397819 */ /* 0x000fe4000001141f */
        /* <DEDUP_REMOVED lines=63> */
[----:B---3--:R-:W-:Y:S01]  /*0950*/  PRMT R47, R48, 0x7632, R47 ;  /* 0x00007632302f7816 */ /* 0x008fe2000000002f */
[----:B-----5:R-:W-:Y:S02]  /*0960*/  @P2 HADD2.F32 R43, -RZ, R11.H0_H0 ;  /* 0x2000000bff2b2230 */ /* 0x020fe40000004100 */
[----:B------:R-:W-:Y:S02]  /*0970*/  @P2 HADD2.F32 R41, -RZ, R20.H0_H0 ;  /* 0x20000014ff292230 */ /* 0x000fe40000004100 */
[----:B------:R-:W-:Y:S02]  /*0980*/  HADD2.F32 R2, -RZ, R2.H0_H0 ;  /* 0x20000002ff027230 */ /* 0x000fe40000004100 */
[----:B------:R-:W-:Y:S01]  /*0990*/  HADD2.F32 R4, -RZ, R4.H0_H0 ;  /* 0x20000004ff047230 */ /* 0x000fe20000004100 */
[----:B------:R-:W-:-:S02]  /*09a0*/  PRMT R40, R45, 0x7632, R40 ;  /* 0x000076322d287816 */ /* 0x000fc40000000028 */
        /* <DEDUP_REMOVED lines=39> */
.L_x_414:
        /* <DEDUP_REMOVED lines=72> */
.L_x_415:
        /* <DEDUP_REMOVED lines=34> */
.L_x_417:
[----:B------:R-:W-:Y:S05]  /*12c0*/  BSYNC.RECONVERGENT B0 ;  /* 0x0000000000007941 */ /* 0x000fea0003800200 */
.L_x_416:
        /* <DEDUP_REMOVED lines=45> */
.L_x_419:
[----:B------:R-:W-:Y:S05]  /*15a0*/  BSYNC.RECONVERGENT B0 ;  /* 0x0000000000007941 */ /* 0x000fea0003800200 */
.L_x_418:
        /* <DEDUP_REMOVED lines=158> */
.L_x_421:
[----:B------:R-:W-:Y:S05]  /*1f90*/  BSYNC.RECONVERGENT B0 ;  /* 0x0000000000007941 */ /* 0x000fea0003800200 */
.L_x_420:
        /* <DEDUP_REMOVED lines=28> */
.L_x_423:
[----:B------:R-:W-:Y:S05]  /*2160*/  BSYNC.RECONVERGENT B0 ;  /* 0x0000000000007941 */ /* 0x000fea0003800200 */
.L_x_422:
        /* <DEDUP_REMOVED lines=29> */
.L_x_426:
[----:B------:R-:W2:Y:S04]  /*2340*/  LDG.E.STRONG.GPU R6, desc[UR20][R10.64] ;  /* 0x000000140a067981 */ /* 0x000ea8000c1ef900 */
[----:B--2---:R-:W-:Y:S01]  /*2350*/  CCTL.IVALL ;  /* 0x00000000ff00798f */ /* 0x004fe20002000000 */
[----:B------:R-:W-:Y:S05]  /*2360*/  YIELD ;  /* 0x0000000000007946 */ /* 0x000fea0003800000 */
[----:B------:R-:W-:-:S13]  /*2370*/  ISETP.NE.AND P1, PT, R6, R17, PT ;  /* 0x000000110600720c */ /* 0x000fda0003f25270 */
[----:B------:R-:W-:Y:S05]  /*2380*/  @P1 BRA `(.L_x_426) ;  /* 0xfffffffc00ec1947 */ /* 0x000fea000383ffff */
.L_x_425:
        /* <DEDUP_REMOVED lines=14> */
.L_x_428:
        /* <DEDUP_REMOVED lines=84> */
.L_x_427:
        /* <DEDUP_REMOVED lines=42> */
.L_x_429:
        /* <DEDUP_REMOVED lines=23> */
.L_x_430:
        /* <DEDUP_REMOVED lines=11> */
.L_x_431:
[----:B------:R-:W-:Y:S05]  /*2e70*/  BSYNC.RECONVERGENT B0 ;  /* 0x0000000000007941 */ /* 0x000fea0003800200 */
.L_x_424:
        /* <DEDUP_REMOVED lines=40> */
.L_x_432:
        /* <DEDUP_REMOVED lines=20> */
.L_x_434:
[----:B------:R-:W-:Y:S05]  /*3240*/  BSYNC.RECONVERGENT B0 ;  /* 0x0000000000007941 */ /* 0x000fea0003800200 */
.L_x_433:
        /* <DEDUP_REMOVED lines=24> */
.L_x_435:
        /* <DEDUP_REMOVED lines=22> */
.L_x_437:
[----:B------:R-:W-:Y:S05]  /*3530*/  BSYNC.RECONVERGENT B0 ;  /* 0x0000000000007941 */ /* 0x000fea0003800200 */
.L_x_436:
[----:B------:R-:W-:Y:S02]  /*3540*/  UIADD3 UR14, UPT, UPT, UR23, UR14, URZ ;  /* 0x0000000e170e7290 */ /* 0x000fe4000fffe0ff */
[----:B------:R-:W-:Y:S02]  /*3550*/  UIADD3 UR4, UPT, UPT, UR4, 0x1, URZ ;  /* 0x0000000104047890 */ /* 0x000fe4000fffe0ff */
[----:B------:R-:W-:-:S09]  /*3560*/  UISETP.GE.AND UP0, UPT, UR14, UR8, UPT ;  /* 0x000000080e00728c */ /* 0x000fd2000bf06270 */
[----:B------:R-:W-:Y:S05]  /*3570*/  BRA.U !UP0, `(.L_x_438) ;  /* 0xffffffcd083c7547 */ /* 0x000fea000b83ffff */
.L_x_413:
        /* <DEDUP_REMOVED lines=19> */
.L_x_440:
[----:B------:R-:W-:Y:S05]  /*36b0*/  BSYNC.RECONVERGENT B0 ;  /* 0x0000000000007941 */ /* 0x000fea0003800200 */
.L_x_439:
[----:B------:R-:W-:Y:S05]  /*36c0*/  @P0 EXIT ;  /* 0x000000000000094d */ /* 0x000fea0003800000 */
[----:B------:R-:W-:Y:S05]  /*36d0*/  @P2 BRA `(.L_x_441) ;  /* 0x0000000000202947 */ /* 0x000fea0003800000 */
[----:B------:R-:W-:-:S05]  /*36e0*/  IMAD R0, R4, R9, RZ ;  /* 0x0000000904007224 */ /* 0x000fca00078e02ff */
[----:B------:R-:W-:-:S13]  /*36f0*/  ISETP.NE.AND P0, PT, R0, -0x1, PT ;  /* 0xffffffff0000780c */ /* 0x000fda0003f05270 */
[----:B------:R-:W-:Y:S05]  /*3700*/  @!P0 BRA `(.L_x_441) ;  /* 0x0000000000148947 */ /* 0x000fea0003800000 */
.L_x_442:
[----:B0-----:R-:W3:Y:S04]  /*3710*/  LDG.E.STRONG.GPU R5, desc[UR20][R2.64] ;  /* 0x0000001402057981 */ /* 0x001ee8000c1ef900 */
[----:B---3--:R-:W-:Y:S01]  /*3720*/  CCTL.IVALL ;  /* 0x00000000ff00798f */ /* 0x008fe20002000000 */
[----:B------:R-:W-:Y:S05]  /*3730*/  YIELD ;  /* 0x0000000000007946 */ /* 0x000fea0003800000 */
[----:B------:R-:W-:-:S13]  /*3740*/  ISETP.NE.AND P0, PT, R5, R0, PT ;  /* 0x000000000500720c */ /* 0x000fda0003f05270 */
[----:B------:R-:W-:Y:S05]  /*3750*/  @P0 BRA `(.L_x_442) ;  /* 0xfffffffc00ec0947 */ /* 0x000fea000383ffff */
.L_x_441:
        /* <DEDUP_REMOVED lines=60> */
.L_x_445:
        /* <DEDUP_REMOVED lines=24> */
[----:B--2---:R-:W-:Y:S02]  /*3ca0*/  F2FP.F16.F32.PACK_AB R19, R11, R2 ;  /* 0x000000020b13723e */ /* 0x004fe400000000ff */
[-C--:B------:R-:W-:Y:S02]  /*3cb0*/  MOV R11, R25.reuse ;  /* 0x00000019000b7202 */ /* 0x080fe40000000f00 */
[----:B---3--:R-:W-:Y:S01]  /*3cc0*/  F2FP.F16.F32.PACK_AB R21, R17, R12 ;  /* 0x0000000c1115723e */ /* 0x008fe200000000ff */
[----:B------:R0:W-:Y:S04]  /*3cd0*/  STG.E desc[UR20][R8.64], R19 ;  /* 0x0000001308007986 */ /* 0x0001e8000c101914 */
[----:B------:R0:W-:Y:S01]  /*3ce0*/  STG.E desc[UR20][R10.64], R21 ;  /* 0x000000150a007986 */ /* 0x0001e2000c101914 */
[----:B------:R-:W-:Y:S01]  /*3cf0*/  IADD3.X R25, PT, PT, RZ, R25, RZ, P3, !PT ;  /* 0x00000019ff197210 */ /* 0x000fe20001ffe4ff */
[----:B------:R-:W-:Y:S06]  /*3d00*/  @P1 BRA `(.L_x_445) ;  /* 0xfffffffc00841947 */ /* 0x000fec000383ffff */
.L_x_444:
[----:B------:R-:W-:Y:S05]  /*3d10*/  BSYNC.RECONVERGENT B0 ;  /* 0x0000000000007941 */ /* 0x000fea0003800200 */
.L_x_443:
        /* <DEDUP_REMOVED lines=10> */
.L_x_446:
        /* <DEDUP_REMOVED lines=21> */
[----:B--2---:R-:W-:Y:S02]  /*3f10*/  F2FP.F16.F32.PACK_AB R31, R9, R4 ;  /* 0x00000004091f723e */ /* 0x004fe400000000ff */
[----:B------:R-:W-:-:S04]  /*3f20*/  IADD3 R4, P1, PT, R14, UR4, RZ ;  /* 0x000000040e047c10 */ /* 0x000fc8000ff3e0ff */
[----:B------:R-:W-:Y:S02]  /*3f30*/  IADD3.X R5, PT, PT, R5, UR5, RZ, P1, !PT ;  /* 0x0000000505057c10 */ /* 0x000fe40008ffe4ff */
[----:B----4-:R-:W-:Y:S02]  /*3f40*/  F2FP.F16.F32.PACK_AB R33, R13, R10 ;  /* 0x0000000a0d21723e */ /* 0x010fe400000000ff */
        /* <DEDUP_REMOVED lines=20> */
[----:B--2---:R-:W-:Y:S02]  /*4090*/  F2FP.F16.F32.PACK_AB R35, R35, R14 ;  /* 0x0000000e2323723e */ /* 0x004fe400000000ff */
[----:B---3--:R-:W-:-:S03]  /*40a0*/  F2FP.F16.F32.PACK_AB R37, R37, R16 ;  /* 0x000000102525723e */ /* 0x008fc600000000ff */
        /* <DEDUP_REMOVED lines=14> */
[----:B---3--:R-:W-:Y:S02]  /*4190*/  F2FP.F16.F32.PACK_AB R33, R33, R14 ;  /* 0x0000000e2121723e */ /* 0x008fe400000000ff */
[----:B----4-:R-:W-:-:S03]  /*41a0*/  F2FP.F16.F32.PACK_AB R39, R39, R16 ;  /* 0x000000102727723e */ /* 0x010fc600000000ff */
        /* <DEDUP_REMOVED lines=18> */
[----:B---3--:R-:W-:Y:S02]  /*42d0*/  F2FP.F16.F32.PACK_AB R13, R13, R4 ;  /* 0x000000040d0d723e */ /* 0x008fe400000000ff */
[----:B-----5:R-:W-:-:S03]  /*42e0*/  F2FP.F16.F32.PACK_AB R5, R11, R8 ;  /* 0x000000080b05723e */ /* 0x020fc600000000ff */
[----:B------:R4:W-:Y:S04]  /*42f0*/  STG.E desc[UR20][R30.64], R13 ;  /* 0x0000000d1e007986 */ /* 0x0009e8000c101914 */
[----:B------:R4:W-:Y:S02]  /*4300*/  STG.E desc[UR20][R28.64], R5 ;  /* 0x000000051c007986 */ /* 0x0009e4000c101914 */
[----:B------:R-:W-:Y:S05]  /*4310*/  @P0 BRA `(.L_x_446) ;  /* 0xfffffff800a80947 */ /* 0x000fea000383ffff */
[----:B------:R-:W-:Y:S05]  /*4320*/  EXIT ;  /* 0x000000000000794d */ /* 0x000fea0003800000 */
.L_x_447:
        /* <DEDUP_REMOVED lines=13> */
.L_x_3415:


//--------------------- .text._Z35group_norm_nhwc_bwd_one_pass_kernelI11Bf16IOFp16WLi128ELi32ELi512EEv26Group_norm_nhwc_bwd_params --------------------------
	.section	.text._Z35group_norm_nhwc_bwd_one_pass_kernelI11Bf16IOFp16WLi128ELi32ELi512EEv26Group_norm_nhwc_bwd_params,"ax",@progbits
	.align	128
        .global         _Z35group_norm_nhwc_bwd_one_pass_kernelI11Bf16IOFp16WLi128ELi32ELi512EEv26Group_norm_nhwc_bwd_params
        .type           _Z35group_norm_nhwc_bwd_one_pass_kernelI11Bf16IOFp16WLi128ELi32ELi512EEv26Group_norm_nhwc_bwd_params,@function
        .size           _Z35group_norm_nhwc_bwd_one_pass_kernelI11Bf16IOFp16WLi128ELi32ELi512EEv26Group_norm_nhwc_bwd_params,(.L_x_3416 - _Z35group_norm_nhwc_bwd_one_pass_kernelI11Bf16IOFp16WLi128ELi32ELi512EEv26Group_norm_nhwc_bwd_params)
        .other          _Z35group_norm_nhwc_bwd_one_pass_kernelI11Bf16IOFp16WLi128ELi32ELi512EEv26Group_norm_nhwc_bwd_params,@"STO_CUDA_ENTRY STV_DEFAULT"
_Z35group_norm_nhwc_bwd_one_pass_kernelI11Bf16IOFp16WLi128ELi32ELi512EEv26Group_norm_nhwc_bwd_params:
.text._Z35group_norm_nhwc_bwd_one_pass_kernelI11Bf16IOFp16WLi128ELi32ELi512EEv26Group_norm_nhwc_bwd_params:
        /* <DEDUP_REMOVED lines=11> */
.L_x_479:
[----:B------:R-:W1:Y:S01]  /*00b0*/  LDC R10, c[0x0][0x410] ;  /* 0x00010400ff0a7b82 */ /* 0x000e620000000800 */
[----:B0-2---:R-:W2:Y:S01]  /*00c0*/  S2R R2, SR_TID.X ;  /* 0x0000000000027919 */ /* 0x005ea20000002100 */
[----:B------:R-:W3:Y:S01]  /*00d0*/  LDCU UR4, c[0x0][0x41c] ;  /* 0x00008380ff0477ac */ /* 0x000ee20008000800 */
[----:B------:R-:W-:Y:S01]  /*00e0*/  ISETP.GE.AND P2, PT, R35, RZ, PT ;  /* 0x000000ff2300720c */ /* 0x000fe20003f46270 */
[----:B------:R-:W3:Y:S01]  /*00f0*/  S2R R3, SR_CTAID.X ;  /* 0x0000000000037919 */ /* 0x000ee20000002500 */
[----:B------:R-:W4:Y:S01]  /*0100*/  LDCU.128 UR8, c[0x0][0x400] ;  /* 0x00008000ff0877ac */ /* 0x000f220008000c00 */
[----:B-1----:R-:W-:-:S04]  /*0110*/  IABS R7, R10 ;  /* 0x0000000a00077213 */ /* 0x002fc80000000000 */
[----:B------:R-:W1:Y:S08]  /*0120*/  I2F.RP R6, R7 ;  /* 0x0000000700067306 */ /* 0x000e700000209400 */
[----:B-1----:R-:W1:Y:S02]  /*0130*/  MUFU.RCP R6, R6 ;  /* 0x0000000600067308 */ /* 0x002e640000001000 */
[----:B-1----:R-:W-:-:S02]  /*0140*/  IADD3 R4, PT, PT, R6, 0xffffffe, RZ ;  /* 0x0ffffffe06047810 */ /* 0x002fc40007ffe0ff */
[----:B------:R-:W-:-:S04]  /*0150*/  IABS R6, R35 ;  /* 0x0000002300067213 */ /* 0x000fc80000000000 */
[----:B------:R1:W5:Y:S02]  /*0160*/  F2I.FTZ.U32.TRUNC.NTZ R5, R4 ;  /* 0x0000000400057305 */ /* 0x000364000021f000 */
[----:B-1----:R-:W-:Y:S02]  /*0170*/  MOV R4, RZ ;  /* 0x000000ff00047202 */ /* 0x002fe40000000f00 */
[----:B-----5:R-:W-:-:S05]  /*0180*/  IADD3 R8, PT, PT, RZ, -R5, RZ ;  /* 0x80000005ff087210 */ /* 0x020fca0007ffe0ff */
[----:B------:R-:W-:-:S04]  /*0190*/  IMAD R9, R8, R7, RZ ;  /* 0x0000000708097224 */ /* 0x000fc800078e02ff */
[----:B------:R-:W-:-:S06]  /*01a0*/  IMAD.HI.U32 R5, R5, R9, R4 ;  /* 0x0000000905057227 */ /* 0x000fcc00078e0004 */
[----:B------:R-:W-:-:S05]  /*01b0*/  IMAD.HI.U32 R5, R5, R6, RZ ;  /* 0x0000000605057227 */ /* 0x000fca00078e00ff */
[----:B------:R-:W-:-:S05]  /*01c0*/  IADD3 R4, PT, PT, -R5, RZ, RZ ;  /* 0x000000ff05047210 */ /* 0x000fca0007ffe1ff */
[----:B------:R-:W-:Y:S01]  /*01d0*/  IMAD R4, R7, R4, R6 ;  /* 0x0000000407047224 */ /* 0x000fe200078e0206 */
[----:B--2---:R-:W-:-:S04]  /*01e0*/  SHF.R.U32.HI R6, RZ, 0x4, R2 ;  /* 0x00000004ff067819 */ /* 0x004fc80000011602 */
[----:B------:R-:W-:Y:S01]  /*01f0*/  ISETP.GT.U32.AND P4, PT, R7, R4, PT ;  /* 0x000000040700720c */ /* 0x000fe20003f84070 */
[----:B---3--:R-:W-:Y:S01]  /*0200*/  IMAD R33, R3, UR4, R6 ;  /* 0x0000000403217c24 */ /* 0x008fe2000f8e0206 */
[----:B------:R-:W-:Y:S01]  /*0210*/  LOP3.LUT R6, R35, R10, RZ, 0x3c, !PT ;  /* 0x0000000a23067212 */ /* 0x000fe200078e3cff */
[----:B------:R-:W1:Y:S03]  /*0220*/  LDCU.U8 UR4, c[0x0][0x414] ;  /* 0x00008280ff0477ac */ /* 0x000e660008000000 */
[----:B----4-:R-:W-:Y:S02]  /*0230*/  ISETP.GE.U32.AND P0, PT, R33, UR8, PT ;  /* 0x0000000821007c0c */ /* 0x010fe4000bf06070 */
[----:B------:R-:W-:Y:S02]  /*0240*/  SHF.R.S32.HI R11, RZ, 0x1f, R33 ;  /* 0x0000001fff0b7819 */ /* 0x000fe40000011421 */
[----:B------:R-:W-:-:S02]  /*0250*/  ISETP.GE.AND P3, PT, R6, RZ, PT ;  /* 0x000000ff0600720c */ /* 0x000fc40003f66270 */
[----:B------:R-:W-:Y:S02]  /*0260*/  ISETP.GE.AND.EX P0, PT, R11, UR9, PT, P0 ;  /* 0x000000090b007c0c */ /* 0x000fe4000bf06300 */
[-C--:B------:R-:W-:Y:S02]  /*0270*/  @!P4 IADD3 R4, PT, PT, R4, -R7.reuse, RZ ;  /* 0x800000070404c210 */ /* 0x080fe40007ffe0ff */
[----:B------:R-:W-:Y:S02]  /*0280*/  @!P4 IADD3 R5, PT, PT, R5, 0x1, RZ ;  /* 0x000000010505c810 */ /* 0x000fe40007ffe0ff */
[CC--:B------:R-:W-:Y:S02]  /*0290*/  ISETP.GE.U32.AND P1, PT, R4.reuse, R7.reuse, PT ;  /* 0x000000070400720c */ /* 0x0c0fe40003f26070 */
[----:B------:R-:W-:Y:S02]  /*02a0*/  ISETP.GT.U32.AND P5, PT, R7, R4, PT ;  /* 0x000000040700720c */ /* 0x000fe40003fa4070 */
[----:B------:R-:W-:-:S02]  /*02b0*/  IADD3 R7, PT, PT, R4, -R7, RZ ;  /* 0x8000000704077210 */ /* 0x000fc40007ffe0ff */
[----:B------:R-:W-:Y:S01]  /*02c0*/  IADD3 R22, PT, PT, R33, 0x20, RZ ;  /* 0x0000002021167810 */ /* 0x000fe20007ffe0ff */
[----:B------:R-:W2:Y:S01]  /*02d0*/  @!P0 LDC.64 R8, c[0x0][0x3f8] ;  /* 0x0000fe00ff088b82 */ /* 0x000ea20000000a00 */
[----:B------:R-:W-:Y:S02]  /*02e0*/  SEL R4, R7, R4, !P5 ;  /* 0x0000000407047207 */ /* 0x000fe40006800000 */
[----:B------:R-:W-:Y:S02]  /*02f0*/  ISETP.NE.AND P5, PT, R10, RZ, PT ;  /* 0x000000ff0a00720c */ /* 0x000fe40003fa5270 */
[----:B------:R-:W-:Y:S02]  /*0300*/  LOP3.LUT R7, RZ, R10, RZ, 0x33, !PT ;  /* 0x0000000aff077212 */ /* 0x000fe400078e33ff */
[----:B------:R-:W-:Y:S01]  /*0310*/  @P1 IADD3 R5, PT, PT, R5, 0x1, RZ ;  /* 0x0000000105051810 */ /* 0x000fe20007ffe0ff */
[----:B------:R-:W3:Y:S01]  /*0320*/  @!P0 LDC.64 R12, c[0x0][0x3a0] ;  /* 0x0000e800ff0c8b82 */ /* 0x000ee20000000a00 */
[----:B------:R-:W-:-:S02]  /*0330*/  @!P2 IADD3 R4, PT, PT, -R4, RZ, RZ ;  /* 0x000000ff0404a210 */ /* 0x000fc40007ffe1ff */
[----:B------:R-:W-:Y:S02]  /*0340*/  ISETP.GE.U32.AND P1, PT, R22, UR8, PT ;  /* 0x0000000816007c0c */ /* 0x000fe4000bf26070 */
[----:B------:R-:W-:Y:S02]  /*0350*/  SHF.R.S32.HI R23, RZ, 0x1f, R22 ;  /* 0x0000001fff177819 */ /* 0x000fe40000011416 */
[----:B------:R-:W-:Y:S01]  /*0360*/  @!P3 IADD3 R5, PT, PT, -R5, RZ, RZ ;  /* 0x000000ff0505b210 */ /* 0x000fe20007ffe1ff */
[----:B------:R-:W4:Y:S01]  /*0370*/  @!P0 LDC.64 R16, c[0x0][0x398] ;  /* 0x0000e600ff108b82 */ /* 0x000f220000000a00 */
[----:B------:R-:W-:Y:S02]  /*0380*/  SEL R49, R7, R4, !P5 ;  /* 0x0000000407317207 */ /* 0x000fe40006800000 */
[----:B------:R-:W-:Y:S02]  /*0390*/  ISETP.GE.AND.EX P1, PT, R23, UR9, PT, P1 ;  /* 0x0000000917007c0c */ /* 0x000fe4000bf26310 */
[----:B------:R-:W-:-:S02]  /*03a0*/  SEL R5, R7, R5, !P5 ;  /* 0x0000000507057207 */ /* 0x000fc40006800000 */
[----:B------:R-:W-:Y:S01]  /*03b0*/  SHF.L.U32 R6, R2, 0x1, RZ ;  /* 0x0000000102067819 */ /* 0x000fe200000006ff */
[----:B--2---:R-:W-:Y:S01]  /*03c0*/  @!P0 IMAD R14, R11, R8, RZ ;  /* 0x000000080b0e8224 */ /* 0x004fe200078e02ff */
[----:B------:R-:W-:Y:S02]  /*03d0*/  SHF.L.U32 R7, R49, 0x5, RZ ;  /* 0x0000000531077819 */ /* 0x000fe400000006ff */
[----:B------:R-:W-:Y:S01]  /*03e0*/  SHF.R.S32.HI R4, RZ, 0x1f, R5 ;  /* 0x0000001fff047819 */ /* 0x000fe20000011405 */
[----:B------:R-:W-:Y:S01]  /*03f0*/  @!P0 IMAD R9, R33, R9, R14 ;  /* 0x0000000921098224 */ /* 0x000fe200078e020e */
[----:B-1----:R-:W-:Y:S02]  /*0400*/  ISETP.NE.AND P4, PT, RZ, UR4, PT ;  /* 0x00000004ff007c0c */ /* 0x002fe4000bf85270 */
[----:B------:R-:W-:Y:S01]  /*0410*/  LOP3.LUT R6, R7, 0x1e, R6, 0xf8, !PT ;  /* 0x0000001e07067812 */ /* 0x000fe200078ef806 */
[----:B------:R-:W-:Y:S01]  /*0420*/  IMAD R4, R4, UR10, RZ ;  /* 0x0000000a04047c24 */ /* 0x000fe2000f8e02ff */
[----:B------:R-:W-:Y:S01]  /*0430*/  SHF.R.S32.HI R7, RZ, 0x1f, R7 ;  /* 0x0000001fff077819 */ /* 0x000fe20000011407 */
[----:B------:R-:W1:Y:S01]  /*0440*/  @!P1 LDC.64 R10, c[0x0][0x3f8] ;  /* 0x0000fe00ff0a9b82 */ /* 0x000e620000000a00 */
[----:B------:R-:W-:Y:S01]  /*0450*/  IADD3 R20, PT, PT, R33, 0x40, RZ ;  /* 0x0000004021147810 */ /* 0x000fe20007ffe0ff */
[----:B------:R-:W-:Y:S01]  /*0460*/  IMAD.WIDE.U32 R50, R5, UR10, R6 ;  /* 0x0000000a05327c25 */ /* 0x000fe2000f8e0006 */
[----:B------:R-:W-:-:S02]  /*0470*/  IADD3 R7, PT, PT, R33, 0x60, RZ ;  /* 0x0000006021077810 */ /* 0x000fc40007ffe0ff */
[----:B------:R-:W-:Y:S01]  /*0480*/  ISETP.GE.U32.AND P2, PT, R20, UR8, PT ;  /* 0x0000000814007c0c */ /* 0x000fe2000bf46070 */
[----:B------:R-:W-:Y:S01]  /*0490*/  IMAD R5, R5, UR11, R4 ;  /* 0x0000000b05057c24 */ /* 0x000fe2000f8e0204 */
[----:B------:R-:W-:Y:S01]  /*04a0*/  @!P0 MOV R52, R50 ;  /* 0x0000003200348202 */ /* 0x000fe20000000f00 */
[----:B------:R-:W2:Y:S01]  /*04b0*/  @P4 LDC.64 R18, c[0x0][0x3b0] ;  /* 0x0000ec00ff124b82 */ /* 0x000ea20000000a00 */
[----:B------:R-:W-:Y:S02]  /*04c0*/  SHF.R.S32.HI R21, RZ, 0x1f, R20 ;  /* 0x0000001fff157819 */ /* 0x000fe40000011414 */
[----:B------:R-:W-:Y:S02]  /*04d0*/  IADD3 R53, PT, PT, R51, R5, RZ ;  /* 0x0000000533357210 */ /* 0x000fe40007ffe0ff */
[----:B------:R-:W-:Y:S02]  /*04e0*/  ISETP.GE.AND.EX P2, PT, R21, UR9, PT, P2 ;  /* 0x0000000915007c0c */ /* 0x000fe4000bf46320 */
[----:B------:R-:W-:Y:S01]  /*04f0*/  ISETP.GE.U32.AND P3, PT, R7, UR8, PT ;  /* 0x0000000807007c0c */ /* 0x000fe2000bf66070 */
[----:B------:R-:W5:Y:S01]  /*0500*/  LDC.64 R4, c[0x0][0x3b8] ;  /* 0x0000ee00ff047b82 */ /* 0x000f620000000a00 */
[----:B------:R-:W-:Y:S01]  /*0510*/  @!P0 IMAD.WIDE.U32 R32, R33, R8, R52 ;  /* 0x0000000821208225 */ /* 0x000fe200078e0034 */
[----:B------:R-:W-:-:S04]  /*0520*/  SHF.R.S32.HI R15, RZ, 0x1f, R7 ;  /* 0x0000001fff0f7819 */ /* 0x000fc80000011407 */
[----:B------:R-:W-:Y:S01]  /*0530*/  @!P0 IADD3 R25, PT, PT, R33, R9, RZ ;  /* 0x0000000921198210 */ /* 0x000fe20007ffe0ff */
[----:B-1----:R-:W-:Y:S01]  /*0540*/  @!P1 IMAD R23, R23, R10, RZ ;  /* 0x0000000a17179224 */ /* 0x002fe200078e02ff */
[C---:B------:R-:W-:Y:S01]  /*0550*/  @!P0 SHF.L.U32 R37, R32.reuse, 0x1, RZ ;  /* 0x0000000120258819 */ /* 0x040fe200000006ff */
[----:B------:R-:W1:Y:S01]  /*0560*/  @!P1 LDC.64 R8, c[0x0][0x3a0] ;  /* 0x0000e800ff089b82 */ /* 0x000e620000000a00 */
[----:B------:R-:W-:Y:S02]  /*0570*/  @!P0 SHF.L.U64.HI R32, R32, 0x1, R25 ;  /* 0x0000000120208819 */ /* 0x000fe40000010219 */
[----:B---3--:R-:W-:Y:S02]  /*0580*/  @!P0 IADD3 R30, P5, PT, R37, R12, RZ ;  /* 0x0000000c251e8210 */ /* 0x008fe40007fbe0ff */
[----:B------:R-:W-:Y:S02]  /*0590*/  @!P1 MOV R12, R50 ;  /* 0x00000032000c9202 */ /* 0x000fe40000000f00 */
[----:B------:R-:W-:Y:S01]  /*05a0*/  @!P0 IADD3.X R31, PT, PT, R32, R13, RZ, P5, !PT ;  /* 0x0000000d201f8210 */ /* 0x000fe20002ffe4ff */
[----:B------:R-:W-:Y:S01]  /*05b0*/  @!P1 IMAD R27, R22, R11, R23 ;  /* 0x0000000b161b9224 */ /* 0x000fe200078e0217 */
[----:B------:R-:W-:Y:S01]  /*05c0*/  @!P1 MOV R13, R53 ;  /* 0x00000035000d9202 */ /* 0x000fe20000000f00 */
[----:B--2---:R-:W-:Y:S01]  /*05d0*/  @P4 IMAD.WIDE R28, R6, 0x2, R18 ;  /* 0x00000002061c4825 */ /* 0x004fe200078e0212 */
[----:B------:R-:W-:Y:S01]  /*05e0*/  ISETP.GE.AND.EX P3, PT, R15, UR9, PT, P3 ;  /* 0x000000090f007c0c */ /* 0x000fe2000bf66330 */
[----:B------:R-:W2:Y:S02]  /*05f0*/  @!P2 LDC.64 R18, c[0x0][0x3f8] ;  /* 0x0000fe00ff12ab82 */ /* 0x000ea40000000a00 */
[----:B------:R-:W-:Y:S01]  /*0600*/  @!P1 IMAD.WIDE.U32 R22, R22, R10, R12 ;  /* 0x0000000a16169225 */ /* 0x000fe200078e000c */
[----:B------:R-:W-:Y:S01]  /*0610*/  MOV R33, RZ ;  /* 0x000000ff00217202 */ /* 0x000fe20000000f00 */
[----:B------:R-:W3:Y:S02]  /*0620*/  @P4 LDG.E.U16 R26, desc[UR6][R28.64] ;  /* 0x000000061c1a4981 */ /* 0x000ee4000c1e1500 */
[----:B-----5:R-:W-:-:S02]  /*0630*/  IMAD.WIDE R10, R35, 0x8, R4 ;  /* 0x00000008230a7825 */ /* 0x020fc400078e0204 */
[----:B------:R-:W5:Y:S01]  /*0640*/  @!P1 LDC.64 R24, c[0x0][0x398] ;  /* 0x0000e600ff189b82 */ /* 0x000f620000000a00 */
[----:B------:R4:W3:Y:S04]  /*0650*/  @P4 LDG.E.U16 R14, desc[UR6][R28.64+0x2] ;  /* 0x000002061c0e4981 */ /* 0x0008e8000c1e1500 */
[----:B------:R-:W3:Y:S01]  /*0660*/  LDG.E.64 R10, desc[UR6][R10.64] ;  /* 0x000000060a0a7981 */ /* 0x000ee2000c1e1b00 */
[----:B------:R-:W-:Y:S02]  /*0670*/  @!P1 IADD3 R5, PT, PT, R23, R27, RZ ;  /* 0x0000001b17059210 */ /* 0x000fe40007ffe0ff */
[----:B------:R-:W0:Y:S01]  /*0680*/  @!P3 LDC.64 R12, c[0x0][0x3f8] ;  /* 0x0000fe00ff0cbb82 */ /* 0x000e220000000a00 */
[----:B------:R2:W3:Y:S01]  /*0690*/  @!P0 LDG.E R33, desc[UR6][R30.64] ;  /* 0x000000061e218981 */ /* 0x0004e2000c1e1900 */
[----:B------:R-:W-:-:S02]  /*06a0*/  @!P1 SHF.L.U64.HI R38, R22, 0x1, R5 ;  /* 0x0000000116269819 */ /* 0x000fc40000010205 */
[----:B----4-:R-:W-:Y:S02]  /*06b0*/  @!P0 IADD3 R28, P5, PT, R37, R16, RZ ;  /* 0x00000010251c8210 */ /* 0x010fe40007fbe0ff */
[----:B------:R-:W-:Y:S02]  /*06c0*/  @!P1 SHF.L.U32 R27, R22, 0x1, RZ ;  /* 0x00000001161b9819 */ /* 0x000fe400000006ff */
[----:B------:R-:W4:Y:S01]  /*06d0*/  @!P2 LDC.64 R4, c[0x0][0x3a0] ;  /* 0x0000e800ff04ab82 */ /* 0x000f220000000a00 */
[----:B--2---:R-:W-:Y:S01]  /*06e0*/  @!P2 IMAD R21, R21, R18, RZ ;  /* 0x000000121515a224 */ /* 0x004fe200078e02ff */
[----:B------:R-:W-:Y:S02]  /*06f0*/  @!P2 MOV R30, R50 ;  /* 0x00000032001ea202 */ /* 0x000fe40000000f00 */
[----:B------:R-:W-:Y:S02]  /*0700*/  @!P2 MOV R31, R53 ;  /* 0x00000035001fa202 */ /* 0x000fe40000000f00 */
[----:B------:R-:W-:-:S02]  /*0710*/  @!P0 IADD3.X R29, PT, PT, R32, R17, RZ, P5, !PT ;  /* 0x00000011201d8210 */ /* 0x000fc40002ffe4ff */
[----:B------:R-:W2:Y:S01]  /*0720*/  @!P3 LDC.64 R22, c[0x0][0x3a0] ;  /* 0x0000e800ff16bb82 */ /* 0x000ea20000000a00 */
[----:B------:R-:W-:Y:S01]  /*0730*/  MOV R32, RZ ;  /* 0x000000ff00207202 */ /* 0x000fe20000000f00 */
[C---:B------:R-:W-:Y:S02]  /*0740*/  @!P2 IMAD R39, R20.reuse, R19, R21 ;  /* 0x000000131427a224 */ /* 0x040fe400078e0215 */
[----:B------:R-:W-:Y:S01]  /*0750*/  @!P2 IMAD.WIDE.U32 R30, R20, R18, R30 ;  /* 0x00000012141ea225 */ /* 0x000fe200078e001e */
[C---:B-1----:R-:W-:Y:S02]  /*0760*/  @!P1 IADD3 R36, P6, PT, R27.reuse, R8, RZ ;  /* 0x000000081b249210 */ /* 0x042fe40007fde0ff */
[----:B------:R0:W3:Y:S01]  /*0770*/  @!P0 LDG.E R32, desc[UR6][R28.64] ;  /* 0x000000061c208981 */ /* 0x0000e2000c1e1900 */
[----:B------:R-:W1:Y:S01]  /*0780*/  @!P2 LDC.64 R16, c[0x0][0x398] ;  /* 0x0000e600ff10ab82 */ /* 0x000e620000000a00 */
[----:B-----5:R-:W-:Y:S02]  /*0790*/  @!P1 IADD3 R24, P0, PT, R27, R24, RZ ;  /* 0x000000181b189210 */ /* 0x020fe40007f1e0ff */
[----:B------:R-:W-:-:S05]  /*07a0*/  @!P2 IADD3 R27, PT, PT, R31, R39, RZ ;  /* 0x000000271f1ba210 */ /* 0x000fca0007ffe0ff */
[----:B------:R-:W5:Y:S01]  /*07b0*/  @!P3 LDC.64 R20, c[0x0][0x398] ;  /* 0x0000e600ff14bb82 */ /* 0x000f620000000a00 */
[----:B0-----:R-:W-:Y:S01]  /*07c0*/  @!P3 IMAD R28, R15, R12, RZ ;  /* 0x0000000c0f1cb224 */ /* 0x001fe200078e02ff */
[----:B------:R-:W-:-:S06]  /*07d0*/  @!P2 SHF.L.U32 R15, R30, 0x1, RZ ;  /* 0x000000011e0fa819 */ /* 0x000fcc00000006ff */
[----:B------:R-:W0:Y:S01]  /*07e0*/  LDC.64 R18, c[0x0][0x3a8] ;  /* 0x0000ea00ff127b82 */ /* 0x000e220000000a00 */
[----:B------:R-:W-:Y:S01]  /*07f0*/  @!P2 SHF.L.U64.HI R8, R30, 0x1, R27 ;  /* 0x000000011e08a819 */ /* 0x000fe2000001021b */
[----:B------:R-:W-:Y:S01]  /*0800*/  @!P3 IMAD R27, R7, R13, R28 ;  /* 0x0000000d071bb224 */ /* 0x000fe200078e021c */
[----:B------:R-:W-:Y:S02]  /*0810*/  @!P3 MOV R30, R50 ;  /* 0x00000032001eb202 */ /* 0x000fe40000000f00 */
[----:B------:R-:W-:Y:S02]  /*0820*/  @!P3 MOV R31, R53 ;  /* 0x00000035001fb202 */ /* 0x000fe40000000f00 */
[C---:B------:R-:W-:Y:S02]  /*0830*/  @!P1 IADD3.X R25, PT, PT, R38.reuse, R25, RZ, P0, !PT ;  /* 0x0000001926199210 */ /* 0x040fe400007fe4ff */
[----:B----4-:R-:W-:Y:S01]  /*0840*/  @!P2 IADD3 R28, P0, PT, R15, R4, RZ ;  /* 0x000000040f1ca210 */ /* 0x010fe20007f1e0ff */
[----:B------:R-:W-:Y:S01]  /*0850*/  @!P3 IMAD.WIDE.U32 R12, R7, R12, R30 ;  /* 0x0000000c070cb225 */ /* 0x000fe200078e001e */
[----:B------:R-:W-:-:S02]  /*0860*/  @!P1 IADD3.X R37, PT, PT, R38, R9, RZ, P6, !PT ;  /* 0x0000000926259210 */ /* 0x000fc400037fe4ff */
[----:B------:R-:W-:Y:S02]  /*0870*/  @!P2 IADD3.X R29, PT, PT, R8, R5, RZ, P0, !PT ;  /* 0x00000005081da210 */ /* 0x000fe400007fe4ff */
[----:B------:R-:W-:Y:S02]  /*0880*/  CS2R R4, SRZ ;  /* 0x0000000000047805 */ /* 0x000fe4000001ff00 */
[----:B------:R-:W-:Y:S02]  /*0890*/  MOV R9, RZ ;  /* 0x000000ff00097202 */ /* 0x000fe40000000f00 */
[----:B------:R-:W-:Y:S02]  /*08a0*/  @!P3 IADD3 R13, PT, PT, R13, R27, RZ ;  /* 0x0000001b0d0db210 */ /* 0x000fe40007ffe0ff */
[----:B------:R-:W-:Y:S01]  /*08b0*/  @!P3 SHF.L.U32 R7, R12, 0x1, RZ ;  /* 0x000000010c07b819 */ /* 0x000fe200000006ff */
[----:B------:R-:W4:Y:S01]  /*08c0*/  @!P1 LDG.E R4, desc[UR6][R24.64] ;  /* 0x0000000618049981 */ /* 0x000f22000c1e1900 */
[----:B-1----:R-:W-:-:S02]  /*08d0*/  @!P2 IADD3 R16, P0, PT, R15, R16, RZ ;  /* 0x000000100f10a210 */ /* 0x002fc40007f1e0ff */
[----:B------:R-:W-:Y:S01]  /*08e0*/  @!P3 SHF.L.U64.HI R12, R12, 0x1, R13 ;  /* 0x000000010c0cb819 */ /* 0x000fe2000001020d */
[----:B------:R1:W4:Y:S01]  /*08f0*/  @!P1 LDG.E R9, desc[UR6][R36.64] ;  /* 0x0000000624099981 */ /* 0x000322000c1e1900 */
[C---:B--2---:R-:W-:Y:S02]  /*0900*/  @!P3 IADD3 R22, P1, PT, R7.reuse, R22, RZ ;  /* 0x000000160716b210 */ /* 0x044fe40007f3e0ff */
[----:B-----5:R-:W-:Y:S01]  /*0910*/  @!P3 IADD3 R20, P5, PT, R7, R20, RZ ;  /* 0x000000140714b210 */ /* 0x020fe20007fbe0ff */
[----:B0-----:R-:W-:Y:S01]  /*0920*/  IMAD.WIDE R18, R6, 0x2, R18 ;  /* 0x0000000206127825 */ /* 0x001fe200078e0212 */
[----:B------:R-:W-:Y:S02]  /*0930*/  @!P2 IADD3.X R17, PT, PT, R8, R17, RZ, P0, !PT ;  /* 0x000000110811a210 */ /* 0x000fe400007fe4ff */
[----:B------:R-:W-:Y:S02]  /*0940*/  CS2R R6, SRZ ;  /* 0x0000000000067805 */ /* 0x000fe4000001ff00 */
[----:B------:R-:W-:Y:S01]  /*0950*/  MOV R8, RZ ;  /* 0x000000ff00087202 */ /* 0x000fe20000000f00 */
[----:B------:R-:W2:Y:S01]  /*0960*/  @!P2 LDG.E R5, desc[UR6][R28.64] ;  /* 0x000000061c05a981 */ /* 0x000ea2000c1e1900 */
[----:B------:R-:W-:-:S02]  /*0970*/  @!P3 IADD3.X R23, PT, PT, R12, R23, RZ, P1, !PT ;  /* 0x000000170c17b210 */ /* 0x000fc40000ffe4ff */
[----:B------:R-:W-:Y:S01]  /*0980*/  @!P3 IADD3.X R21, PT, PT, R12, R21, RZ, P5, !PT ;  /* 0x000000150c15b210 */ /* 0x000fe20002ffe4ff */
[----:B------:R-:W5:Y:S04]  /*0990*/  LDG.E.U16 R36, desc[UR6][R18.64] ;  /* 0x0000000612247981 */ /* 0x000f68000c1e1500 */
[----:B------:R-:W5:Y:S04]  /*09a0*/  LDG.E.U16 R13, desc[UR6][R18.64+0x2] ;  /* 0x00000206120d7981 */ /* 0x000f68000c1e1500 */
[----:B------:R-:W5:Y:S04]  /*09b0*/  @!P2 LDG.E R6, desc[UR6][R16.64] ;  /* 0x000000061006a981 */ /* 0x000f68000c1e1900 */
[----:B------:R-:W5:Y:S04]  /*09c0*/  @!P3 LDG.E R7, desc[UR6][R22.64] ;  /* 0x000000061607b981 */ /* 0x000f68000c1e1900 */
[----:B------:R-:W5:Y:S01]  /*09d0*/  @!P3 LDG.E R8, desc[UR6][R20.64] ;  /* 0x000000061408b981 */ /* 0x000f62000c1e1900 */
[----:B------:R-:W-:Y:S01]  /*09e0*/  MOV R47, 0x3f800000 ;  /* 0x3f800000002f7802 */ /* 0x000fe20000000f00 */
[----:B------:R-:W-:Y:S01]  /*09f0*/  UISETP.NE.AND UP0, UPT, UR4, URZ, UPT ;  /* 0x000000ff0400728c */ /* 0x000fe2000bf05270 */
[----:B-1----:R-:W-:-:S02]  /*0a00*/  MOV R37, RZ ;  /* 0x000000ff00257202 */ /* 0x002fc40000000f00 */
[----:B------:R-:W-:Y:S01]  /*0a10*/  MOV R38, RZ ;  /* 0x000000ff00267202 */ /* 0x000fe20000000f00 */
[----:B---3--:R-:W-:-:S05]  /*0a20*/  FFMA.FTZ R11, -R10, R10, R11 ;  /* 0x0000000a0a0b7223 */ /* 0x008fca000001010b */
[----:B------:R-:W-:-:S13]  /*0a30*/  FSETP.GTU.FTZ.AND P0, PT, R11, RZ, PT ;  /* 0x000000ff0b00720b */ /* 0x000fda0003f1c000 */
[----:B------:R-:W0:Y:S01]  /*0a40*/  @P0 LDC R12, c[0x0][0x3c0] ;  /* 0x0000f000ff0c0b82 */ /* 0x000e220000000800 */
[----:B------:R-:W-:Y:S01]  /*0a50*/  @P4 HADD2.F32 R37, -RZ, R26.H0_H0 ;  /* 0x2000001aff254230 */ /* 0x000fe20000004100 */
[----:B------:R-:W-:Y:S01]  /*0a60*/  PRMT R45, R33, 0x7632, R45 ;  /* 0x00007632212d7816 */ /* 0x000fe2000000002d */
[----:B------:R-:W-:Y:S01]  /*0a70*/  @P4 HADD2.F32 R38, -RZ, R14.H0_H0 ;  /* 0x2000000eff264230 */ /* 0x000fe20000004100 */
[----:B------:R-:W-:Y:S01]  /*0a80*/  PRMT R46, R32, 0x7632, R46 ;  /* 0x00007632202e7816 */ /* 0x000fe2000000002e */
[----:B0-----:R-:W-:-:S04]  /*0a90*/  @P0 FADD.FTZ R12, R11, R12 ;  /* 0x0000000c0b0c0221 */ /* 0x001fc80000010000 */
[----:B------:R0:W1:Y:S01]  /*0aa0*/  @P0 MUFU.RSQ R47, R12 ;  /* 0x0000000c002f0308 */ /* 0x0000620000001400 */
[----:B----4-:R-:W-:Y:S02]  /*0ab0*/  PRMT R44, R4, 0x7632, R44 ;  /* 0x00007632042c7816 */ /* 0x010fe4000000002c */
[----:B------:R-:W-:Y:S02]  /*0ac0*/  PRMT R43, R9, 0x7632, R43 ;  /* 0x00007632092b7816 */ /* 0x000fe4000000002b */
[----:B--2---:R-:W-:Y:S01]  /*0ad0*/  PRMT R41, R5, 0x7632, R41 ;  /* 0x0000763205297816 */ /* 0x004fe20000000029 */
[----:B-----5:R-:W-:Y:S02]  /*0ae0*/  HADD2.F32 R36, -RZ, R36.H0_H0 ;  /* 0x20000024ff247230 */ /* 0x020fe40000004100 */
[----:B------:R-:W-:Y:S01]  /*0af0*/  HADD2.F32 R11, -RZ, R13.H0_H0 ;  /* 0x2000000dff0b7230 */ /* 0x000fe20000004100 */
[----:B------:R-:W-:Y:S02]  /*0b00*/  PRMT R42, R6, 0x7632, R42 ;  /* 0x00007632062a7816 */ /* 0x000fe4000000002a */
[----:B------:R-:W-:-:S02]  /*0b10*/  PRMT R39, R7, 0x7632, R39 ;  /* 0x0000763207277816 */ /* 0x000fc40000000027 */
        /* <DEDUP_REMOVED lines=75> */
.L_x_449:
        /* <DEDUP_REMOVED lines=144> */
.L_x_450:
        /* <DEDUP_REMOVED lines=43> */
.L_x_452:
[----:B------:R-:W-:Y:S05]  /*1b80*/  BSYNC.RECONVERGENT B0 ;  /* 0x0000000000007941 */ /* 0x000fea0003800200 */
.L_x_451:
        /* <DEDUP_REMOVED lines=42> */
.L_x_454:
[----:B------:R-:W-:Y:S05]  /*1e30*/  BSYNC.RECONVERGENT B0 ;  /* 0x0000000000007941 */ /* 0x000fea0003800200 */
.L_x_453:
        /* <DEDUP_REMOVED lines=158> */
.L_x_456:
[----:B------:R-:W-:Y:S05]  /*2820*/  BSYNC.RECONVERGENT B0 ;  /* 0x0000000000007941 */ /* 0x000fea0003800200 */
.L_x_455:
        /* <DEDUP_REMOVED lines=32> */
.L_x_458:
[----:B------:R-:W-:Y:S05]  /*2a30*/  BSYNC.RECONVERGENT B0 ;  /* 0x0000000000007941 */ /* 0x000fea0003800200 */
.L_x_457:
        /* <DEDUP_REMOVED lines=25> */
.L_x_461:
[----:B-1----:R-:W2:Y:S04]  /*2bd0*/  LDG.E.STRONG.GPU R16, desc[UR6][R14.64] ;  /* 0x000000060e107981 */ /* 0x002ea8000c1ef900 */
[----:B--2---:R-:W-:Y:S01]  /*2be0*/  CCTL.IVALL ;  /* 0x00000000ff00798f */ /* 0x004fe20002000000 */
[----:B------:R-:W-:Y:S05]  /*2bf0*/  YIELD ;  /* 0x0000000000007946 */ /* 0x000fea0003800000 */
[----:B------:R-:W-:-:S13]  /*2c00*/  ISETP.NE.AND P0, PT, R16, R21, PT ;  /* 0x000000151000720c */ /* 0x000fda0003f05270 */
[----:B------:R-:W-:Y:S05]  /*2c10*/  @P0 BRA `(.L_x_461) ;  /* 0xfffffffc00ec0947 */ /* 0x000fea000383ffff */
.L_x_460:
        /* <DEDUP_REMOVED lines=15> */
.L_x_463:
        /* <DEDUP_REMOVED lines=60> */
.L_x_462:
        /* <DEDUP_REMOVED lines=34> */
.L_x_464:
        /* <DEDUP_REMOVED lines=18> */
.L_x_465:
        /* <DEDUP_REMOVED lines=9> */
.L_x_466:
[----:B------:R-:W-:Y:S05]  /*34a0*/  BSYNC.RECONVERGENT B0 ;  /* 0x0000000000007941 */ /* 0x000fea0003800200 */
.L_x_459:
        /* <DEDUP_REMOVED lines=38> */
.L_x_467:
        /* <DEDUP_REMOVED lines=61> */
.L_x_469:
[----:B------:R-:W-:Y:S05]  /*3ae0*/  BSYNC.RECONVERGENT B0 ;  /* 0x0000000000007941 */ /* 0x000fea0003800200 */
.L_x_468:
        /* <DEDUP_REMOVED lines=21> */
.L_x_470:
        /* <DEDUP_REMOVED lines=18> */
.L_x_472:
[----:B------:R-:W-:Y:S05]  /*3d60*/  BSYNC.RECONVERGENT B0 ;  /* 0x0000000000007941 */ /* 0x000fea0003800200 */
.L_x_471:
        /* <DEDUP_REMOVED lines=21> */
.L_x_473:
        /* <DEDUP_REMOVED lines=18> */
.L_x_475:
[----:B------:R-:W-:Y:S05]  /*3fe0*/  BSYNC.RECONVERGENT B0 ;  /* 0x0000000000007941 */ /* 0x000fea0003800200 */
.L_x_474:
        /* <DEDUP_REMOVED lines=22> */
.L_x_476:
        /* <DEDUP_REMOVED lines=18> */
.L_x_478:
[----:B------:R-:W-:Y:S05]  /*4270*/  BSYNC.RECONVERGENT B0 ;  /* 0x0000000000007941 */ /* 0x000fea0003800200 */
.L_x_477:
[----:B------:R-:W1:Y:S01]  /*4280*/  LDCU UR4, c[0x0][0x410] ;  /* 0x00008200ff0477ac */ /* 0x000e620008000800 */
[----:B------:R-:W-:Y:S02]  /*4290*/  IADD3 R35, PT, PT, R22, R35, RZ ;  /* 0x0000002316237210 */ /* 0x000fe40007ffe0ff */
[----:B------:R-:W-:Y:S01]  /*42a0*/  IADD3 R34, PT, PT, R34, 0x1, RZ ;  /* 0x0000000122227810 */ /* 0x000fe20007ffe0ff */
[----:B------:R-:W1:Y:S02]  /*42b0*/  LDCU UR5, c[0x0][0x3e0] ;  /* 0x00007c00ff0577ac */ /* 0x000e640008000800 */
[----:B-1----:R-:W-:-:S06]  /*42c0*/  UIMAD UR4, UR4, UR5, URZ ;  /* 0x00000005040472a4 */ /* 0x002fcc000f8e02ff */
[----:B------:R-:W-:-:S13]  /*42d0*/  ISETP.GE.AND P0, PT, R35, UR4, PT ;  /* 0x0000000423007c0c */ /* 0x000fda000bf06270 */
[----:B------:R-:W-:Y:S05]  /*42e0*/  @!P0 BRA `(.L_x_479) ;  /* 0xffffffbc00708947 */ /* 0x000fea000383ffff */
.L_x_448:
        /* <DEDUP_REMOVED lines=16> */
.L_x_481:
[----:B------:R-:W-:Y:S05]  /*43f0*/  BSYNC.RECONVERGENT B0 ;  /* 0x0000000000007941 */ /* 0x000fea0003800200 */
.L_x_480:
        /* <DEDUP_REMOVED lines=11> */
.L_x_483:
[----:B------:R-:W2:Y:S04]  /*44b0*/  LDG.E.STRONG.GPU R5, desc[UR6][R2.64] ;  /* 0x0000000602057981 */ /* 0x000ea8000c1ef900 */
[----:B--2---:R-:W-:Y:S01]  /*44c0*/  CCTL.IVALL ;  /* 0x00000000ff00798f */ /* 0x004fe20002000000 */
[----:B------:R-:W-:Y:S05]  /*44d0*/  YIELD ;  /* 0x0000000000007946 */ /* 0x000fea0003800000 */
[----:B------:R-:W-:-:S13]  /*44e0*/  ISETP.NE.AND P0, PT, R5, R0, PT ;  /* 0x000000000500720c */ /* 0x000fda0003f05270 */
[----:B------:R-:W-:Y:S05]  /*44f0*/  @P0 BRA `(.L_x_483) ;  /* 0xfffffffc00ec0947 */ /* 0x000fea000383ffff */
.L_x_482:
        /* <DEDUP_REMOVED lines=61> */
.L_x_486:
        /* <DEDUP_REMOVED lines=31> */
.L_x_485:
[----:B------:R-:W-:Y:S05]  /*4ac0*/  BSYNC.RECONVERGENT B0 ;  /* 0x0000000000007941 */ /* 0x000fea0003800200 */
.L_x_484:
        /* <DEDUP_REMOVED lines=10> */
.L_x_487:
        /* <DEDUP_REMOVED lines=21> */
[----:B---3--:R-:W-:Y:S02]  /*4cc0*/  F2FP.F16.F32.PACK_AB R31, R9, R6 ;  /* 0x00000006091f723e */ /* 0x008fe400000000ff */
        /* <DEDUP_REMOVED lines=59> */
[----:B----4-:R-:W-:Y:S02]  /*5080*/  F2FP.F16.F32.PACK_AB R13, R13, R6 ;  /* 0x000000060d0d723e */ /* 0x010fe400000000ff */
[----:B-----5:R-:W-:-:S03]  /*5090*/  F2FP.F16.F32.PACK_AB R7, R11, R8 ;  /* 0x000000080b07723e */ /* 0x020fc600000000ff */
[----:B------:R3:W-:Y:S04]  /*50a0*/  STG.E desc[UR6][R30.64], R13 ;  /* 0x0000000d1e007986 */ /* 0x0007e8000c101906 */
[----:B------:R3:W-:Y:S02]  /*50b0*/  STG.E desc[UR6][R28.64], R7 ;  /* 0x000000071c007986 */ /* 0x0007e4000c101906 */
[----:B------:R-:W-:Y:S05]  /*50c0*/  @P0 BRA `(.L_x_487) ;  /* 0xfffffff800a80947 */ /* 0x000fea000383ffff */
[----:B------:R-:W-:Y:S05]  /*50d0*/  EXIT ;  /* 0x000000000000794d */ /* 0x000fea0003800000 */
.L_x_488:
        /* <DEDUP_REMOVED lines=10> */
.L_x_3416:


//--------------------- .text._Z35group_norm_nhwc_bwd_one_pass_kernelI11Bf16IOFp16WLi256ELi32ELi512EEv26Group_norm_nhwc_bwd_params --------------------------
	.section	.text._Z35group_norm_nhwc_bwd_one_pass_kernelI11Bf16IOFp16WLi256ELi32ELi512EEv26Group_norm_nhwc_bwd_params,"ax",@progbits
	.align	128
        .global         _Z35group_norm_nhwc_bwd_one_pass_kernelI11Bf16IOFp16WLi256ELi32ELi512EEv26Group_norm_nhwc_bwd_params
        .type           _Z35group_norm_nhwc_bwd_one_pass_kernelI11Bf16IOFp16WLi256ELi32ELi512EEv26Group_norm_nhwc_bwd_params,@function
        .size           _Z35group_norm_nhwc_bwd_one_pass_kernelI11Bf16IOFp16WLi256ELi32ELi512EEv26Group_norm_nhwc_bwd_params,(.L_x_3417 - _Z35group_norm_nhwc_bwd_one_pass_kernelI11Bf16IOFp16WLi256ELi32ELi512EEv26Group_norm_nhwc_bwd_params)
        .other          _Z35group_norm_nhwc_bwd_one_pass_kernelI11Bf16IOFp16WLi256ELi32ELi512EEv26Group_norm_nhwc_bwd_params,@"STO_CUDA_ENTRY STV_DEFAULT"
_Z35group_norm_nhwc_bwd_one_pass_kernelI11Bf16IOFp16WLi256ELi32ELi512EEv26Group_norm_nhwc_bwd_params:
.text._Z35group_norm_nhwc_bwd_one_pass_kernelI11Bf16IOFp16WLi256ELi32ELi512EEv26Group_norm_nhwc_bwd_params:
        /* <DEDUP_REMOVED lines=21> */
.L_x_532:
        /* <DEDUP_REMOVED lines=256> */
[----:B------:R-:W-:Y:S01]  /*1150*/  PRMT R19, R44, 0x7632, R19 ;  /* 0x000076322c137816 */ /* 0x000fe20000000013 */
[----:B------:R-:W-:Y:S02]  /*1160*/  @P6 HADD2.F32 R3, -RZ, R28.H0_H0 ;  /* 0x2000001cff036230 */ /* 0x000fe40000004100 */
[----:B------:R-:W-:Y:S02]  /*1170*/  @P6 HADD2.F32 R4, -RZ, R29.H0_H0 ;  /* 0x2000001dff046230 */ /* 0x000fe40000004100 */
[----:B------:R-:W-:Y:S02]  /*1180*/  HADD2.F32 R5, -RZ, R26.H0_H0 ;  /* 0x2000001aff057230 */ /* 0x000fe40000004100 */
[----:B------:R-:W-:Y:S01]  /*1190*/  HADD2.F32 R6, -RZ, R27.H0_H0 ;  /* 0x2000001bff067230 */ /* 0x000fe20000004100 */
[----:B------:R-:W-:-:S02]  /*11a0*/  PRMT R18, R38, 0x7632, R18 ;  /* 0x0000763226127816 */ /* 0x000fc40000000012 */
        /* <DEDUP_REMOVED lines=152> */
.L_x_490:
        /* <DEDUP_REMOVED lines=300> */
.L_x_491:
        /* <DEDUP_REMOVED lines=46> */
.L_x_493:
[----:B------:R-:W-:Y:S05]  /*30d0*/  BSYNC.RECONVERGENT B0 ;  /* 0x0000000000007941 */ /* 0x000fea0003800200 */
.L_x_492:
        /* <DEDUP_REMOVED lines=42> */
.L_x_495:
[----:B------:R-:W-:Y:S05]  /*3380*/  BSYNC.RECONVERGENT B0 ;  /* 0x0000000000007941 */ /* 0x000fea0003800200 */
.L_x_494:
        /* <DEDUP_REMOVED lines=159> */
.L_x_497:
[----:B------:R-:W-:Y:S05]  /*3d80*/  BSYNC.RECONVERGENT B0 ;  /* 0x0000000000007941 */ /* 0x000fea0003800200 */
.L_x_496:
        /* <DEDUP_REMOVED lines=28> */
.L_x_499:
[----:B------:R-:W-:Y:S05]  /*3f50*/  BSYNC.RECONVERGENT B0 ;  /* 0x0000000000007941 */ /* 0x000fea0003800200 */
.L_x_498:
        /* <DEDUP_REMOVED lines=24> */
.L_x_502:
[----:B------:R-:W2:Y:S04]  /*40e0*/  LDG.E.STRONG.GPU R7, desc[UR8][R12.64] ;  /* 0x000000080c077981 */ /* 0x000ea8000c1ef900 */
[----:B--2---:R-:W-:Y:S01]  /*40f0*/  CCTL.IVALL ;  /* 0x00000000ff00798f */ /* 0x004fe20002000000 */
[----:B------:R-:W-:Y:S05]  /*4100*/  YIELD ;  /* 0x0000000000007946 */ /* 0x000fea0003800000 */
[----:B------:R-:W-:-:S13]  /*4110*/  ISETP.NE.AND P1, PT, R7, R16, PT ;  /* 0x000000100700720c */ /* 0x000fda0003f25270 */
[----:B------:R-:W-:Y:S05]  /*4120*/  @P1 BRA `(.L_x_502) ;  /* 0xfffffffc00ec1947 */ /* 0x000fea000383ffff */
.L_x_501:
        /* <DEDUP_REMOVED lines=15> */
.L_x_504:
        /* <DEDUP_REMOVED lines=59> */
.L_x_503:
        /* <DEDUP_REMOVED lines=34> */
.L_x_505:
        /* <DEDUP_REMOVED lines=18> */
.L_x_506:
        /* <DEDUP_REMOVED lines=9> */
.L_x_507:
[----:B------:R-:W-:Y:S05]  /*49a0*/  BSYNC.RECONVERGENT B0 ;  /* 0x0000000000007941 */ /* 0x000fea0003800200 */
.L_x_500:
        /* <DEDUP_REMOVED lines=46> */
.L_x_508:
        /* <DEDUP_REMOVED lines=21> */
.L_x_510:
[----:B------:R-:W-:Y:S05]  /*4de0*/  BSYNC.RECONVERGENT B0 ;  /* 0x0000000000007941 */ /* 0x000fea0003800200 */
.L_x_509:
        /* <DEDUP_REMOVED lines=36> */
.L_x_511:
        /* <DEDUP_REMOVED lines=22> */
.L_x_513:
[----:B------:R-:W-:Y:S05]  /*5190*/  BSYNC.RECONVERGENT B0 ;  /* 0x0000000000007941 */ /* 0x000fea0003800200 */
.L_x_512:
        /* <DEDUP_REMOVED lines=27> */
.L_x_514:
        /* <DEDUP_REMOVED lines=22> */
.L_x_516:
[----:B------:R-:W-:Y:S05]  /*54b0*/  BSYNC.RECONVERGENT B0 ;  /* 0x0000000000007941 */ /* 0x000fea0003800200 */
.L_x_515:
        /* <DEDUP_REMOVED lines=28> */
.L_x_517:
        /* <DEDUP_REMOVED lines=21> */
.L_x_519:
[----:B------:R-:W-:Y:S05]  /*57d0*/  BSYNC.RECONVERGENT B0 ;  /* 0x0000000000007941 */ /* 0x000fea0003800200 */
.L_x_518:
        /* <DEDUP_REMOVED lines=67> */
.L_x_520:
        /* <DEDUP_REMOVED lines=19> */
.L_x_522:
[----:B------:R-:W-:Y:S05]  /*5d40*/  BSYNC.RECONVERGENT B0 ;  /* 0x0000000000007941 */ /* 0x000fea0003800200 */
.L_x_521:
        /* <DEDUP_REMOVED lines=21> */
.L_x_523:
        /* <DEDUP_REMOVED lines=18> */
.L_x_525:
[----:B------:R-:W-:Y:S05]  /*5fc0*/  BSYNC.RECONVERGENT B0 ;  /* 0x0000000000007941 */ /* 0x000fea0003800200 */
.L_x_524:
        /* <DEDUP_REMOVED lines=21> */
.L_x_526:
        /* <DEDUP_REMOVED lines=18> */
.L_x_528:
[----:B------:R-:W-:Y:S05]  /*6240*/  BSYNC.RECONVERGENT B0 ;  /* 0x0000000000007941 */ /* 0x000fea0003800200 */
.L_x_527:
        /* <DEDUP_REMOVED lines=22> */
.L_x_529:
        /* <DEDUP_REMOVED lines=18> */
.L_x_531:
[----:B------:R-:W-:Y:S05]  /*64d0*/  BSYNC.RECONVERGENT B0 ;  /* 0x0000000000007941 */ /* 0x000fea0003800200 */
.L_x_530:
[----:B------:R-:W-:Y:S02]  /*64e0*/  IADD3 R50, PT, PT, R0, R50, RZ ;  /* 0x0000003200327210 */ /* 0x000fe40007ffe0ff */
[----:B------:R-:W-:Y:S02]  /*64f0*/  IADD3 R59, PT, PT, R59, 0x1, RZ ;  /* 0x000000013b3b7810 */ /* 0x000fe40007ffe0ff */
[----:B------:R-:W-:-:S13]  /*6500*/  ISETP.GE.AND P0, PT, R50, UR4, PT ;  /* 0x0000000432007c0c */ /* 0x000fda000bf06270 */
[----:B------:R-:W-:Y:S05]  /*6510*/  @!P0 BRA `(.L_x_532) ;  /* 0xffffff9c000c8947 */ /* 0x000fea000383ffff */
.L_x_489:
        /* <DEDUP_REMOVED lines=19> */
.L_x_534:
[----:B------:R-:W-:Y:S05]  /*6650*/  BSYNC.RECONVERGENT B0 ;  /* 0x0000000000007941 */ /* 0x000fea0003800200 */
.L_x_533:
[----:B------:R-:W-:Y:S05]  /*6660*/  @P0 EXIT ;  /* 0x000000000000094d */ /* 0x000fea0003800000 */
[----:B------:R-:W-:Y:S05]  /*6670*/  @P2 BRA `(.L_x_535) ;  /* 0x0000000000202947 */ /* 0x000fea0003800000 */
[----:B------:R-:W-:-:S05]  /*6680*/  IMAD R0, R4, R7, RZ ;  /* 0x0000000704007224 */ /* 0x000fca00078e02ff */
[----:B------:R-:W-:-:S13]  /*6690*/  ISETP.NE.AND P0, PT, R0, -0x1, PT ;  /* 0xffffffff0000780c */ /* 0x000fda0003f05270 */
[----:B------:R-:W-:Y:S05]  /*66a0*/  @!P0 BRA `(.L_x_535) ;  /* 0x0000000000148947 */ /* 0x000fea0003800000 */
.L_x_536:
[----:B---3--:R-:W3:Y:S04]  /*66b0*/  LDG.E.STRONG.GPU R5, desc[UR8][R2.64] ;  /* 0x0000000802057981 */ /* 0x008ee8000c1ef900 */
[----:B---3--:R-:W-:Y:S01]  /*66c0*/  CCTL.IVALL ;  /* 0x00000000ff00798f */ /* 0x008fe20002000000 */
[----:B------:R-:W-:Y:S05]  /*66d0*/  YIELD ;  /* 0x0000000000007946 */ /* 0x000fea0003800000 */
[----:B------:R-:W-:-:S13]  /*66e0*/  ISETP.NE.AND P0, PT, R5, R0, PT ;  /* 0x000000000500720c */ /* 0x000fda0003f05270 */
[----:B------:R-:W-:Y:S05]  /*66f0*/  @P0 BRA `(.L_x_536) ;  /* 0xfffffffc00ec0947 */ /* 0x000fea000383ffff */
.L_x_535:
        /* <DEDUP_REMOVED lines=60> */
.L_x_539:
        /* <DEDUP_REMOVED lines=25> */
[----:B------:R-:W-:Y:S02]  /*6c50*/  MOV R11, R24 ;  /* 0x00000018000b7202 */ /* 0x000fe40000000f00 */
[----:B---3--:R-:W-:Y:S01]  /*6c60*/  F2FP.F16.F32.PACK_AB R19, R17, R14 ;  /* 0x0000000e1113723e */ /* 0x008fe200000000ff */
[----:B------:R0:W-:Y:S04]  /*6c70*/  STG.E desc[UR8][R8.64], R7 ;  /* 0x0000000708007986 */ /* 0x0001e8000c101908 */
[----:B------:R0:W-:Y:S01]  /*6c80*/  STG.E desc[UR8][R10.64], R19 ;  /* 0x000000130a007986 */ /* 0x0001e2000c101908 */
[----:B------:R-:W-:Y:S01]  /*6c90*/  IADD3.X R24, PT, PT, RZ, R24, RZ, P3, !PT ;  /* 0x00000018ff187210 */ /* 0x000fe20001ffe4ff */
[----:B------:R-:W-:Y:S06]  /*6ca0*/  @P1 BRA `(.L_x_539) ;  /* 0xfffffffc00841947 */ /* 0x000fec000383ffff */
.L_x_538:
[----:B------:R-:W-:Y:S05]  /*6cb0*/  BSYNC.RECONVERGENT B0 ;  /* 0x0000000000007941 */ /* 0x000fea0003800200 */
.L_x_537:
        /* <DEDUP_REMOVED lines=10> */
.L_x_540:
        /* <DEDUP_REMOVED lines=80> */
[----:B----4-:R-:W-:Y:S02]  /*7260*/  F2FP.F16.F32.PACK_AB R11, R11, R4 ;  /* 0x000000040b0b723e */ /* 0x010fe400000000ff */
[----:B-----5:R-:W-:-:S03]  /*7270*/  F2FP.F16.F32.PACK_AB R5, R9, R6 ;  /* 0x000000060905723e */ /* 0x020fc600000000ff */
[----:B------:R3:W-:Y:S04]  /*7280*/  STG.E desc[UR8][R28.64], R11 ;  /* 0x0000000b1c007986 */ /* 0x0007e8000c101908 */
[----:B------:R3:W-:Y:S01]  /*7290*/  STG.E desc[UR8][R26.64], R5 ;  /* 0x000000051a007986 */ /* 0x0007e2000c101908 */
[----:B------:R-:W-:Y:S01]  /*72a0*/  HFMA2 R6, -RZ, RZ, 0, 0 ;  /* 0x00000000ff067431 */ /* 0x000fe200000001ff */
[----:B------:R-:W-:Y:S06]  /*72b0*/  @P0 BRA `(.L_x_540) ;  /* 0xfffffff800a80947 */ /* 0x000fec000383ffff */
[----:B------:R-:W-:Y:S05]  /*72c0*/  EXIT ;  /* 0x000000000000794d */ /* 0x000fea0003800000 */
.L_x_541:
        /* <DEDUP_REMOVED lines=11> */
.L_x_3417:


//--------------------- .text._Z35group_norm_nhwc_bwd_one_pass_kernelI11Bf16IOFp16WLi512ELi32ELi512EEv26Group_norm_nhwc_bwd_params --------------------------
	.section	.text._Z35group_norm_nhwc_bwd_one_pass_kernelI11Bf16IOFp16WLi512ELi32ELi512EEv26Group_norm_nhwc_bwd_params,"ax",@progbits
	.align	128
        .global         _Z35group_norm_nhwc_bwd_one_pass_kernelI11Bf16IOFp16WLi512ELi32ELi512EEv26Group_norm_nhwc_bwd_params
        .type           _Z35group_norm_nhwc_bwd_one_pass_kernelI11Bf16IOFp16WLi512ELi32ELi512EEv26Group_norm_nhwc_bwd_params,@function
        .size           _Z35group_norm_nhwc_bwd_one_pass_kernelI11Bf16IOFp16WLi512ELi32ELi512EEv26Group_norm_nhwc_bwd_params,(.L_x_3418 - _Z35group_norm_nhwc_bwd_one_pass_kernelI11Bf16IOFp16WLi512ELi32ELi512EEv26Group_norm_nhwc_bwd_params)
        .other          _Z35group_norm_nhwc_bwd_one_pass_kernelI11Bf16IOFp16WLi512ELi32ELi512EEv26Group_norm_nhwc_bwd_params,@"STO_CUDA_ENTRY STV_DEFAULT"
_Z35group_norm_nhwc_bwd_one_pass_kernelI11Bf16IOFp16WLi512ELi32ELi512EEv26Group_norm_nhwc_bwd_params:
.text._Z35group_norm_nhwc_bwd_one_pass_kernelI11Bf16IOFp16WLi512ELi32ELi512EEv26Group_norm_nhwc_bwd_params:
        /* <DEDUP_REMOVED lines=11> */
.L_x_609:
        /* <DEDUP_REMOVED lines=35> */
[----:B------:R-:W-:Y:S01]  /*02e0*/  ISETP.GE.AND.EX P2, PT, R9, UR9, PT, P2 ;  /* 0x0000000909007c0c */ /* 0x000fe2000bf46320 */
[----:B------:R-:W1:Y:S01]  /*02f0*/  LDCU.U8 UR4, c[0x0][0x414] ;  /* 0x00008280ff0477ac */ /* 0x000e620008000000 */
[----:B------:R-:W-:-:S02]  /*0300*/  @!P3 IADD3 R4, PT, PT, R4, -R7, RZ ;  /* 0x800000070404b210 */ /* 0x000fc40007ffe0ff */
[----:B------:R-:W-:Y:S02]  /*0310*/  @!P3 IADD3 R5, PT, PT, R5, 0x1, RZ ;  /* 0x000000010505b810 */ /* 0x000fe40007ffe0ff */
[CC--:B------:R-:W-:Y:S02]  /*0320*/  ISETP.GE.U32.AND P1, PT, R4.reuse, R7.reuse, PT ;  /* 0x000000070400720c */ /* 0x0c0fe40003f26070 */
[-C--:B------:R-:W-:Y:S02]  /*0330*/  ISETP.GT.U32.AND P5, PT, R7, R4.reuse, PT ;  /* 0x000000040700720c */ /* 0x080fe40003fa4070 */
[----:B------:R-:W-:Y:S02]  /*0340*/  IADD3 R7, PT, PT, R4, -R7, RZ ;  /* 0x8000000704077210 */ /* 0x000fe40007ffe0ff */
[----:B------:R-:W-:Y:S01]  /*0350*/  IADD3 R13, PT, PT, R11, 0x20, RZ ;  /* 0x000000200b0d7810 */ /* 0x000fe20007ffe0ff */
[----:B------:R-:W2:Y:S01]  /*0360*/  @!P2 LDC.64 R18, c[0x0][0x3f8] ;  /* 0x0000fe00ff12ab82 */ /* 0x000ea20000000a00 */
[----:B------:R-:W-:-:S02]  /*0370*/  SEL R4, R7, R4, !P5 ;  /* 0x0000000407047207 */ /* 0x000fc40006800000 */
[----:B------:R-:W-:Y:S02]  /*0380*/  ISETP.GE.U32.AND P3, PT, R13, UR8, PT ;  /* 0x000000080d007c0c */ /* 0x000fe4000bf66070 */
[----:B------:R-:W-:Y:S02]  /*0390*/  SHF.R.S32.HI R17, RZ, 0x1f, R13 ;  /* 0x0000001fff117819 */ /* 0x000fe4000001140d */
[----:B------:R-:W-:Y:S01]  /*03a0*/  @P1 IADD3 R5, PT, PT, R5, 0x1, RZ ;  /* 0x0000000105051810 */ /* 0x000fe20007ffe0ff */
[----:B------:R-:W3:Y:S01]  /*03b0*/  @!P2 LDC.64 R20, c[0x0][0x3a0] ;  /* 0x0000e800ff14ab82 */ /* 0x000ee20000000a00 */
[----:B------:R-:W-:Y:S02]  /*03c0*/  ISETP.NE.AND P5, PT, R8, RZ, PT ;  /* 0x000000ff0800720c */ /* 0x000fe40003fa5270 */
[----:B------:R-:W-:Y:S02]  /*03d0*/  LOP3.LUT R7, RZ, R8, RZ, 0x33, !PT ;  /* 0x00000008ff077212 */ /* 0x000fe400078e33ff */
[----:B------:R-:W-:-:S02]  /*03e0*/  @!P4 IADD3 R4, PT, PT, -R4, RZ, RZ ;  /* 0x000000ff0404c210 */ /* 0x000fc40007ffe1ff */
[----:B------:R-:W-:Y:S01]  /*03f0*/  ISETP.GE.AND.EX P3, PT, R17, UR9, PT, P3 ;  /* 0x0000000911007c0c */ /* 0x000fe2000bf66330 */
[----:B------:R-:W4:Y:S01]  /*0400*/  @!P2 LDC.64 R24, c[0x0][0x398] ;  /* 0x0000e600ff18ab82 */ /* 0x000f220000000a00 */
[----:B------:R-:W-:Y:S02]  /*0410*/  @!P0 IADD3 R5, PT, PT, -R5, RZ, RZ ;  /* 0x000000ff05058210 */ /* 0x000fe40007ffe1ff */
[C---:B------:R-:W-:Y:S02]  /*0420*/  SEL R115, R7.reuse, R4, !P5 ;  /* 0x0000000407737207 */ /* 0x040fe40006800000 */
[----:B------:R-:W-:Y:S02]  /*0430*/  SEL R5, R7, R5, !P5 ;  /* 0x0000000507057207 */ /* 0x000fe40006800000 */
[----:B------:R-:W-:Y:S02]  /*0440*/  SHF.L.U32 R7, R115, 0x5, RZ ;  /* 0x0000000573077819 */ /* 0x000fe400000006ff */
[----:B------:R-:W-:-:S02]  /*0450*/  IADD3 R15, PT, PT, R11, 0x40, RZ ;  /* 0x000000400b0f7810 */ /* 0x000fc40007ffe0ff */
[----:B------:R-:W-:Y:S01]  /*0460*/  SHF.R.S32.HI R4, RZ, 0x1f, R5 ;  /* 0x0000001fff047819 */ /* 0x000fe20000011405 */
[----:B------:R-:W5:Y:S01]  /*0470*/  @!P3 LDC.64 R22, c[0x0][0x3f8] ;  /* 0x0000fe00ff16bb82 */ /* 0x000f620000000a00 */
[----:B------:R-:W-:Y:S02]  /*0480*/  SHF.R.S32.HI R119, RZ, 0x1f, R7 ;  /* 0x0000001fff777819 */ /* 0x000fe40000011407 */
[----:B------:R-:W-:Y:S01]  /*0490*/  LOP3.LUT R118, R7, R14, RZ, 0xfc, !PT ;  /* 0x0000000e07767212 */ /* 0x000fe200078efcff */
[----:B------:R-:W-:Y:S01]  /*04a0*/  IMAD R4, R4, UR10, RZ ;  /* 0x0000000a04047c24 */ /* 0x000fe2000f8e02ff */
[----:B------:R-:W-:Y:S02]  /*04b0*/  ISETP.GE.U32.AND P4, PT, R15, UR8, PT ;  /* 0x000000080f007c0c */ /* 0x000fe4000bf86070 */
[----:B------:R-:W-:Y:S01]  /*04c0*/  SHF.R.S32.HI R7, RZ, 0x1f, R15 ;  /* 0x0000001fff077819 */ /* 0x000fe2000001140f */
[----:B------:R-:W-:Y:S01]  /*04d0*/  IMAD.WIDE.U32 R118, R5, UR10, R118 ;  /* 0x0000000a05767c25 */ /* 0x000fe2000f8e0076 */
[----:B0-----:R-:W0:Y:S02]  /*04e0*/  @!P3 LDC.64 R26, c[0x0][0x3a0] ;  /* 0x0000e800ff1abb82 */ /* 0x001e240000000a00 */
[----:B------:R-:W-:Y:S01]  /*04f0*/  ISETP.GE.AND.EX P4, PT, R7, UR9, PT, P4 ;  /* 0x0000000907007c0c */ /* 0x000fe2000bf86340 */
[----:B------:R-:W-:Y:S01]  /*0500*/  IMAD R5, R5, UR11, R4 ;  /* 0x0000000b05057c24 */ /* 0x000fe2000f8e0204 */
[----:B------:R-:W-:Y:S01]  /*0510*/  @!P2 MOV R120, R118 ;  /* 0x000000760078a202 */ /* 0x000fe20000000f00 */
[----:B--2---:R-:W-:Y:S01]  /*0520*/  @!P2 IMAD R4, R9, R18, RZ ;  /* 0x000000120904a224 */ /* 0x004fe200078e02ff */
[----:B------:R-:W-:-:S02]  /*0530*/  @!P3 MOV R8, R118 ;  /* 0x000000760008b202 */ /* 0x000fc40000000f00 */
[----:B------:R-:W-:Y:S01]  /*0540*/  IADD3 R121, PT, PT, R119, R5, RZ ;  /* 0x0000000577797210 */ /* 0x000fe20007ffe0ff */
[C---:B------:R-:W-:Y:S01]  /*0550*/  @!P2 IMAD R9, R11.reuse, R19, R4 ;  /* 0x000000130b09a224 */ /* 0x040fe200078e0204 */
[----:B------:R-:W2:Y:S01]  /*0560*/  @!P3 LDC.64 R28, c[0x0][0x398] ;  /* 0x0000e600ff1cbb82 */ /* 0x000ea20000000a00 */
[----:B------:R-:W-:-:S04]  /*0570*/  @!P2 IMAD.WIDE.U32 R4, R11, R18, R120 ;  /* 0x000000120b04a225 */ /* 0x000fc800078e0078 */
[----:B-----5:R-:W-:-:S03]  /*0580*/  @!P3 IMAD R6, R17, R22, RZ ;  /* 0x000000161106b224 */ /* 0x020fc600078e02ff */
[----:B------:R-:W5:Y:S01]  /*0590*/  @!P4 LDC.64 R30, c[0x0][0x3f8] ;  /* 0x0000fe00ff1ecb82 */ /* 0x000f620000000a00 */
[----:B------:R-:W-:Y:S02]  /*05a0*/  @!P2 IADD3 R5, PT, PT, R5, R9, RZ ;  /* 0x000000090505a210 */ /* 0x000fe40007ffe0ff */
[C---:B------:R-:W-:Y:S01]  /*05b0*/  @!P2 SHF.L.U32 R19, R4.reuse, 0x1, RZ ;  /* 0x000000010413a819 */ /* 0x040fe200000006ff */
[----:B------:R-:W-:Y:S01]  /*05c0*/  @!P3 IMAD R23, R13, R23, R6 ;  /* 0x000000170d17b224 */ /* 0x000fe200078e0206 */
[----:B------:R-:W-:Y:S02]  /*05d0*/  @!P2 SHF.L.U64.HI R10, R4, 0x1, R5 ;  /* 0x00000001040aa819 */ /* 0x000fe40000010205 */
[----:B---3--:R-:W-:Y:S02]  /*05e0*/  @!P2 IADD3 R4, P0, PT, R19, R20, RZ ;  /* 0x000000141304a210 */ /* 0x008fe40007f1e0ff */
[----:B------:R-:W-:Y:S02]  /*05f0*/  IADD3 R17, PT, PT, R11, 0x60, RZ ;  /* 0x000000600b117810 */ /* 0x000fe40007ffe0ff */
[----:B------:R-:W-:-:S02]  /*0600*/  @!P2 IADD3.X R5, PT, PT, R10, R21, RZ, P0, !PT ;  /* 0x000000150a05a210 */ /* 0x000fc400007fe4ff */
[----:B------:R-:W-:Y:S02]  /*0610*/  ISETP.GE.U32.AND P0, PT, R17, UR8, PT ;  /* 0x0000000811007c0c */ /* 0x000fe4000bf06070 */
[----:B------:R-:W-:Y:S01]  /*0620*/  SHF.R.S32.HI R21, RZ, 0x1f, R17 ;  /* 0x0000001fff157819 */ /* 0x000fe20000011411 */
[----:B------:R2:W3:Y:S01]  /*0630*/  @!P2 LDG.E R75, desc[UR6][R4.64] ;  /* 0x00000006044ba981 */ /* 0x0004e2000c1e1900 */
[----:B------:R-:W-:Y:S02]  /*0640*/  @!P3 MOV R9, R121 ;  /* 0x000000790009b202 */ /* 0x000fe40000000f00 */
[----:B------:R-:W-:Y:S01]  /*0650*/  ISETP.GE.AND.EX P0, PT, R21, UR9, PT, P0 ;  /* 0x0000000915007c0c */ /* 0x000fe2000bf06300 */
[----:B------:R-:W-:Y:S01]  /*0660*/  @!P3 IMAD.WIDE.U32 R8, R13, R22, R8 ;  /* 0x000000160d08b225 */ /* 0x000fe200078e0008 */
[----:B----4-:R-:W-:-:S03]  /*0670*/  @!P2 IADD3 R6, P1, PT, R19, R24, RZ ;  /* 0x000000181306a210 */ /* 0x010fc60007f3e0ff */
[----:B-----5:R-:W-:Y:S01]  /*0680*/  @!P4 IMAD R12, R7, R30, RZ ;  /* 0x0000001e070cc224 */ /* 0x020fe200078e02ff */
[----:B------:R-:W-:Y:S02]  /*0690*/  @!P3 IADD3 R9, PT, PT, R9, R23, RZ ;  /* 0x000000170909b210 */ /* 0x000fe40007ffe0ff */
[----:B------:R-:W-:Y:S02]  /*06a0*/  @!P3 SHF.L.U32 R19, R8, 0x1, RZ ;  /* 0x000000010813b819 */ /* 0x000fe400000006ff */
[----:B------:R-:W-:Y:S01]  /*06b0*/  @!P2 IADD3.X R7, PT, PT, R10, R25, RZ, P1, !PT ;  /* 0x000000190a07a210 */ /* 0x000fe20000ffe4ff */
[----:B------:R-:W-:Y:S01]  /*06c0*/  @!P4 IMAD R25, R15, R31, R12 ;  /* 0x0000001f0f19c224 */ /* 0x000fe200078e020c */
[----:B------:R-:W-:Y:S01]  /*06d0*/  @!P3 SHF.L.U64.HI R10, R8, 0x1, R9 ;  /* 0x00000001080ab819 */ /* 0x000fe20000010209 */
[----:B------:R-:W4:Y:S01]  /*06e0*/  @!P0 LDC.64 R32, c[0x0][0x3f8] ;  /* 0x0000fe00ff208b82 */ /* 0x000f220000000a00 */
[----:B------:R-:W-:Y:S01]  /*06f0*/  @!P4 MOV R12, R118 ;  /* 0x00000076000cc202 */ /* 0x000fe20000000f00 */
[----:B------:R-:W5:Y:S01]  /*0700*/  @!P2 LDG.E R74, desc[UR6][R6.64] ;  /* 0x00000006064aa981 */ /* 0x000f62000c1e1900 */
[----:B------:R-:W-:-:S02]  /*0710*/  @!P4 MOV R13, R121 ;  /* 0x00000079000dc202 */ /* 0x000fc40000000f00 */
[----:B0-----:R-:W-:Y:S01]  /*0720*/  @!P3 IADD3 R8, P1, PT, R19, R26, RZ ;  /* 0x0000001a1308b210 */ /* 0x001fe20007f3e0ff */
[----:B------:R-:W-:-:S03]  /*0730*/  @!P4 IMAD.WIDE.U32 R12, R15, R30, R12 ;  /* 0x0000001e0f0cc225 */ /* 0x000fc600078e000c */
[----:B------:R-:W-:Y:S01]  /*0740*/  @!P3 IADD3.X R9, PT, PT, R10, R27, RZ, P1, !PT ;  /* 0x0000001b0a09b210 */ /* 0x000fe20000ffe4ff */
[----:B------:R-:W0:Y:S01]  /*0750*/  @!P4 LDC.64 R30, c[0x0][0x398] ;  /* 0x0000e600ff1ecb82 */ /* 0x000e220000000a00 */
[----:B------:R-:W-:Y:S02]  /*0760*/  IADD3 R15, PT, PT, R11, 0x80, RZ ;  /* 0x000000800b0f7810 */ /* 0x000fe40007ffe0ff */
[----:B--2---:R-:W-:Y:S01]  /*0770*/  @!P3 IADD3 R4, P2, PT, R19, R28, RZ ;  /* 0x0000001c1304b210 */ /* 0x004fe20007f5e0ff */
[----:B------:R0:W2:Y:S04]  /*0780*/  @!P3 LDG.E R73, desc[UR6][R8.64] ;  /* 0x000000060849b981 */ /* 0x0000a8000c1e1900 */
[----:B------:R-:W1:Y:S01]  /*0790*/  @!P4 LDC.64 R26, c[0x0][0x3a0] ;  /* 0x0000e800ff1acb82 */ /* 0x000e620000000a00 */
[----:B------:R-:W-:-:S02]  /*07a0*/  ISETP.GE.U32.AND P1, PT, R15, UR8, PT ;  /* 0x000000080f007c0c */ /* 0x000fc4000bf26070 */
[----:B------:R-:W-:Y:S02]  /*07b0*/  SHF.R.S32.HI R23, RZ, 0x1f, R15 ;  /* 0x0000001fff177819 */ /* 0x000fe4000001140f */
[----:B------:R-:W-:Y:S02]  /*07c0*/  @!P4 IADD3 R25, PT, PT, R13, R25, RZ ;  /* 0x000000190d19c210 */ /* 0x000fe40007ffe0ff */
[----:B------:R-:W-:Y:S01]  /*07d0*/  ISETP.GE.AND.EX P1, PT, R23, UR9, PT, P1 ;  /* 0x0000000917007c0c */ /* 0x000fe2000bf26310 */
[----:B------:R-:W1:Y:S01]  /*07e0*/  @!P0 LDC.64 R34, c[0x0][0x398] ;  /* 0x0000e600ff228b82 */ /* 0x000e620000000a00 */
[----:B------:R-:W-:Y:S02]  /*07f0*/  IADD3 R19, PT, PT, R11, 0xa0, RZ ;  /* 0x000000a00b137810 */ /* 0x000fe40007ffe0ff */
[----:B------:R-:W-:Y:S02]  /*0800*/  @!P3 IADD3.X R5, PT, PT, R10, R29, RZ, P2, !PT ;  /* 0x0000001d0a05b210 */ /* 0x000fe400017fe4ff */
[----:B------:R-:W-:-:S02]  /*0810*/  @!P4 SHF.L.U64.HI R10, R12, 0x1, R25 ;  /* 0x000000010c0ac819 */ /* 0x000fc40000010219 */
[----:B------:R-:W-:Y:S01]  /*0820*/  ISETP.GE.U32.AND P2, PT, R19, UR8, PT ;  /* 0x0000000813007c0c */ /* 0x000fe2000bf46070 */
[----:B------:R-:W1:Y:S01]  /*0830*/  @!P0 LDC.64 R28, c[0x0][0x3a0] ;  /* 0x0000e800ff1c8b82 */ /* 0x000e620000000a00 */
[----:B------:R-:W-:Y:S01]  /*0840*/  SHF.R.S32.HI R25, RZ, 0x1f, R19 ;  /* 0x0000001fff197819 */ /* 0x000fe20000011413 */
[----:B------:R1:W2:Y:S01]  /*0850*/  @!P3 LDG.E R72, desc[UR6][R4.64] ;  /* 0x000000060448b981 */ /* 0x0002a2000c1e1900 */
[----:B------:R-:W-:Y:S01]  /*0860*/  @!P4 SHF.L.U32 R13, R12, 0x1, RZ ;  /* 0x000000010c0dc819 */ /* 0x000fe200000006ff */
[----:B----4-:R-:W-:Y:S01]  /*0870*/  @!P0 IMAD R12, R21, R32, RZ ;  /* 0x00000020150c8224 */ /* 0x010fe200078e02ff */
[----:B------:R-:W-:Y:S02]  /*0880*/  ISETP.GE.AND.EX P2, PT, R25, UR9, PT, P2 ;  /* 0x0000000919007c0c */ /* 0x000fe4000bf46320 */
[C---:B0-----:R-:W-:Y:S01]  /*0890*/  @!P4 IADD3 R8, P3, PT, R13.reuse, R30, RZ ;  /* 0x0000001e0d08c210 */ /* 0x041fe20007f7e0ff */
[----:B------:R-:W0:Y:S01]  /*08a0*/  @!P1 LDC.64 R36, c[0x0][0x3f8] ;  /* 0x0000fe00ff249b82 */ /* 0x000e220000000a00 */
[----:B-1----:R-:W-:Y:S01]  /*08b0*/  @!P4 IADD3 R6, P5, PT, R13, R26, RZ ;  /* 0x0000001a0d06c210 */ /* 0x002fe20007fbe0ff */
[----:B------:R-:W-:Y:S01]  /*08c0*/  @!P0 IMAD R21, R17, R33, R12 ;  /* 0x0000002111158224 */ /* 0x000fe200078e020c */
[----:B------:R-:W-:-:S02]  /*08d0*/  @!P0 MOV R12, R118 ;  /* 0x00000076000c8202 */ /* 0x000fc40000000f00 */
[----:B------:R-:W-:Y:S02]  /*08e0*/  @!P0 MOV R13, R121 ;  /* 0x00000079000d8202 */ /* 0x000fe40000000f00 */
[C---:B------:R-:W-:Y:S01]  /*08f0*/  @!P4 IADD3.X R9, PT, PT, R10.reuse, R31, RZ, P3, !PT ;  /* 0x0000001f0a09c210 */ /* 0x040fe20001ffe4ff */
[----:B------:R-:W-:Y:S02]  /*0900*/  @!P0 IMAD.WIDE.U32 R12, R17, R32, R12 ;  /* 0x00000020110c8225 */ /* 0x000fe400078e000c */
[----:B------:R-:W1:Y:S01]  /*0910*/  @!P2 LDC.64 R30, c[0x0][0x3f8] ;  /* 0x0000fe00ff1eab82 */ /* 0x000e620000000a00 */
[----:B------:R-:W-:Y:S01]  /*0920*/  @!P4 IADD3.X R7, PT, PT, R10, R27, RZ, P5, !PT ;  /* 0x0000001b0a07c210 */ /* 0x000fe20002ffe4ff */
[----:B------:R-:W4:Y:S01]  /*0930*/  @!P4 LDG.E R70, desc[UR6][R8.64] ;  /* 0x000000060846c981 */ /* 0x000f22000c1e1900 */
[----:B------:R-:W-:Y:S02]  /*0940*/  @!P0 IADD3 R5, PT, PT, R13, R21, RZ ;  /* 0x000000150d058210 */ /* 0x000fe40007ffe0ff */
[C---:B------:R-:W-:Y:S01]  /*0950*/  @!P0 SHF.L.U32 R13, R12.reuse, 0x1, RZ ;  /* 0x000000010c0d8819 */ /* 0x040fe200000006ff */
[----:B------:R0:W4:Y:S01]  /*0960*/  @!P4 LDG.E R71, desc[UR6][R6.64] ;  /* 0x000000060647c981 */ /* 0x000122000c1e1900 */
[----:B------:R-:W-:Y:S01]  /*0970*/  @!P0 SHF.L.U64.HI R10, R12, 0x1, R5 ;  /* 0x000000010c0a8819 */ /* 0x000fe20000010205 */
[----:B------:R-:W1:Y:S01]  /*0980*/  @!P1 LDC.64 R26, c[0x0][0x3a0] ;  /* 0x0000e800ff1a9b82 */ /* 0x000e620000000a00 */
[----:B------:R-:W-:-:S02]  /*0990*/  @!P0 IADD3 R4, P3, PT, R13, R28, RZ ;  /* 0x0000001c0d048210 */ /* 0x000fc40007f7e0ff */
[----:B------:R-:W-:Y:S02]  /*09a0*/  IADD3 R17, PT, PT, R11, 0xc0, RZ ;  /* 0x000000c00b117810 */ /* 0x000fe40007ffe0ff */
[----:B------:R-:W-:Y:S02]  /*09b0*/  @!P0 IADD3.X R5, PT, PT, R10, R29, RZ, P3, !PT ;  /* 0x0000001d0a058210 */ /* 0x000fe40001ffe4ff */
[----:B------:R-:W-:Y:S01]  /*09c0*/  ISETP.GE.U32.AND P3, PT, R17, UR8, PT ;  /* 0x0000000811007c0c */ /* 0x000fe2000bf66070 */
[----:B0-----:R-:W-:Y:S01]  /*09d0*/  @!P1 IMAD R16, R23, R36, RZ ;  /* 0x0000002417109224 */ /* 0x001fe200078e02ff */
[----:B------:R-:W-:Y:S01]  /*09e0*/  SHF.R.S32.HI R21, RZ, 0x1f, R17 ;  /* 0x0000001fff157819 */ /* 0x000fe20000011411 */
[----:B------:R-:W0:Y:S01]  /*09f0*/  @!P1 LDC.64 R28, c[0x0][0x398] ;  /* 0x0000e600ff1c9b82 */ /* 0x000e220000000a00 */
[----:B------:R-:W-:Y:S01]  /*0a00*/  @!P1 MOV R6, R118 ;  /* 0x0000007600069202 */ /* 0x000fe20000000f00 */
[----:B------:R1:W4:Y:S01]  /*0a10*/  @!P0 LDG.E R69, desc[UR6][R4.64] ;  /* 0x0000000604458981 */ /* 0x000322000c1e1900 */
[----:B------:R-:W-:-:S02]  /*0a20*/  @!P1 MOV R7, R121 ;  /* 0x0000007900079202 */ /* 0x000fc40000000f00 */
[----:B------:R-:W-:Y:S01]  /*0a30*/  ISETP.GE.AND.EX P3, PT, R21, UR9, PT, P3 ;  /* 0x0000000915007c0c */ /* 0x000fe2000bf66330 */
[----:B------:R-:W-:Y:S01]  /*0a40*/  @!P1 IMAD R23, R15, R37, R16 ;  /* 0x000000250f179224 */ /* 0x000fe200078e0210 */
[----:B------:R-:W-:Y:S01]  /*0a50*/  @!P0 IADD3 R12, P4, PT, R13, R34, RZ ;  /* 0x000000220d0c8210 */ /* 0x000fe20007f9e0ff */
[----:B------:R-:W-:Y:S01]  /*0a60*/  @!P1 IMAD.WIDE.U32 R6, R15, R36, R6 ;  /* 0x000000240f069225 */ /* 0x000fe200078e0006 */
[----:B------:R-:W-:Y:S01]  /*0a70*/  IADD3 R15, PT, PT, R11, 0xe0, RZ ;  /* 0x000000e00b0f7810 */ /* 0x000fe20007ffe0ff */
[----:B------:R-:W0:Y:S01]  /*0a80*/  @!P2 LDC.64 R32, c[0x0][0x3a0] ;  /* 0x0000e800ff20ab82 */ /* 0x000e220000000a00 */
[----:B------:R-:W-:Y:S02]  /*0a90*/  @!P0 IADD3.X R13, PT, PT, R10, R35, RZ, P4, !PT ;  /* 0x000000230a0d8210 */ /* 0x000fe400027fe4ff */
[----:B------:R-:W-:Y:S01]  /*0aa0*/  @!P1 IADD3 R9, PT, PT, R7, R23, RZ ;  /* 0x0000001707099210 */ /* 0x000fe20007ffe0ff */
[----:B-1----:R-:W-:Y:S01]  /*0ab0*/  @!P2 IMAD R8, R25, R30, RZ ;  /* 0x0000001e1908a224 */ /* 0x002fe200078e02ff */
[----:B------:R-:W-:Y:S01]  /*0ac0*/  ISETP.GE.U32.AND P4, PT, R15, UR8, PT ;  /* 0x000000080f007c0c */ /* 0x000fe2000bf86070 */
[----:B------:R-:W4:Y:S01]  /*0ad0*/  @!P0 LDG.E R68, desc[UR6][R12.64] ;  /* 0x000000060c448981 */ /* 0x000f22000c1e1900 */
[----:B------:R-:W-:Y:S01]  /*0ae0*/  SHF.R.S32.HI R23, RZ, 0x1f, R15 ;  /* 0x0000001fff177819 */ /* 0x000fe2000001140f */
[----:B------:R-:W-:Y:S01]  /*0af0*/  @!P2 IMAD R25, R19, R31, R8 ;  /* 0x0000001f1319a224 */ /* 0x000fe200078e0208 */
[----:B------:R-:W-:Y:S01]  /*0b00*/  @!P1 SHF.L.U64.HI R16, R6, 0x1, R9 ;  /* 0x0000000106109819 */ /* 0x000fe20000010209 */
[----:B------:R-:W1:Y:S01]  /*0b10*/  @!P3 LDC.64 R34, c[0x0][0x3f8] ;  /* 0x0000fe00ff22bb82 */ /* 0x000e620000000a00 */
[----:B------:R-:W-:-:S02]  /*0b20*/  ISETP.GE.AND.EX P4, PT, R23, UR9, PT, P4 ;  /* 0x0000000917007c0c */ /* 0x000fc4000bf86340 */
[----:B------:R-:W-:Y:S02]  /*0b30*/  @!P2 MOV R8, R118 ;  /* 0x000000760008a202 */ /* 0x000fe40000000f00 */
[----:B------:R-:W-:-:S03]  /*0b40*/  @!P2 MOV R9, R121 ;  /* 0x000000790009a202 */ /* 0x000fc60000000f00 */
[----:B------:R-:W-:Y:S02]  /*0b50*/  @!P2 IMAD.WIDE.U32 R8, R19, R30, R8 ;  /* 0x0000001e1308a225 */ /* 0x000fe400078e0008 */
[----:B------:R-:W1:Y:S01]  /*0b60*/  @!P2 LDC.64 R30, c[0x0][0x398] ;  /* 0x0000e600ff1eab82 */ /* 0x000e620000000a00 */
[----:B------:R-:W-:-:S04]  /*0b70*/  @!P1 SHF.L.U32 R7, R6, 0x1, RZ ;  /* 0x0000000106079819 */ /* 0x000fc800000006ff */
[----:B------:R-:W-:-:S03]  /*0b80*/  @!P1 IADD3 R4, P5, PT, R7, R26, RZ ;  /* 0x0000001a07049210 */ /* 0x000fc60007fbe0ff */
[----:B------:R-:W1:Y:S01]  /*0b90*/  @!P4 LDC.64 R36, c[0x0][0x3f8] ;  /* 0x0000fe00ff24cb82 */ /* 0x000e620000000a00 */
[----:B0-----:R-:W-:Y:S02]  /*0ba0*/  @!P1 IADD3 R6, P0, PT, R7, R28, RZ ;  /* 0x0000001c07069210 */ /* 0x001fe40007f1e0ff */
[----:B------:R-:W-:Y:S02]  /*0bb0*/  @!P2 IADD3 R7, PT, PT, R9, R25, RZ ;  /* 0x000000190907a210 */ /* 0x000fe40007ffe0ff */
[----:B------:R-:W-:Y:S02]  /*0bc0*/  @!P2 SHF.L.U32 R25, R8, 0x1, RZ ;  /* 0x000000010819a819 */ /* 0x000fe400000006ff */
[----:B------:R-:W-:Y:S02]  /*0bd0*/  @!P1 IADD3.X R5, PT, PT, R16, R27, RZ, P5, !PT ;  /* 0x0000001b10059210 */ /* 0x000fe40002ffe4ff */
[----:B------:R-:W-:Y:S01]  /*0be0*/  @!P2 SHF.L.U64.HI R10, R8, 0x1, R7 ;  /* 0x00000001080aa819 */ /* 0x000fe20000010207 */
[----:B------:R-:W0:Y:S01]  /*0bf0*/  @!P3 LDC.64 R26, c[0x0][0x3a0] ;  /* 0x0000e800ff1abb82 */ /* 0x000e220000000a00 */
[----:B------:R-:W-:Y:S01]  /*0c00*/  @!P2 IADD3 R8, P5, PT, R25, R32, RZ ;  /* 0x000000201908a210 */ /* 0x000fe20007fbe0ff */
[----:B------:R1:W4:Y:S01]  /*0c10*/  @!P1 LDG.E R67, desc[UR6][R4.64] ;  /* 0x0000000604439981 */ /* 0x000322000c1e1900 */
[----:B------:R-:W-:-:S02]  /*0c20*/  IADD3 R19, PT, PT, R11, 0x100, RZ ;  /* 0x000001000b137810 */ /* 0x000fc40007ffe0ff */
[----:B------:R-:W-:Y:S01]  /*0c30*/  @!P1 IADD3.X R7, PT, PT, R16, R29, RZ, P0, !PT ;  /* 0x0000001d10079210 */ /* 0x000fe200007fe4ff */
[----:B-1----:R-:W-:Y:S01]  /*0c40*/  @!P3 IMAD R16, R21, R34, RZ ;  /* 0x000000221510b224 */ /* 0x002fe200078e02ff */
[----:B------:R-:W-:Y:S01]  /*0c50*/  @!P2 IADD3.X R9, PT, PT, R10, R33, RZ, P5, !PT ;  /* 0x000000210a09a210 */ /* 0x000fe20002ffe4ff */
[----:B------:R-:W1:Y:S01]  /*0c60*/  @!P3 LDC.64 R28, c[0x0][0x398] ;  /* 0x0000e600ff1cbb82 */ /* 0x000e620000000a00 */
[----:B------:R-:W-:Y:S01]  /*0c70*/  ISETP.GE.U32.AND P5, PT, R19, UR8, PT ;  /* 0x0000000813007c0c */ /* 0x000fe2000bfa6070 */
[----:B------:R0:W4:Y:S01]  /*0c80*/  @!P1 LDG.E R66, desc[UR6][R6.64] ;  /* 0x0000000606429981 */ /* 0x000122000c1e1900 */
[----:B------:R-:W-:Y:S02]  /*0c90*/  SHF.R.S32.HI R21, RZ, 0x1f, R19 ;  /* 0x0000001fff157819 */ /* 0x000fe40000011413 */
[----:B------:R-:W-:Y:S01]  /*0ca0*/  @!P3 MOV R4, R118 ;  /* 0x000000760004b202 */ /* 0x000fe20000000f00 */
[----:B------:R0:W4:Y:S01]  /*0cb0*/  @!P2 LDG.E R65, desc[UR6][R8.64] ;  /* 0x000000060841a981 */ /* 0x000122000c1e1900 */
[----:B------:R-:W-:Y:S01]  /*0cc0*/  ISETP.GE.AND.EX P5, PT, R21, UR9, PT, P5 ;  /* 0x0000000915007c0c */ /* 0x000fe2000bfa6350 */
[----:B------:R-:W3:Y:S01]  /*0cd0*/  @!P4 LDC.64 R32, c[0x0][0x398] ;  /* 0x0000e600ff20cb82 */ /* 0x000ee20000000a00 */
[----:B------:R-:W-:-:S02]  /*0ce0*/  @!P3 MOV R5, R121 ;  /* 0x000000790005b202 */ /* 0x000fc40000000f00 */
[----:B------:R-:W-:Y:S01]  /*0cf0*/  @!P2 IADD3 R12, P0, PT, R25, R30, RZ ;  /* 0x0000001e190ca210 */ /* 0x000fe20007f1e0ff */
[C---:B------:R-:W-:Y:S02]  /*0d00*/  @!P3 IMAD R25, R17.reuse, R35, R16 ;  /* 0x000000231119b224 */ /* 0x040fe400078e0210 */
[----:B------:R-:W-:Y:S01]  /*0d10*/  @!P3 IMAD.WIDE.U32 R4, R17, R34, R4 ;  /* 0x000000221104b225 */ /* 0x000fe200078e0004 */
[----:B------:R-:W-:-:S03]  /*0d20*/  @!P2 IADD3.X R13, PT, PT, R10, R31, RZ, P0, !PT ;  /* 0x0000001f0a0da210 */ /* 0x000fc600007fe4ff */
[----:B0-----:R-:W-:Y:S01]  /*0d30*/  @!P4 IMAD R6, R23, R36, RZ ;  /* 0x000000241706c224 */ /* 0x001fe200078e02ff */
[----:B------:R-:W-:Y:S01]  /*0d40*/  IADD3 R23, PT, PT, R11, 0x120, RZ ;  /* 0x000001200b177810 */ /* 0x000fe20007ffe0ff */
[----:B------:R-:W4:Y:S01]  /*0d50*/  @!P2 LDG.E R64, desc[UR6][R12.64] ;  /* 0x000000060c40a981 */ /* 0x000f22000c1e1900 */
[----:B------:R-:W-:Y:S01]  /*0d60*/  @!P3 IADD3 R5, PT, PT, R5, R25, RZ ;  /* 0x000000190505b210 */ /* 0x000fe20007ffe0ff */
[----:B------:R-:W0:Y:S01]  /*0d70*/  @!P5 LDC.64 R34, c[0x0][0x3f8] ;  /* 0x0000fe00ff22db82 */ /* 0x000e220000000a00 */
[----:B------:R-:W-:Y:S02]  /*0d80*/  ISETP.GE.U32.AND P2, PT, R23, UR8, PT ;  /* 0x0000000817007c0c */ /* 0x000fe4000bf46070 */
[----:B------:R-:W-:Y:S02]  /*0d90*/  SHF.R.S32.HI R25, RZ, 0x1f, R23 ;  /* 0x0000001fff197819 */ /* 0x000fe40000011417 */
[----:B------:R-:W-:Y:S02]  /*0da0*/  @!P4 MOV R8, R118 ;  /* 0x000000760008c202 */ /* 0x000fe40000000f00 */
[----:B------:R-:W-:Y:S01]  /*0db0*/  @!P4 MOV R9, R121 ;  /* 0x000000790009c202 */ /* 0x000fe20000000f00 */
[----:B------:R-:W3:Y:S01]  /*0dc0*/  @!P4 LDC.64 R30, c[0x0][0x3a0] ;  /* 0x0000e800ff1ecb82 */ /* 0x000ee20000000a00 */
[----:B------:R-:W-:-:S02]  /*0dd0*/  @!P3 SHF.L.U32 R7, R4, 0x1, RZ ;  /* 0x000000010407b819 */ /* 0x000fc400000006ff */
[----:B------:R-:W-:Y:S01]  /*0de0*/  ISETP.GE.AND.EX P2, PT, R25, UR9, PT, P2 ;  /* 0x0000000919007c0c */ /* 0x000fe2000bf46320 */
[C---:B------:R-:W-:Y:S01]  /*0df0*/  @!P4 IMAD R17, R15.reuse, R37, R6 ;  /* 0x000000250f11c224 */ /* 0x040fe200078e0206 */
[----:B------:R-:W-:Y:S01]  /*0e00*/  @!P3 SHF.L.U64.HI R10, R4, 0x1, R5 ;  /* 0x00000001040ab819 */ /* 0x000fe20000010205 */
[----:B------:R-:W-:Y:S01]  /*0e10*/  @!P4 IMAD.WIDE.U32 R8, R15, R36, R8 ;  /* 0x000000240f08c225 */ /* 0x000fe200078e0008 */
[----:B------:R-:W-:Y:S01]  /*0e20*/  @!P3 IADD3 R4, P0, PT, R7, R26, RZ ;  /* 0x0000001a0704b210 */ /* 0x000fe20007f1e0ff */
[----:B------:R-:W3:Y:S01]  /*0e30*/  @!P5 LDC.64 R36, c[0x0][0x398] ;  /* 0x0000e600ff24db82 */ /* 0x000ee20000000a00 */
[----:B------:R-:W-:Y:S02]  /*0e40*/  IADD3 R15, PT, PT, R11, 0x140, RZ ;  /* 0x000001400b0f7810 */ /* 0x000fe40007ffe0ff */
[----:B------:R-:W-:Y:S02]  /*0e50*/  @!P3 IADD3.X R5, PT, PT, R10, R27, RZ, P0, !PT ;  /* 0x0000001b0a05b210 */ /* 0x000fe400007fe4ff */
[----:B------:R-:W-:-:S02]  /*0e60*/  ISETP.GE.U32.AND P1, PT, R15, UR8, PT ;  /* 0x000000080f007c0c */ /* 0x000fc4000bf26070 */
[----:B------:R-:W-:Y:S01]  /*0e70*/  SHF.R.S32.HI R27, RZ, 0x1f, R15 ;  /* 0x0000001fff1b7819 */ /* 0x000fe2000001140f */
[----:B------:R-:W3:Y:S01]  /*0e80*/  @!P2 LDC.64 R38, c[0x0][0x3f8] ;  /* 0x0000fe00ff26ab82 */ /* 0x000ee20000000a00 */
[----:B-1----:R-:W-:Y:S01]  /*0e90*/  @!P3 IADD3 R6, P0, PT, R7, R28, RZ ;  /* 0x0000001c0706b210 */ /* 0x002fe20007f1e0ff */
[----:B------:R0:W4:Y:S01]  /*0ea0*/  @!P3 LDG.E R63, desc[UR6][R4.64] ;  /* 0x00000006043fb981 */ /* 0x000122000c1e1900 */
[----:B------:R-:W-:Y:S02]  /*0eb0*/  ISETP.GE.AND.EX P1, PT, R27, UR9, PT, P1 ;  /* 0x000000091b007c0c */ /* 0x000fe4000bf26310 */
[----:B------:R-:W-:Y:S02]  /*0ec0*/  @!P4 IADD3 R9, PT, PT, R9, R17, RZ ;  /* 0x000000110909c210 */ /* 0x000fe40007ffe0ff */
[----:B------:R-:W-:Y:S02]  /*0ed0*/  @!P3 IADD3.X R7, PT, PT, R10, R29, RZ, P0, !PT ;  /* 0x0000001d0a07b210 */ /* 0x000fe400007fe4ff */
[----:B------:R-:W-:Y:S01]  /*0ee0*/  @!P5 MOV R16, R118 ;  /* 0x000000760010d202 */ /* 0x000fe20000000f00 */
[----:B------:R-:W1:Y:S01]  /*0ef0*/  @!P5 LDC.64 R28, c[0x0][0x3a0] ;  /* 0x0000e800ff1cdb82 */ /* 0x000e620000000a00 */
[----:B------:R-:W-:Y:S01]  /*0f00*/  @!P5 MOV R17, R121 ;  /* 0x000000790011d202 */ /* 0x000fe20000000f00 */
[----:B0-----:R-:W-:Y:S01]  /*0f10*/  @!P5 IMAD R4, R21, R34, RZ ;  /* 0x000000221504d224 */ /* 0x001fe200078e02ff */
[C---:B------:R-:W-:Y:S01]  /*0f20*/  @!P4 SHF.L.U32 R13, R8.reuse, 0x1, RZ ;  /* 0x00000001080dc819 */ /* 0x040fe200000006ff */
[----:B------:R-:W4:Y:S01]  /*0f30*/  @!P3 LDG.E R62, desc[UR6][R6.64] ;  /* 0x00000006063eb981 */ /* 0x000f22000c1e1900 */
[----:B------:R-:W-:Y:S01]  /*0f40*/  @!P4 SHF.L.U64.HI R10, R8, 0x1, R9 ;  /* 0x00000001080ac819 */ /* 0x000fe20000010209 */
[----:B------:R-:W-:Y:S01]  /*0f50*/  @!P5 IMAD R5, R19, R35, R4 ;  /* 0x000000231305d224 */ /* 0x000fe200078e0204 */
[----:B---3--:R-:W-:Y:S01]  /*0f60*/  @!P4 IADD3 R8, P0, PT, R13, R30, RZ ;  /* 0x0000001e0d08c210 */ /* 0x008fe20007f1e0ff */
[----:B------:R-:W-:-:S02]  /*0f70*/  @!P5 IMAD.WIDE.U32 R16, R19, R34, R16 ;  /* 0x000000221310d225 */ /* 0x000fc400078e0010 */
[----:B------:R-:W0:Y:S01]  /*0f80*/  @!P1 LDC.64 R34, c[0x0][0x3f8] ;  /* 0x0000fe00ff229b82 */ /* 0x000e220000000a00 */
[----:B------:R-:W-:Y:S02]  /*0f90*/  MOV R21, RZ ;  /* 0x000000ff00157202 */ /* 0x000fe40000000f00 */
[----:B------:R-:W-:Y:S02]  /*0fa0*/  @!P4 IADD3.X R9, PT, PT, R10, R31, RZ, P0, !PT ;  /* 0x0000001f0a09c210 */ /* 0x000fe400007fe4ff */
[----:B------:R-:W-:-:S03]  /*0fb0*/  @!P4 IADD3 R12, P6, PT, R13, R32, RZ ;  /* 0x000000200d0cc210 */ /* 0x000fc60007fde0ff */
[----:B------:R-:W3:Y:S01]  /*0fc0*/  @!P2 LDC.64 R30, c[0x0][0x3a0] ;  /* 0x0000e800ff1eab82 */ /* 0x000ee20000000a00 */
[----:B------:R-:W-:Y:S01]  /*0fd0*/  @!P4 IADD3.X R13, PT, PT, R10, R33, RZ, P6, !PT ;  /* 0x000000210a0dc210 */ /* 0x000fe200037fe4ff */
[----:B------:R1:W4:Y:S01]  /*0fe0*/  @!P4 LDG.E R21, desc[UR6][R8.64] ;  /* 0x000000060815c981 */ /* 0x000322000c1e1900 */
[----:B------:R-:W-:Y:S01]  /*0ff0*/  @!P2 IMAD R18, R25, R38, RZ ;  /* 0x000000261912a224 */ /* 0x000fe200078e02ff */
[----:B------:R-:W-:-:S04]  /*1000*/  @!P5 IADD3 R5, PT, PT, R17, R5, RZ ;  /* 0x000000051105d210 */ /* 0x000fc80007ffe0ff */
[----:B------:R-:W5:Y:S01]  /*1010*/  @!P2 LDC.64 R32, c[0x0][0x398] ;  /* 0x0000e600ff20ab82 */ /* 0x000f620000000a00 */
[----:B-1----:R-:W-:Y:S02]  /*1020*/  @!P2 MOV R8, R118 ;  /* 0x000000760008a202 */ /* 0x002fe40000000f00 */
[----:B------:R-:W-:Y:S01]  /*1030*/  @!P2 MOV R9, R121 ;  /* 0x000000790009a202 */ /* 0x000fe20000000f00 */
[C---:B------:R-:W-:Y:S01]  /*1040*/  @!P2 IMAD R19, R23.reuse, R39, R18 ;  /* 0x000000271713a224 */ /* 0x040fe200078e0212 */
[C---:B------:R-:W-:Y:S01]  /*1050*/  @!P5 SHF.L.U32 R17, R16.reuse, 0x1, RZ ;  /* 0x000000011011d819 */ /* 0x040fe200000006ff */
[----:B------:R-:W-:Y:S01]  /*1060*/  @!P2 IMAD.WIDE.U32 R8, R23, R38, R8 ;  /* 0x000000261708a225 */ /* 0x000fe200078e0008 */
[----:B------:R-:W-:Y:S02]  /*1070*/  MOV R4, RZ ;  /* 0x000000ff00047202 */ /* 0x000fe40000000f00 */
[----:B------:R-:W-:Y:S02]  /*1080*/  @!P5 SHF.L.U64.HI R10, R16, 0x1, R5 ;  /* 0x00000001100ad819 */ /* 0x000fe40000010205 */
[----:B------:R-:W-:-:S02]  /*1090*/  @!P5 IADD3 R6, P0, PT, R17, R28, RZ ;  /* 0x0000001c1106d210 */ /* 0x000fc40007f1e0ff */
[----:B------:R-:W-:Y:S01]  /*10a0*/  @!P5 IADD3 R16, P3, PT, R17, R36, RZ ;  /* 0x000000241110d210 */ /* 0x000fe20007f7e0ff */
[----:B------:R0:W4:Y:S01]  /*10b0*/  @!P4 LDG.E R4, desc[UR6][R12.64] ;  /* 0x000000060c04c981 */ /* 0x000122000c1e1900 */
[----:B------:R-:W-:Y:S02]  /*10c0*/  IADD3 R25, PT, PT, R11, 0x160, RZ ;  /* 0x000001600b197810 */ /* 0x000fe40007ffe0ff */
[----:B------:R-:W-:Y:S02]  /*10d0*/  @!P2 IADD3 R9, PT, PT, R9, R19, RZ ;  /* 0x000000130909a210 */ /* 0x000fe40007ffe0ff */
[C---:B------:R-:W-:Y:S02]  /*10e0*/  @!P5 IADD3.X R7, PT, PT, R10.reuse, R29, RZ, P0, !PT ;  /* 0x0000001d0a07d210 */ /* 0x040fe400007fe4ff */
[----:B------:R-:W-:Y:S02]  /*10f0*/  @!P5 IADD3.X R17, PT, PT, R10, R37, RZ, P3, !PT ;  /* 0x000000250a11d210 */ /* 0x000fe40001ffe4ff */
[----:B------:R-:W-:Y:S01]  /*1100*/  ISETP.GE.U32.AND P0, PT, R25, UR8, PT ;  /* 0x0000000819007c0c */ /* 0x000fe2000bf06070 */
[----:B0-----:R-:W-:Y:S01]  /*1110*/  @!P1 IMAD R12, R27, R34, RZ ;  /* 0x000000221b0c9224 */ /* 0x001fe200078e02ff */
[----:B------:R-:W-:Y:S01]  /*1120*/  SHF.R.S32.HI R29, RZ, 0x1f, R25 ;  /* 0x0000001fff1d7819 */ /* 0x000fe20000011419 */
[----:B------:R-:W0:Y:S01]  /*1130*/  @!P1 LDC.64 R26, c[0x0][0x3a0] ;  /* 0x0000e800ff1a9b82 */ /* 0x000e220000000a00 */
[----:B------:R-:W-:-:S02]  /*1140*/  @!P2 SHF.L.U32 R19, R8, 0x1, RZ ;  /* 0x000000010813a819 */ /* 0x000fc400000006ff */
[----:B------:R-:W-:Y:S02]  /*1150*/  @!P2 SHF.L.U64.HI R10, R8, 0x1, R9 ;  /* 0x00000001080aa819 */ /* 0x000fe40000010209 */
[----:B------:R-:W-:Y:S02]  /*1160*/  @!P1 MOV R8, R118 ;  /* 0x0000007600089202 */ /* 0x000fe40000000f00 */
[----:B------:R-:W-:Y:S01]  /*1170*/  @!P1 MOV R9, R121 ;  /* 0x0000007900099202 */ /* 0x000fe20000000f00 */
[----:B------:R-:W-:Y:S01]  /*1180*/  @!P1 IMAD R23, R15, R35, R12 ;  /* 0x000000230f179224 */ /* 0x000fe200078e020c */
[----:B------:R-:W-:Y:S01]  /*1190*/  ISETP.GE.AND.EX P0, PT, R29, UR9, PT, P0 ;  /* 0x000000091d007c0c */ /* 0x000fe2000bf06300 */
[----:B------:R-:W1:Y:S01]  /*11a0*/  @!P1 LDC.64 R36, c[0x0][0x398] ;  /* 0x0000e600ff249b82 */ /* 0x000e620000000a00 */
[----:B---3--:R-:W-:Y:S01]  /*11b0*/  @!P2 IADD3 R12, P3, PT, R19, R30, RZ ;  /* 0x0000001e130ca210 */ /* 0x008fe20007f7e0ff */
[----:B------:R-:W-:Y:S01]  /*11c0*/  @!P1 IMAD.WIDE.U32 R8, R15, R34, R8 ;  /* 0x000000220f089225 */ /* 0x000fe200078e0008 */
[----:B------:R-:W-:-:S02]  /*11d0*/  MOV R5, RZ ;  /* 0x000000ff00057202 */ /* 0x000fc40000000f00 */
[C---:B------:R-:W-:Y:S02]  /*11e0*/  @!P2 IADD3.X R13, PT, PT, R10.reuse, R31, RZ, P3, !PT ;  /* 0x0000001f0a0da210 */ /* 0x040fe40001ffe4ff */
[----:B-----5:R-:W-:Y:S01]  /*11f0*/  @!P2 IADD3 R18, P3, PT, R19, R32, RZ ;  /* 0x000000201312a210 */ /* 0x020fe20007f7e0ff */
[----:B------:R-:W3:Y:S01]  /*1200*/  LDC.64 R30, c[0x0][0x3b8] ;  /* 0x0000ee00ff1e7b82 */ /* 0x000ee20000000a00 */
[----:B------:R-:W-:Y:S01]  /*1210*/  @!P1 IADD3 R9, PT, PT, R9, R23, RZ ;  /* 0x0000001709099210 */ /* 0x000fe20007ffe0ff */
[----:B------:R5:W4:Y:S01]  /*1220*/  @!P5 LDG.E R5, desc[UR6][R6.64] ;  /* 0x000000060605d981 */ /* 0x000b22000c1e1900 */
[----:B------:R-:W-:Y:S02]  /*1230*/  @!P2 IADD3.X R19, PT, PT, R10, R33, RZ, P3, !PT ;  /* 0x000000210a13a210 */ /* 0x000fe40001ffe4ff */
[C---:B------:R-:W-:Y:S02]  /*1240*/  @!P1 SHF.L.U32 R15, R8.reuse, 0x1, RZ ;  /* 0x00000001080f9819 */ /* 0x040fe400000006ff */
[----:B------:R-:W-:-:S02]  /*1250*/  @!P1 SHF.L.U64.HI R10, R8, 0x1, R9 ;  /* 0x00000001080a9819 */ /* 0x000fc40000010209 */
[----:B------:R-:W-:Y:S01]  /*1260*/  CS2R R8, SRZ ;  /* 0x0000000000087805 */ /* 0x000fe2000001ff00 */
[----:B------:R-:W2:Y:S01]  /*1270*/  @!P0 LDC.64 R38, c[0x0][0x3f8] ;  /* 0x0000fe00ff268b82 */ /* 0x000ea20000000a00 */
[----:B-----5:R-:W-:Y:S02]  /*1280*/  CS2R R6, SRZ ;  /* 0x0000000000067805 */ /* 0x020fe4000001ff00 */
[----:B------:R-:W-:Y:S02]  /*1290*/  IADD3 R33, PT, PT, R11, 0x180, RZ ;  /* 0x000001800b217810 */ /* 0x000fe40007ffe0ff */
[----:B------:R-:W5:Y:S02]  /*12a0*/  @!P2 LDG.E R8, desc[UR6][R18.64] ;  /* 0x000000061208a981 */ /* 0x000f64000c1e1900 */
[----:B------:R-:W-:Y:S02]  /*12b0*/  SHF.R.S32.HI R35, RZ, 0x1f, R33 ;  /* 0x0000001fff237819 */ /* 0x000fe40000011421 */
[----:B------:R1:W5:Y:S01]  /*12c0*/  @!P2 LDG.E R7, desc[UR6][R12.64] ;  /* 0x000000060c07a981 */ /* 0x000362000c1e1900 */
[----:B------:R-:W-:-:S02]  /*12d0*/  ISETP.GE.U32.AND P2, PT, R33, UR8, PT ;  /* 0x0000000821007c0c */ /* 0x000fc4000bf46070 */
[----:B0-----:R-:W-:Y:S01]  /*12e0*/  @!P1 IADD3 R22, P3, PT, R15, R26, RZ ;  /* 0x0000001a0f169210 */ /* 0x001fe20007f7e0ff */
[----:B------:R2:W5:Y:S01]  /*12f0*/  @!P5 LDG.E R6, desc[UR6][R16.64] ;  /* 0x000000061006d981 */ /* 0x000562000c1e1900 */
[----:B------:R-:W-:Y:S02]  /*1300*/  ISETP.GE.AND.EX P2, PT, R35, UR9, PT, P2 ;  /* 0x0000000923007c0c */ /* 0x000fe4000bf46320 */
[----:B------:R-:W-:Y:S02]  /*1310*/  @!P1 IADD3.X R23, PT, PT, R10, R27, RZ, P3, !PT ;  /* 0x0000001b0a179210 */ /* 0x000fe40001ffe4ff */
[----:B------:R-:W-:Y:S01]  /*1320*/  IADD3 R45, PT, PT, R11, 0x1a0, RZ ;  /* 0x000001a00b2d7810 */ /* 0x000fe20007ffe0ff */
[----:B------:R-:W0:Y:S01]  /*1330*/  @!P0 LDC.64 R26, c[0x0][0x3a0] ;  /* 0x0000e800ff1a8b82 */ /* 0x000e220000000a00 */
[----:B-1----:R-:W-:Y:S01]  /*1340*/  @!P1 IADD3 R12, P3, PT, R15, R36, RZ ;  /* 0x000000240f0c9210 */ /* 0x002fe20007f7e0ff */
[----:B------:R3:W5:Y:S01]  /*1350*/  @!P1 LDG.E R9, desc[UR6][R22.64] ;  /* 0x0000000616099981 */ /* 0x000762000c1e1900 */
[----:B--2---:R-:W-:-:S05]  /*1360*/  @!P0 IMAD R16, R29, R38, RZ ;  /* 0x000000261d108224 */ /* 0x004fca00078e02ff */
[----:B------:R-:W1:Y:S01]  /*1370*/  @!P2 LDC.64 R42, c[0x0][0x3f8] ;  /* 0x0000fe00ff2aab82 */ /* 0x000e620000000a00 */
[----:B------:R-:W-:Y:S01]  /*1380*/  @!P1 IADD3.X R13, PT, PT, R10, R37, RZ, P3, !PT ;  /* 0x000000250a0d9210 */ /* 0x000fe20001ffe4ff */
[----:B------:R-:W-:Y:S01]  /*1390*/  @!P0 IMAD R15, R25, R39, R16 ;  /* 0x00000027190f8224 */ /* 0x000fe200078e0210 */
[----:B------:R-:W-:Y:S02]  /*13a0*/  ISETP.GE.U32.AND P3, PT, R45, UR8, PT ;  /* 0x000000082d007c0c */ /* 0x000fe4000bf66070 */
[----:B------:R-:W-:Y:S02]  /*13b0*/  SHF.R.S32.HI R41, RZ, 0x1f, R45 ;  /* 0x0000001fff297819 */ /* 0x000fe4000001142d */
[----:B------:R-:W-:Y:S01]  /*13c0*/  @!P0 MOV R16, R118 ;  /* 0x0000007600108202 */ /* 0x000fe20000000f00 */
[----:B------:R-:W2:Y:S01]  /*13d0*/  @!P0 LDC.64 R36, c[0x0][0x398] ;  /* 0x0000e600ff248b82 */ /* 0x000ea20000000a00 */
[----:B------:R-:W-:Y:S02]  /*13e0*/  @!P0 MOV R17, R121 ;  /* 0x0000007900118202 */ /* 0x000fe40000000f00 */
[----:B------:R-:W-:-:S02]  /*13f0*/  ISETP.NE.AND P5, PT, RZ, UR4, PT ;  /* 0x00000004ff007c0c */ /* 0x000fc4000bfa5270 */
[----:B------:R-:W-:Y:S01]  /*1400*/  ISETP.GE.AND.EX P3, PT, R41, UR9, PT, P3 ;  /* 0x0000000929007c0c */ /* 0x000fe2000bf66330 */
[----:B------:R-:W-:Y:S01]  /*1410*/  @!P0 IMAD.WIDE.U32 R16, R25, R38, R16 ;  /* 0x0000002619108225 */ /* 0x000fe200078e0010 */
[C---:B------:R-:W-:Y:S01]  /*1420*/  IADD3 R47, PT, PT, R11.reuse, 0x1c0, RZ ;  /* 0x000001c00b2f7810 */ /* 0x040fe20007ffe0ff */
[----:B------:R-:W2:Y:S01]  /*1430*/  @!P2 LDC.64 R24, c[0x0][0x3a0] ;  /* 0x0000e800ff18ab82 */ /* 0x000ea20000000a00 */
[----:B------:R-:W-:Y:S02]  /*1440*/  IADD3 R20, PT, PT, R11, 0x1e0, RZ ;  /* 0x000001e00b147810 */ /* 0x000fe40007ffe0ff */
[----:B------:R-:W-:Y:S02]  /*1450*/  @!P0 IADD3 R11, PT, PT, R17, R15, RZ ;  /* 0x0000000f110b8210 */ /* 0x000fe40007ffe0ff */
[----:B------:R-:W-:Y:S02]  /*1460*/  MOV R10, RZ ;  /* 0x000000ff000a7202 */ /* 0x000fe40000000f00 */
[C---:B------:R-:W-:Y:S01]  /*1470*/  @!P0 SHF.L.U32 R39, R16.reuse, 0x1, RZ ;  /* 0x0000000110278819 */ /* 0x040fe200000006ff */
[----:B------:R-:W2:Y:S01]  /*1480*/  @P5 LDC.64 R28, c[0x0][0x3b0] ;  /* 0x0000ec00ff1c5b82 */ /* 0x000ea20000000a00 */
[----:B------:R-:W-:Y:S01]  /*1490*/  @!P0 SHF.L.U64.HI R32, R16, 0x1, R11 ;  /* 0x0000000110208819 */ /* 0x000fe2000001020b */
[----:B---3--:R-:W-:Y:S01]  /*14a0*/  IMAD.WIDE R22, R77, 0x8, R30 ;  /* 0x000000084d167825 */ /* 0x008fe200078e021e */
[----:B------:R-:W-:Y:S01]  /*14b0*/  ISETP.GE.U32.AND P4, PT, R47, UR8, PT ;  /* 0x000000082f007c0c */ /* 0x000fe2000bf86070 */
[----:B------:R1:W3:Y:S01]  /*14c0*/  @!P1 LDG.E R10, desc[UR6][R12.64] ;  /* 0x000000060c0a9981 */ /* 0x0002e2000c1e1900 */
[----:B------:R-:W-:-:S03]  /*14d0*/  SHF.R.S32.HI R51, RZ, 0x1f, R47 ;  /* 0x0000001fff337819 */ /* 0x000fc6000001142f */
[----:B------:R-:W2:Y:S01]  /*14e0*/  @!P2 LDC.64 R18, c[0x0][0x398] ;  /* 0x0000e600ff12ab82 */ /* 0x000ea20000000a00 */
[----:B------:R-:W-:Y:S01]  /*14f0*/  @!P2 MOV R30, R118 ;  /* 0x00000076001ea202 */ /* 0x000fe20000000f00 */
[----:B------:R-:W5:Y:S01]  /*1500*/  LDG.E.64 R22, desc[UR6][R22.64] ;  /* 0x0000000616167981 */ /* 0x000f62000c1e1b00 */
[----:B------:R-:W-:-:S05]  /*1510*/  @!P2 MOV R31, R121 ;  /* 0x00000079001fa202 */ /* 0x000fca0000000f00 */
[----:B------:R-:W2:Y:S01]  /*1520*/  @!P3 LDC.64 R16, c[0x0][0x3f8] ;  /* 0x0000fe00ff10bb82 */ /* 0x000ea20000000a00 */
[-C--:B-1----:R-:W-:Y:S01]  /*1530*/  @!P2 IMAD R12, R35, R42.reuse, RZ ;  /* 0x0000002a230ca224 */ /* 0x082fe200078e02ff */
[----:B------:R-:W-:Y:S01]  /*1540*/  ISETP.GE.AND.EX P4, PT, R51, UR9, PT, P4 ;  /* 0x0000000933007c0c */ /* 0x000fe2000bf86340 */
[----:B------:R-:W-:Y:S01]  /*1550*/  @!P2 IMAD.WIDE.U32 R30, R33, R42, R30 ;  /* 0x0000002a211ea225 */ /* 0x000fe200078e001e */
[----:B0-----:R-:W-:-:S03]  /*1560*/  @!P0 IADD3 R26, P6, PT, R39, R26, RZ ;  /* 0x0000001a271a8210 */ /* 0x001fc60007fde0ff */
[----:B------:R-:W-:Y:S01]  /*1570*/  @!P2 IMAD R13, R33, R43, R12 ;  /* 0x0000002b210da224 */ /* 0x000fe200078e020c */
[C---:B------:R-:W-:Y:S02]  /*1580*/  @!P0 IADD3.X R27, PT, PT, R32.reuse, R27, RZ, P6, !PT ;  /* 0x0000001b201b8210 */ /* 0x040fe400037fe4ff */
[----:B------:R-:W-:Y:S02]  /*1590*/  MOV R11, RZ ;  /* 0x000000ff000b7202 */ /* 0x000fe40000000f00 */
[----:B--2---:R-:W-:Y:S02]  /*15a0*/  @!P0 IADD3 R38, P6, PT, R39, R36, RZ ;  /* 0x0000002427268210 */ /* 0x004fe40007fde0ff */
[----:B------:R-:W-:Y:S02]  /*15b0*/  @!P2 IADD3 R13, PT, PT, R31, R13, RZ ;  /* 0x0000000d1f0da210 */ /* 0x000fe40007ffe0ff */
[----:B------:R-:W-:Y:S01]  /*15c0*/  MOV R12, RZ ;  /* 0x000000ff000c7202 */ /* 0x000fe20000000f00 */
[----:B------:R0:W2:Y:S01]  /*15d0*/  @!P0 LDG.E R11, desc[UR6][R26.64] ;  /* 0x000000061a0b8981 */ /* 0x0000a2000c1e1900 */
[----:B------:R-:W-:-:S02]  /*15e0*/  @!P0 IADD3.X R39, PT, PT, R32, R37, RZ, P6, !PT ;  /* 0x0000002520278210 */ /* 0x000fc400037fe4ff */
[----:B------:R-:W-:Y:S01]  /*15f0*/  LEA R49, R115, R14, 0x5 ;  /* 0x0000000e73317211 */ /* 0x000fe200078e28ff */
[----:B------:R-:W1:Y:S01]  /*1600*/  @!P3 LDC.64 R32, c[0x0][0x398] ;  /* 0x0000e600ff20bb82 */ /* 0x000e620000000a00 */
[----:B------:R-:W-:Y:S01]  /*1610*/  ISETP.GE.U32.AND P1, PT, R20, UR8, PT ;  /* 0x0000000814007c0c */ /* 0x000fe2000bf26070 */
[----:B------:R0:W2:Y:S01]  /*1620*/  @!P0 LDG.E R12, desc[UR6][R38.64] ;  /* 0x00000006260c8981 */ /* 0x0000a2000c1e1900 */
[----:B------:R-:W-:Y:S02]  /*1630*/  SHF.R.S32.HI R15, RZ, 0x1f, R20 ;  /* 0x0000001fff0f7819 */ /* 0x000fe40000011414 */
[C---:B------:R-:W-:Y:S02]  /*1640*/  @!P2 SHF.L.U32 R43, R30.reuse, 0x1, RZ ;  /* 0x000000011e2ba819 */ /* 0x040fe400000006ff */
[----:B------:R-:W-:Y:S01]  /*1650*/  @!P2 SHF.L.U64.HI R14, R30, 0x1, R13 ;  /* 0x000000011e0ea819 */ /* 0x000fe2000001020d */
[----:B0-----:R-:W0:Y:S01]  /*1660*/  @!P4 LDC.64 R26, c[0x0][0x3f8] ;  /* 0x0000fe00ff1acb82 */ /* 0x001e220000000a00 */
[----:B------:R-:W-:Y:S01]  /*1670*/  ISETP.GE.AND.EX P1, PT, R15, UR9, PT, P1 ;  /* 0x000000090f007c0c */ /* 0x000fe2000bf26310 */
[----:B------:R-:W-:Y:S01]  /*1680*/  @P5 IMAD.WIDE R34, R49, 0x2, R28 ;  /* 0x0000000231225825 */ /* 0x000fe200078e021c */
[----:B------:R-:W-:-:S05]  /*1690*/  @!P2 IADD3 R40, P0, PT, R43, R24, RZ ;  /* 0x000000182b28a210 */ /* 0x000fca0007f1e0ff */
[----:B------:R-:W1:Y:S01]  /*16a0*/  @!P3 LDC.64 R30, c[0x0][0x3a0] ;  /* 0x0000e800ff1ebb82 */ /* 0x000e620000000a00 */
[----:B------:R-:W-:Y:S01]  /*16b0*/  @!P2 IADD3 R42, P6, PT, R43, R18, RZ ;  /* 0x000000122b2aa210 */ /* 0x000fe20007fde0ff */
[----:B------:R-:W-:Y:S01]  /*16c0*/  @!P3 IMAD R18, R41, R16, RZ ;  /* 0x000000102912b224 */ /* 0x000fe200078e02ff */
[----:B------:R-:W-:Y:S01]  /*16d0*/  @!P2 IADD3.X R41, PT, PT, R14, R25, RZ, P0, !PT ;  /* 0x000000190e29a210 */ /* 0x000fe200007fe4ff */
[----:B------:R-:W3:Y:S01]  /*16e0*/  @P5 LDG.E.U16 R36, desc[UR6][R34.64] ;  /* 0x0000000622245981 */ /* 0x000ee2000c1e1500 */
[----:B------:R-:W-:-:S03]  /*16f0*/  @!P3 MOV R24, R118 ;  /* 0x000000760018b202 */ /* 0x000fc60000000f00 */
[----:B------:R-:W1:Y:S01]  /*1700*/  LDC.64 R28, c[0x0][0x3a8] ;  /* 0x0000ea00ff1c7b82 */ /* 0x000e620000000a00 */
[----:B------:R-:W-:Y:S01]  /*1710*/  @!P3 MOV R25, R121 ;  /* 0x000000790019b202 */ /* 0x000fe20000000f00 */
[C---:B------:R-:W-:Y:S01]  /*1720*/  @!P3 IMAD R39, R45.reuse, R17, R18 ;  /* 0x000000112d27b224 */ /* 0x040fe200078e0212 */
[----:B------:R-:W-:Y:S01]  /*1730*/  @!P2 IADD3.X R43, PT, PT, R14, R19, RZ, P6, !PT ;  /* 0x000000130e2ba210 */ /* 0x000fe200037fe4ff */
[----:B------:R0:W2:Y:S01]  /*1740*/  @P5 LDG.E.U16 R37, desc[UR6][R34.64+0x2] ;  /* 0x0000020622255981 */ /* 0x0000a2000c1e1500 */
[----:B------:R-:W-:Y:S01]  /*1750*/  @!P3 IMAD.WIDE.U32 R16, R45, R16, R24 ;  /* 0x000000102d10b225 */ /* 0x000fe200078e0018 */
[----:B------:R-:W-:Y:S02]  /*1760*/  MOV R13, RZ ;  /* 0x000000ff000d7202 */ /* 0x000fe40000000f00 */
[----:B------:R-:W1:Y:S01]  /*1770*/  @!P1 LDC.64 R18, c[0x0][0x3f8] ;  /* 0x0000fe00ff129b82 */ /* 0x000e620000000a00 */
[----:B------:R-:W-:Y:S01]  /*1780*/  MOV R14, RZ ;  /* 0x000000ff000e7202 */ /* 0x000fe20000000f00 */
[----:B0-----:R-:W-:-:S02]  /*1790*/  @!P4 IMAD R38, R51, R26, RZ ;  /* 0x0000001a3326c224 */ /* 0x001fc400078e02ff */
[----:B------:R-:W2:Y:S01]  /*17a0*/  @!P2 LDG.E R13, desc[UR6][R40.64] ;  /* 0x00000006280da981 */ /* 0x000ea2000c1e1900 */
[----:B------:R-:W-:Y:S02]  /*17b0*/  @!P3 IADD3 R35, PT, PT, R17, R39, RZ ;  /* 0x000000271123b210 */ /* 0x000fe40007ffe0ff */
[C---:B------:R-:W-:Y:S01]  /*17c0*/  @!P3 SHF.L.U32 R17, R16.reuse, 0x1, RZ ;  /* 0x000000011011b819 */ /* 0x040fe200000006ff */
[----:B------:R0:W2:Y:S01]  /*17d0*/  @!P2 LDG.E R14, desc[UR6][R42.64] ;  /* 0x000000062a0ea981 */ /* 0x0000a2000c1e1900 */
[----:B------:R-:W-:Y:S01]  /*17e0*/  @!P3 SHF.L.U64.HI R34, R16, 0x1, R35 ;  /* 0x000000011022b819 */ /* 0x000fe20000010223 */
[----:B------:R-:W0:Y:S01]  /*17f0*/  @!P4 LDC.64 R24, c[0x0][0x3a0] ;  /* 0x0000e800ff18cb82 */ /* 0x000e220000000a00 */
[C---:B-1----:R-:W-:Y:S02]  /*1800*/  @!P3 IADD3 R30, P0, PT, R17.reuse, R30, RZ ;  /* 0x0000001e111eb210 */ /* 0x042fe40007f1e0ff */
[----:B------:R-:W-:Y:S02]  /*1810*/  @!P3 IADD3 R32, P2, PT, R17, R32, RZ ;  /* 0x000000201120b210 */ /* 0x000fe40007f5e0ff */
[----:B------:R-:W-:-:S02]  /*1820*/  @!P4 MOV R16, R118 ;  /* 0x000000760010c202 */ /* 0x000fc40000000f00 */
[----:B------:R-:W-:Y:S01]  /*1830*/  @!P4 MOV R17, R121 ;  /* 0x000000790011c202 */ /* 0x000fe20000000f00 */
[----:B------:R-:W-:Y:S01]  /*1840*/  @!P4 IMAD R45, R47, R27, R38 ;  /* 0x0000001b2f2dc224 */ /* 0x000fe200078e0226 */
[C---:B------:R-:W-:Y:S01]  /*1850*/  @!P3 IADD3.X R31, PT, PT, R34.reuse, R31, RZ, P0, !PT ;  /* 0x0000001f221fb210 */ /* 0x040fe200007fe4ff */
[----:B------:R-:W-:Y:S01]  /*1860*/  IMAD.WIDE R38, R49, 0x2, R28 ;  /* 0x0000000231267825 */ /* 0x000fe200078e021c */
[----:B------:R-:W-:Y:S01]  /*1870*/  @!P3 IADD3.X R33, PT, PT, R34, R33, RZ, P2, !PT ;  /* 0x000000212221b210 */ /* 0x000fe200017fe4ff */
[----:B------:R-:W1:Y:S02]  /*1880*/  @!P1 LDC.64 R28, c[0x0][0x398] ;  /* 0x0000e600ff1c9b82 */ /* 0x000e640000000a00 */
[----:B------:R-:W-:Y:S01]  /*1890*/  @!P4 IMAD.WIDE.U32 R16, R47, R26, R16 ;  /* 0x0000001a2f10c225 */ /* 0x000fe200078e0010 */
[----:B------:R-:W2:Y:S03]  /*18a0*/  LDG.E.U16 R78, desc[UR6][R38.64] ;  /* 0x00000006264e7981 */ /* 0x000ea6000c1e1500 */
[----:B------:R-:W-:Y:S01]  /*18b0*/  @!P1 IMAD R15, R15, R18, RZ ;  /* 0x000000120f0f9224 */ /* 0x000fe200078e02ff */
[----:B------:R-:W2:Y:S01]  /*18c0*/  LDG.E.U16 R40, desc[UR6][R38.64+0x2] ;  /* 0x0000020626287981 */ /* 0x000ea2000c1e1500 */
[----:B------:R-:W1:Y:S01]  /*18d0*/  @!P1 LDC.64 R34, c[0x0][0x3a0] ;  /* 0x0000e800ff229b82 */ /* 0x000e620000000a00 */
[----:B------:R-:W-:-:S07]  /*18e0*/  @!P4 IADD3 R17, PT, PT, R17, R45, RZ ;  /* 0x0000002d1111c210 */ /* 0x000fce0007ffe0ff */
[----:B------:R-:W1:Y:S01]  /*18f0*/  @!P4 LDC.64 R26, c[0x0][0x398] ;  /* 0x0000e600ff1acb82 */ /* 0x000e620000000a00 */
[C---:B0-----:R-:W-:Y:S02]  /*1900*/  @!P4 SHF.L.U32 R43, R16.reuse, 0x1, RZ ;  /* 0x00000001102bc819 */ /* 0x041fe400000006ff */
[----:B------:R-:W-:Y:S02]  /*1910*/  @!P4 SHF.L.U64.HI R42, R16, 0x1, R17 ;  /* 0x00000001102ac819 */ /* 0x000fe40000010211 */
[----:B------:R-:W-:Y:S02]  /*1920*/  @!P1 MOV R16, R118 ;  /* 0x0000007600109202 */ /* 0x000fe40000000f00 */
[----:B------:R-:W-:Y:S01]  /*1930*/  @!P1 MOV R17, R121 ;  /* 0x0000007900119202 */ /* 0x000fe20000000f00 */
[C---:B------:R-:W-:Y:S01]  /*1940*/  @!P1 IMAD R41, R20.reuse, R19, R15 ;  /* 0x0000001314299224 */ /* 0x040fe200078e020f */
[----:B------:R-:W-:Y:S01]  /*1950*/  MOV R15, RZ ;  /* 0x000000ff000f7202 */ /* 0x000fe20000000f00 */
[----:B------:R-:W-:Y:S01]  /*1960*/  @!P1 IMAD.WIDE.U32 R18, R20, R18, R16 ;  /* 0x0000001214129225 */ /* 0x000fe200078e0010 */
[----:B------:R-:W-:-:S02]  /*1970*/  CS2R R16, SRZ ;  /* 0x0000000000107805 */ /* 0x000fc4000001ff00 */
[----:B------:R-:W-:Y:S02]  /*1980*/  @!P4 IADD3 R24, P0, PT, R43, R24, RZ ;  /* 0x000000182b18c210 */ /* 0x000fe40007f1e0ff */
[----:B------:R-:W2:Y:S01]  /*1990*/  @!P3 LDG.E R15, desc[UR6][R30.64] ;  /* 0x000000061e0fb981 */ /* 0x000ea2000c1e1900 */
[----:B------:R-:W-:Y:S02]  /*19a0*/  @!P1 IADD3 R41, PT, PT, R19, R41, RZ ;  /* 0x0000002913299210 */ /* 0x000fe40007ffe0ff */
[C---:B------:R-:W-:Y:S01]  /*19b0*/  @!P1 SHF.L.U32 R19, R18.reuse, 0x1, RZ ;  /* 0x0000000112139819 */ /* 0x040fe200000006ff */
[----:B------:R-:W2:Y:S01]  /*19c0*/  @!P3 LDG.E R16, desc[UR6][R32.64] ;  /* 0x000000062010b981 */ /* 0x000ea2000c1e1900 */
[----:B------:R-:W-:Y:S02]  /*19d0*/  @!P1 SHF.L.U64.HI R20, R18, 0x1, R41 ;  /* 0x0000000112149819 */ /* 0x000fe40000010229 */
[C---:B-1----:R-:W-:Y:S02]  /*19e0*/  @!P1 IADD3 R34, P2, PT, R19.reuse, R34, RZ ;  /* 0x0000002213229210 */ /* 0x042fe40007f5e0ff */
[----:B------:R-:W-:-:S02]  /*19f0*/  @!P1 IADD3 R28, P3, PT, R19, R28, RZ ;  /* 0x0000001c131c9210 */ /* 0x000fc40007f7e0ff */
[----:B------:R-:W-:Y:S02]  /*1a00*/  @!P4 IADD3.X R25, PT, PT, R42, R25, RZ, P0, !PT ;  /* 0x000000192a19c210 */ /* 0x000fe400007fe4ff */
[----:B------:R-:W-:Y:S02]  /*1a10*/  @!P4 IADD3 R26, P0, PT, R43, R26, RZ ;  /* 0x0000001a2b1ac210 */ /* 0x000fe40007f1e0ff */
[----:B------:R-:W-:Y:S02]  /*1a20*/  CS2R R18, SRZ ;  /* 0x0000000000127805 */ /* 0x000fe4000001ff00 */
[C---:B------:R-:W-:Y:S01]  /*1a30*/  @!P1 IADD3.X R35, PT, PT, R20.reuse, R35, RZ, P2, !PT ;  /* 0x0000002314239210 */ /* 0x040fe200017fe4ff */
[----:B------:R0:W2:Y:S01]  /*1a40*/  @!P4 LDG.E R17, desc[UR6][R24.64] ;  /* 0x000000061811c981 */ /* 0x0000a2000c1e1900 */
[----:B------:R-:W-:Y:S02]  /*1a50*/  @!P1 IADD3.X R29, PT, PT, R20, R29, RZ, P3, !PT ;  /* 0x0000001d141d9210 */ /* 0x000fe40001ffe4ff */
[----:B------:R-:W-:Y:S01]  /*1a60*/  MOV R20, RZ ;  /* 0x000000ff00147202 */ /* 0x000fe20000000f00 */
[----:B------:R-:W2:Y:S01]  /*1a70*/  @!P1 LDG.E R19, desc[UR6][R34.64] ;  /* 0x0000000622139981 */ /* 0x000ea2000c1e1900 */
[----:B------:R-:W-:-:S04]  /*1a80*/  @!P4 IADD3.X R27, PT, PT, R42, R27, RZ, P0, !PT ;  /* 0x0000001b2a1bc210 */ /* 0x000fc800007fe4ff */
[----:B------:R-:W2:Y:S04]  /*1a90*/  @!P1 LDG.E R20, desc[UR6][R28.64] ;  /* 0x000000061c149981 */ /* 0x000ea8000c1e1900 */
[----:B------:R-:W2:Y:S01]  /*1aa0*/  @!P4 LDG.E R18, desc[UR6][R26.64] ;  /* 0x000000061a12c981 */ /* 0x000ea2000c1e1900 */
[----:B------:R-:W-:Y:S01]  /*1ab0*/  MOV R114, 0x3f800000 ;  /* 0x3f80000000727802 */ /* 0x000fe20000000f00 */
[----:B------:R-:W-:Y:S01]  /*1ac0*/  UISETP.NE.AND UP0, UPT, UR4, URZ, UPT ;  /* 0x000000ff0400728c */ /* 0x000fe2000bf05270 */
[----:B------:R-:W-:Y:S02]  /*1ad0*/  MOV R79, RZ ;  /* 0x000000ff004f7202 */ /* 0x000fe40000000f00 */
[----:B------:R-:W-:Y:S02]  /*1ae0*/  MOV R82, RZ ;  /* 0x000000ff00527202 */ /* 0x000fe40000000f00 */
[----:B------:R-:W-:-:S02]  /*1af0*/  PRMT R112, R75, 0x7632, R112 ;  /* 0x000076324b707816 */ /* 0x000fc40000000070 */
[----:B------:R-:W-:Y:S02]  /*1b00*/  PRMT R113, R74, 0x7632, R113 ;  /* 0x000076324a717816 */ /* 0x000fe40000000071 */
[----:B------:R-:W-:Y:S02]  /*1b10*/  PRMT R110, R73, 0x7632, R110 ;  /* 0x00007632496e7816 */ /* 0x000fe4000000006e */
[----:B------:R-:W-:Y:S02]  /*1b20*/  PRMT R111, R72, 0x7632, R111 ;  /* 0x00007632486f7816 */ /* 0x000fe4000000006f */
[----:B----4-:R-:W-:Y:S02]  /*1b30*/  PRMT R108, R71, 0x7632, R108 ;  /* 0x00007632476c7816 */ /* 0x010fe4000000006c */
        /* <DEDUP_REMOVED lines=12> */
[----:B-----5:R-:W-:-:S05]  /*1c00*/  FFMA.FTZ R23, -R22, R22, R23 ;  /* 0x0000001616177223 */ /* 0x020fca0000010117 */
[----:B------:R-:W-:-:S13]  /*1c10*/  FSETP.GTU.FTZ.AND P0, PT, R23, RZ, PT ;  /* 0x000000ff1700720b */ /* 0x000fda0003f1c000 */
[----:B0-----:R-:W0:Y:S01]  /*1c20*/  @P0 LDC R24, c[0x0][0x3c0] ;  /* 0x0000f000ff180b82 */ /* 0x001e220000000800 */
[----:B------:R-:W-:Y:S02]  /*1c30*/  PRMT R97, R6, 0x7632, R97 ;  /* 0x0000763206617816 */ /* 0x000fe40000000061 */
[----:B------:R-:W-:Y:S02]  /*1c40*/  PRMT R94, R7, 0x7632, R94 ;  /* 0x00007632075e7816 */ /* 0x000fe4000000005e */
[----:B------:R-:W-:Y:S02]  /*1c50*/  PRMT R95, R8, 0x7632, R95 ;  /* 0x00007632085f7816 */ /* 0x000fe4000000005f */
[----:B------:R-:W-:Y:S01]  /*1c60*/  PRMT R92, R9, 0x7632, R92 ;  /* 0x00007632095c7816 */ /* 0x000fe2000000005c */
[----:B0-----:R-:W-:-:S04]  /*1c70*/  @P0 FADD.FTZ R24, R23, R24 ;  /* 0x0000001817180221 */ /* 0x001fc80000010000 */
[----:B------:R0:W1:Y:S01]  /*1c80*/  @P0 MUFU.RSQ R114, R24 ;  /* 0x0000001800720308 */ /* 0x0000620000001400 */
[----:B---3--:R-:W-:Y:S01]  /*1c90*/  @P5 HADD2.F32 R79, -RZ, R36.H0_H0 ;  /* 0x20000024ff4f5230 */ /* 0x008fe20000004100 */
[----:B------:R-:W-:Y:S02]  /*1ca0*/  PRMT R93, R10, 0x7632, R93 ;  /* 0x000076320a5d7816 */ /* 0x000fe4000000005d */
[----:B--2---:R-:W-:Y:S02]  /*1cb0*/  PRMT R90, R11, 0x7632, R90 ;  /* 0x000076320b5a7816 */ /* 0x004fe4000000005a */
[----:B------:R-:W-:Y:S01]  /*1cc0*/  PRMT R91, R12, 0x7632, R91 ;  /* 0x000076320c5b7816 */ /* 0x000fe2000000005b */
[----:B------:R-:W-:Y:S01]  /*1cd0*/  @P5 HADD2.F32 R82, -RZ, R37.H0_H0 ;  /* 0x20000025ff525230 */ /* 0x000fe20000004100 */
[----:B------:R-:W-:Y:S02]  /*1ce0*/  PRMT R88, R13, 0x7632, R88 ;  /* 0x000076320d587816 */ /* 0x000fe40000000058 */
[----:B------:R-:W-:Y:S01]  /*1cf0*/  PRMT R89, R14, 0x7632, R89 ;  /* 0x000076320e597816 */ /* 0x000fe20000000059 */
[----:B------:R-:W-:-:S02]  /*1d00*/  HADD2.F32 R78, -RZ, R78.H0_H0 ;  /* 0x2000004eff4e7230 */ /* 0x000fc40000004100 */
[----:B------:R-:W-:Y:S01]  /*1d10*/  HADD2.F32 R23, -RZ, R40.H0_H0 ;  /* 0x20000028ff177230 */ /* 0x000fe20000004100 */
[----:B------:R-:W-:Y:S02]  /*1d20*/  PRMT R86, R15, 0x7632, R86 ;  /* 0x000076320f567816 */ /* 0x000fe40000000056 */
[----:B------:R-:W-:Y:S02]  /*1d30*/  PRMT R87, R16, 0x7632, R87 ;  /* 0x0000763210577816 */ /* 0x000fe40000000057 */
[----:B------:R-:W-:Y:S02]  /*1d40*/  PRMT R84, R17, 0x7632, R84 ;  /* 0x0000763211547816 */ /* 0x000fe40000000054 */
        /* <DEDUP_REMOVED lines=293> */
.L_x_543:
        /* <DEDUP_REMOVED lines=576> */
.L_x_544:
        /* <DEDUP_REMOVED lines=44> */
.L_x_546:
[----:B------:R-:W-:Y:S05]  /*5660*/  BSYNC.RECONVERGENT B0 ;  /* 0x0000000000007941 */ /* 0x000fea0003800200 */
.L_x_545:
        /* <DEDUP_REMOVED lines=43> */
.L_x_548:
[----:B------:R-:W-:Y:S05]  /*5920*/  BSYNC.RECONVERGENT B0 ;  /* 0x0000000000007941 */ /* 0x000fea0003800200 */
.L_x_547:
        /* <DEDUP_REMOVED lines=158> */
.L_x_550:
[----:B------:R-:W-:Y:S05]  /*6310*/  BSYNC.RECONVERGENT B0 ;  /* 0x0000000000007941 */ /* 0x000fea0003800200 */
.L_x_549:
        /* <DEDUP_REMOVED lines=28> */
.L_x_552:
[----:B------:R-:W-:Y:S05]  /*64e0*/  BSYNC.RECONVERGENT B0 ;  /* 0x0000000000007941 */ /* 0x000fea0003800200 */
.L_x_551:
        /* <DEDUP_REMOVED lines=28> */
.L_x_555:
[----:B------:R-:W2:Y:S04]  /*66b0*/  LDG.E.STRONG.GPU R26, desc[UR6][R24.64] ;  /* 0x00000006181a7981 */ /* 0x000ea8000c1ef900 */
[----:B--2---:R-:W-:Y:S01]  /*66c0*/  CCTL.IVALL ;  /* 0x00000000ff00798f */ /* 0x004fe20002000000 */
[----:B------:R-:W-:Y:S05]  /*66d0*/  YIELD ;  /* 0x0000000000007946 */ /* 0x000fea0003800000 */
[----:B------:R-:W-:-:S13]  /*66e0*/  ISETP.NE.AND P0, PT, R26, R31, PT ;  /* 0x0000001f1a00720c */ /* 0x000fda0003f05270 */
[----:B------:R-:W-:Y:S05]  /*66f0*/  @P0 BRA `(.L_x_555) ;  /* 0xfffffffc00ec0947 */ /* 0x000fea000383ffff */
.L_x_554:
        /* <DEDUP_REMOVED lines=16> */
.L_x_557:
        /* <DEDUP_REMOVED lines=61> */
.L_x_556:
        /* <DEDUP_REMOVED lines=38> */
.L_x_558:
        /* <DEDUP_REMOVED lines=19> */
.L_x_559:
        /* <DEDUP_REMOVED lines=9> */
.L_x_560:
[----:B------:R-:W-:Y:S05]  /*6ff0*/  BSYNC.RECONVERGENT B0 ;  /* 0x0000000000007941 */ /* 0x000fea0003800200 */
.L_x_553:
        /* <DEDUP_REMOVED lines=38> */
.L_x_561:
        /* <DEDUP_REMOVED lines=34> */
.L_x_563:
[----:B------:R-:W-:Y:S05]  /*7480*/  BSYNC.RECONVERGENT B0 ;  /* 0x0000000000007941 */ /* 0x000fea0003800200 */
.L_x_562:
        /* <DEDUP_REMOVED lines=25> */
.L_x_564:
        /* <DEDUP_REMOVED lines=21> */
.L_x_566:
[----:B------:R-:W-:Y:S05]  /*7770*/  BSYNC.RECONVERGENT B0 ;  /* 0x0000000000007941 */ /* 0x000fea0003800200 */
.L_x_565:
        /* <DEDUP_REMOVED lines=107> */
.L_x_567:
        /* <DEDUP_REMOVED lines=19> */
.L_x_569:
[----:B------:R-:W-:Y:S05]  /*7f60*/  BSYNC.RECONVERGENT B0 ;  /* 0x0000000000007941 */ /* 0x000fea0003800200 */
.L_x_568:
        /* <DEDUP_REMOVED lines=23> */
.L_x_570:
        /* <DEDUP_REMOVED lines=21> */
.L_x_572:
[----:B------:R-:W-:Y:S05]  /*8230*/  BSYNC.RECONVERGENT B0 ;  /* 0x0000000000007941 */ /* 0x000fea0003800200 */
.L_x_571:
        /* <DEDUP_REMOVED lines=23> */
.L_x_573:
        /* <DEDUP_REMOVED lines=19> */
.L_x_575:
[----:B------:R-:W-:Y:S05]  /*84e0*/  BSYNC.RECONVERGENT B0 ;  /* 0x0000000000007941 */ /* 0x000fea0003800200 */
.L_x_574:
        /* <DEDUP_REMOVED lines=23> */
.L_x_576:
        /* <DEDUP_REMOVED lines=21> */
.L_x_578:
[----:B------:R-:W-:Y:S05]  /*87b0*/  BSYNC.RECONVERGENT B0 ;  /* 0x0000000000007941 */ /* 0x000fea0003800200 */
.L_x_577:
        /* <DEDUP_REMOVED lines=23> */
.L_x_579:
        /* <DEDUP_REMOVED lines=19> */
.L_x_581:
[----:B------:R-:W-:Y:S05]  /*8a60*/  BSYNC.RECONVERGENT B0 ;  /* 0x0000000000007941 */ /* 0x000fea0003800200 */
.L_x_580:
        /* <DEDUP_REMOVED lines=23> */
.L_x_582:
        /* <DEDUP_REMOVED lines=21> */
.L_x_584:
[----:B------:R-:W-:Y:S05]  /*8d30*/  BSYNC.RECONVERGENT B0 ;  /* 0x0000000000007941 */ /* 0x000fea0003800200 */
.L_x_583:
        /* <DEDUP_REMOVED lines=23> */
.L_x_585:
        /* <DEDUP_REMOVED lines=18> */
.L_x_587:
[----:B------:R-:W-:Y:S05]  /*8fd0*/  BSYNC.RECONVERGENT B0 ;  /* 0x0000000000007941 */ /* 0x000fea0003800200 */
.L_x_586:
        /* <DEDUP_REMOVED lines=75> */
.L_x_588:
        /* <DEDUP_REMOVED lines=18> */
.L_x_590:
[----:B------:R-:W-:Y:S05]  /*95b0*/  BSYNC.RECONVERGENT B0 ;  /* 0x0000000000007941 */ /* 0x000fea0003800200 */
.L_x_589:
        /* <DEDUP_REMOVED lines=21> */
.L_x_591:
        /* <DEDUP_REMOVED lines=18> */
.L_x_593:
[----:B------:R-:W-:Y:S05]  /*9830*/  BSYNC.RECONVERGENT B0 ;  /* 0x0000000000007941 */ /* 0x000fea0003800200 */
.L_x_592:
        /* <DEDUP_REMOVED lines=21> */
.L_x_594:
        /* <DEDUP_REMOVED lines=18> */
.L_x_596:
[----:B------:R-:W-:Y:S05]  /*9ab0*/  BSYNC.RECONVERGENT B0 ;  /* 0x0000000000007941 */ /* 0x000fea0003800200 */
.L_x_595:
        /* <DEDUP_REMOVED lines=21> */
.L_x_597:
        /* <DEDUP_REMOVED lines=18> */
.L_x_599:
[----:B------:R-:W-:Y:S05]  /*9d30*/  BSYNC.RECONVERGENT B0 ;  /* 0x0000000000007941 */ /* 0x000fea0003800200 */
.L_x_598:
        /* <DEDUP_REMOVED lines=21> */
.L_x_600:
        /* <DEDUP_REMOVED lines=18> */
.L_x_602:
[----:B------:R-:W-:Y:S05]  /*9fb0*/  BSYNC.RECONVERGENT B0 ;  /* 0x0000000000007941 */ /* 0x000fea0003800200 */
.L_x_601:
        /* <DEDUP_REMOVED lines=21> */
.L_x_603:
        /* <DEDUP_REMOVED lines=18> */
.L_x_605:
[----:B------:R-:W-:Y:S05]  /*a230*/  BSYNC.RECONVERGENT B0 ;  /* 0x0000000000007941 */ /* 0x000fea0003800200 */
.L_x_604:
        /* <DEDUP_REMOVED lines=22> */
.L_x_606:
        /* <DEDUP_REMOVED lines=18> */
.L_x_608:
[----:B------:R-:W-:Y:S05]  /*a4c0*/  BSYNC.RECONVERGENT B0 ;  /* 0x0000000000007941 */ /* 0x000fea0003800200 */
.L_x_607:
[----:B------:R-:W3:Y:S01]  /*a4d0*/  LDCU UR4, c[0x0][0x410] ;  /* 0x00008200ff0477ac */ /* 0x000ee20008000800 */
[----:B------:R-:W-:Y:S02]  /*a4e0*/  IADD3 R77, PT, PT, R80, R77, RZ ;  /* 0x0000004d504d7210 */ /* 0x000fe40007ffe0ff */
[----:B------:R-:W-:Y:S01]  /*a4f0*/  IADD3 R76, PT, PT, R76, 0x1, RZ ;  /* 0x000000014c4c7810 */ /* 0x000fe20007ffe0ff */
[----:B------:R-:W3:Y:S02]  /*a500*/  LDCU UR5, c[0x0][0x3e0] ;  /* 0x00007c00ff0577ac */ /* 0x000ee40008000800 */
[----:B---3--:R-:W-:-:S06]  /*a510*/  UIMAD UR4, UR4, UR5, URZ ;  /* 0x00000005040472a4 */ /* 0x008fcc000f8e02ff */
[----:B------:R-:W-:-:S13]  /*a520*/  ISETP.GE.AND P0, PT, R77, UR4, PT ;  /* 0x000000044d007c0c */ /* 0x000fda000bf06270 */
[----:B------:R-:W-:Y:S05]  /*a530*/  @!P0 BRA `(.L_x_609) ;  /* 0xffffff5800dc8947 */ /* 0x000fea000383ffff */
.L_x_542:
        /* <DEDUP_REMOVED lines=16> */
.L_x_611:
[----:B------:R-:W-:Y:S05]  /*a640*/  BSYNC.RECONVERGENT B0 ;  /* 0x0000000000007941 */ /* 0x000fea0003800200 */
.L_x_610:
        /* <DEDUP_REMOVED lines=11> */
.L_x_613:
[----:B------:R-:W2:Y:S04]  /*a700*/  LDG.E.STRONG.GPU R5, desc[UR6][R2.64] ;  /* 0x0000000602057981 */ /* 0x000ea8000c1ef900 */
[----:B--2---:R-:W-:Y:S01]  /*a710*/  CCTL.IVALL ;  /* 0x00000000ff00798f */ /* 0x004fe20002000000 */
[----:B------:R-:W-:Y:S05]  /*a720*/  YIELD ;  /* 0x0000000000007946 */ /* 0x000fea0003800000 */
[----:B------:R-:W-:-:S13]  /*a730*/  ISETP.NE.AND P0, PT, R5, R0, PT ;  /* 0x000000000500720c */ /* 0x000fda0003f05270 */
[----:B------:R-:W-:Y:S05]  /*a740*/  @P0 BRA `(.L_x_613) ;  /* 0xfffffffc00ec0947 */ /* 0x000fea000383ffff */
.L_x_612:
        /* <DEDUP_REMOVED lines=61> */
.L_x_616:
        /* <DEDUP_REMOVED lines=21> */
[----:B---3--:R-:W-:Y:S02]  /*ac70*/  F2FP.F16.F32.PACK_AB R15, R9, R6 ;  /* 0x00000006090f723e */ /* 0x008fe400000000ff */
[----:B------:R-:W-:-:S02]  /*ac80*/  MOV R6, R18 ;  /* 0x0000001200067202 */ /* 0x000fc40000000f00 */
[-C--:B------:R-:W-:Y:S02]  /*ac90*/  MOV R9, R21.reuse ;  /* 0x0000001500097202 */ /* 0x080fe40000000f00 */
[----:B-----5:R-:W-:Y:S01]  /*aca0*/  F2FP.F16.F32.PACK_AB R17, R13, R10 ;  /* 0x0000000a0d11723e */ /* 0x020fe200000000ff */
[----:B------:R2:W-:Y:S04]  /*acb0*/  STG.E desc[UR6][R6.64], R15 ;  /* 0x0000000f06007986 */ /* 0x0005e8000c101906 */
[----:B------:R2:W-:Y:S01]  /*acc0*/  STG.E desc[UR6][R8.64], R17 ;  /* 0x0000001108007986 */ /* 0x0005e2000c101906 */
[----:B------:R-:W-:Y:S02]  /*acd0*/  IADD3 R18, P4, PT, R18, 0x800, RZ ;  /* 0x0000080012127810 */ /* 0x000fe40007f9e0ff */
[----:B------:R-:W-:-:S02]  /*ace0*/  IADD3.X R21, PT, PT, RZ, R21, RZ, P3, !PT ;  /* 0x00000015ff157210 */ /* 0x000fc40001ffe4ff */
[----:B------:R-:W-:Y:S01]  /*acf0*/  IADD3.X R19, PT, PT, RZ, R19, RZ, P4, !PT ;  /* 0x00000013ff137210 */ /* 0x000fe200027fe4ff */
[----:B------:R-:W-:Y:S08]  /*ad00*/  @P1 BRA `(.L_x_616) ;  /* 0xfffffffc00841947 */ /* 0x000ff0000383ffff */
.L_x_615:
[----:B------:R-:W-:Y:S05]  /*ad10*/  BSYNC.RECONVERGENT B0 ;  /* 0x0000000000007941 */ /* 0x000fea0003800200 */
.L_x_614:
        /* <DEDUP_REMOVED lines=10> */
.L_x_617:
        /* <DEDUP_REMOVED lines=21> */
[----:B--2---:R-:W-:Y:S02]  /*af10*/  F2FP.F16.F32.PACK_AB R19, R7, R4 ;  /* 0x000000040713723e */ /* 0x004fe400000000ff */
[----:B------:R-:W-:-:S04]  /*af20*/  LOP3.LUT R4, R26, 0x3, RZ, 0xc0, !PT ;  /* 0x000000031a047812 */ /* 0x000fc800078ec0ff */
[----:B------:R-:W-:Y:S02]  /*af30*/  IADD3.X R17, PT, PT, R4, UR5, RZ, P1, !PT ;  /* 0x0000000504117c10 */ /* 0x000fe40008ffe4ff */
[----:B---3--:R-:W-:Y:S02]  /*af40*/  F2FP.F16.F32.PACK_AB R21, R11, R8 ;  /* 0x000000080b15723e */ /* 0x008fe400000000ff */
        /* <DEDUP_REMOVED lines=62> */
.L_x_618:
        /* <DEDUP_REMOVED lines=13> */
.L_x_3418:


//--------------------- .text._Z35group_norm_nhwc_bwd_one_pass_kernelI11Fp16IOFp32WLi64ELi32ELi512EEv26Group_norm_nhwc_bwd_params --------------------------
	.section	.text._Z35group_norm_nhwc_bwd_one_pass_kernelI11Fp16IOFp32WLi64ELi32ELi512EEv26Group_norm_nhwc_bwd_params,"ax",@progbits
	.align	128
        .global         _Z35group_norm_nhwc_bwd_one_pass_kernelI11Fp16IOFp32WLi64ELi32ELi512EEv26Group_norm_nhwc_bwd_params
        .type           _Z35group_norm_nhwc_bwd_one_pass_kernelI11Fp16IOFp32WLi64ELi32ELi512EEv26Group_norm_nhwc_bwd_params,@function
        .size           _Z35group_norm_nhwc_bwd_one_pass_kernelI11Fp16IOFp32WLi64ELi32ELi512EEv26Group_norm_nhwc_bwd_params,(.L_x_3419 - _Z35group_norm_nhwc_bwd_one_pass_kernelI11Fp16IOFp32WLi64ELi32ELi512EEv26Group_norm_nhwc_bwd_params)
        .other          _Z35group_norm_nhwc_bwd_one_pass_kernelI11Fp16IOFp32WLi64ELi32ELi512EEv26Group_norm_nhwc_bwd_params,@"STO_CUDA_ENTRY STV_DEFAULT"
_Z35group_norm_nhwc_bwd_one_pass_kernelI11Fp16IOFp32WLi64ELi32ELi512EEv26Group_norm_nhwc_bwd_params:
.text._Z35group_norm_nhwc_bwd_one_pass_kernelI11Fp16IOFp32WLi64ELi32ELi512EEv26Group_norm_nhwc_bwd_params:
        /* <DEDUP_REMOVED lines=39> */
.L_x_644:
[----:B0-----:R-:W0:Y:S01]  /*0270*/  LDC R12, c[0x0][0x410] ;  /* 0x00010400ff0c7b82 */ /* 0x001e220000000800 */
[----:B------:R-:W1:Y:S01]  /*0280*/  LDCU.64 UR6, c[0x0][0x3b8] ;  /* 0x00007700ff0677ac */ /* 0x000e620008000a00 */
[----:B------:R-:W-:Y:S01]  /*0290*/  ISETP.LE.AND P4, PT, RZ, UR14, PT ;  /* 0x0000000eff007c0c */ /* 0x000fe2000bf83270 */
[----:B------:R-:W2:Y:S05]  /*02a0*/  LDCU.128 UR16, c[0x0][0x400] ;  /* 0x00008000ff1077ac */ /* 0x000eaa0008000c00 */
[----:B------:R-:W3:Y:S01]  /*02b0*/  LDC.64 R20, c[0x0][0x3a8] ;  /* 0x0000ea00ff147b82 */ /* 0x000ee20000000a00 */
[----:B-1----:R-:W-:Y:S01]  /*02c0*/  UIMAD.WIDE UR6, UR14, 0x8, UR6 ;  /* 0x000000080e0678a5 */ /* 0x002fe2000f8e0206 */
[----:B--2---:R-:W-:-:S02]  /*02d0*/  ISETP.GE.U32.AND P0, PT, R30, UR16, PT ;  /* 0x000000101e007c0c */ /* 0x004fc4000bf06070 */
[----:B0-----:R-:W-:-:S03]  /*02e0*/  IABS R9, R12 ;  /* 0x0000000c00097213 */ /* 0x001fc60000000000 */
[----:B------:R-:W-:Y:S01]  /*02f0*/  MOV R10, UR6 ;  /* 0x00000006000a7c02 */ /* 0x000fe20008000f00 */
[----:B------:R-:W0:Y:S01]  /*0300*/  I2F.RP R4, R9 ;  /* 0x0000000900047306 */ /* 0x000e220000209400 */
[----:B------:R-:W-:-:S07]  /*0310*/  ISETP.GE.AND.EX P0, PT, R3, UR17, PT, P0 ;  /* 0x0000001103007c0c */ /* 0x000fce000bf06300 */
        /* <DEDUP_REMOVED lines=8> */
[----:B------:R-:W-:Y:S02]  /*03a0*/  MOV R11, UR7 ;  /* 0x00000007000b7c02 */ /* 0x000fe40008000f00 */
[----:B------:R-:W-:-:S03]  /*03b0*/  LOP3.LUT R6, R12, UR14, RZ, 0x3c, !PT ;  /* 0x0000000e0c067c12 */ /* 0x000fc6000f8e3cff */
[----:B------:R-:W-:Y:S01]  /*03c0*/  IMAD.HI.U32 R7, R7, R8, RZ ;  /* 0x0000000807077227 */ /* 0x000fe200078e00ff */
[----:B------:R-:W2:Y:S01]  /*03d0*/  LDG.E.64 R10, desc[UR20][R10.64] ;  /* 0x000000140a0a7981 */ /* 0x000ea2000c1e1b00 */
[----:B------:R-:W-:-:S03]  /*03e0*/  ISETP.GE.AND P5, PT, R6, RZ, PT ;  /* 0x000000ff0600720c */ /* 0x000fc60003fa6270 */
[----:B------:R-:W-:-:S05]  /*03f0*/  IADD3 R4, PT, PT, -R7, RZ, RZ ;  /* 0x000000ff07047210 */ /* 0x000fca0007ffe1ff */
[----:B------:R-:W-:-:S05]  /*0400*/  IMAD R4, R9, R4, R8 ;  /* 0x0000000409047224 */ /* 0x000fca00078e0208 */
[----:B------:R-:W-:-:S13]  /*0410*/  ISETP.GT.U32.AND P2, PT, R9, R4, PT ;  /* 0x000000040900720c */ /* 0x000fda0003f44070 */
        /* <DEDUP_REMOVED lines=9> */
[----:B------:R-:W-:Y:S01]  /*04b0*/  @!P4 IADD3 R4, PT, PT, -R4, RZ, RZ ;  /* 0x000000ff0404c210 */ /* 0x000fe20007ffe1ff */
[----:B------:R-:W0:Y:S01]  /*04c0*/  @!P0 LDC.64 R12, c[0x0][0x3f8] ;  /* 0x0000fe00ff0c8b82 */ /* 0x000e220000000a00 */
[----:B------:R-:W-:Y:S02]  /*04d0*/  @!P5 IADD3 R7, PT, PT, -R7, RZ, RZ ;  /* 0x000000ff0707d210 */ /* 0x000fe40007ffe1ff */
[C---:B------:R-:W-:Y:S02]  /*04e0*/  SEL R17, R9.reuse, R4, !P1 ;  /* 0x0000000409117207 */ /* 0x040fe40004800000 */
[----:B------:R-:W-:-:S02]  /*04f0*/  SEL R9, R9, R7, !P1 ;  /* 0x0000000709097207 */ /* 0x000fc40004800000 */
[----:B------:R-:W-:Y:S02]  /*0500*/  ISETP.GE.U32.AND P1, PT, R27, UR16, PT ;  /* 0x000000101b007c0c */ /* 0x000fe4000bf26070 */
[----:B------:R-:W-:Y:S02]  /*0510*/  SHF.R.S32.HI R6, RZ, 0x1f, R9 ;  /* 0x0000001fff067819 */ /* 0x000fe40000011409 */
[----:B------:R-:W-:Y:S02]  /*0520*/  SHF.L.U32 R4, R17, 0x5, RZ ;  /* 0x0000000511047819 */ /* 0x000fe400000006ff */
[----:B------:R-:W-:Y:S01]  /*0530*/  ISETP.GE.AND.EX P1, PT, R5, UR17, PT, P1 ;  /* 0x0000001105007c0c */ /* 0x000fe2000bf26310 */
[----:B------:R-:W-:Y:S01]  /*0540*/  IMAD R8, R6, UR18, RZ ;  /* 0x0000001206087c24 */ /* 0x000fe2000f8e02ff */
[----:B------:R-:W-:Y:S01]  /*0550*/  SHF.R.S32.HI R35, RZ, 0x1f, R4 ;  /* 0x0000001fff237819 */ /* 0x000fe20000011404 */
[----:B------:R-:W1:Y:S01]  /*0560*/  @!P0 LDC.64 R6, c[0x0][0x3a0] ;  /* 0x0000e800ff068b82 */ /* 0x000e620000000a00 */
[----:B------:R-:W-:-:S05]  /*0570*/  LOP3.LUT R34, R4, R31, RZ, 0xfc, !PT ;  /* 0x0000001f04227212 */ /* 0x000fca00078efcff */
[----:B------:R-:W-:-:S04]  /*0580*/  IMAD.WIDE.U32 R34, R9, UR18, R34 ;  /* 0x0000001209227c25 */ /* 0x000fc8000f8e0022 */
[----:B------:R-:W-:Y:S01]  /*0590*/  IMAD R9, R9, UR19, R8 ;  /* 0x0000001309097c24 */ /* 0x000fe2000f8e0208 */
[----:B------:R-:W4:Y:S01]  /*05a0*/  @!P1 LDC.64 R14, c[0x0][0x3f8] ;  /* 0x0000fe00ff0e9b82 */ /* 0x000f220000000a00 */
[----:B0-----:R-:W-:Y:S01]  /*05b0*/  @!P0 IMAD R8, R3, R12, RZ ;  /* 0x0000000c03088224 */ /* 0x001fe200078e02ff */
[----:B------:R-:W-:Y:S02]  /*05c0*/  @!P0 MOV R36, R34 ;  /* 0x0000002200248202 */ /* 0x000fe40000000f00 */
[----:B------:R-:W-:Y:S01]  /*05d0*/  IADD3 R37, PT, PT, R35, R9, RZ ;  /* 0x0000000923257210 */ /* 0x000fe20007ffe0ff */
[C---:B------:R-:W-:Y:S02]  /*05e0*/  @!P0 IMAD R9, R30.reuse, R13, R8 ;  /* 0x0000000d1e098224 */ /* 0x040fe400078e0208 */
[----:B------:R-:W-:Y:S01]  /*05f0*/  @!P0 IMAD.WIDE.U32 R12, R30, R12, R36 ;  /* 0x0000000c1e0c8225 */ /* 0x000fe200078e0024 */
[----:B------:R-:W-:-:S04]  /*0600*/  ISETP.NE.AND P2, PT, RZ, UR25, PT ;  /* 0x00000019ff007c0c */ /* 0x000fc8000bf45270 */
[----:B------:R-:W-:Y:S02]  /*0610*/  @!P0 IADD3 R13, PT, PT, R13, R9, RZ ;  /* 0x000000090d0d8210 */ /* 0x000fe40007ffe0ff */
[C---:B------:R-:W-:Y:S01]  /*0620*/  @!P0 SHF.L.U32 R25, R12.reuse, 0x1, RZ ;  /* 0x000000010c198819 */ /* 0x040fe200000006ff */
[----:B------:R-:W0:Y:S01]  /*0630*/  @!P0 LDC.64 R8, c[0x0][0x398] ;  /* 0x0000e600ff088b82 */ /* 0x000e220000000a00 */
[----:B------:R-:W-:Y:S02]  /*0640*/  @!P0 SHF.L.U64.HI R16, R12, 0x1, R13 ;  /* 0x000000010c108819 */ /* 0x000fe4000001020d */
[----:B-1----:R-:W-:-:S04]  /*0650*/  @!P0 IADD3 R32, P3, PT, R25, R6, RZ ;  /* 0x0000000619208210 */ /* 0x002fc80007f7e0ff */
[----:B------:R-:W-:Y:S01]  /*0660*/  @!P0 IADD3.X R33, PT, PT, R16, R7, RZ, P3, !PT ;  /* 0x0000000710218210 */ /* 0x000fe20001ffe4ff */
[----:B------:R-:W1:Y:S01]  /*0670*/  @!P1 LDC.64 R12, c[0x0][0x398] ;  /* 0x0000e600ff0c9b82 */ /* 0x000e620000000a00 */
[----:B----4-:R-:W-:-:S07]  /*0680*/  @!P1 IMAD R22, R5, R14, RZ ;  /* 0x0000000e05169224 */ /* 0x010fce00078e02ff */
[----:B------:R-:W4:Y:S01]  /*0690*/  @!P1 LDC.64 R6, c[0x0][0x3a0] ;  /* 0x0000e800ff069b82 */ /* 0x000f220000000a00 */
[----:B------:R-:W-:Y:S01]  /*06a0*/  @!P1 IMAD R15, R27, R15, R22 ;  /* 0x0000000f1b0f9224 */ /* 0x000fe200078e0216 */
[----:B------:R-:W-:Y:S02]  /*06b0*/  @!P1 MOV R22, R34 ;  /* 0x0000002200169202 */ /* 0x000fe40000000f00 */
[----:B------:R-:W-:-:S04]  /*06c0*/  @!P1 MOV R23, R37 ;  /* 0x0000002500179202 */ /* 0x000fc80000000f00 */
[----:B------:R-:W3:Y:S01]  /*06d0*/  @P2 LDC.64 R18, c[0x0][0x3b0] ;  /* 0x0000ec00ff122b82 */ /* 0x000ee20000000a00 */
[----:B------:R-:W-:Y:S01]  /*06e0*/  @!P1 IMAD.WIDE.U32 R22, R27, R14, R22 ;  /* 0x0000000e1b169225 */ /* 0x000fe200078e0016 */
[----:B0-----:R-:W-:-:S04]  /*06f0*/  @!P0 IADD3 R8, P3, PT, R25, R8, RZ ;  /* 0x0000000819088210 */ /* 0x001fc80007f7e0ff */
[----:B------:R-:W-:Y:S02]  /*0700*/  @!P1 IADD3 R23, PT, PT, R23, R15, RZ ;  /* 0x0000000f17179210 */ /* 0x000fe40007ffe0ff */
[----:B------:R-:W-:Y:S02]  /*0710*/  @!P1 SHF.L.U32 R15, R22, 0x1, RZ ;  /* 0x00000001160f9819 */ /* 0x000fe400000006ff */
[----:B------:R-:W-:Y:S01]  /*0720*/  @!P0 IADD3.X R9, PT, PT, R16, R9, RZ, P3, !PT ;  /* 0x0000000910098210 */ /* 0x000fe20001ffe4ff */
[----:B------:R-:W-:Y:S01]  /*0730*/  HFMA2 R26, -RZ, RZ, 0, 0 ;  /* 0x00000000ff1a7431 */ /* 0x000fe200000001ff */
[----:B------:R-:W-:Y:S02]  /*0740*/  @!P1 SHF.L.U64.HI R22, R22, 0x1, R23 ;  /* 0x0000000116169819 */ /* 0x000fe40000010217 */
[----:B------:R-:W-:Y:S02]  /*0750*/  IADD3 R23, PT, PT, R31, R4, RZ ;  /* 0x000000041f177210 */ /* 0x000fe40007ffe0ff */
[----:B----4-:R-:W-:-:S02]  /*0760*/  @!P1 IADD3 R14, P3, PT, R15, R6, RZ ;  /* 0x000000060f0e9210 */ /* 0x010fc40007f7e0ff */
[----:B------:R-:W-:Y:S02]  /*0770*/  CS2R R24, SRZ ;  /* 0x0000000000187805 */ /* 0x000fe4000001ff00 */
[----:B-1----:R-:W-:Y:S02]  /*0780*/  @!P1 IADD3 R12, P4, PT, R15, R12, RZ ;  /* 0x0000000c0f0c9210 */ /* 0x002fe40007f9e0ff */
[C---:B------:R-:W-:Y:S02]  /*0790*/  @!P1 IADD3.X R15, PT, PT, R22.reuse, R7, RZ, P3, !PT ;  /* 0x00000007160f9210 */ /* 0x040fe40001ffe4ff */
[----:B------:R-:W-:Y:S01]  /*07a0*/  CS2R R6, SRZ ;  /* 0x0000000000067805 */ /* 0x000fe2000001ff00 */
[C---:B---3--:R-:W-:Y:S01]  /*07b0*/  IMAD.WIDE R20, R23.reuse, 0x4, R20 ;  /* 0x0000000417147825 */ /* 0x048fe200078e0214 */
[----:B------:R0:W5:Y:S03]  /*07c0*/  @!P0 LDG.E R25, desc[UR20][R8.64] ;  /* 0x0000001408198981 */ /* 0x000166000c1e1900 */
[----:B------:R-:W-:Y:S01]  /*07d0*/  @P2 IMAD.WIDE R18, R23, 0x4, R18 ;  /* 0x0000000417122825 */ /* 0x000fe200078e0212 */
[----:B------:R0:W5:Y:S04]  /*07e0*/  @!P0 LDG.E R26, desc[UR20][R32.64] ;  /* 0x00000014201a8981 */ /* 0x000168000c1e1900 */
[----:B------:R0:W5:Y:S04]  /*07f0*/  @P2 LDG.E.64 R6, desc[UR20][R18.64] ;  /* 0x0000001412062981 */ /* 0x000168000c1e1b00 */
[----:B------:R0:W5:Y:S01]  /*0800*/  LDG.E.64 R8, desc[UR20][R20.64] ;  /* 0x0000001414087981 */ /* 0x000162000c1e1b00 */
[----:B------:R-:W-:Y:S01]  /*0810*/  HFMA2 R4, -RZ, RZ, 0, 0 ;  /* 0x00000000ff047431 */ /* 0x000fe200000001ff */
[----:B------:R-:W-:-:S02]  /*0820*/  @!P1 IADD3.X R13, PT, PT, R22, R13, RZ, P4, !PT ;  /* 0x0000000d160d9210 */ /* 0x000fc400027fe4ff */
[----:B------:R0:W5:Y:S04]  /*0830*/  @!P1 LDG.E R24, desc[UR20][R14.64] ;  /* 0x000000140e189981 */ /* 0x000168000c1e1900 */
[----:B------:R0:W5:Y:S01]  /*0840*/  @!P1 LDG.E R4, desc[UR20][R12.64] ;  /* 0x000000140c049981 */ /* 0x000162000c1e1900 */
        /* <DEDUP_REMOVED lines=13> */
[----:B0-----:R-:W-:Y:S05]  /*0920*/  BRA.U UP1, `(.L_x_620) ;  /* 0x0000000101947547 */ /* 0x001fea000b800000 */
[--C-:B-----5:R-:W-:Y:S02]  /*0930*/  HADD2.F32 R12, -RZ, R26.reuse.H0_H0 ;  /* 0x2000001aff0c7230 */ /* 0x120fe40000004100 */
[--C-:B------:R-:W-:Y:S02]  /*0940*/  HADD2.F32 R11, -RZ, R25.reuse.H0_H0 ;  /* 0x20000019ff0b7230 */ /* 0x100fe40000004100 */
[----:B------:R-:W-:Y:S02]  /*0950*/  HADD2.F32 R13, -RZ, R26.H1_H1 ;  /* 0x3000001aff0d7230 */ /* 0x000fe40000004100 */
[----:B------:R-:W-:Y:S01]  /*0960*/  FADD.FTZ R12, R12, -UR38 ;  /* 0x800000260c0c7e21 */ /* 0x000fe20008010000 */
[----:B------:R-:W-:Y:S02]  /*0970*/  HADD2.F32 R10, -RZ, R25.H1_H1 ;  /* 0x30000019ff0a7230 */ /* 0x000fe40000004100 */
[----:B------:R-:W-:Y:S01]  /*0980*/  FMUL.FTZ R15, R8, R11 ;  /* 0x0000000b080f7220 */ /* 0x000fe20000410000 */
[----:B------:R-:W-:-:S02]  /*0990*/  HADD2.F32 R18, -RZ, R24.H0_H0 ;  /* 0x20000018ff127230 */ /* 0x000fc40000004100 */
[----:B------:R-:W-:Y:S01]  /*09a0*/  FADD.FTZ R13, R13, -UR38 ;  /* 0x800000260d0d7e21 */ /* 0x000fe20008010000 */
[----:B------:R-:W-:Y:S01]  /*09b0*/  FMUL.FTZ R12, R12, UR29 ;  /* 0x0000001d0c0c7c20 */ /* 0x000fe20008410000 */
[----:B------:R-:W-:Y:S01]  /*09c0*/  FMUL.FTZ R14, R9, R10 ;  /* 0x0000000a090e7220 */ /* 0x000fe20000410000 */
[----:B------:R-:W-:Y:S01]  /*09d0*/  FADD.FTZ R19, RZ, R15 ;  /* 0x0000000fff137221 */ /* 0x000fe20000010000 */
[----:B------:R-:W-:Y:S01]  /*09e0*/  FMUL.FTZ R13, R13, UR29 ;  /* 0x0000001d0d0d7c20 */ /* 0x000fe20008410000 */
[----:B------:R-:W-:Y:S01]  /*09f0*/  FFMA.FTZ R16, R12, R15, RZ ;  /* 0x0000000f0c107223 */ /* 0x000fe200000100ff */
[----:B------:R-:W-:Y:S01]  /*0a00*/  FADD.FTZ R20, R18, -UR38 ;  /* 0x8000002612147e21 */ /* 0x000fe20008010000 */
[----:B------:R-:W-:Y:S01]  /*0a10*/  FADD.FTZ R18, R14, R19 ;  /* 0x000000130e127221 */ /* 0x000fe20000010000 */
[----:B------:R-:W-:Y:S02]  /*0a20*/  HADD2.F32 R15, -RZ, R4.H0_H0 ;  /* 0x20000004ff0f7230 */ /* 0x000fe40000004100 */
[----:B------:R-:W-:Y:S01]  /*0a30*/  FFMA.FTZ R19, R13, R14, R16 ;  /* 0x0000000e0d137223 */ /* 0x000fe20000010010 */
[----:B------:R-:W-:-:S02]  /*0a40*/  HADD2.F32 R14, -RZ, R24.H1_H1 ;  /* 0x30000018ff0e7230 */ /* 0x000fc40000004100 */
[----:B------:R-:W-:Y:S01]  /*0a50*/  FMUL.FTZ R20, R20, UR29 ;  /* 0x0000001d14147c20 */ /* 0x000fe20008410000 */
[----:B------:R-:W-:Y:S02]  /*0a60*/  HADD2.F32 R16, -RZ, R4.H1_H1 ;  /* 0x30000004ff107230 */ /* 0x000fe40000004100 */
[----:B------:R-:W-:Y:S01]  /*0a70*/  FMUL.FTZ R21, R8, R15 ;  /* 0x0000000f08157220 */ /* 0x000fe20000410000 */
[----:B------:R-:W-:Y:S01]  /*0a80*/  FFMA.FTZ R12, R11, R12, RZ ;  /* 0x0000000c0b0c7223 */ /* 0x000fe200000100ff */
[----:B------:R-:W-:Y:S01]  /*0a90*/  FADD.FTZ R14, R14, -UR38 ;  /* 0x800000260e0e7e21 */ /* 0x000fe20008010000 */
[----:B------:R-:W-:Y:S01]  /*0aa0*/  FFMA.FTZ R13, R10, R13, RZ ;  /* 0x0000000d0a0d7223 */ /* 0x000fe200000100ff */
[----:B------:R-:W-:Y:S01]  /*0ab0*/  FADD.FTZ R23, R18, R21 ;  /* 0x0000001512177221 */ /* 0x000fe20000010000 */
[----:B------:R-:W-:Y:S01]  /*0ac0*/  FFMA.FTZ R22, R20, R21, R19 ;  /* 0x0000001514167223 */ /* 0x000fe20000010013 */
[----:B------:R-:W-:Y:S01]  /*0ad0*/  FMUL.FTZ R21, R14, UR29 ;  /* 0x0000001d0e157c20 */ /* 0x000fe20008410000 */
[----:B------:R-:W-:Y:S01]  /*0ae0*/  FMUL.FTZ R18, R9, R16 ;  /* 0x0000001009127220 */ /* 0x000fe20000410000 */
[----:B------:R-:W-:Y:S01]  /*0af0*/  FADD.FTZ R14, RZ, R11 ;  /* 0x0000000bff0e7221 */ /* 0x000fe20000010000 */
[----:B------:R-:W-:Y:S01]  /*0b00*/  FADD.FTZ R11, RZ, R10 ;  /* 0x0000000aff0b7221 */ /* 0x000fe20000010000 */
[C---:B------:R-:W-:Y:S01]  /*0b10*/  FFMA.FTZ R12, R15.reuse, R20, R12 ;  /* 0x000000140f0c7223 */ /* 0x040fe2000001000c */
[----:B------:R-:W-:Y:S01]  /*0b20*/  FADD.FTZ R19, R18, R23 ;  /* 0x0000001712137221 */ /* 0x000fe20000010000 */
[----:B------:R-:W-:Y:S01]  /*0b30*/  FADD.FTZ R14, R15, R14 ;  /* 0x0000000e0f0e7221 */ /* 0x000fe20000010000 */
[----:B------:R-:W-:Y:S01]  /*0b40*/  FFMA.FTZ R18, R21, R18, R22 ;  /* 0x0000001215127223 */ /* 0x000fe20000010016 */
[C---:B------:R-:W-:Y:S01]  /*0b50*/  FADD.FTZ R15, R16.reuse, R11 ;  /* 0x0000000b100f7221 */ /* 0x040fe20000010000 */
[----:B------:R-:W-:Y:S01]  /*0b60*/  FFMA.FTZ R13, R16, R21, R13 ;  /* 0x00000015100d7223 */ /* 0x000fe2000001000d */
[----:B------:R-:W-:Y:S06]  /*0b70*/  BRA `(.L_x_621) ;  /* 0x0000000400207947 */ /* 0x000fec0003800000 */
.L_x_620:
[----:B-----5:R-:W-:Y:S02]  /*0b80*/  HADD2.F32 R10, -RZ, R26.H0_H0 ;  /* 0x2000001aff0a7230 */ /* 0x020fe40000004100 */
[--C-:B------:R-:W-:Y:S02]  /*0b90*/  HADD2.F32 R12, -RZ, R24.reuse.H0_H0 ;  /* 0x20000018ff0c7230 */ /* 0x100fe40000004100 */
[----:B------:R-:W-:Y:S02]  /*0ba0*/  HADD2.F32 R16, -RZ, R24.H1_H1 ;  /* 0x30000018ff107230 */ /* 0x000fe40000004100 */
[----:B------:R-:W-:Y:S01]  /*0bb0*/  FADD.FTZ R11, R10, -UR38 ;  /* 0x800000260a0b7e21 */ /* 0x000fe20008010000 */
[----:B------:R-:W-:Y:S02]  /*0bc0*/  HADD2.F32 R10, -RZ, R26.H1_H1 ;  /* 0x3000001aff0a7230 */ /* 0x000fe40000004100 */
[----:B------:R-:W-:Y:S01]  /*0bd0*/  FADD.FTZ R12, R12, -UR38 ;  /* 0x800000260c0c7e21 */ /* 0x000fe20008010000 */
        /* <DEDUP_REMOVED lines=8> */
[----:B------:R-:W-:-:S02]  /*0c60*/  FMUL.FTZ R14, R21, -1.4426950216293334961 ;  /* 0xbfb8aa3b150e7820 */ /* 0x000fc40000410000 */
[----:B------:R-:W-:Y:S01]  /*0c70*/  FFMA.FTZ R18, R9, R10, R7 ;  /* 0x0000000a09127223 */ /* 0x000fe20000010007 */
[----:B------:R-:W-:-:S03]  /*0c80*/  FMUL.FTZ R20, R12, -1.4426950216293334961 ;  /* 0xbfb8aa3b0c147820 */ /* 0x000fc60000410000 */
[----:B------:R-:W-:Y:S01]  /*0c90*/  FMUL.FTZ R15, R18, -1.4426950216293334961 ;  /* 0xbfb8aa3b120f7820 */ /* 0x000fe20000410000 */
[----:B------:R-:W0:Y:S08]  /*0ca0*/  MUFU.EX2 R14, R14 ;  /* 0x0000000e000e7308 */ /* 0x000e300000000800 */
[----:B------:R-:W1:Y:S08]  /*0cb0*/  MUFU.EX2 R15, R15 ;  /* 0x0000000f000f7308 */ /* 0x000e700000000800 */
[----:B------:R-:W2:Y:S01]  /*0cc0*/  MUFU.EX2 R20, R20 ;  /* 0x0000001400147308 */ /* 0x000ea20000000800 */
[----:B0-----:R-:W-:Y:S01]  /*0cd0*/  FADD.FTZ R23, R14, 1 ;  /* 0x3f8000000e177421 */ /* 0x001fe20000010000 */
[----:B------:R-:W-:-:S04]  /*0ce0*/  FFMA.FTZ R14, R9, R16, R7 ;  /* 0x00000010090e7223 */ /* 0x000fc80000010007 */
[----:B------:R-:W-:Y:S02]  /*0cf0*/  FMUL.FTZ R33, R14, -1.4426950216293334961 ;  /* 0xbfb8aa3b0e217820 */ /* 0x000fe40000410000 */
[----:B------:R-:W0:Y:S01]  /*0d00*/  MUFU.RCP R22, R23 ;  /* 0x0000001700167308 */ /* 0x000e220000001000 */
[----:B-1----:R-:W-:-:S07]  /*0d10*/  FADD.FTZ R15, R15, 1 ;  /* 0x3f8000000f0f7421 */ /* 0x002fce0000010000 */
[----:B------:R1:W3:Y:S01]  /*0d20*/  MUFU.EX2 R19, R33 ;  /* 0x0000002100137308 */ /* 0x0002e20000000800 */
[----:B--2---:R-:W-:-:S07]  /*0d30*/  FADD.FTZ R20, R20, 1 ;  /* 0x3f80000014147421 */ /* 0x004fce0000010000 */
[----:B------:R-:W2:Y:S01]  /*0d40*/  MUFU.RCP R15, R15 ;  /* 0x0000000f000f7308 */ /* 0x000ea20000001000 */
[----:B0-----:R-:W-:Y:S01]  /*0d50*/  FADD.FTZ R32, -R22, 1 ;  /* 0x3f80000016207421 */ /* 0x001fe20000010100 */
[----:B-1----:R-:W-:-:S03]  /*0d60*/  HADD2.F32 R33, -RZ, R4.H0_H0 ;  /* 0x20000004ff217230 */ /* 0x002fc60000004100 */
[----:B------:R-:W-:Y:S01]  /*0d70*/  FFMA.FTZ R21, R21, R32, 1 ;  /* 0x3f80000015157423 */ /* 0x000fe20000010020 */
[--C-:B------:R-:W-:Y:S02]  /*0d80*/  HADD2.F32 R32, -RZ, R25.reuse.H0_H0 ;  /* 0x20000019ff207230 */ /* 0x100fe40000004100 */
[----:B------:R-:W0:Y:S01]  /*0d90*/  MUFU.RCP R20, R20 ;  /* 0x0000001400147308 */ /* 0x000e220000001000 */
[----:B---3--:R-:W-:Y:S02]  /*0da0*/  FADD.FTZ R23, R19, 1 ;  /* 0x3f80000013177421 */ /* 0x008fe40000010000 */
[----:B------:R-:W-:Y:S01]  /*0db0*/  FMUL.FTZ R22, R32, R22 ;  /* 0x0000001620167220 */ /* 0x000fe20000410000 */
[----:B------:R-:W-:-:S03]  /*0dc0*/  HADD2.F32 R32, -RZ, R25.H1_H1 ;  /* 0x30000019ff207230 */ /* 0x000fc60000004100 */
[----:B------:R-:W-:Y:S01]  /*0dd0*/  FMUL.FTZ R21, R22, R21 ;  /* 0x0000001516157220 */ /* 0x000fe20000410000 */
[----:B--2---:R-:W-:Y:S01]  /*0de0*/  FADD.FTZ R19, -R15, 1 ;  /* 0x3f8000000f137421 */ /* 0x004fe20000010100 */
[----:B------:R-:W-:-:S03]  /*0df0*/  FMUL.FTZ R32, R32, R15 ;  /* 0x0000000f20207220 */ /* 0x000fc60000410000 */
[----:B------:R-:W-:Y:S02]  /*0e00*/  FFMA.FTZ R19, R18, R19, 1 ;  /* 0x3f80000012137423 */ /* 0x000fe40000010013 */
[----:B------:R-:W1:Y:S02]  /*0e10*/  MUFU.RCP R18, R23 ;  /* 0x0000001700127308 */ /* 0x000e640000001000 */
[----:B------:R-:W-:Y:S01]  /*0e20*/  FMUL.FTZ R15, R32, R19 ;  /* 0x00000013200f7220 */ /* 0x000fe20000410000 */
[----:B0-----:R-:W-:-:S04]  /*0e30*/  FADD.FTZ R19, -R20, 1 ;  /* 0x3f80000014137421 */ /* 0x001fc80000010100 */
[----:B------:R-:W-:Y:S01]  /*0e40*/  FFMA.FTZ R12, R12, R19, 1 ;  /* 0x3f8000000c0c7423 */ /* 0x000fe20000010013 */
[----:B------:R-:W-:Y:S01]  /*0e50*/  FMUL.FTZ R19, R33, R20 ;  /* 0x0000001421137220 */ /* 0x000fe20000410000 */
[----:B------:R-:W-:Y:S02]  /*0e60*/  HADD2.F32 R20, -RZ, R4.H1_H1 ;  /* 0x30000004ff147230 */ /* 0x000fe40000004100 */
[----:B-1----:R-:W-:-:S03]  /*0e70*/  FADD.FTZ R33, -R18, 1 ;  /* 0x3f80000012217421 */ /* 0x002fc60000010100 */
[----:B------:R-:W-:Y:S01]  /*0e80*/  FMUL.FTZ R20, R20, R18 ;  /* 0x0000001214147220 */ /* 0x000fe20000410000 */
[----:B------:R-:W-:Y:S01]  /*0e90*/  FFMA.FTZ R33, R14, R33, 1 ;  /* 0x3f8000000e217423 */ /* 0x000fe20000010021 */
[----:B------:R-:W-:Y:S01]  /*0ea0*/  FMUL.FTZ R14, R19, R12 ;  /* 0x0000000c130e7220 */ /* 0x000fe20000410000 */
[----:B------:R-:W-:Y:S01]  /*0eb0*/  FMUL.FTZ R12, R8, R21 ;  /* 0x00000015080c7220 */ /* 0x000fe20000410000 */
[----:B------:R-:W-:Y:S01]  /*0ec0*/  FMUL.FTZ R19, R9, R15 ;  /* 0x0000000f09137220 */ /* 0x000fe20000410000 */
[----:B------:R-:W-:Y:S02]  /*0ed0*/  FMUL.FTZ R20, R20, R33 ;  /* 0x0000002114147220 */ /* 0x000fe40000410000 */
[----:B------:R-:W-:Y:S01]  /*0ee0*/  FFMA.FTZ R23, R11, R12, RZ ;  /* 0x0000000c0b177223 */ /* 0x000fe200000100ff */
[----:B------:R-:W-:-:S03]  /*0ef0*/  FADD.FTZ R18, RZ, R12 ;  /* 0x0000000cff127221 */ /* 0x000fc60000010000 */
        /* <DEDUP_REMOVED lines=8> */
[----:B------:R-:W-:Y:S01]  /*0f80*/  FFMA.FTZ R12, R11, R21, RZ ;  /* 0x000000150b0c7223 */ /* 0x000fe200000100ff */
[----:B------:R-:W-:Y:S01]  /*0f90*/  FFMA.FTZ R11, R10, R15, RZ ;  /* 0x0000000f0a0b7223 */ /* 0x000fe200000100ff */
[----:B------:R-:W-:Y:S01]  /*0fa0*/  FADD.FTZ R21, RZ, R21 ;  /* 0x00000015ff157221 */ /* 0x000fe20000010000 */
[----:B------:R-:W-:Y:S01]  /*0fb0*/  FADD.FTZ R15, RZ, R15 ;  /* 0x0000000fff0f7221 */ /* 0x000fe20000010000 */
[----:B------:R-:W-:Y:S01]  /*0fc0*/  FFMA.FTZ R12, R13, R14, R12 ;  /* 0x0000000e0d0c7223 */ /* 0x000fe2000001000c */
[----:B------:R-:W-:Y:S01]  /*0fd0*/  FFMA.FTZ R13, R16, R20, R11 ;  /* 0x00000014100d7223 */ /* 0x000fe2000001000b */
[----:B------:R-:W-:Y:S01]  /*0fe0*/  FADD.FTZ R14, R21, R14 ;  /* 0x0000000e150e7221 */ /* 0x000fe20000010000 */
[----:B------:R-:W-:-:S07]  /*0ff0*/  FADD.FTZ R15, R15, R20 ;  /* 0x000000140f0f7221 */ /* 0x000fce0000010000 */
.L_x_621:
        /* <DEDUP_REMOVED lines=34> */
.L_x_623:
[----:B------:R-:W-:Y:S05]  /*1220*/  BSYNC.RECONVERGENT B0 ;  /* 0x0000000000007941 */ /* 0x000fea0003800200 */
.L_x_622:
        /* <DEDUP_REMOVED lines=8> */
[----:B-12---:R-:W1:Y:S01]  /*12b0*/  LDS.128 R16, [UR6+0x20] ;  /* 0x00002006ff107984 */ /* 0x006e620008000c00 */
        /* <DEDUP_REMOVED lines=36> */
.L_x_625:
[----:B------:R-:W-:Y:S05]  /*1500*/  BSYNC.RECONVERGENT B0 ;  /* 0x0000000000007941 */ /* 0x000fea0003800200 */
.L_x_624:
[----:B------:R-:W-:Y:S06]  /*1510*/  BAR.SYNC.DEFER_BLOCKING 0x0 ;  /* 0x0000000000007b1d */ /* 0x000fec0000010000 */
[----:B------:R-:W-:Y:S04]  /*1520*/  BSSY.RECONVERGENT B0, `(.L_x_626) ;  /* 0x000009d000007945 */ /* 0x000fe80003800200 */
[----:B------:R-:W-:Y:S05]  /*1530*/  @P5 BRA `(.L_x_627) ;  /* 0x00000008006c5947 */ /* 0x000fea0003800000 */
[----:B-12---:R-:W1:Y:S04]  /*1540*/  LDS.128 R16, [R29+0x100] ;  /* 0x000100001d107984 */ /* 0x006e680000000c00 */
[----:B------:R-:W2:Y:S01]  /*1550*/  LDS.128 R20, [R29+0x200] ;  /* 0x000200001d147984 */ /* 0x000ea20000000c00 */
        /* <DEDUP_REMOVED lines=8> */
[----:B------:R-:W-:-:S02]  /*15e0*/  FADD.FTZ R22, R18, R23 ;  /* 0x0000001712167221 */ /* 0x000fc40000010000 */
[----:B------:R-:W2:Y:S01]  /*15f0*/  LDS.128 R16, [R29+0x400] ;  /* 0x000400001d107984 */ /* 0x000ea20000000c00 */
        /* <DEDUP_REMOVED lines=138> */
[----:B------:R-:W-:Y:S01]  /*1ea0*/  FADD.FTZ R22, R22, R19 ;  /* 0x0000001316167221 */ /* 0x000fe20000010000 */
[----:B-1----:R-:W-:Y:S01]  /*1eb0*/  FADD.FTZ R12, R33, R12 ;  /* 0x0000000c210c7221 */ /* 0x002fe20000010000 */
[----:B------:R-:W-:Y:S01]  /*1ec0*/  FADD.FTZ R13, R20, R13 ;  /* 0x0000000d140d7221 */ /* 0x000fe20000010000 */
[----:B------:R-:W-:Y:S01]  /*1ed0*/  FADD.FTZ R14, R21, R14 ;  /* 0x0000000e150e7221 */ /* 0x000fe20000010000 */
[----:B------:R-:W-:-:S07]  /*1ee0*/  FADD.FTZ R15, R22, R15 ;  /* 0x0000000f160f7221 */ /* 0x000fce0000010000 */
.L_x_627:
[----:B------:R-:W-:Y:S05]  /*1ef0*/  BSYNC.RECONVERGENT B0 ;  /* 0x0000000000007941 */ /* 0x000fea0003800200 */
.L_x_626:
[----:B------:R-:W-:Y:S04]  /*1f00*/  BSSY.RECONVERGENT B0, `(.L_x_628) ;  /* 0x000001c000007945 */ /* 0x000fe80003800200 */
[----:B------:R-:W-:Y:S05]  /*1f10*/  @P5 BRA `(.L_x_629) ;  /* 0x0000000000685947 */ /* 0x000fea0003800000 */
[----:B-12---:R-:W1:Y:S08]  /*1f20*/  LDC.64 R18, c[0x0][0x3d8] ;  /* 0x0000f600ff127b82 */ /* 0x006e700000000a00 */
[----:B------:R-:W2:Y:S01]  /*1f30*/  LDC.64 R16, c[0x0][0x3f8] ;  /* 0x0000fe00ff107b82 */ /* 0x000ea20000000a00 */
[----:B-1----:R-:W-:-:S05]  /*1f40*/  IMAD.WIDE R32, R32, 0x4, R18 ;  /* 0x0000000420207825 */ /* 0x002fca00078e0212 */
[----:B------:R4:W-:Y:S01]  /*1f50*/  REDG.E.ADD.F32.FTZ.RN.STRONG.GPU desc[UR20][R32.64], R12 ;  /* 0x0000000c200079a6 */ /* 0x0009e2000c12f314 */
[----:B--2---:R-:W-:Y:S01]  /*1f60*/  IMAD.WIDE.U32 R18, R16, 0x3, RZ ;  /* 0x0000000310127825 */ /* 0x004fe200078e00ff */
[----:B------:R-:W-:-:S04]  /*1f70*/  LEA R21, R17, R17, 0x1 ;  /* 0x0000001111157211 */ /* 0x000fc800078e08ff */
[----:B------:R-:W-:Y:S02]  /*1f80*/  IADD3 R21, PT, PT, R19, R21, RZ ;  /* 0x0000001513157210 */ /* 0x000fe40007ffe0ff */
[----:B------:R-:W-:Y:S02]  /*1f90*/  LEA.HI R22, P1, R17, R16, RZ, 0x1 ;  /* 0x0000001011167211 */ /* 0x000fe400078308ff */
[----:B------:R-:W-:Y:S02]  /*1fa0*/  LEA.HI R20, P5, R21, R18, RZ, 0x1 ;  /* 0x0000001215147211 */ /* 0x000fe400078b08ff */
[----:B------:R-:W-:-:S04]  /*1fb0*/  LEA R18, P4, R16, R32, 0x2 ;  /* 0x0000002010127211 */ /* 0x000fc800078810ff */
[----:B------:R-:W-:Y:S02]  /*1fc0*/  LEA.HI.X R19, R16, R33, R17, 0x2, P4 ;  /* 0x0000002110137211 */ /* 0x000fe400020f1411 */
[----:B------:R-:W-:Y:S02]  /*1fd0*/  SHF.L.U32 R16, R22, 0x1, RZ ;  /* 0x0000000116107819 */ /* 0x000fe400000006ff */
[----:B------:R-:W-:Y:S02]  /*1fe0*/  SHF.L.U32 R23, R20, 0x1, RZ ;  /* 0x0000000114177819 */ /* 0x000fe400000006ff */
[----:B------:R-:W-:Y:S02]  /*1ff0*/  IADD3.X R17, PT, PT, RZ, R17, RZ, P1, !PT ;  /* 0x00000011ff117210 */ /* 0x000fe40000ffe4ff */
[----:B------:R-:W-:Y:S02]  /*2000*/  LOP3.LUT R16, R16, 0xfffffffc, RZ, 0xc0, !PT ;  /* 0xfffffffc10107812 */ /* 0x000fe400078ec0ff */
[----:B------:R-:W-:-:S02]  /*2010*/  IADD3.X R21, PT, PT, RZ, R21, RZ, P5, !PT ;  /* 0x00000015ff157210 */ /* 0x000fc40002ffe4ff */
[----:B------:R-:W-:Y:S02]  /*2020*/  LOP3.LUT R23, R23, 0xfffffffc, RZ, 0xc0, !PT ;  /* 0xfffffffc17177812 */ /* 0x000fe400078ec0ff */
[----:B------:R-:W-:Y:S02]  /*2030*/  SHF.L.U64.HI R17, R22, 0x1, R17 ;  /* 0x0000000116117819 */ /* 0x000fe40000010211 */
[----:B------:R-:W-:Y:S02]  /*2040*/  IADD3 R16, P1, PT, R32, R16, RZ ;  /* 0x0000001020107210 */ /* 0x000fe40007f3e0ff */
[----:B------:R-:W-:Y:S02]  /*2050*/  SHF.L.U64.HI R21, R20, 0x1, R21 ;  /* 0x0000000114157819 */ /* 0x000fe40000010215 */
[----:B------:R-:W-:Y:S02]  /*2060*/  IADD3 R20, P4, PT, R32, R23, RZ ;  /* 0x0000001720147210 */ /* 0x000fe40007f9e0ff */
[----:B------:R-:W-:-:S02]  /*2070*/  IADD3.X R17, PT, PT, R33, R17, RZ, P1, !PT ;  /* 0x0000001121117210 */ /* 0x000fc40000ffe4ff */
[----:B------:R-:W-:-:S03]  /*2080*/  IADD3.X R21, PT, PT, R33, R21, RZ, P4, !PT ;  /* 0x0000001521157210 */ /* 0x000fc600027fe4ff */
[----:B------:R4:W-:Y:S04]  /*2090*/  REDG.E.ADD.F32.FTZ.RN.STRONG.GPU desc[UR20][R16.64], R13 ;  /* 0x0000000d100079a6 */ /* 0x0009e8000c12f314 */
[----:B------:R4:W-:Y:S04]  /*20a0*/  REDG.E.ADD.F32.FTZ.RN.STRONG.GPU desc[UR20][R18.64], R14 ;  /* 0x0000000e120079a6 */ /* 0x0009e8000c12f314 */
[----:B------:R4:W-:Y:S02]  /*20b0*/  REDG.E.ADD.F32.FTZ.RN.STRONG.GPU desc[UR20][R20.64], R15 ;  /* 0x0000000f140079a6 */ /* 0x0009e4000c12f314 */
.L_x_629:
[----:B------:R-:W-:Y:S05]  /*20c0*/  BSYNC.RECONVERGENT B0 ;  /* 0x0000000000007941 */ /* 0x000fea0003800200 */
.L_x_628:
[----:B------:R-:W-:-:S09]  /*20d0*/  UISETP.GE.U32.AND UP0, UPT, UR24, 0x2, UPT ;  /* 0x000000021800788c */ /* 0x000fd2000bf06070 */
[----:B------:R-:W-:Y:S05]  /*20e0*/  BRA.U !UP0, `(.L_x_630) ;  /* 0x0000000d08387547 */ /* 0x000fea000b800000 */
[----:B------:R-:W5:Y:S01]  /*20f0*/  LDCU.64 UR6, c[0x0][0x3d0] ;  /* 0x00007a00ff0677ac */ /* 0x000f620008000a00 */
[----:B----4-:R-:W-:Y:S01]  /*2100*/  MOV R12, UR24 ;  /* 0x00000018000c7c02 */ /* 0x010fe20008000f00 */
[----:B------:R-:W-:-:S03]  /*2110*/  ULOP3.LUT UR15, UR4, 0x1, URZ, 0xc0, !UPT ;  /* 0x00000001040f7892 */ /* 0x000fc6000f8ec0ff */
[----:B------:R-:W-:Y:S01]  /*2120*/  ISETP.GE.U32.AND P4, PT, R12, 0x8, PT ;  /* 0x000000080c00780c */ /* 0x000fe20003f86070 */
[----:B------:R-:W-:-:S04]  /*2130*/  UIMAD UR16, UR15, UR23, URZ ;  /* 0x000000170f1072a4 */ /* 0x000fc8000f8e02ff */
[----:B------:R-:W-:-:S04]  /*2140*/  UIMAD UR15, UR16, UR24, URZ ;  /* 0x00000018100f72a4 */ /* 0x000fc8000f8e02ff */
[----:B------:R-:W-:-:S04]  /*2150*/  USHF.L.U32 UR15, UR15, 0x1, URZ ;  /* 0x000000010f0f7899 */ /* 0x000fc800080006ff */
[----:B-----5:R-:W-:Y:S01]  /*2160*/  UIMAD.WIDE UR6, UR15, 0x4, UR6 ;  /* 0x000000040f0678a5 */ /* 0x020fe2000f8e0206 */
[----:B------:R-:W-:Y:S11]  /*2170*/  @P3 BRA `(.L_x_631) ;  /* 0x00000000005c3947 */ /* 0x000ff60003800000 */
[----:B------:R-:W4:Y:S01]  /*2180*/  LDC.64 R14, c[0x0][0x3c8] ;  /* 0x0000f200ff0e7b82 */ /* 0x000f220000000a00 */
[----:B------:R-:W-:Y:S01]  /*2190*/  MOV R16, UR4 ;  /* 0x0000000400107c02 */ /* 0x000fe20008000f00 */
[----:B------:R-:W-:Y:S02]  /*21a0*/  UIADD3 UR15, UPT, UPT, UR16, UR5, URZ ;  /* 0x00000005100f7290 */ /* 0x000fe4000fffe0ff */
[----:B------:R-:W-:Y:S01]  /*21b0*/  UIMAD.WIDE.U32 UR18, UR26, 0x8, UR6 ;  /* 0x000000081a1278a5 */ /* 0x000fe2000f8e0006 */
[----:B------:R-:W-:-:S03]  /*21c0*/  LOP3.LUT P1, R16, R16, 0x2, RZ, 0xc0, !PT ;  /* 0x0000000210107812 */ /* 0x000fc6000782c0ff */
[----:B------:R-:W-:Y:S02]  /*21d0*/  MOV R17, UR15 ;  /* 0x0000000f00117c02 */ /* 0x000fe40008000f00 */
[----:B--2---:R-:W-:Y:S02]  /*21e0*/  SEL R19, RZ, UR24, P1 ;  /* 0x00000018ff137c07 */ /* 0x004fe40008800000 */
[----:B------:R-:W-:Y:S02]  /*21f0*/  MOV R12, UR18 ;  /* 0x00000012000c7c02 */ /* 0x000fe40008000f00 */
[----:B------:R-:W-:Y:S02]  /*2200*/  ISETP.NE.AND P1, PT, R19, -0x1, PT ;  /* 0xffffffff1300780c */ /* 0x000fe40003f25270 */
[----:B------:R-:W-:-:S05]  /*2210*/  MOV R13, UR19 ;  /* 0x00000013000d7c02 */ /* 0x000fca0008000f00 */
        /* <DEDUP_REMOVED lines=8> */
.L_x_632:
[----:B--2---:R-:W2:Y:S04]  /*22a0*/  LDG.E.STRONG.GPU R12, desc[UR20][R14.64] ;  /* 0x000000140e0c7981 */ /* 0x004ea8000c1ef900 */
[----:B--2---:R-:W-:Y:S01]  /*22b0*/  CCTL.IVALL ;  /* 0x00000000ff00798f */ /* 0x004fe20002000000 */
[----:B------:R-:W-:Y:S05]  /*22c0*/  YIELD ;  /* 0x0000000000007946 */ /* 0x000fea0003800000 */
[----:B------:R-:W-:-:S13]  /*22d0*/  ISETP.NE.AND P1, PT, R12, R19, PT ;  /* 0x000000130c00720c */ /* 0x000fda0003f25270 */
[----:B------:R-:W-:Y:S05]  /*22e0*/  @P1 BRA `(.L_x_632) ;  /* 0xfffffffc00ec1947 */ /* 0x000fea000383ffff */
.L_x_631:
        /* <DEDUP_REMOVED lines=14> */
.L_x_634:
[----:B------:R-:W-:Y:S02]  /*23d0*/  ISETP.EQ.OR P1, PT, RZ, UR33, P3 ;  /* 0x00000021ff007c0c */ /* 0x000fe40009f22670 */
[C---:B--2---:R-:W-:Y:S02]  /*23e0*/  IADD3 R12, PT, PT, R20.reuse, 0x1, RZ ;  /* 0x00000001140c7810 */ /* 0x044fe40007ffe0ff */
[----:B------:R-:W-:Y:S02]  /*23f0*/  IADD3 R13, PT, PT, R20, 0x2, RZ ;  /* 0x00000002140d7810 */ /* 0x000fe40007ffe0ff */
[----:B------:R-:W-:Y:S02]  /*2400*/  ISETP.EQ.OR P4, PT, R12, UR22, P3 ;  /* 0x000000160c007c0c */ /* 0x000fe40009f82670 */
[----:B------:R-:W-:Y:S02]  /*2410*/  ISETP.EQ.OR P6, PT, R13, UR22, P3 ;  /* 0x000000160d007c0c */ /* 0x000fe40009fc2670 */
[----:B------:R-:W-:-:S03]  /*2420*/  IADD3 R12, PT, PT, R20, 0x3, RZ ;  /* 0x00000003140c7810 */ /* 0x000fc60007ffe0ff */
[----:B------:R-:W-:Y:S01]  /*2430*/  VOTEU.ALL UP0, P1 ;  /* 0x0000000000ff7886 */ /* 0x000fe20000800000 */
[----:B------:R-:W-:-:S04]  /*2440*/  ISETP.EQ.OR P5, PT, R12, UR22, P3 ;  /* 0x000000160c007c0c */ /* 0x000fc80009fa2670 */
[----:B------:R-:W-:Y:S01]  /*2450*/  @!UP0 UIMAD.WIDE.U32 UR34, UR15, 0x8, UR6 ;  /* 0x000000080f2288a5 */ /* 0x000fe2000f8e0006 */
[----:B------:R-:W-:Y:S02]  /*2460*/  VOTEU.ALL UP0, P4 ;  /* 0x0000000000ff7886 */ /* 0x000fe40002000000 */
[----:B------:R-:W-:-:S03]  /*2470*/  VOTEU.ALL UP1, P6 ;  /* 0x0000000000ff7886 */ /* 0x000fc60003020000 */
[----:B------:R-:W-:Y:S01]  /*2480*/  MOV R12, UR34 ;  /* 0x00000022000c7c02 */ /* 0x000fe20008000f00 */
[----:B------:R-:W-:Y:S01]  /*2490*/  @!UP0 UIMAD.WIDE.U32 UR36, UR32, 0x8, UR6 ;  /* 0x00000008202488a5 */ /* 0x000fe2000f8e0006 */
[----:B------:R-:W-:Y:S01]  /*24a0*/  MOV R13, UR35 ;  /* 0x00000023000d7c02 */ /* 0x000fe20008000f00 */
[----:B------:R-:W-:Y:S01]  /*24b0*/  @!UP1 UIMAD.WIDE.U32 UR34, UR16, 0x8, UR6 ;  /* 0x00000008102298a5 */ /* 0x000fe2000f8e0006 */
[----:B------:R-:W-:-:S03]  /*24c0*/  VOTEU.ALL UP0, P5 ;  /* 0x0000000000ff7886 */ /* 0x000fc60002800000 */
[----:B------:R-:W-:Y:S01]  /*24d0*/  MOV R14, UR36 ;  /* 0x00000024000e7c02 */ /* 0x000fe20008000f00 */
[----:B------:R-:W0:Y:S01]  /*24e0*/  @!P1 LDG.E.64 R12, desc[UR20][R12.64] ;  /* 0x000000140c0c9981 */ /* 0x000e22000c1e1b00 */
[----:B------:R-:W-:Y:S02]  /*24f0*/  MOV R15, UR37 ;  /* 0x00000025000f7c02 */ /* 0x000fe40008000f00 */
[----:B------:R-:W-:Y:S02]  /*2500*/  MOV R16, UR34 ;  /* 0x0000002200107c02 */ /* 0x000fe40008000f00 */
[----:B------:R-:W-:Y:S01]  /*2510*/  MOV R17, UR35 ;  /* 0x0000002300117c02 */ /* 0x000fe20008000f00 */
[----:B------:R-:W-:Y:S01]  /*2520*/  @!UP0 UIMAD.WIDE.U32 UR34, UR17, 0x8, UR6 ;  /* 0x00000008112288a5 */ /* 0x000fe2000f8e0006 */
[----:B------:R-:W2:Y:S04]  /*2530*/  @!P4 LDG.E.64 R14, desc[UR20][R14.64] ;  /* 0x000000140e0ec981 */ /* 0x000ea8000c1e1b00 */
[----:B------:R-:W4:Y:S01]  /*2540*/  @!P6 LDG.E.64 R16, desc[UR20][R16.64] ;  /* 0x000000141010e981 */ /* 0x000f22000c1e1b00 */
[----:B-1----:R-:W-:-:S02]  /*2550*/  MOV R18, UR34 ;  /* 0x0000002200127c02 */ /* 0x002fc40008000f00 */
[----:B------:R-:W-:-:S06]  /*2560*/  MOV R19, UR35 ;  /* 0x0000002300137c02 */ /* 0x000fcc0008000f00 */
[----:B------:R-:W5:Y:S01]  /*2570*/  @!P5 LDG.E.64 R18, desc[UR20][R18.64] ;  /* 0x000000141212d981 */ /* 0x000f62000c1e1b00 */
[----:B------:R-:W-:Y:S01]  /*2580*/  IADD3 R21, PT, PT, R20, 0x4, RZ ;  /* 0x0000000414157810 */ /* 0x000fe20007ffe0ff */
[----:B0--3--:R-:W-:Y:S01]  /*2590*/  @!P1 FADD.FTZ R10, R10, R12 ;  /* 0x0000000c0a0a9221 */ /* 0x009fe20000010000 */
[----:B------:R-:W-:Y:S01]  /*25a0*/  @!P1 FADD.FTZ R11, R11, R13 ;  /* 0x0000000d0b0b9221 */ /* 0x000fe20000010000 */
[----:B------:R-:W-:Y:S02]  /*25b0*/  IADD3 R12, PT, PT, R20, 0x5, RZ ;  /* 0x00000005140c7810 */ /* 0x000fe40007ffe0ff */
[----:B------:R-:W-:Y:S01]  /*25c0*/  ISETP.EQ.OR P1, PT, R21, UR22, P3 ;  /* 0x0000001615007c0c */ /* 0x000fe20009f22670 */
[----:B--2---:R-:W-:Y:S01]  /*25d0*/  @!P4 FADD.FTZ R10, R10, R14 ;  /* 0x0000000e0a0ac221 */ /* 0x004fe20000010000 */
[----:B------:R-:W-:Y:S01]  /*25e0*/  @!P4 FADD.FTZ R11, R11, R15 ;  /* 0x0000000f0b0bc221 */ /* 0x000fe20000010000 */
[----:B------:R-:W-:Y:S02]  /*25f0*/  ISETP.EQ.OR P4, PT, R12, UR22, P3 ;  /* 0x000000160c007c0c */ /* 0x000fe40009f82670 */
[----:B------:R-:W-:Y:S01]  /*2600*/  IADD3 R12, PT, PT, R20, 0x6, RZ ;  /* 0x00000006140c7810 */ /* 0x000fe20007ffe0ff */
[----:B----4-:R-:W-:Y:S01]  /*2610*/  @!P6 FADD.FTZ R10, R10, R16 ;  /* 0x000000100a0ae221 */ /* 0x010fe20000010000 */
[----:B------:R-:W-:-:S02]  /*2620*/  @!P6 FADD.FTZ R11, R11, R17 ;  /* 0x000000110b0be221 */ /* 0x000fc40000010000 */
[----:B------:R-:W-:Y:S02]  /*2630*/  ISETP.EQ.OR P6, PT, R12, UR22, P3 ;  /* 0x000000160c007c0c */ /* 0x000fe40009fc2670 */
[----:B------:R-:W-:Y:S02]  /*2640*/  IADD3 R12, PT, PT, R20, 0x7, RZ ;  /* 0x00000007140c7810 */ /* 0x000fe40007ffe0ff */
[----:B------:R-:W-:Y:S01]  /*2650*/  VOTEU.ALL UP1, P1 ;  /* 0x0000000000ff7886 */ /* 0x000fe20000820000 */
[----:B-----5:R-:W-:Y:S01]  /*2660*/  @!P5 FADD.FTZ R10, R10, R18 ;  /* 0x000000120a0ad221 */ /* 0x020fe20000010000 */
[----:B------:R-:W-:Y:S01]  /*2670*/  @!P5 FADD.FTZ R11, R11, R19 ;  /* 0x000000130b0bd221 */ /* 0x000fe20000010000 */
[----:B------:R-:W-:Y:S02]  /*2680*/  ISETP.EQ.OR P5, PT, R12, UR22, P3 ;  /* 0x000000160c007c0c */ /* 0x000fe40009fa2670 */
[----:B------:R-:W-:Y:S01]  /*2690*/  @!UP1 UIMAD.WIDE.U32 UR34, UR31, 0x8, UR6 ;  /* 0x000000081f2298a5 */ /* 0x000fe2000f8e0006 */
[----:B------:R-:W-:-:S03]  /*26a0*/  VOTEU.ALL UP0, P4 ;  /* 0x0000000000ff7886 */ /* 0x000fc60002000000 */
[----:B------:R-:W-:Y:S02]  /*26b0*/  VOTEU.ALL UP1, P6 ;  /* 0x0000000000ff7886 */ /* 0x000fe40003020000 */
[----:B------:R-:W-:Y:S01]  /*26c0*/  MOV R12, UR34 ;  /* 0x00000022000c7c02 */ /* 0x000fe20008000f00 */
[----:B------:R-:W-:Y:S01]  /*26d0*/  @!UP0 UIMAD.WIDE.U32 UR36, UR30, 0x8, UR6 ;  /* 0x000000081e2488a5 */ /* 0x000fe2000f8e0006 */
[----:B------:R-:W-:Y:S01]  /*26e0*/  MOV R13, UR35 ;  /* 0x00000023000d7c02 */ /* 0x000fe20008000f00 */
[----:B------:R-:W-:Y:S02]  /*26f0*/  @!UP1 UIMAD.WIDE.U32 UR34, UR18, 0x8, UR6 ;  /* 0x00000008122298a5 */ /* 0x000fe4000f8e0006 */
        /* <DEDUP_REMOVED lines=33> */
.L_x_633:
[----:B------:R-:W-:-:S09]  /*2910*/  UISETP.NE.AND UP0, UPT, UR27, URZ, UPT ;  /* 0x000000ff1b00728c */ /* 0x000fd2000bf05270 */
[----:B------:R-:W-:Y:S05]  /*2920*/  BRA.U !UP0, `(.L_x_630) ;  /* 0x0000000508287547 */ /* 0x000fea000b800000 */
[----:B------:R-:W-:Y:S02]  /*2930*/  UIADD3 UR15, UPT, UPT, UR27, -0x1, URZ ;  /* 0xffffffff1b0f7890 */ /* 0x000fe4000fffe0ff */
[----:B------:R-:W-:Y:S02]  /*2940*/  ULOP3.LUT UP1, UR16, UR24, 0x3, URZ, 0xc0, !UPT ;  /* 0x0000000318107892 */ /* 0x000fe4000f82c0ff */
[----:B------:R-:W-:-:S09]  /*2950*/  UISETP.GE.U32.AND UP0, UPT, UR15, 0x3, UPT ;  /* 0x000000030f00788c */ /* 0x000fd2000bf06070 */
[----:B------:R-:W-:Y:S05]  /*2960*/  BRA.U !UP0, `(.L_x_635) ;  /* 0x00000001088c7547 */ /* 0x000fea000b800000 */
[C---:B--2---:R-:W-:Y:S01]  /*2970*/  IADD3 R14, PT, PT, R20.reuse, 0x1, RZ ;  /* 0x00000001140e7810 */ /* 0x044fe20007ffe0ff */
[----:B------:R-:W-:Y:S01]  /*2980*/  HFMA2 R21, -RZ, RZ, 0, 4.76837158203125e-07 ;  /* 0x00000008ff157431 */ /* 0x000fe200000001ff */
[C---:B------:R-:W-:Y:S02]  /*2990*/  ISETP.EQ.OR P1, PT, R20.reuse, UR22, P3 ;  /* 0x0000001614007c0c */ /* 0x040fe40009f22670 */
[----:B-1----:R-:W-:Y:S02]  /*29a0*/  IADD3 R18, PT, PT, R20, 0x2, RZ ;  /* 0x0000000214127810 */ /* 0x002fe40007ffe0ff */
[----:B------:R-:W-:Y:S02]  /*29b0*/  ISETP.EQ.OR P4, PT, R14, UR22, P3 ;  /* 0x000000160e007c0c */ /* 0x000fe40009f82670 */
[----:B------:R-:W-:Y:S02]  /*29c0*/  ISETP.EQ.OR P5, PT, R18, UR22, P3 ;  /* 0x0000001612007c0c */ /* 0x000fe40009fa2670 */
[----:B------:R-:W-:-:S02]  /*29d0*/  IADD3 R16, PT, PT, R20, 0x3, RZ ;  /* 0x0000000314107810 */ /* 0x000fc40007ffe0ff */
[----:B------:R-:W-:Y:S02]  /*29e0*/  MOV R13, UR23 ;  /* 0x00000017000d7c02 */ /* 0x000fe40008000f00 */
[----:B------:R-:W-:Y:S02]  /*29f0*/  ISETP.EQ.OR P6, PT, R16, UR22, P3 ;  /* 0x0000001610007c0c */ /* 0x000fe40009fc2670 */
[----:B------:R-:W-:Y:S01]  /*2a00*/  MOV R17, UR23 ;  /* 0x0000001700117c02 */ /* 0x000fe20008000f00 */
[----:B------:R-:W-:Y:S01]  /*2a10*/  @!P1 IMAD R12, R20, R13, UR5 ;  /* 0x00000005140c9e24 */ /* 0x000fe2000f8e020d */
[----:B------:R-:W-:Y:S02]  /*2a20*/  MOV R15, 0x8 ;  /* 0x00000008000f7802 */ /* 0x000fe40000000f00 */
[----:B------:R-:W-:Y:S01]  /*2a30*/  MOV R19, UR23 ;  /* 0x0000001700137c02 */ /* 0x000fe20008000f00 */
[----:B------:R-:W-:Y:S02]  /*2a40*/  @!P4 IMAD R14, R14, R17, UR5 ;  /* 0x000000050e0ece24 */ /* 0x000fe4000f8e0211 */
[----:B------:R-:W-:-:S04]  /*2a50*/  @!P1 IMAD.WIDE.U32 R12, R12, R15, UR6 ;  /* 0x000000060c0c9e25 */ /* 0x000fc8000f8e000f */
[----:B------:R-:W-:Y:S02]  /*2a60*/  HFMA2 R22, -RZ, RZ, 0, 4.76837158203125e-07 ;  /* 0x00000008ff167431 */ /* 0x000fe400000001ff */
[----:B------:R-:W-:Y:S01]  /*2a70*/  @!P5 IMAD R18, R18, R19, UR5 ;  /* 0x000000051212de24 */ /* 0x000fe2000f8e0213 */
[----:B------:R-:W-:Y:S01]  /*2a80*/  MOV R19, 0x8 ;  /* 0x0000000800137802 */ /* 0x000fe20000000f00 */
[----:B------:R-:W-:Y:S01]  /*2a90*/  @!P4 IMAD.WIDE.U32 R14, R14, R21, UR6 ;  /* 0x000000060e0ece25 */ /* 0x000fe2000f8e0015 */
[----:B------:R-:W0:Y:S03]  /*2aa0*/  @!P1 LDG.E.64 R12, desc[UR20][R12.64] ;  /* 0x000000140c0c9981 */ /* 0x000e26000c1e1b00 */
[----:B------:R-:W-:Y:S02]  /*2ab0*/  @!P6 IMAD R21, R16, R17, UR5 ;  /* 0x000000051015ee24 */ /* 0x000fe4000f8e0211 */
[----:B------:R-:W-:Y:S01]  /*2ac0*/  @!P5 IMAD.WIDE.U32 R16, R18, R19, UR6 ;  /* 0x000000061210de25 */ /* 0x000fe2000f8e0013 */
[----:B------:R-:W2:Y:S03]  /*2ad0*/  @!P4 LDG.E.64 R14, desc[UR20][R14.64] ;  /* 0x000000140e0ec981 */ /* 0x000ea6000c1e1b00 */
[----:B------:R-:W-:-:S02]  /*2ae0*/  @!P6 IMAD.WIDE.U32 R18, R21, R22, UR6 ;  /* 0x000000061512ee25 */ /* 0x000fc4000f8e0016 */
        /* <DEDUP_REMOVED lines=11> */
.L_x_635:
[----:B------:R-:W-:Y:S05]  /*2ba0*/  BRA.U !UP1, `(.L_x_630) ;  /* 0x0000000109887547 */ /* 0x000fea000b800000 */
[----:B------:R-:W-:Y:S02]  /*2bb0*/  UISETP.NE.AND UP0, UPT, UR16, 0x1, UPT ;  /* 0x000000011000788c */ /* 0x000fe4000bf05270 */
[----:B------:R-:W-:-:S06]  /*2bc0*/  ULOP3.LUT UR15, UR24, 0x1, URZ, 0xc0, !UPT ;  /* 0x00000001180f7892 */ /* 0x000fcc000f8ec0ff */
[----:B------:R-:W-:Y:S01]  /*2bd0*/  MOV R16, UR15 ;  /* 0x0000000f00107c02 */ /* 0x000fe20008000f00 */
[----:B------:R-:W-:Y:S06]  /*2be0*/  BRA.U !UP0, `(.L_x_636) ;  /* 0x0000000108487547 */ /* 0x000fec000b800000 */
[C---:B--2---:R-:W-:Y:S02]  /*2bf0*/  IADD3 R14, PT, PT, R20.reuse, 0x1, RZ ;  /* 0x00000001140e7810 */ /* 0x044fe40007ffe0ff */
[----:B------:R-:W-:Y:S02]  /*2c00*/  ISETP.EQ.OR P4, PT, R20, UR22, P3 ;  /* 0x0000001614007c0c */ /* 0x000fe40009f82670 */
[----:B------:R-:W-:Y:S02]  /*2c10*/  ISETP.EQ.OR P1, PT, R14, UR22, P3 ;  /* 0x000000160e007c0c */ /* 0x000fe40009f22670 */
[----:B------:R-:W-:Y:S02]  /*2c20*/  MOV R17, UR23 ;  /* 0x0000001700117c02 */ /* 0x000fe40008000f00 */
[----:B------:R-:W-:Y:S02]  /*2c30*/  MOV R13, UR23 ;  /* 0x00000017000d7c02 */ /* 0x000fe40008000f00 */
[----:B------:R-:W-:-:S05]  /*2c40*/  MOV R15, 0x8 ;  /* 0x00000008000f7802 */ /* 0x000fca0000000f00 */
[----:B------:R-:W-:Y:S02]  /*2c50*/  @!P4 IMAD R12, R20, R13, UR5 ;  /* 0x00000005140cce24 */ /* 0x000fe4000f8e020d */
[----:B------:R-:W-:Y:S02]  /*2c60*/  @!P1 IMAD R14, R14, R17, UR5 ;  /* 0x000000050e0e9e24 */ /* 0x000fe4000f8e0211 */
[----:B------:R-:W-:Y:S02]  /*2c70*/  HFMA2 R17, -RZ, RZ, 0, 4.76837158203125e-07 ;  /* 0x00000008ff117431 */ /* 0x000fe400000001ff */
[----:B------:R-:W-:-:S06]  /*2c80*/  @!P4 IMAD.WIDE.U32 R12, R12, R15, UR6 ;  /* 0x000000060c0cce25 */ /* 0x000fcc000f8e000f */
[----:B------:R-:W0:Y:S01]  /*2c90*/  @!P4 LDG.E.64 R12, desc[UR20][R12.64] ;  /* 0x000000140c0cc981 */ /* 0x000e22000c1e1b00 */
[----:B------:R-:W-:-:S06]  /*2ca0*/  @!P1 IMAD.WIDE.U32 R14, R14, R17, UR6 ;  /* 0x000000060e0e9e25 */ /* 0x000fcc000f8e0011 */
[----:B------:R-:W2:Y:S01]  /*2cb0*/  @!P1 LDG.E.64 R14, desc[UR20][R14.64] ;  /* 0x000000140e0e9981 */ /* 0x000ea2000c1e1b00 */
[----:B------:R-:W-:Y:S01]  /*2cc0*/  IADD3 R20, PT, PT, R20, 0x2, RZ ;  /* 0x0000000214147810 */ /* 0x000fe20007ffe0ff */
[----:B0--3--:R-:W-:Y:S01]  /*2cd0*/  @!P4 FADD.FTZ R10, R10, R12 ;  /* 0x0000000c0a0ac221 */ /* 0x009fe20000010000 */
[----:B------:R-:W-:-:S03]  /*2ce0*/  @!P4 FADD.FTZ R11, R11, R13 ;  /* 0x0000000d0b0bc221 */ /* 0x000fc60000010000 */
[----:B--2---:R-:W-:Y:S01]  /*2cf0*/  @!P1 FADD.FTZ R10, R10, R14 ;  /* 0x0000000e0a0a9221 */ /* 0x004fe20000010000 */
[----:B------:R-:W-:-:S07]  /*2d00*/  @!P1 FADD.FTZ R11, R11, R15 ;  /* 0x0000000f0b0b9221 */ /* 0x000fce0000010000 */
.L_x_636:
[----:B------:R-:W-:Y:S01]  /*2d10*/  ISETP.EQ.OR P1, PT, R20, UR22, P3 ;  /* 0x0000001614007c0c */ /* 0x000fe20009f22670 */
[----:B------:R-:W-:Y:S03]  /*2d20*/  BSSY.RECONVERGENT B0, `(.L_x_630) ;  /* 0x000000a000007945 */ /* 0x000fe60003800200 */
[----:B------:R-:W-:-:S13]  /*2d30*/  ISETP.NE.U32.OR P1, PT, R16, 0x1, P1 ;  /* 0x000000011000780c */ /* 0x000fda0000f25470 */
[----:B------:R-:W-:Y:S05]  /*2d40*/  @P1 BRA `(.L_x_637) ;  /* 0x00000000001c1947 */ /* 0x000fea0003800000 */
[----:B--2---:R-:W-:Y:S02]  /*2d50*/  MOV R13, UR23 ;  /* 0x00000017000d7c02 */ /* 0x004fe40008000f00 */
[----:B------:R-:W-:-:S03]  /*2d60*/  MOV R15, 0x8 ;  /* 0x00000008000f7802 */ /* 0x000fc60000000f00 */
[----:B------:R-:W-:-:S04]  /*2d70*/  IMAD R12, R20, R13, UR5 ;  /* 0x00000005140c7e24 */ /* 0x000fc8000f8e020d */
[----:B------:R-:W-:-:S06]  /*2d80*/  IMAD.WIDE.U32 R12, R12, R15, UR6 ;  /* 0x000000060c0c7e25 */ /* 0x000fcc000f8e000f */
[----:B------:R-:W0:Y:S02]  /*2d90*/  LDG.E.64 R12, desc[UR20][R12.64] ;  /* 0x000000140c0c7981 */ /* 0x000e24000c1e1b00 */
[----:B0--3--:R-:W-:Y:S01]  /*2da0*/  FADD.FTZ R10, R10, R12 ;  /* 0x0000000c0a0a7221 */ /* 0x009fe20000010000 */
[----:B------:R-:W-:-:S07]  /*2db0*/  FADD.FTZ R11, R11, R13 ;  /* 0x0000000d0b0b7221 */ /* 0x000fce0000010000 */
.L_x_637:
[----:B------:R-:W-:Y:S05]  /*2dc0*/  BSYNC.RECONVERGENT B0 ;  /* 0x0000000000007941 */ /* 0x000fea0003800200 */
.L_x_630:
[----:B------:R-:W5:Y:S01]  /*2dd0*/  S2UR UR7, SR_CgaCtaId ;  /* 0x00000000000779c3 */ /* 0x000f620000008800 */
[----:B------:R-:W-:Y:S01]  /*2de0*/  UMOV UR6, 0x400 ;  /* 0x0000040000067882 */ /* 0x000fe20000000000 */
[--C-:B----4-:R-:W-:Y:S02]  /*2df0*/  HADD2.F32 R16, -RZ, R26.reuse.H0_H0 ;  /* 0x2000001aff107230 */ /* 0x110fe40000004100 */
[----:B------:R-:W-:Y:S02]  /*2e00*/  HADD2.F32 R26, -RZ, R26.H1_H1 ;  /* 0x3000001aff1a7230 */ /* 0x000fe40000004100 */
[--C-:B--2---:R-:W-:Y:S02]  /*2e10*/  HADD2.F32 R17, -RZ, R24.reuse.H0_H0 ;  /* 0x20000018ff117230 */ /* 0x104fe40000004100 */
[----:B------:R-:W-:Y:S02]  /*2e20*/  HADD2.F32 R24, -RZ, R24.H1_H1 ;  /* 0x30000018ff187230 */ /* 0x000fe40000004100 */
[----:B------:R-:W-:-:S02]  /*2e30*/  HADD2.F32 R19, -RZ, R25.H0_H0 ;  /* 0x20000019ff137230 */ /* 0x000fc40000004100 */
[----:B------:R-:W-:Y:S01]  /*2e40*/  FADD.FTZ R17, R17, -UR38 ;  /* 0x8000002611117e21 */ /* 0x000fe20008010000 */
[----:B-1----:R-:W-:Y:S01]  /*2e50*/  HADD2.F32 R18, -RZ, R25.H1_H1 ;  /* 0x30000019ff127230 */ /* 0x002fe20000004100 */
[----:B-----5:R-:W-:-:S09]  /*2e60*/  ULEA UR6, UR7, UR6, 0x18 ;  /* 0x0000000607067291 */ /* 0x020fd2000f8ec0ff */
[----:B------:R0:W-:Y:S01]  /*2e70*/  @!P3 STS.64 [UR6+0x98], R10 ;  /* 0x0000980aff00b988 */ /* 0x0001e20008000a06 */
[----:B------:R-:W-:Y:S01]  /*2e80*/  BAR.SYNC.DEFER_BLOCKING 0x0 ;  /* 0x0000000000007b1d */ /* 0x000fe20000010000 */
[----:B0--3--:R-:W-:Y:S01]  /*2e90*/  FADD.FTZ R11, R16, -UR38 ;  /* 0x80000026100b7e21 */ /* 0x009fe20008010000 */
[----:B------:R-:W-:Y:S01]  /*2ea0*/  FADD.FTZ R10, R26, -UR38 ;  /* 0x800000261a0a7e21 */ /* 0x000fe20008010000 */
[----:B------:R-:W-:Y:S02]  /*2eb0*/  FADD.FTZ R16, R24, -UR38 ;  /* 0x8000002618107e21 */ /* 0x000fe40008010000 */
[----:B------:R-:W-:Y:S01]  /*2ec0*/  FMUL.FTZ R11, R11, UR29 ;  /* 0x0000001d0b0b7c20 */ /* 0x000fe20008410000 */
[----:B------:R-:W-:Y:S01]  /*2ed0*/  FMUL.FTZ R10, R10, UR29 ;  /* 0x0000001d0a0a7c20 */ /* 0x000fe20008410000 */
[----:B------:R-:W0:Y:S01]  /*2ee0*/  LDS.64 R12, [UR6+0x98] ;  /* 0x00009806ff0c7984 */ /* 0x000e220008000a00 */
[----:B------:R-:W0:Y:S02]  /*2ef0*/  LDCU UR6, c[0x0][0x42c] ;  /* 0x00008580ff0677ac */ /* 0x000e240008000800 */
[----:B0-----:R-:W-:Y:S01]  /*2f00*/  FMUL.FTZ R14, R12, UR6 ;  /* 0x000000060c0e7c20 */ /* 0x001fe20008410000 */
[----:B------:R-:W-:Y:S01]  /*2f10*/  FMUL.FTZ R15, R13, UR6 ;  /* 0x000000060d0f7c20 */ /* 0x000fe20008410000 */
        /* <DEDUP_REMOVED lines=19> */
.L_x_638:
        /* <DEDUP_REMOVED lines=17> */
[----:B------:R-:W-:Y:S02]  /*3160*/  F2FP.F16.F32.PACK_AB R11, R18, R19 ;  /* 0x00000013120b723e */ /* 0x000fe400000000ff */
[----:B------:R-:W-:-:S05]  /*3170*/  LEA.HI.X R13, R10, UR7, R13, 0x1, P0 ;  /* 0x000000070a0d7c11 */ /* 0x000fca00080f0c0d */
[----:B------:R0:W-:Y:S02]  /*3180*/  STG.E desc[UR20][R12.64], R11 ;  /* 0x0000000b0c007986 */ /* 0x0001e4000c101914 */
.L_x_640:
[----:B------:R-:W-:Y:S05]  /*3190*/  BSYNC.RECONVERGENT B0 ;  /* 0x0000000000007941 */ /* 0x000fea0003800200 */
.L_x_639:
[----:B------:R-:W-:Y:S01]  /*31a0*/  UISETP.NE.AND UP0, UPT, UR25, URZ, UPT ;  /* 0x000000ff1900728c */ /* 0x000fe2000bf05270 */
[--C-:B0-----:R-:W-:Y:S02]  /*31b0*/  HADD2.F32 R11, -RZ, R4.reuse.H0_H0 ;  /* 0x20000004ff0b7230 */ /* 0x101fe40000004100 */
[----:B------:R-:W-:Y:S01]  /*31c0*/  FMUL.FTZ R17, R17, UR29 ;  /* 0x0000001d11117c20 */ /* 0x000fe20008410000 */
[----:B------:R-:W-:Y:S02]  /*31d0*/  HADD2.F32 R4, -RZ, R4.H1_H1 ;  /* 0x30000004ff047230 */ /* 0x000fe40000004100 */
[----:B------:R-:W-:-:S03]  /*31e0*/  FMUL.FTZ R16, R16, UR29 ;  /* 0x0000001d10107c20 */ /* 0x000fc60008410000 */
        /* <DEDUP_REMOVED lines=19> */
.L_x_641:
        /* <DEDUP_REMOVED lines=13> */
[----:B------:R-:W-:Y:S01]  /*33f0*/  F2FP.F16.F32.PACK_AB R9, R14, R9 ;  /* 0x000000090e09723e */ /* 0x000fe200000000ff */
        /* <DEDUP_REMOVED lines=8> */
.L_x_643:
[----:B------:R-:W-:Y:S05]  /*3480*/  BSYNC.RECONVERGENT B0 ;  /* 0x0000000000007941 */ /* 0x000fea0003800200 */
.L_x_642:
[----:B------:R-:W-:Y:S02]  /*3490*/  UIADD3 UR14, UPT, UPT, UR23, UR14, URZ ;  /* 0x0000000e170e7290 */ /* 0x000fe4000fffe0ff */
[----:B------:R-:W-:Y:S02]  /*34a0*/  UIADD3 UR4, UPT, UPT, UR4, 0x1, URZ ;  /* 0x0000000104047890 */ /* 0x000fe4000fffe0ff */
[----:B------:R-:W-:-:S09]  /*34b0*/  UISETP.GE.AND UP0, UPT, UR14, UR8, UPT ;  /* 0x000000080e00728c */ /* 0x000fd2000bf06270 */
[----:B------:R-:W-:Y:S05]  /*34c0*/  BRA.U !UP0, `(.L_x_644) ;  /* 0xffffffcd08687547 */ /* 0x000fea000b83ffff */
.L_x_619:
        /* <DEDUP_REMOVED lines=19> */
.L_x_646:
[----:B------:R-:W-:Y:S05]  /*3600*/  BSYNC.RECONVERGENT B0 ;  /* 0x0000000000007941 */ /* 0x000fea0003800200 */
.L_x_645:
[----:B------:R-:W-:Y:S05]  /*3610*/  @P0 EXIT ;  /* 0x000000000000094d */ /* 0x000fea0003800000 */
[----:B------:R-:W-:Y:S05]  /*3620*/  @P2 BRA `(.L_x_647) ;  /* 0x0000000000202947 */ /* 0x000fea0003800000 */
[----:B------:R-:W-:-:S05]  /*3630*/  IMAD R0, R6, R7, RZ ;  /* 0x0000000706007224 */ /* 0x000fca00078e02ff */
[----:B------:R-:W-:-:S13]  /*3640*/  ISETP.NE.AND P0, PT, R0, -0x1, PT ;  /* 0xffffffff0000780c */ /* 0x000fda0003f05270 */
[----:B------:R-:W-:Y:S05]  /*3650*/  @!P0 BRA `(.L_x_647) ;  /* 0x0000000000148947 */ /* 0x000fea0003800000 */
.L_x_648:
[----:B0-----:R-:W2:Y:S04]  /*3660*/  LDG.E.STRONG.GPU R3, desc[UR20][R4.64] ;  /* 0x0000001404037981 */ /* 0x001ea8000c1ef900 */
[----:B--2---:R-:W-:Y:S01]  /*3670*/  CCTL.IVALL ;  /* 0x00000000ff00798f */ /* 0x004fe20002000000 */
[----:B------:R-:W-:Y:S05]  /*3680*/  YIELD ;  /* 0x0000000000007946 */ /* 0x000fea0003800000 */
[----:B------:R-:W-:-:S13]  /*3690*/  ISETP.NE.AND P0, PT, R3, R0, PT ;  /* 0x000000000300720c */ /* 0x000fda0003f05270 */
[----:B------:R-:W-:Y:S05]  /*36a0*/  @P0 BRA `(.L_x_648) ;  /* 0xfffffffc00ec0947 */ /* 0x000fea000383ffff */
.L_x_647:
[----:B------:R-:W-:Y:S05]  /*36b0*/  WARPSYNC.ALL ;  /* 0x0000000000007948 */ /* 0x000fea0003800000 */
[----:B------:R-:W1:Y:S08]  /*36c0*/  LDC.64 R30, c[0x0][0x3f8] ;  /* 0x0000fe00ff1e7b82 */ /* 0x000e700000000a00 */
        /* <DEDUP_REMOVED lines=8> */
[----:B0-----:R-:W-:Y:S01]  /*3750*/  HFMA2 R3, -RZ, RZ, 0, 0 ;  /* 0x00000000ff037431 */ /* 0x001fe200000001ff */
        /* <DEDUP_REMOVED lines=26> */
[----:B------:R-:W-:Y:S02]  /*3900*/  SHF.R.U64 R20, R20, 0x9, R7 ;  /* 0x0000000914147819 */ /* 0x000fe40000001207 */
        /* <DEDUP_REMOVED lines=9> */
[----:B------:R-:W-:Y:S02]  /*39a0*/  IADD3 R20, P3, PT, RZ, -R20, RZ ;  /* 0x80000014ff147210 */ /* 0x000fe40007f7e0ff */
[----:B0-----:R-:W-:Y:S02]  /*39b0*/  LEA R16, P1, R24, UR4, 0x2 ;  /* 0x0000000418107c11 */ /* 0x001fe4000f8210ff */
[----:B------:R-:W-:Y:S02]  /*39c0*/  SHF.L.U64.HI R26, R25, 0x2, R0 ;  /* 0x00000002191a7819 */ /* 0x000fe40000010200 */
[----:B-1----:R-:W-:-:S02]  /*39d0*/  IADD3 R18, P2, PT, R21, UR6, RZ ;  /* 0x0000000615127c10 */ /* 0x002fc4000ff5e0ff */
[----:B------:R-:W-:Y:S02]  /*39e0*/  LEA.HI.X R17, R24, UR5, R3, 0x2, P1 ;  /* 0x0000000518117c11 */ /* 0x000fe400088f1403 */
[----:B------:R-:W-:Y:S02]  /*39f0*/  IADD3.X R19, PT, PT, R28, UR7, RZ, P2, !PT ;  /* 0x000000071c137c10 */ /* 0x000fe400097fe4ff */
[----:B------:R-:W-:Y:S01]  /*3a00*/  IADD3 R24, P2, PT, R5, R24, RZ ;  /* 0x0000001805187210 */ /* 0x000fe20007f5e0ff */
[----:B------:R-:W-:Y:S01]  /*3a10*/  IMAD.WIDE.U32 R4, R30, 0x4, RZ ;  /* 0x000000041e047825 */ /* 0x000fe200078e00ff */
[----:B--2---:R-:W-:Y:S02]  /*3a20*/  IADD3 R21, P1, PT, R21, UR8, RZ ;  /* 0x0000000815157c10 */ /* 0x004fe4000ff3e0ff */
[----:B------:R-:W-:Y:S02]  /*3a30*/  SHF.L.U64.HI R22, R37, 0x2, R2 ;  /* 0x0000000225167819 */ /* 0x000fe40000010202 */
[----:B------:R-:W-:-:S02]  /*3a40*/  IADD3.X R28, PT, PT, R28, UR9, RZ, P1, !PT ;  /* 0x000000091c1c7c10 */ /* 0x000fc40008ffe4ff */
[----:B------:R-:W-:Y:S02]  /*3a50*/  IADD3 R32, PT, PT, R5, R7, RZ ;  /* 0x0000000705207210 */ /* 0x000fe40007ffe0ff */
[----:B------:R-:W-:Y:S02]  /*3a60*/  IADD3.X R23, PT, PT, RZ, -0x1, RZ, P3, !PT ;  /* 0xffffffffff177810 */ /* 0x000fe40001ffe4ff */
[----:B------:R-:W-:-:S07]  /*3a70*/  IADD3.X R3, PT, PT, RZ, R3, RZ, P2, !PT ;  /* 0x00000003ff037210 */ /* 0x000fce00017fe4ff */
.L_x_651:
[----:B0-----:R-:W-:Y:S01]  /*3a80*/  LEA R10, P1, R25, R16, 0x2 ;  /* 0x00000010190a7211 */ /* 0x001fe200078210ff */
[----:B------:R-:W2:Y:S01]  /*3a90*/  LDG.E R6, desc[UR20][R16.64] ;  /* 0x0000001410067981 */ /* 0x000ea2000c1e1900 */
[----:B------:R-:W-:Y:S02]  /*3aa0*/  IADD3 R12, P2, PT, R16, R4, RZ ;  /* 0x00000004100c7210 */ /* 0x000fe40007f5e0ff */
[----:B------:R-:W-:Y:S02]  /*3ab0*/  LEA R8, P3, R37, R16, 0x2 ;  /* 0x0000001025087211 */ /* 0x000fe400078610ff */
[C---:B------:R-:W-:Y:S02]  /*3ac0*/  IADD3.X R11, PT, PT, R17.reuse, R26, RZ, P1, !PT ;  /* 0x0000001a110b7210 */ /* 0x040fe40000ffe4ff */
[C---:B------:R-:W-:Y:S02]  /*3ad0*/  IADD3.X R13, PT, PT, R17.reuse, R32, RZ, P2, !PT ;  /* 0x00000020110d7210 */ /* 0x040fe400017fe4ff */
[----:B------:R-:W-:Y:S01]  /*3ae0*/  IADD3.X R9, PT, PT, R17, R22, RZ, P3, !PT ;  /* 0x0000001611097210 */ /* 0x000fe20001ffe4ff */
[----:B------:R0:W2:Y:S04]  /*3af0*/  LDG.E R7, desc[UR20][R10.64] ;  /* 0x000000140a077981 */ /* 0x0000a8000c1e1900 */
[----:B------:R-:W3:Y:S04]  /*3b00*/  LDG.E R14, desc[UR20][R12.64] ;  /* 0x000000140c0e7981 */ /* 0x000ee8000c1e1900 */
[----:B------:R1:W3:Y:S01]  /*3b10*/  LDG.E R15, desc[UR20][R8.64] ;  /* 0x00000014080f7981 */ /* 0x0002e2000c1e1900 */
[----:B------:R-:W-:-:S02]  /*3b20*/  IADD3 R20, P1, PT, R20, 0x1, RZ ;  /* 0x0000000114147810 */ /* 0x000fc40007f3e0ff */
[----:B0-----:R-:W-:Y:S02]  /*3b30*/  MOV R10, R18 ;  /* 0x00000012000a7202 */ /* 0x001fe40000000f00 */
[----:B------:R-:W-:Y:S02]  /*3b40*/  MOV R11, R19 ;  /* 0x00000013000b7202 */ /* 0x000fe40000000f00 */
[----:B-1----:R-:W-:Y:S02]  /*3b50*/  MOV R8, R21 ;  /* 0x0000001500087202 */ /* 0x002fe40000000f00 */
[----:B------:R-:W-:Y:S02]  /*3b60*/  MOV R9, R28 ;  /* 0x0000001c00097202 */ /* 0x000fe40000000f00 */
        /* <DEDUP_REMOVED lines=12> */
.L_x_650:
[----:B------:R-:W-:Y:S05]  /*3c30*/  BSYNC.RECONVERGENT B0 ;  /* 0x0000000000007941 */ /* 0x000fea0003800200 */
.L_x_649:
[----:B------:R-:W-:Y:S05]  /*3c40*/  @!P0 EXIT ;  /* 0x000000000000894d */ /* 0x000fea0003800000 */
[C---:B------:R-:W-:Y:S01]  /*3c50*/  SHF.L.U64.HI R35, R37.reuse, 0x2, R2 ;  /* 0x0000000225237819 */ /* 0x040fe20000010202 */
[----:B------:R-:W1:Y:S01]  /*3c60*/  LDCU.64 UR4, c[0x0][0x3d8] ;  /* 0x00007b00ff0477ac */ /* 0x000e620008000a00 */
[C---:B------:R-:W-:Y:S02]  /*3c70*/  SHF.L.U64.HI R31, R30.reuse, 0x2, R31 ;  /* 0x000000021e1f7819 */ /* 0x040fe4000001021f */
[----:B------:R-:W-:Y:S01]  /*3c80*/  SHF.L.U32 R33, R30, 0x2, RZ ;  /* 0x000000021e217819 */ /* 0x000fe200000006ff */
[----:B------:R-:W2:Y:S01]  /*3c90*/  LDCU.64 UR6, c[0x0][0x388] ;  /* 0x00007100ff0677ac */ /* 0x000ea20008000a00 */
[----:B------:R-:W-:Y:S02]  /*3ca0*/  SHF.L.U32 R37, R37, 0x2, RZ ;  /* 0x0000000225257819 */ /* 0x000fe400000006ff */
[C---:B------:R-:W-:Y:S01]  /*3cb0*/  SHF.L.U64.HI R27, R25.reuse, 0x2, R0 ;  /* 0x00000002191b7819 */ /* 0x040fe20000010200 */
[----:B------:R-:W3:Y:S01]  /*3cc0*/  LDCU.64 UR8, c[0x0][0x390] ;  /* 0x00007200ff0877ac */ /* 0x000ee20008000a00 */
[----:B------:R-:W-:-:S07]  /*3cd0*/  SHF.L.U32 R29, R25, 0x2, RZ ;  /* 0x00000002191d7819 */ /* 0x000fce00000006ff */
.L_x_652:
[C---:B------:R-:W-:Y:S02]  /*3ce0*/  SHF.L.U32 R2, R24.reuse, 0x2, RZ ;  /* 0x0000000218027819 */ /* 0x040fe400000006ff */
[----:B----4-:R-:W-:Y:S02]  /*3cf0*/  SHF.L.U64.HI R12, R24, 0x2, R3 ;  /* 0x00000002180c7819 */ /* 0x010fe40000010203 */
[----:B-1----:R-:W-:-:S04]  /*3d00*/  IADD3 R4, P0, PT, R2, UR4, RZ ;  /* 0x0000000402047c10 */ /* 0x002fc8000ff1e0ff */
[----:B------:R-:W-:Y:S02]  /*3d10*/  IADD3.X R5, PT, PT, R12, UR5, RZ, P0, !PT ;  /* 0x000000050c057c10 */ /* 0x000fe400087fe4ff */
[C---:B0-----:R-:W-:Y:S02]  /*3d20*/  IADD3 R6, P0, PT, R4.reuse, R29, RZ ;  /* 0x0000001d04067210 */ /* 0x041fe40007f1e0ff */
        /* <DEDUP_REMOVED lines=13> */
[----:B--2---:R-:W-:Y:S02]  /*3e00*/  IADD3 R16, P0, PT, R20, UR6, RZ ;  /* 0x0000000614107c10 */ /* 0x004fe4000ff1e0ff */
[----:B0-----:R-:W-:Y:S02]  /*3e10*/  LOP3.LUT R4, R28, 0x3, RZ, 0xc0, !PT ;  /* 0x000000031c047812 */ /* 0x001fe400078ec0ff */
[----:B---3--:R-:W-:Y:S02]  /*3e20*/  IADD3 R20, P1, PT, R20, UR8, RZ ;  /* 0x0000000814147c10 */ /* 0x008fe4000ff3e0ff */
[----:B------:R-:W-:Y:S02]  /*3e30*/  LOP3.LUT R3, R12, 0x3, RZ, 0xc0, !PT ;  /* 0x000000030c037812 */ /* 0x000fe400078ec0ff */
[----:B------:R-:W-:Y:S02]  /*3e40*/  IADD3 R2, P2, PT, R2, UR4, RZ ;  /* 0x0000000402027c10 */ /* 0x000fe4000ff5e0ff */
[----:B------:R-:W-:-:S02]  /*3e50*/  IADD3.X R17, PT, PT, R4, UR7, RZ, P0, !PT ;  /* 0x0000000704117c10 */ /* 0x000fc400087fe4ff */
[----:B------:R-:W-:Y:S02]  /*3e60*/  IADD3.X R21, PT, PT, R4, UR9, RZ, P1, !PT ;  /* 0x0000000904157c10 */ /* 0x000fe40008ffe4ff */
[----:B------:R-:W-:Y:S02]  /*3e70*/  IADD3.X R3, PT, PT, R3, UR5, RZ, P2, !PT ;  /* 0x0000000503037c10 */ /* 0x000fe400097fe4ff */
[C---:B------:R-:W-:Y:S02]  /*3e80*/  IADD3 R4, P0, PT, R2.reuse, R29, RZ ;  /* 0x0000001d02047210 */ /* 0x040fe40007f1e0ff */
[C---:B-1----:R-:W-:Y:S02]  /*3e90*/  IADD3 R6, P1, PT, R2.reuse, R33, RZ ;  /* 0x0000002102067210 */ /* 0x042fe40007f3e0ff */
        /* <DEDUP_REMOVED lines=34> */
[----:B--2---:R1:W2:Y:S04]  /*40c0*/  LDG.E R12, desc[UR20][R2.64+0x1800] ;  /* 0x00180014020c7981 */ /* 0x0042a8000c1e1900 */
[----:B------:R-:W2:Y:S04]  /*40d0*/  LDG.E R13, desc[UR20][R4.64+0x1800] ;  /* 0x00180014040d7981 */ /* 0x000ea8000c1e1900 */
[----:B------:R-:W3:Y:S04]  /*40e0*/  LDG.E R14, desc[UR20][R6.64+0x1800] ;  /* 0x00180014060e7981 */ /* 0x000ee8000c1e1900 */
[----:B------:R-:W3:Y:S01]  /*40f0*/  LDG.E R15, desc[UR20][R8.64+0x1800] ;  /* 0x00180014080f7981 */ /* 0x000ee2000c1e1900 */
        /* <DEDUP_REMOVED lines=11> */
[----:B-1----:R-:W-:Y:S01]  /*41b0*/  HFMA2 R3, -RZ, RZ, 0, 0 ;  /* 0x00000000ff037431 */ /* 0x002fe200000001ff */
[----:B--2---:R4:W-:Y:S04]  /*41c0*/  STG.E.64 desc[UR20][R16.64], R12 ;  /* 0x0000000c10007986 */ /* 0x0049e8000c101b14 */
[----:B---3--:R4:W-:Y:S07]  /*41d0*/  STG.E.64 desc[UR20][R18.64], R14 ;  /* 0x0000000e12007986 */ /* 0x0089ee000c101b14 */
[----:B------:R-:W-:Y:S05]  /*41e0*/  @P0 BRA `(.L_x_652) ;  /* 0xfffffff800bc0947 */ /* 0x000fea000383ffff */
[----:B------:R-:W-:Y:S05]  /*41f0*/  EXIT ;  /* 0x000000000000794d */ /* 0x000fea0003800000 */
.L_x_653:
        /* <DEDUP_REMOVED lines=16> */
.L_x_3419:


//--------------------- .text._Z35group_norm_nhwc_bwd_one_pass_kernelI11Fp16IOFp32WLi128ELi32ELi512EEv26Group_norm_nhwc_bwd_params --------------------------
	.section	.text._Z35group_norm_nhwc_bwd_one_pass_kernelI11Fp16IOFp32WLi128ELi32ELi512EEv26Group_norm_nhwc_bwd_params,"ax",@progbits
	.align	128
        .global         _Z35group_norm_nhwc_bwd_one_pass_kernelI11Fp16IOFp32WLi128ELi32ELi512EEv26Group_norm_nhwc_bwd_params
        .type           _Z35group_norm_nhwc_bwd_one_pass_kernelI11Fp16IOFp32WLi128ELi32ELi512EEv26Group_norm_nhwc_bwd_params,@function
        .size           _Z35group_norm_nhwc_bwd_one_pass_kernelI11Fp16IOFp32WLi128ELi32ELi512EEv26Group_norm_nhwc_bwd_params,(.L_x_3420 - _Z35group_norm_nhwc_bwd_one_pass_kernelI11Fp16IOFp32WLi128ELi32ELi512EEv26Group_norm_nhwc_bwd_params)
        .other          _Z35group_norm_nhwc_bwd_one_pass_kernelI11Fp16IOFp32WLi128ELi32ELi512EEv26Group_norm_nhwc_bwd_params,@"STO_CUDA_ENTRY STV_DEFAULT"
_Z35group_norm_nhwc_bwd_one_pass_kernelI11Fp16IOFp32WLi128ELi32ELi512EEv26Group_norm_nhwc_bwd_params:
.text._Z35group_norm_nhwc_bwd_one_pass_kernelI11Fp16IOFp32WLi128ELi32ELi512EEv26Group_norm_nhwc_bwd_params:
        /* <DEDUP_REMOVED lines=9> */
[----:B------:R-:W-:-:S05]  /*0090*/  UMOV UR4, URZ ;  /* 0x000000ff00047c82 */ /* 0x000fca0008000000 */
.L_x_685:
[----:B-1----:R-:W1:Y:S01]  /*00a0*/  LDC R4, c[0x0][0x410] ;  /* 0x00010400ff047b82 */ /* 0x002e620000000800 */
[----:B------:R-:W2:Y:S01]  /*00b0*/  S2R R36, SR_TID.X ;  /* 0x0000000000247919 */ /* 0x000ea20000002100 */
[----:B------:R-:W3:Y:S01]  /*00c0*/  LDCU UR5, c[0x0][0x41c] ;  /* 0x00008380ff0577ac */ /* 0x000ee20008000800 */
[----:B------:R-:W-:Y:S01]  /*00d0*/  ISETP.LE.AND P2, PT, RZ, UR8, PT ;  /* 0x00000008ff007c0c */ /* 0x000fe2000bf43270 */
[----:B------:R-:W3:Y:S01]  /*00e0*/  S2R R35, SR_CTAID.X ;  /* 0x0000000000237919 */ /* 0x000ee20000002500 */
[----:B------:R-:W4:Y:S01]  /*00f0*/  LDCU.128 UR16, c[0x0][0x400] ;  /* 0x00008000ff1077ac */ /* 0x000f220008000c00 */
[----:B------:R-:W4:Y:S01]  /*0100*/  LDCU.64 UR6, c[0x0][0x3b8] ;  /* 0x00007700ff0677ac */ /* 0x000f220008000a00 */
[----:B01----:R-:W-:-:S04]  /*0110*/  IABS R5, R4 ;  /* 0x0000000400057213 */ /* 0x003fc80000000000 */
[----:B------:R-:W1:Y:S01]  /*0120*/  I2F.RP R0, R5 ;  /* 0x0000000500007306 */ /* 0x000e620000209400 */
[----:B----4-:R-:W-:Y:S01]  /*0130*/  UIMAD.WIDE UR6, UR8, 0x8, UR6 ;  /* 0x00000008080678a5 */ /* 0x010fe2000f8e0206 */
[----:B--2---:R-:W-:-:S05]  /*0140*/  SHF.L.U32 R12, R36, 0x1, RZ ;  /* 0x00000001240c7819 */ /* 0x004fca00000006ff */
[----:B------:R-:W-:Y:S02]  /*0150*/  MOV R10, UR6 ;  /* 0x00000006000a7c02 */ /* 0x000fe40008000f00 */
[----:B------:R-:W-:-:S03]  /*0160*/  CS2R R32, SRZ ;  /* 0x0000000000207805 */ /* 0x000fc6000001ff00 */
[----:B------:R-:W2:Y:S01]  /*0170*/  LDCU.U8 UR6, c[0x0][0x414] ;  /* 0x00008280ff0677ac */ /* 0x000ea20008000000 */
[----:B-1----:R-:W1:Y:S02]  /*0180*/  MUFU.RCP R0, R0 ;  /* 0x0000000000007308 */ /* 0x002e640000001000 */
[----:B-1----:R-:W-:Y:S02]  /*0190*/  IADD3 R2, PT, PT, R0, 0xffffffe, RZ ;  /* 0x0ffffffe00027810 */ /* 0x002fe40007ffe0ff */
[----:B------:R-:W-:-:S04]  /*01a0*/  IABS R0, UR8 ;  /* 0x0000000800007c13 */ /* 0x000fc80008000000 */
[----:B------:R1:W4:Y:S02]  /*01b0*/  F2I.FTZ.U32.TRUNC.NTZ R3, R2 ;  /* 0x0000000200037305 */ /* 0x000324000021f000 */
[----:B-1----:R-:W-:Y:S01]  /*01c0*/  HFMA2 R2, -RZ, RZ, 0, 0 ;  /* 0x00000000ff027431 */ /* 0x002fe200000001ff */
[----:B----4-:R-:W-:-:S05]  /*01d0*/  IADD3 R6, PT, PT, RZ, -R3, RZ ;  /* 0x80000003ff067210 */ /* 0x010fca0007ffe0ff */
        /* <DEDUP_REMOVED lines=8> */
[----:B------:R-:W-:-:S04]  /*0260*/  LOP3.LUT R2, R4, UR8, RZ, 0x3c, !PT ;  /* 0x0000000804027c12 */ /* 0x000fc8000f8e3cff */
[----:B------:R-:W-:Y:S02]  /*0270*/  ISETP.GE.U32.AND P0, PT, R15, UR16, PT ;  /* 0x000000100f007c0c */ /* 0x000fe4000bf06070 */
[----:B------:R-:W-:Y:S02]  /*0280*/  SHF.R.S32.HI R11, RZ, 0x1f, R15 ;  /* 0x0000001fff0b7819 */ /* 0x000fe4000001140f */
[----:B------:R-:W-:Y:S02]  /*0290*/  ISETP.GE.AND P4, PT, R2, RZ, PT ;  /* 0x000000ff0200720c */ /* 0x000fe40003f86270 */
[----:B------:R-:W-:Y:S02]  /*02a0*/  ISETP.GE.AND.EX P0, PT, R11, UR17, PT, P0 ;  /* 0x000000110b007c0c */ /* 0x000fe4000bf06300 */
[----:B------:R-:W-:Y:S02]  /*02b0*/  @!P3 IADD3 R0, PT, PT, R0, -R5, RZ ;  /* 0x800000050000b210 */ /* 0x000fe40007ffe0ff */
[----:B------:R-:W-:-:S02]  /*02c0*/  @!P3 IADD3 R3, PT, PT, R3, 0x1, RZ ;  /* 0x000000010303b810 */ /* 0x000fc40007ffe0ff */
[CC--:B------:R-:W-:Y:S02]  /*02d0*/  ISETP.GE.U32.AND P1, PT, R0.reuse, R5.reuse, PT ;  /* 0x000000050000720c */ /* 0x0c0fe40003f26070 */
[-C--:B------:R-:W-:Y:S02]  /*02e0*/  ISETP.GT.U32.AND P5, PT, R5, R0.reuse, PT ;  /* 0x000000000500720c */ /* 0x080fe40003fa4070 */
[----:B------:R-:W-:Y:S02]  /*02f0*/  IADD3 R17, PT, PT, R15, 0x20, RZ ;  /* 0x000000200f117810 */ /* 0x000fe40007ffe0ff */
[----:B------:R-:W-:Y:S01]  /*0300*/  IADD3 R5, PT, PT, R0, -R5, RZ ;  /* 0x8000000500057210 */ /* 0x000fe20007ffe0ff */
[----:B------:R-:W1:Y:S01]  /*0310*/  @!P0 LDC.64 R28, c[0x0][0x3f8] ;  /* 0x0000fe00ff1c8b82 */ /* 0x000e620000000a00 */
[----:B------:R-:W-:Y:S02]  /*0320*/  SHF.R.S32.HI R9, RZ, 0x1f, R17 ;  /* 0x0000001fff097819 */ /* 0x000fe40000011411 */
[----:B------:R-:W-:-:S02]  /*0330*/  SEL R0, R5, R0, !P5 ;  /* 0x0000000005007207 */ /* 0x000fc40006800000 */
[----:B------:R-:W-:Y:S02]  /*0340*/  ISETP.NE.AND P3, PT, R4, RZ, PT ;  /* 0x000000ff0400720c */ /* 0x000fe40003f65270 */
[----:B------:R-:W-:Y:S01]  /*0350*/  @P1 IADD3 R3, PT, PT, R3, 0x1, RZ ;  /* 0x0000000103031810 */ /* 0x000fe20007ffe0ff */
[----:B------:R-:W3:Y:S01]  /*0360*/  @!P0 LDC.64 R18, c[0x0][0x3a0] ;  /* 0x0000e800ff128b82 */ /* 0x000ee20000000a00 */
[----:B------:R-:W-:Y:S02]  /*0370*/  ISETP.GE.U32.AND P1, PT, R17, UR16, PT ;  /* 0x0000001011007c0c */ /* 0x000fe4000bf26070 */
[----:B------:R-:W-:Y:S02]  /*0380*/  LOP3.LUT R5, RZ, R4, RZ, 0x33, !PT ;  /* 0x00000004ff057212 */ /* 0x000fe400078e33ff */
[----:B------:R-:W-:Y:S02]  /*0390*/  ISETP.GE.AND.EX P1, PT, R9, UR17, PT, P1 ;  /* 0x0000001109007c0c */ /* 0x000fe4000bf26310 */
[----:B------:R-:W-:Y:S01]  /*03a0*/  @!P2 IADD3 R0, PT, PT, -R0, RZ, RZ ;  /* 0x000000ff0000a210 */ /* 0x000fe20007ffe1ff */
[----:B------:R-:W4:Y:S01]  /*03b0*/  @!P0 LDC.64 R22, c[0x0][0x398] ;  /* 0x0000e600ff168b82 */ /* 0x000f220000000a00 */
[----:B------:R-:W-:-:S02]  /*03c0*/  @!P4 IADD3 R3, PT, PT, -R3, RZ, RZ ;  /* 0x000000ff0303c210 */ /* 0x000fc40007ffe1ff */
[C---:B------:R-:W-:Y:S02]  /*03d0*/  SEL R26, R5.reuse, R0, !P3 ;  /* 0x00000000051a7207 */ /* 0x040fe40005800000 */
[----:B------:R-:W-:Y:S02]  /*03e0*/  SEL R5, R5, R3, !P3 ;  /* 0x0000000305057207 */ /* 0x000fe40005800000 */
[----:B------:R-:W-:Y:S02]  /*03f0*/  SHF.L.U32 R3, R26, 0x5, RZ ;  /* 0x000000051a037819 */ /* 0x000fe400000006ff */
[----:B------:R-:W-:Y:S01]  /*0400*/  SHF.R.S32.HI R0, RZ, 0x1f, R5 ;  /* 0x0000001fff007819 */ /* 0x000fe20000011405 */
[----:B------:R-:W0:Y:S01]  /*0410*/  @!P1 LDC.64 R6, c[0x0][0x3f8] ;  /* 0x0000fe00ff069b82 */ /* 0x000e220000000a00 */
[----:B------:R-:W-:Y:S02]  /*0420*/  LOP3.LUT R12, R3, 0x1e, R12, 0xf8, !PT ;  /* 0x0000001e030c7812 */ /* 0x000fe400078ef80c */
[----:B------:R-:W-:Y:S01]  /*0430*/  SHF.R.S32.HI R13, RZ, 0x1f, R3 ;  /* 0x0000001fff0d7819 */ /* 0x000fe20000011403 */
[----:B------:R-:W-:Y:S01]  /*0440*/  IMAD R0, R0, UR18, RZ ;  /* 0x0000001200007c24 */ /* 0x000fe2000f8e02ff */
[----:B------:R-:W-:Y:S01]  /*0450*/  IADD3 R8, PT, PT, R15, 0x40, RZ ;  /* 0x000000400f087810 */ /* 0x000fe20007ffe0ff */
[----:B------:R-:W-:-:S03]  /*0460*/  IMAD.WIDE.U32 R2, R5, UR18, R12 ;  /* 0x0000001205027c25 */ /* 0x000fc6000f8e000c */
[----:B------:R-:W-:Y:S01]  /*0470*/  ISETP.GE.U32.AND P2, PT, R8, UR16, PT ;  /* 0x0000001008007c0c */ /* 0x000fe2000bf46070 */
[----:B------:R-:W2:Y:S01]  /*0480*/  @!P1 LDC.64 R20, c[0x0][0x3a0] ;  /* 0x0000e800ff149b82 */ /* 0x000ea20000000a00 */
[----:B------:R-:W-:Y:S01]  /*0490*/  IMAD R5, R5, UR19, R0 ;  /* 0x0000001305057c24 */ /* 0x000fe2000f8e0200 */
[----:B------:R-:W-:Y:S01]  /*04a0*/  @!P0 MOV R4, R2 ;  /* 0x0000000200048202 */ /* 0x000fe20000000f00 */
[-C--:B-1----:R-:W-:Y:S01]  /*04b0*/  @!P0 IMAD R0, R11, R28.reuse, RZ ;  /* 0x0000001c0b008224 */ /* 0x082fe200078e02ff */
[----:B------:R-:W-:Y:S02]  /*04c0*/  MOV R11, UR7 ;  /* 0x00000007000b7c02 */ /* 0x000fe40008000f00 */
[----:B------:R-:W-:Y:S01]  /*04d0*/  IADD3 R5, PT, PT, R3, R5, RZ ;  /* 0x0000000503057210 */ /* 0x000fe20007ffe0ff */
[C---:B------:R-:W-:Y:S01]  /*04e0*/  @!P0 IMAD R13, R15.reuse, R29, R0 ;  /* 0x0000001d0f0d8224 */ /* 0x040fe200078e0200 */
[----:B------:R-:W-:Y:S02]  /*04f0*/  SHF.R.S32.HI R0, RZ, 0x1f, R8 ;  /* 0x0000001fff007819 */ /* 0x000fe40000011408 */
[----:B------:R-:W2:Y:S01]  /*0500*/  LDG.E.64 R10, desc[UR12][R10.64] ;  /* 0x0000000c0a0a7981 */ /* 0x000ea2000c1e1b00 */
[----:B------:R-:W-:Y:S01]  /*0510*/  @!P0 IMAD.WIDE.U32 R28, R15, R28, R4 ;  /* 0x0000001c0f1c8225 */ /* 0x000fe200078e0004 */
[----:B------:R-:W-:-:S04]  /*0520*/  ISETP.GE.AND.EX P2, PT, R0, UR17, PT, P2 ;  /* 0x0000001100007c0c */ /* 0x000fc8000bf46320 */
[----:B------:R-:W-:Y:S01]  /*0530*/  @!P0 IADD3 R13, PT, PT, R29, R13, RZ ;  /* 0x0000000d1d0d8210 */ /* 0x000fe20007ffe0ff */
[----:B0-----:R-:W-:Y:S01]  /*0540*/  @!P1 IMAD R14, R9, R6, RZ ;  /* 0x00000006090e9224 */ /* 0x001fe200078e02ff */
[C---:B------:R-:W-:Y:S02]  /*0550*/  @!P0 SHF.L.U32 R9, R28.reuse, 0x1, RZ ;  /* 0x000000011c098819 */ /* 0x040fe400000006ff */
[----:B------:R-:W-:Y:S02]  /*0560*/  @!P1 MOV R24, R2 ;  /* 0x0000000200189202 */ /* 0x000fe40000000f00 */
[----:B------:R-:W-:Y:S02]  /*0570*/  @!P1 MOV R25, R5 ;  /* 0x0000000500199202 */ /* 0x000fe40000000f00 */
[----:B------:R-:W-:Y:S02]  /*0580*/  @!P0 SHF.L.U64.HI R28, R28, 0x1, R13 ;  /* 0x000000011c1c8819 */ /* 0x000fe4000001020d */
[----:B------:R-:W-:Y:S01]  /*0590*/  IADD3 R13, PT, PT, R15, 0x60, RZ ;  /* 0x000000600f0d7810 */ /* 0x000fe20007ffe0ff */
[----:B------:R-:W-:-:S03]  /*05a0*/  @!P1 IMAD.WIDE.U32 R24, R17, R6, R24 ;  /* 0x0000000611189225 */ /* 0x000fc600078e0018 */
[----:B------:R-:W-:Y:S01]  /*05b0*/  ISETP.GE.U32.AND P3, PT, R13, UR16, PT ;  /* 0x000000100d007c0c */ /* 0x000fe2000bf66070 */
[----:B------:R-:W-:Y:S01]  /*05c0*/  @!P1 IMAD R7, R17, R7, R14 ;  /* 0x0000000711079224 */ /* 0x000fe200078e020e */
[----:B------:R-:W-:Y:S01]  /*05d0*/  SHF.R.S32.HI R6, RZ, 0x1f, R13 ;  /* 0x0000001fff067819 */ /* 0x000fe2000001140d */
[----:B------:R-:W0:Y:S03]  /*05e0*/  @!P2 LDC.64 R16, c[0x0][0x3f8] ;  /* 0x0000fe00ff10ab82 */ /* 0x000e260000000a00 */
[----:B------:R-:W-:Y:S02]  /*05f0*/  ISETP.GE.AND.EX P3, PT, R6, UR17, PT, P3 ;  /* 0x0000001106007c0c */ /* 0x000fe4000bf66330 */
[C---:B---3--:R-:W-:Y:S02]  /*0600*/  @!P0 IADD3 R18, P4, PT, R9.reuse, R18, RZ ;  /* 0x0000001209128210 */ /* 0x048fe40007f9e0ff */
[----:B----4-:R-:W-:Y:S01]  /*0610*/  @!P0 IADD3 R22, P5, PT, R9, R22, RZ ;  /* 0x0000001609168210 */ /* 0x010fe20007fbe0ff */
[----:B------:R-:W1:Y:S01]  /*0620*/  @!P1 LDC.64 R14, c[0x0][0x398] ;  /* 0x0000e600ff0e9b82 */ /* 0x000e620000000a00 */
[----:B------:R-:W-:-:S02]  /*0630*/  @!P0 IADD3.X R19, PT, PT, R28, R19, RZ, P4, !PT ;  /* 0x000000131c138210 */ /* 0x000fc400027fe4ff */
[----:B------:R-:W-:Y:S02]  /*0640*/  @!P1 IADD3 R9, PT, PT, R25, R7, RZ ;  /* 0x0000000719099210 */ /* 0x000fe40007ffe0ff */
[C---:B------:R-:W-:Y:S01]  /*0650*/  @!P1 SHF.L.U32 R7, R24.reuse, 0x1, RZ ;  /* 0x0000000118079819 */ /* 0x040fe200000006ff */
[----:B------:R3:W5:Y:S01]  /*0660*/  @!P0 LDG.E R33, desc[UR12][R18.64] ;  /* 0x0000000c12218981 */ /* 0x000762000c1e1900 */
[----:B------:R-:W-:Y:S02]  /*0670*/  @!P1 SHF.L.U64.HI R24, R24, 0x1, R9 ;  /* 0x0000000118189819 */ /* 0x000fe40000010209 */
[----:B--2---:R-:W-:-:S04]  /*0680*/  @!P1 IADD3 R20, P4, PT, R7, R20, RZ ;  /* 0x0000001407149210 */ /* 0x004fc80007f9e0ff */
[----:B------:R-:W-:Y:S01]  /*0690*/  @!P1 IADD3.X R21, PT, PT, R24, R21, RZ, P4, !PT ;  /* 0x0000001518159210 */ /* 0x000fe200027fe4ff */
[----:B---3--:R-:W2:Y:S01]  /*06a0*/  @!P3 LDC.64 R18, c[0x0][0x3f8] ;  /* 0x0000fe00ff12bb82 */ /* 0x008ea20000000a00 */
[----:B0-----:R-:W-:-:S03]  /*06b0*/  @!P2 IMAD R0, R0, R16, RZ ;  /* 0x000000100000a224 */ /* 0x001fc600078e02ff */
[----:B------:R0:W5:Y:S01]  /*06c0*/  @!P1 LDG.E R32, desc[UR12][R20.64] ;  /* 0x0000000c14209981 */ /* 0x000162000c1e1900 */
[----:B------:R-:W-:Y:S02]  /*06d0*/  @!P0 IADD3.X R23, PT, PT, R28, R23, RZ, P5, !PT ;  /* 0x000000171c178210 */ /* 0x000fe40002ffe4ff */
[----:B------:R-:W-:Y:S01]  /*06e0*/  CS2R R28, SRZ ;  /* 0x00000000001c7805 */ /* 0x000fe2000001ff00 */
[----:B------:R-:W-:Y:S01]  /*06f0*/  @!P2 IMAD R17, R8, R17, R0 ;  /* 0x000000110811a224 */ /* 0x000fe200078e0200 */
[----:B-1----:R-:W-:-:S04]  /*0700*/  @!P1 IADD3 R14, P4, PT, R7, R14, RZ ;  /* 0x0000000e070e9210 */ /* 0x002fc80007f9e0ff */
[----:B------:R1:W5:Y:S01]  /*0710*/  @!P0 LDG.E R29, desc[UR12][R22.64] ;  /* 0x0000000c161d8981 */ /* 0x000362000c1e1900 */
[----:B0-----:R-:W-:Y:S02]  /*0720*/  @!P2 MOV R20, R2 ;  /* 0x000000020014a202 */ /* 0x001fe40000000f00 */
[----:B------:R-:W-:-:S03]  /*0730*/  @!P2 MOV R21, R5 ;  /* 0x000000050015a202 */ /* 0x000fc60000000f00 */
[----:B------:R-:W-:Y:S01]  /*0740*/  @!P2 IMAD.WIDE.U32 R8, R8, R16, R20 ;  /* 0x000000100808a225 */ /* 0x000fe200078e0014 */
[----:B------:R-:W-:Y:S01]  /*0750*/  ISETP.NE.AND P0, PT, RZ, UR6, PT ;  /* 0x00000006ff007c0c */ /* 0x000fe2000bf05270 */
[----:B-1----:R-:W0:Y:S03]  /*0760*/  @!P2 LDC.64 R22, c[0x0][0x3a0] ;  /* 0x0000e800ff16ab82 */ /* 0x002e260000000a00 */
[----:B------:R-:W-:Y:S01]  /*0770*/  @!P2 IADD3 R9, PT, PT, R9, R17, RZ ;  /* 0x000000110909a210 */ /* 0x000fe20007ffe0ff */
[----:B--2---:R-:W-:Y:S01]  /*0780*/  @!P3 IMAD R6, R6, R18, RZ ;  /* 0x000000120606b224 */ /* 0x004fe200078e02ff */
[----:B------:R-:W-:Y:S02]  /*0790*/  @!P1 IADD3.X R15, PT, PT, R24, R15, RZ, P4, !PT ;  /* 0x0000000f180f9210 */ /* 0x000fe400027fe4ff */
[C---:B------:R-:W-:Y:S01]  /*07a0*/  @!P2 SHF.L.U32 R7, R8.reuse, 0x1, RZ ;  /* 0x000000010807a819 */ /* 0x040fe200000006ff */
[----:B------:R-:W1:Y:S01]  /*07b0*/  @!P2 LDC.64 R20, c[0x0][0x398] ;  /* 0x0000e600ff14ab82 */ /* 0x000e620000000a00 */
[----:B------:R-:W-:Y:S01]  /*07c0*/  @!P2 SHF.L.U64.HI R0, R8, 0x1, R9 ;  /* 0x000000010800a819 */ /* 0x000fe20000010209 */
[----:B------:R2:W5:Y:S01]  /*07d0*/  @!P1 LDG.E R28, desc[UR12][R14.64] ;  /* 0x0000000c0e1c9981 */ /* 0x000562000c1e1900 */
[----:B------:R-:W-:-:S02]  /*07e0*/  @!P3 MOV R8, R2 ;  /* 0x000000020008b202 */ /* 0x000fc40000000f00 */
[----:B------:R-:W-:Y:S01]  /*07f0*/  @!P3 MOV R9, R5 ;  /* 0x000000050009b202 */ /* 0x000fe20000000f00 */
[C---:B------:R-:W-:Y:S02]  /*0800*/  @!P3 IMAD R6, R13.reuse, R19, R6 ;  /* 0x000000130d06b224 */ /* 0x040fe400078e0206 */
[----:B------:R-:W3:Y:S01]  /*0810*/  @!P3 LDC.64 R16, c[0x0][0x398] ;  /* 0x0000e600ff10bb82 */ /* 0x000ee20000000a00 */
[----:B------:R-:W-:-:S07]  /*0820*/  @!P3 IMAD.WIDE.U32 R18, R13, R18, R8 ;  /* 0x000000120d12b225 */ /* 0x000fce00078e0008 */
[----:B--2---:R-:W2:Y:S08]  /*0830*/  @!P3 LDC.64 R14, c[0x0][0x3a0] ;  /* 0x0000e800ff0ebb82 */ /* 0x004eb00000000a00 */
[----:B------:R-:W4:Y:S08]  /*0840*/  LDC.64 R8, c[0x0][0x3a8] ;  /* 0x0000ea00ff087b82 */ /* 0x000f300000000a00 */
[----:B------:R-:W3:Y:S01]  /*0850*/  @P0 LDC.64 R24, c[0x0][0x3b0] ;  /* 0x0000ec00ff180b82 */ /* 0x000ee20000000a00 */
[----:B0-----:R-:W-:-:S02]  /*0860*/  @!P2 IADD3 R22, P1, PT, R7, R22, RZ ;  /* 0x000000160716a210 */ /* 0x001fc40007f3e0ff */
[----:B------:R-:W-:Y:S02]  /*0870*/  @!P3 IADD3 R19, PT, PT, R19, R6, RZ ;  /* 0x000000061313b210 */ /* 0x000fe40007ffe0ff */
[----:B------:R-:W-:Y:S02]  /*0880*/  @!P2 IADD3.X R23, PT, PT, R0, R23, RZ, P1, !PT ;  /* 0x000000170017a210 */ /* 0x000fe40000ffe4ff */
[----:B-1----:R-:W-:Y:S02]  /*0890*/  @!P2 IADD3 R20, P1, PT, R7, R20, RZ ;  /* 0x000000140714a210 */ /* 0x002fe40007f3e0ff */
[----:B------:R-:W-:Y:S02]  /*08a0*/  @!P3 SHF.L.U32 R7, R18, 0x1, RZ ;  /* 0x000000011207b819 */ /* 0x000fe400000006ff */
[----:B------:R-:W-:Y:S02]  /*08b0*/  @!P2 IADD3.X R21, PT, PT, R0, R21, RZ, P1, !PT ;  /* 0x000000150015a210 */ /* 0x000fe40000ffe4ff */
[----:B------:R-:W-:-:S02]  /*08c0*/  @!P3 SHF.L.U64.HI R18, R18, 0x1, R19 ;  /* 0x000000011212b819 */ /* 0x000fc40000010213 */
[C---:B--2---:R-:W-:Y:S01]  /*08d0*/  @!P3 IADD3 R14, P1, PT, R7.reuse, R14, RZ ;  /* 0x0000000e070eb210 */ /* 0x044fe20007f3e0ff */
[----:B----4-:R-:W-:Y:S01]  /*08e0*/  IMAD.WIDE R8, R12, 0x4, R8 ;  /* 0x000000040c087825 */ /* 0x010fe200078e0208 */
[----:B---3--:R-:W-:Y:S02]  /*08f0*/  @!P3 IADD3 R16, P4, PT, R7, R16, RZ ;  /* 0x000000100710b210 */ /* 0x008fe40007f9e0ff */
[----:B------:R-:W-:Y:S02]  /*0900*/  CS2R R30, SRZ ;  /* 0x00000000001e7805 */ /* 0x000fe4000001ff00 */
[C---:B------:R-:W-:Y:S02]  /*0910*/  @!P3 IADD3.X R15, PT, PT, R18.reuse, R15, RZ, P1, !PT ;  /* 0x0000000f120fb210 */ /* 0x040fe40000ffe4ff */
[----:B------:R-:W-:Y:S01]  /*0920*/  @!P3 IADD3.X R17, PT, PT, R18, R17, RZ, P4, !PT ;  /* 0x000000111211b210 */ /* 0x000fe200027fe4ff */
[----:B------:R-:W5:Y:S01]  /*0930*/  LDG.E.64 R8, desc[UR12][R8.64] ;  /* 0x0000000c08087981 */ /* 0x000f62000c1e1b00 */
[----:B------:R-:W-:Y:S01]  /*0940*/  @P0 IMAD.WIDE R12, R12, 0x4, R24 ;  /* 0x000000040c0c0825 */ /* 0x000fe200078e0218 */
[----:B------:R-:W-:-:S02]  /*0950*/  CS2R R24, SRZ ;  /* 0x0000000000187805 */ /* 0x000fc4000001ff00 */
[----:B------:R0:W5:Y:S04]  /*0960*/  @!P2 LDG.E R31, desc[UR12][R22.64] ;  /* 0x0000000c161fa981 */ /* 0x000168000c1e1900 */
[----:B------:R0:W5:Y:S04]  /*0970*/  @!P3 LDG.E R30, desc[UR12][R14.64] ;  /* 0x0000000c0e1eb981 */ /* 0x000168000c1e1900 */
[----:B------:R0:W5:Y:S04]  /*0980*/  @!P2 LDG.E R25, desc[UR12][R20.64] ;  /* 0x0000000c1419a981 */ /* 0x000168000c1e1900 */
[----:B------:R0:W5:Y:S01]  /*0990*/  @!P3 LDG.E R24, desc[UR12][R16.64] ;  /* 0x0000000c1018b981 */ /* 0x000162000c1e1900 */
[----:B------:R-:W-:-:S06]  /*09a0*/  CS2R R6, SRZ ;  /* 0x0000000000067805 */ /* 0x000fcc000001ff00 */
[----:B------:R0:W5:Y:S01]  /*09b0*/  @P0 LDG.E.64 R6, desc[UR12][R12.64] ;  /* 0x0000000c0c060981 */ /* 0x000162000c1e1b00 */
[----:B------:R-:W-:Y:S01]  /*09c0*/  UISETP.NE.AND UP1, UPT, UR6, URZ, UPT ;  /* 0x000000ff0600728c */ /* 0x000fe2000bf25270 */
[----:B------:R-:W-:Y:S01]  /*09d0*/  UMOV UR9, 0x3f800000 ;  /* 0x3f80000000097882 */ /* 0x000fe20000000000 */
[----:B------:R-:W-:-:S13]  /*09e0*/  R2UR UR14, R10 ;  /* 0x000000000a0e72ca */ /* 0x000fda00000e0000 */
        /* <DEDUP_REMOVED lines=11> */
[----:B-----5:R-:W-:Y:S02]  /*0aa0*/  HADD2.F32 R10, -RZ, R33.H0_H0 ;  /* 0x20000021ff0a7230 */ /* 0x020fe40000004100 */
[----:B------:R-:W-:Y:S02]  /*0ab0*/  HADD2.F32 R11, -RZ, R29.H0_H0 ;  /* 0x2000001dff0b7230 */ /* 0x000fe40000004100 */
[----:B------:R-:W-:Y:S02]  /*0ac0*/  HADD2.F32 R12, -RZ, R33.H1_H1 ;  /* 0x30000021ff0c7230 */ /* 0x000fe40000004100 */
[----:B------:R-:W-:Y:S01]  /*0ad0*/  FADD.FTZ R10, R10, -UR14 ;  /* 0x8000000e0a0a7e21 */ /* 0x000fe20008010000 */
[----:B------:R-:W-:Y:S02]  /*0ae0*/  HADD2.F32 R0, -RZ, R29.H1_H1 ;  /* 0x3000001dff007230 */ /* 0x000fe40000004100 */
[----:B------:R-:W-:Y:S01]  /*0af0*/  FMUL.FTZ R15, R8, R11 ;  /* 0x0000000b080f7220 */ /* 0x000fe20000410000 */
[----:B------:R-:W-:-:S02]  /*0b00*/  HADD2.F32 R18, -RZ, R28.H0_H0 ;  /* 0x2000001cff127230 */ /* 0x000fc40000004100 */
[----:B------:R-:W-:Y:S01]  /*0b10*/  FMUL.FTZ R10, R10, UR9 ;  /* 0x000000090a0a7c20 */ /* 0x000fe20008410000 */
[----:B------:R-:W-:Y:S01]  /*0b20*/  FADD.FTZ R12, R12, -UR14 ;  /* 0x8000000e0c0c7e21 */ /* 0x000fe20008010000 */
[----:B------:R-:W-:Y:S01]  /*0b30*/  FADD.FTZ R17, RZ, R15 ;  /* 0x0000000fff117221 */ /* 0x000fe20000010000 */
[----:B------:R-:W-:Y:S01]  /*0b40*/  FMUL.FTZ R14, R9, R0 ;  /* 0x00000000090e7220 */ /* 0x000fe20000410000 */
[----:B------:R-:W-:Y:S01]  /*0b50*/  FFMA.FTZ R16, R10, R15, RZ ;  /* 0x0000000f0a107223 */ /* 0x000fe200000100ff */
[--C-:B------:R-:W-:Y:S02]  /*0b60*/  HADD2.F32 R15, -RZ, R32.reuse.H0_H0 ;  /* 0x20000020ff0f7230 */ /* 0x100fe40000004100 */
[----:B------:R-:W-:Y:S01]  /*0b70*/  FMUL.FTZ R13, R12, UR9 ;  /* 0x000000090c0d7c20 */ /* 0x000fe20008410000 */
[----:B------:R-:W-:Y:S01]  /*0b80*/  FADD.FTZ R12, R14, R17 ;  /* 0x000000110e0c7221 */ /* 0x000fe20000010000 */
[----:B------:R-:W-:Y:S02]  /*0b90*/  HADD2.F32 R17, -RZ, R32.H1_H1 ;  /* 0x30000020ff117230 */ /* 0x000fe40000004100 */
[----:B------:R-:W-:Y:S01]  /*0ba0*/  FFMA.FTZ R19, R11, R10, RZ ;  /* 0x0000000a0b137223 */ /* 0x000fe200000100ff */
[----:B------:R-:W-:Y:S01]  /*0bb0*/  FADD.FTZ R15, R15, -UR14 ;  /* 0x8000000e0f0f7e21 */ /* 0x000fe20008010000 */
[----:B------:R-:W-:Y:S01]  /*0bc0*/  FADD.FTZ R11, RZ, R11 ;  /* 0x0000000bff0b7221 */ /* 0x000fe20000010000 */
[----:B------:R-:W-:Y:S01]  /*0bd0*/  FFMA.FTZ R14, R13, R14, R16 ;  /* 0x0000000e0d0e7223 */ /* 0x000fe20000010010 */
[----:B------:R-:W-:Y:S01]  /*0be0*/  FADD.FTZ R17, R17, -UR14 ;  /* 0x8000000e11117e21 */ /* 0x000fe20008010000 */
[----:B------:R-:W-:Y:S01]  /*0bf0*/  FMUL.FTZ R15, R15, UR9 ;  /* 0x000000090f0f7c20 */ /* 0x000fe20008410000 */
[----:B------:R-:W-:-:S02]  /*0c00*/  HADD2.F32 R16, -RZ, R28.H1_H1 ;  /* 0x3000001cff107230 */ /* 0x000fc40000004100 */
[----:B------:R-:W-:Y:S01]  /*0c10*/  FMUL.FTZ R23, R8, R18 ;  /* 0x0000001208177220 */ /* 0x000fe20000410000 */
[C---:B------:R-:W-:Y:S01]  /*0c20*/  FADD.FTZ R11, R18.reuse, R11 ;  /* 0x0000000b120b7221 */ /* 0x040fe20000010000 */
[----:B------:R-:W-:Y:S01]  /*0c30*/  FFMA.FTZ R10, R18, R15, R19 ;  /* 0x0000000f120a7223 */ /* 0x000fe20000010013 */
[----:B------:R-:W-:Y:S01]  /*0c40*/  FFMA.FTZ R19, R0, R13, RZ ;  /* 0x0000000d00137223 */ /* 0x000fe200000100ff */
[----:B------:R-:W-:Y:S01]  /*0c50*/  FADD.FTZ R21, RZ, R0 ;  /* 0x00000000ff157221 */ /* 0x000fe20000010000 */
[----:B------:R-:W-:Y:S01]  /*0c60*/  FMUL.FTZ R13, R17, UR9 ;  /* 0x00000009110d7c20 */ /* 0x000fe20008410000 */
[----:B------:R-:W-:Y:S02]  /*0c70*/  HADD2.F32 R18, -RZ, R31.H0_H0 ;  /* 0x2000001fff127230 */ /* 0x000fe40000004100 */
[----:B------:R-:W-:Y:S01]  /*0c80*/  FADD.FTZ R17, R12, R23 ;  /* 0x000000170c117221 */ /* 0x000fe20000010000 */
[----:B------:R-:W-:Y:S01]  /*0c90*/  FFMA.FTZ R14, R15, R23, R14 ;  /* 0x000000170f0e7223 */ /* 0x000fe2000001000e */
[C---:B------:R-:W-:Y:S01]  /*0ca0*/  FADD.FTZ R0, R16.reuse, R21 ;  /* 0x0000001510007221 */ /* 0x040fe20000010000 */
[----:B------:R-:W-:Y:S01]  /*0cb0*/  FFMA.FTZ R12, R16, R13, R19 ;  /* 0x0000000d100c7223 */ /* 0x000fe20000010013 */
[----:B------:R-:W-:Y:S01]  /*0cc0*/  FMUL.FTZ R16, R9, R16 ;  /* 0x0000001009107220 */ /* 0x000fe20000410000 */
[----:B------:R-:W-:-:S02]  /*0cd0*/  HADD2.F32 R15, -RZ, R25.H0_H0 ;  /* 0x20000019ff0f7230 */ /* 0x000fc40000004100 */
[----:B------:R-:W-:Y:S01]  /*0ce0*/  FADD.FTZ R18, R18, -UR14 ;  /* 0x8000000e12127e21 */ /* 0x000fe20008010000 */
[----:B------:R-:W-:Y:S02]  /*0cf0*/  HADD2.F32 R19, -RZ, R31.H1_H1 ;  /* 0x3000001fff137230 */ /* 0x000fe40000004100 */
[----:B------:R-:W-:Y:S01]  /*0d00*/  FADD.FTZ R17, R16, R17 ;  /* 0x0000001110117221 */ /* 0x000fe20000010000 */
[----:B------:R-:W-:Y:S01]  /*0d10*/  FFMA.FTZ R14, R13, R16, R14 ;  /* 0x000000100d0e7223 */ /* 0x000fe2000001000e */
[----:B------:R-:W-:Y:S02]  /*0d20*/  HADD2.F32 R13, -RZ, R25.H1_H1 ;  /* 0x30000019ff0d7230 */ /* 0x000fe40000004100 */
[----:B------:R-:W-:Y:S01]  /*0d30*/  FMUL.FTZ R21, R18, UR9 ;  /* 0x0000000912157c20 */ /* 0x000fe20008410000 */
[----:B------:R-:W-:Y:S01]  /*0d40*/  FMUL.FTZ R16, R8, R15 ;  /* 0x0000000f08107220 */ /* 0x000fe20000410000 */
[----:B------:R-:W-:Y:S01]  /*0d50*/  FADD.FTZ R19, R19, -UR14 ;  /* 0x8000000e13137e21 */ /* 0x000fe20008010000 */
[----:B------:R-:W-:Y:S01]  /*0d60*/  FADD.FTZ R11, R11, R15 ;  /* 0x0000000f0b0b7221 */ /* 0x000fe20000010000 */
[----:B------:R-:W-:Y:S01]  /*0d70*/  FFMA.FTZ R15, R15, R21, R10 ;  /* 0x000000150f0f7223 */ /* 0x000fe2000001000a */
[----:B------:R-:W-:Y:S01]  /*0d80*/  FFMA.FTZ R20, R21, R16, R14 ;  /* 0x0000001015147223 */ /* 0x000fe2000001000e */
[----:B------:R-:W-:Y:S01]  /*0d90*/  FMUL.FTZ R19, R19, UR9 ;  /* 0x0000000913137c20 */ /* 0x000fe20008410000 */
[----:B------:R-:W-:Y:S01]  /*0da0*/  FADD.FTZ R17, R17, R16 ;  /* 0x0000001011117221 */ /* 0x000fe20000010000 */
[----:B------:R-:W-:Y:S01]  /*0db0*/  FMUL.FTZ R14, R9, R13 ;  /* 0x0000000d090e7220 */ /* 0x000fe20000410000 */
[----:B------:R-:W-:-:S02]  /*0dc0*/  HADD2.F32 R21, -RZ, R30.H0_H0 ;  /* 0x2000001eff157230 */ /* 0x000fc40000004100 */
[----:B------:R-:W-:Y:S01]  /*0dd0*/  FFMA.FTZ R16, R13, R19, R12 ;  /* 0x000000130d107223 */ /* 0x000fe2000001000c */
[----:B------:R-:W-:Y:S02]  /*0de0*/  HADD2.F32 R18, -RZ, R24.H0_H0 ;  /* 0x20000018ff127230 */ /* 0x000fe40000004100 */
[----:B------:R-:W-:Y:S01]  /*0df0*/  FADD.FTZ R10, R14, R17 ;  /* 0x000000110e0a7221 */ /* 0x000fe20000010000 */
[----:B------:R-:W-:Y:S01]  /*0e00*/  FFMA.FTZ R19, R19, R14, R20 ;  /* 0x0000000e13137223 */ /* 0x000fe20000010014 */
[----:B------:R-:W-:Y:S01]  /*0e10*/  FADD.FTZ R12, R21, -UR14 ;  /* 0x8000000e150c7e21 */ /* 0x000fe20008010000 */
[----:B------:R-:W-:Y:S02]  /*0e20*/  HADD2.F32 R14, -RZ, R30.H1_H1 ;  /* 0x3000001eff0e7230 */ /* 0x000fe40000004100 */
[----:B------:R-:W-:Y:S01]  /*0e30*/  FMUL.FTZ R21, R8, R18 ;  /* 0x0000001208157220 */ /* 0x000fe20000410000 */
[----:B------:R-:W-:Y:S02]  /*0e40*/  HADD2.F32 R17, -RZ, R24.H1_H1 ;  /* 0x30000018ff117230 */ /* 0x000fe40000004100 */
[----:B------:R-:W-:Y:S01]  /*0e50*/  FMUL.FTZ R12, R12, UR9 ;  /* 0x000000090c0c7c20 */ /* 0x000fe20008410000 */
[----:B------:R-:W-:Y:S01]  /*0e60*/  FADD.FTZ R20, R0, R13 ;  /* 0x0000000d00147221 */ /* 0x000fe20000010000 */
[----:B------:R-:W-:Y:S01]  /*0e70*/  FADD.FTZ R14, R14, -UR14 ;  /* 0x8000000e0e0e7e21 */ /* 0x000fe20008010000 */
[----:B------:R-:W-:Y:S01]  /*0e80*/  FADD.FTZ R23, R10, R21 ;  /* 0x000000150a177221 */ /* 0x000fe20000010000 */
[----:B------:R-:W-:Y:S01]  /*0e90*/  FFMA.FTZ R34, R12, R21, R19 ;  /* 0x000000150c227223 */ /* 0x000fe20000010013 */
[----:B------:R-:W-:Y:S01]  /*0ea0*/  FMUL.FTZ R22, R9, R17 ;  /* 0x0000001109167220 */ /* 0x000fe20000410000 */
[----:B------:R-:W-:Y:S01]  /*0eb0*/  FMUL.FTZ R19, R14, UR9 ;  /* 0x000000090e137c20 */ /* 0x000fe20008410000 */
[----:B------:R-:W-:Y:S01]  /*0ec0*/  FFMA.FTZ R12, R18, R12, R15 ;  /* 0x0000000c120c7223 */ /* 0x000fe2000001000f */
[----:B------:R-:W-:Y:S01]  /*0ed0*/  FADD.FTZ R14, R11, R18 ;  /* 0x000000120b0e7221 */ /* 0x000fe20000010000 */
[----:B------:R-:W-:Y:S01]  /*0ee0*/  FADD.FTZ R10, R22, R23 ;  /* 0x00000017160a7221 */ /* 0x000fe20000010000 */
[----:B------:R-:W-:Y:S01]  /*0ef0*/  FFMA.FTZ R0, R19, R22, R34 ;  /* 0x0000001613007223 */ /* 0x000fe20000010022 */
[----:B------:R-:W-:Y:S01]  /*0f00*/  FADD.FTZ R15, R20, R17 ;  /* 0x00000011140f7221 */ /* 0x000fe20000010000 */
[----:B------:R-:W-:Y:S01]  /*0f10*/  FFMA.FTZ R13, R17, R19, R16 ;  /* 0x00000013110d7223 */ /* 0x000fe20000010010 */
[----:B------:R-:W-:Y:S06]  /*0f20*/  BRA `(.L_x_656) ;  /* 0x0000000800407947 */ /* 0x000fec0003800000 */
.L_x_655:
[----:B-----5:R-:W-:Y:S02]  /*0f30*/  HADD2.F32 R0, -RZ, R33.H0_H0 ;  /* 0x20000021ff007230 */ /* 0x020fe40000004100 */
[----:B------:R-:W-:Y:S02]  /*0f40*/  HADD2.F32 R12, -RZ, R32.H0_H0 ;  /* 0x20000020ff0c7230 */ /* 0x000fe40000004100 */
[----:B------:R-:W-:Y:S02]  /*0f50*/  HADD2.F32 R21, -RZ, R29.H0_H0 ;  /* 0x2000001dff157230 */ /* 0x000fe40000004100 */
[----:B------:R-:W-:Y:S01]  /*0f60*/  FADD.FTZ R11, R0, -UR14 ;  /* 0x8000000e000b7e21 */ /* 0x000fe20008010000 */
[----:B------:R-:W-:Y:S02]  /*0f70*/  HADD2.F32 R0, -RZ, R33.H1_H1 ;  /* 0x30000021ff007230 */ /* 0x000fe40000004100 */
[----:B------:R-:W-:Y:S01]  /*0f80*/  FADD.FTZ R12, R12, -UR14 ;  /* 0x8000000e0c0c7e21 */ /* 0x000fe20008010000 */
[----:B------:R-:W-:-:S02]  /*0f90*/  HADD2.F32 R23, -RZ, R28.H0_H0 ;  /* 0x2000001cff177230 */ /* 0x000fc40000004100 */
[----:B------:R-:W-:Y:S01]  /*0fa0*/  FMUL.FTZ R11, R11, UR9 ;  /* 0x000000090b0b7c20 */ /* 0x000fe20008410000 */
[----:B------:R-:W-:Y:S01]  /*0fb0*/  FADD.FTZ R0, R0, -UR14 ;  /* 0x8000000e00007e21 */ /* 0x000fe20008010000 */
[----:B------:R-:W-:Y:S02]  /*0fc0*/  FMUL.FTZ R19, R12, UR9 ;  /* 0x000000090c137c20 */ /* 0x000fe40008410000 */
[--C-:B------:R-:W-:Y:S01]  /*0fd0*/  FFMA.FTZ R13, R8, R11, R6.reuse ;  /* 0x0000000b080d7223 */ /* 0x100fe20000010006 */
[----:B------:R-:W-:Y:S01]  /*0fe0*/  FMUL.FTZ R0, R0, UR9 ;  /* 0x0000000900007c20 */ /* 0x000fe20008410000 */
[----:B------:R-:W-:Y:S02]  /*0ff0*/  FFMA.FTZ R22, R8, R19, R6 ;  /* 0x0000001308167223 */ /* 0x000fe40000010006 */
[----:B------:R-:W-:Y:S01]  /*1000*/  FMUL.FTZ R10, R13, -1.4426950216293334961 ;  /* 0xbfb8aa3b0d0a7820 */ /* 0x000fe20000410000 */
[----:B------:R-:W-:Y:S01]  /*1010*/  FFMA.FTZ R17, R9, R0, R7 ;  /* 0x0000000009117223 */ /* 0x000fe20000010007 */
[----:B------:R-:W-:-:S03]  /*1020*/  FMUL.FTZ R20, R22, -1.4426950216293334961 ;  /* 0xbfb8aa3b16147820 */ /* 0x000fc60000410000 */
[----:B------:R-:W-:Y:S01]  /*1030*/  FMUL.FTZ R15, R17, -1.4426950216293334961 ;  /* 0xbfb8aa3b110f7820 */ /* 0x000fe20000410000 */
[----:B------:R-:W0:Y:S08]  /*1040*/  MUFU.EX2 R10, R10 ;  /* 0x0000000a000a7308 */ /* 0x000e300000000800 */
[----:B------:R-:W1:Y:S08]  /*1050*/  MUFU.EX2 R15, R15 ;  /* 0x0000000f000f7308 */ /* 0x000e700000000800 */
[----:B------:R-:W2:Y:S01]  /*1060*/  MUFU.EX2 R20, R20 ;  /* 0x0000001400147308 */ /* 0x000ea20000000800 */
[----:B0-----:R-:W-:-:S07]  /*1070*/  FADD.FTZ R12, R10, 1 ;  /* 0x3f8000000a0c7421 */ /* 0x001fce0000010000 */
[----:B------:R-:W0:Y:S01]  /*1080*/  MUFU.RCP R12, R12 ;  /* 0x0000000c000c7308 */ /* 0x000e220000001000 */
[----:B-1----:R-:W-:Y:S01]  /*1090*/  FADD.FTZ R16, R15, 1 ;  /* 0x3f8000000f107421 */ /* 0x002fe20000010000 */
[----:B------:R-:W-:-:S06]  /*10a0*/  HADD2.F32 R15, -RZ, R32.H1_H1 ;  /* 0x30000020ff0f7230 */ /* 0x000fcc0000004100 */
[----:B------:R-:W1:Y:S01]  /*10b0*/  MUFU.RCP R16, R16 ;  /* 0x0000001000107308 */ /* 0x000e620000001000 */
[----:B--2---:R-:W-:Y:S01]  /*10c0*/  FADD.FTZ R14, R20, 1 ;  /* 0x3f800000140e7421 */ /* 0x004fe20000010000 */
[----:B------:R-:W-:-:S05]  /*10d0*/  HADD2.F32 R20, -RZ, R31.H0_H0 ;  /* 0x2000001fff147230 */ /* 0x000fca0000004100 */
[----:B------:R-:W-:Y:S01]  /*10e0*/  FADD.FTZ R20, R20, -UR14 ;  /* 0x8000000e14147e21 */ /* 0x000fe20008010000 */
[----:B------:R-:W2:Y:S01]  /*10f0*/  MUFU.RCP R14, R14 ;  /* 0x0000000e000e7308 */ /* 0x000ea20000001000 */
[----:B0-----:R-:W-:Y:S01]  /*1100*/  FADD.FTZ R10, -R12, 1 ;  /* 0x3f8000000c0a7421 */ /* 0x001fe20000010100 */
[----:B------:R-:W-:Y:S01]  /*1110*/  FMUL.FTZ R18, R21, R12 ;  /* 0x0000000c15127220 */ /* 0x000fe20000410000 */
[----:B------:R-:W-:Y:S01]  /*1120*/  FADD.FTZ R12, R15, -UR14 ;  /* 0x8000000e0f0c7e21 */ /* 0x000fe20008010000 */
[----:B------:R-:W-:Y:S02]  /*1130*/  HADD2.F32 R21, -RZ, R29.H1_H1 ;  /* 0x3000001dff157230 */ /* 0x000fe40000004100 */
[----:B------:R-:W-:Y:S01]  /*1140*/  FFMA.FTZ R13, R13, R10, 1 ;  /* 0x3f8000000d0d7423 */ /* 0x000fe2000001000a */
[----:B------:R-:W-:Y:S01]  /*1150*/  FMUL.FTZ R12, R12, UR9 ;  /* 0x000000090c0c7c20 */ /* 0x000fe20008410000 */
[----:B-1----:R-:W-:Y:S01]  /*1160*/  FADD.FTZ R10, -R16, 1 ;  /* 0x3f800000100a7421 */ /* 0x002fe20000010100 */
[----:B------:R-:W-:Y:S01]  /*1170*/  FMUL.FTZ R16, R21, R16 ;  /* 0x0000001015107220 */ /* 0x000fe20000410000 */
[----:B------:R-:W-:-:S02]  /*1180*/  FMUL.FTZ R18, R18, R13 ;  /* 0x0000000d12127220 */ /* 0x000fc40000410000 */
[----:B------:R-:W-:Y:S01]  /*1190*/  FFMA.FTZ R17, R17, R10, 1 ;  /* 0x3f80000011117423 */ /* 0x000fe2000001000a */
[----:B------:R-:W-:Y:S01]  /*11a0*/  FFMA.FTZ R10, R9, R12, R7 ;  /* 0x0000000c090a7223 */ /* 0x000fe20000010007 */
[----:B--2---:R-:W-:-:S03]  /*11b0*/  FADD.FTZ R15, -R14, 1 ;  /* 0x3f8000000e0f7421 */ /* 0x004fc60000010100 */
[----:B------:R-:W-:Y:S01]  /*11c0*/  FMUL.FTZ R27, R10, -1.4426950216293334961 ;  /* 0xbfb8aa3b0a1b7820 */ /* 0x000fe20000410000 */
[----:B------:R-:W-:Y:S01]  /*11d0*/  FMUL.FTZ R23, R23, R14 ;  /* 0x0000000e17177220 */ /* 0x000fe20000410000 */
[----:B------:R-:W-:Y:S01]  /*11e0*/  FMUL.FTZ R16, R16, R17 ;  /* 0x0000001110107220 */ /* 0x000fe20000410000 */
[----:B------:R-:W-:Y:S01]  /*11f0*/  FFMA.FTZ R22, R22, R15, 1 ;  /* 0x3f80000016167423 */ /* 0x000fe2000001000f */
[----:B------:R-:W-:Y:S01]  /*1200*/  FMUL.FTZ R15, R20, UR9 ;  /* 0x00000009140f7c20 */ /* 0x000fe20008410000 */
[----:B------:R-:W-:Y:S01]  /*1210*/  HADD2.F32 R17, -RZ, R28.H1_H1 ;  /* 0x3000001cff117230 */ /* 0x000fe20000004100 */
[----:B------:R-:W0:Y:S01]  /*1220*/  MUFU.EX2 R27, R27 ;  /* 0x0000001b001b7308 */ /* 0x000e220000000800 */
[----:B------:R-:W-:Y:S01]  /*1230*/  FMUL.FTZ R22, R23, R22 ;  /* 0x0000001617167220 */ /* 0x000fe20000410000 */
[----:B------:R-:W-:Y:S01]  /*1240*/  FFMA.FTZ R14, R8, R15, R6 ;  /* 0x0000000f080e7223 */ /* 0x000fe20000010006 */
[----:B------:R-:W-:-:S03]  /*1250*/  FMUL.FTZ R23, R9, R16 ;  /* 0x0000001009177220 */ /* 0x000fc60000410000 */
[----:B------:R-:W-:-:S06]  /*1260*/  FMUL.FTZ R34, R14, -1.4426950216293334961 ;  /* 0xbfb8aa3b0e227820 */ /* 0x000fcc0000410000 */
[----:B------:R-:W1:Y:S01]  /*1270*/  MUFU.EX2 R34, R34 ;  /* 0x0000002200227308 */ /* 0x000e620000000800 */
[----:B0-----:R-:W-:-:S07]  /*1280*/  FADD.FTZ R20, R27, 1 ;  /* 0x3f8000001b147421 */ /* 0x001fce0000010000 */
[----:B------:R-:W0:Y:S01]  /*1290*/  MUFU.RCP R20, R20 ;  /* 0x0000001400147308 */ /* 0x000e220000001000 */
[----:B-1----:R-:W-:Y:S01]  /*12a0*/  FADD.FTZ R21, R34, 1 ;  /* 0x3f80000022157421 */ /* 0x002fe20000010000 */
[----:B------:R-:W-:-:S06]  /*12b0*/  HADD2.F32 R34, -RZ, R25.H0_H0 ;  /* 0x20000019ff227230 */ /* 0x000fcc0000004100 */
[----:B------:R-:W1:Y:S01]  /*12c0*/  MUFU.RCP R21, R21 ;  /* 0x0000001500157308 */ /* 0x000e620000001000 */
[----:B0-----:R-:W-:-:S04]  /*12d0*/  FADD.FTZ R13, -R20, 1 ;  /* 0x3f800000140d7421 */ /* 0x001fc80000010100 */
[----:B------:R-:W-:Y:S01]  /*12e0*/  FFMA.FTZ R10, R10, R13, 1 ;  /* 0x3f8000000a0a7423 */ /* 0x000fe2000001000d */
[----:B------:R-:W-:Y:S01]  /*12f0*/  FMUL.FTZ R13, R17, R20 ;  /* 0x00000014110d7220 */ /* 0x000fe20000410000 */
[----:B-1----:R-:W-:Y:S01]  /*1300*/  FADD.FTZ R17, -R21, 1 ;  /* 0x3f80000015117421 */ /* 0x002fe20000010100 */
[----:B------:R-:W-:Y:S01]  /*1310*/  FMUL.FTZ R21, R34, R21 ;  /* 0x0000001522157220 */ /* 0x000fe20000410000 */
[----:B------:R-:W-:Y:S02]  /*1320*/  FFMA.FTZ R34, R11, R18, RZ ;  /* 0x000000120b227223 */ /* 0x000fe400000100ff */
[----:B------:R-:W-:Y:S01]  /*1330*/  FFMA.FTZ R20, R14, R17, 1 ;  /* 0x3f8000000e147423 */ /* 0x000fe20000010011 */
[----:B------:R-:W-:Y:S02]  /*1340*/  HADD2.F32 R17, -RZ, R31.H1_H1 ;  /* 0x3000001fff117230 */ /* 0x000fe40000004100 */
[----:B------:R-:W-:Y:S01]  /*1350*/  FMUL.FTZ R14, R13, R10 ;  /* 0x0000000a0d0e7220 */ /* 0x000fe20000410000 */
[----:B------:R-:W-:Y:S01]  /*1360*/  FMUL.FTZ R10, R8, R18 ;  /* 0x00000012080a7220 */ /* 0x000fe20000410000 */
[----:B------:R-:W-:Y:S01]  /*1370*/  FMUL.FTZ R13, R21, R20 ;  /* 0x00000014150d7220 */ /* 0x000fe20000410000 */
[----:B------:R-:W-:-:S02]  /*1380*/  FADD.FTZ R17, R17, -UR14 ;  /* 0x8000000e11117e21 */ /* 0x000fc40008010000 */
[----:B------:R-:W-:Y:S01]  /*1390*/  FFMA.FTZ R27, R11, R10, RZ ;  /* 0x0000000a0b1b7223 */ /* 0x000fe200000100ff */
[----:B------:R-:W-:Y:S01]  /*13a0*/  FADD.FTZ R20, RZ, R10 ;  /* 0x0000000aff147221 */ /* 0x000fe20000010000 */
[----:B------:R-:W-:Y:S01]  /*13b0*/  FADD.FTZ R11, RZ, R18 ;  /* 0x00000012ff0b7221 */ /* 0x000fe20000010000 */
[----:B------:R-:W-:Y:S01]  /*13c0*/  FMUL.FTZ R10, R17, UR9 ;  /* 0x00000009110a7c20 */ /* 0x000fe20008410000 */
[----:B------:R-:W-:Y:S01]  /*13d0*/  FFMA.FTZ R27, R0, R23, R27 ;  /* 0x00000017001b7223 */ /* 0x000fe2000001001b */
[----:B------:R-:W-:Y:S01]  /*13e0*/  FADD.FTZ R23, R23, R20 ;  /* 0x0000001417177221 */ /* 0x000fe20000010000 */
[----:B------:R-:W-:Y:S01]  /*13f0*/  FFMA.FTZ R18, R19, R22, R34 ;  /* 0x0000001613127223 */ /* 0x000fe20000010022 */
[----:B------:R-:W-:Y:S01]  /*1400*/  FFMA.FTZ R17, R9, R10, R7 ;  /* 0x0000000a09117223 */ /* 0x000fe20000010007 */
[----:B------:R-:W-:Y:S02]  /*1410*/  HADD2.F32 R34, -RZ, R25.H1_H1 ;  /* 0x30000019ff227230 */ /* 0x000fe40000004100 */
[----:B------:R-:W-:Y:S01]  /*1420*/  FFMA.FTZ R18, R15, R13, R18 ;  /* 0x0000000d0f127223 */ /* 0x000fe20000010012 */
        /* <DEDUP_REMOVED lines=8> */
[----:B------:R-:W-:Y:S01]  /*14b0*/  FADD.FTZ R23, R23, R22 ;  /* 0x0000001617177221 */ /* 0x000fe20000010000 */
[----:B------:R-:W-:Y:S01]  /*14c0*/  FADD.FTZ R27, RZ, R16 ;  /* 0x00000010ff1b7221 */ /* 0x000fe20000010000 */
[----:B------:R-:W-:Y:S01]  /*14d0*/  FMUL.FTZ R13, R8, R13 ;  /* 0x0000000d080d7220 */ /* 0x000fe20000410000 */
[----:B0-----:R-:W-:Y:S01]  /*14e0*/  FMUL.FTZ R11, R34, R21 ;  /* 0x00000015220b7220 */ /* 0x001fe20000410000 */
[----:B------:R-:W-:-:S04]  /*14f0*/  FADD.FTZ R34, -R21, 1 ;  /* 0x3f80000015227421 */ /* 0x000fc80000010100 */
[----:B------:R-:W-:Y:S01]  /*1500*/  FFMA.FTZ R34, R17, R34, 1 ;  /* 0x3f80000011227423 */ /* 0x000fe20000010022 */
[----:B------:R-:W-:-:S03]  /*1510*/  HADD2.F32 R17, -RZ, R30.H0_H0 ;  /* 0x2000001eff117230 */ /* 0x000fc60000004100 */
[----:B------:R-:W-:Y:S01]  /*1520*/  FMUL.FTZ R11, R11, R34 ;  /* 0x000000220b0b7220 */ /* 0x000fe20000410000 */
[----:B------:R-:W-:Y:S01]  /*1530*/  FFMA.FTZ R34, R0, R16, RZ ;  /* 0x0000001000227223 */ /* 0x000fe200000100ff */
[----:B------:R-:W-:Y:S01]  /*1540*/  FADD.FTZ R17, R17, -UR14 ;  /* 0x8000000e11117e21 */ /* 0x000fe20008010000 */
[----:B------:R-:W-:Y:S01]  /*1550*/  FADD.FTZ R0, R27, R14 ;  /* 0x0000000e1b007221 */ /* 0x000fe20000010000 */
[--C-:B------:R-:W-:Y:S02]  /*1560*/  HADD2.F32 R16, -RZ, R24.reuse.H0_H0 ;  /* 0x20000018ff107230 */ /* 0x100fe40000004100 */
[-C--:B------:R-:W-:Y:S01]  /*1570*/  FFMA.FTZ R27, R12, R14.reuse, R34 ;  /* 0x0000000e0c1b7223 */ /* 0x080fe20000010022 */
[----:B------:R-:W-:Y:S01]  /*1580*/  FMUL.FTZ R17, R17, UR9 ;  /* 0x0000000911117c20 */ /* 0x000fe20008410000 */
[----:B------:R-:W-:Y:S01]  /*1590*/  FMUL.FTZ R14, R9, R14 ;  /* 0x0000000e090e7220 */ /* 0x000fe20000410000 */
[----:B------:R-:W-:Y:S02]  /*15a0*/  HADD2.F32 R34, -RZ, R24.H1_H1 ;  /* 0x30000018ff227230 */ /* 0x000fe40000004100 */
[----:B------:R-:W-:Y:S01]  /*15b0*/  FFMA.FTZ R27, R10, R11, R27 ;  /* 0x0000000b0a1b7223 */ /* 0x000fe2000001001b */
[----:B------:R-:W-:Y:S01]  /*15c0*/  FFMA.FTZ R22, R8, R17, R6 ;  /* 0x0000001108167223 */ /* 0x000fe20000010006 */
[----:B------:R-:W-:Y:S01]  /*15d0*/  FFMA.FTZ R12, R12, R14, R19 ;  /* 0x0000000e0c0c7223 */ /* 0x000fe20000010013 */
[----:B------:R-:W-:-:S02]  /*15e0*/  FADD.FTZ R23, R14, R23 ;  /* 0x000000170e177221 */ /* 0x000fc40000010000 */
[----:B------:R-:W-:Y:S01]  /*15f0*/  FMUL.FTZ R21, R22, -1.4426950216293334961 ;  /* 0xbfb8aa3b16157820 */ /* 0x000fe20000410000 */
[----:B------:R-:W-:-:S05]  /*1600*/  FFMA.FTZ R12, R15, R13, R12 ;  /* 0x0000000d0f0c7223 */ /* 0x000fca000001000c */
[----:B------:R-:W0:Y:S02]  /*1610*/  MUFU.EX2 R21, R21 ;  /* 0x0000001500157308 */ /* 0x000e240000000800 */
[----:B0-----:R-:W-:-:S06]  /*1620*/  FADD.FTZ R21, R21, 1 ;  /* 0x3f80000015157421 */ /* 0x001fcc0000010000 */
[----:B------:R-:W0:Y:S02]  /*1630*/  MUFU.RCP R21, R21 ;  /* 0x0000001500157308 */ /* 0x000e240000001000 */
[----:B0-----:R-:W-:Y:S01]  /*1640*/  FMUL.FTZ R19, R16, R21 ;  /* 0x0000001510137220 */ /* 0x001fe20000410000 */
[----:B------:R-:W-:Y:S01]  /*1650*/  FADD.FTZ R16, -R21, 1 ;  /* 0x3f80000015107421 */ /* 0x000fe20000010100 */
[----:B------:R-:W-:-:S03]  /*1660*/  HADD2.F32 R21, -RZ, R30.H1_H1 ;  /* 0x3000001eff157230 */ /* 0x000fc60000004100 */
[----:B------:R-:W-:Y:S02]  /*1670*/  FFMA.FTZ R16, R22, R16, 1 ;  /* 0x3f80000016107423 */ /* 0x000fe40000010010 */
[----:B------:R-:W-:Y:S02]  /*1680*/  FADD.FTZ R21, R21, -UR14 ;  /* 0x8000000e15157e21 */ /* 0x000fe40008010000 */
[----:B------:R-:W-:Y:S02]  /*1690*/  FMUL.FTZ R19, R19, R16 ;  /* 0x0000001013137220 */ /* 0x000fe40000410000 */
[----:B------:R-:W-:-:S04]  /*16a0*/  FMUL.FTZ R16, R21, UR9 ;  /* 0x0000000915107c20 */ /* 0x000fc80008410000 */
[----:B------:R-:W-:-:S04]  /*16b0*/  FFMA.FTZ R14, R9, R16, R7 ;  /* 0x00000010090e7223 */ /* 0x000fc80000010007 */
[----:B------:R-:W-:-:S06]  /*16c0*/  FMUL.FTZ R22, R14, -1.4426950216293334961 ;  /* 0xbfb8aa3b0e167820 */ /* 0x000fcc0000410000 */
[----:B------:R-:W0:Y:S02]  /*16d0*/  MUFU.EX2 R22, R22 ;  /* 0x0000001600167308 */ /* 0x000e240000000800 */
[----:B0-----:R-:W-:Y:S01]  /*16e0*/  FADD.FTZ R21, R22, 1 ;  /* 0x3f80000016157421 */ /* 0x001fe20000010000 */
[----:B------:R-:W-:-:S05]  /*16f0*/  FADD.FTZ R22, R0, R11 ;  /* 0x0000000b00167221 */ /* 0x000fca0000010000 */
[----:B------:R-:W0:Y:S02]  /*1700*/  MUFU.RCP R21, R21 ;  /* 0x0000001500157308 */ /* 0x000e240000001000 */
[----:B0-----:R-:W-:Y:S01]  /*1710*/  FMUL.FTZ R15, R34, R21 ;  /* 0x00000015220f7220 */ /* 0x001fe20000410000 */
[----:B------:R-:W-:-:S04]  /*1720*/  FADD.FTZ R34, -R21, 1 ;  /* 0x3f80000015227421 */ /* 0x000fc80000010100 */
[----:B------:R-:W-:Y:S01]  /*1730*/  FFMA.FTZ R34, R14, R34, 1 ;  /* 0x3f8000000e227423 */ /* 0x000fe20000010022 */
[----:B------:R-:W-:Y:S01]  /*1740*/  FADD.FTZ R14, R23, R13 ;  /* 0x0000000d170e7221 */ /* 0x000fe20000010000 */
[----:B------:R-:W-:Y:S02]  /*1750*/  FMUL.FTZ R13, R9, R11 ;  /* 0x0000000b090d7220 */ /* 0x000fe40000410000 */
[----:B------:R-:W-:Y:S02]  /*1760*/  FMUL.FTZ R15, R15, R34 ;  /* 0x000000220f0f7220 */ /* 0x000fe40000410000 */
[----:B------:R-:W-:Y:S01]  /*1770*/  FFMA.FTZ R12, R10, R13, R12 ;  /* 0x0000000d0a0c7223 */ /* 0x000fe2000001000c */
[----:B------:R-:W-:Y:S01]  /*1780*/  FADD.FTZ R14, R13, R14 ;  /* 0x0000000e0d0e7221 */ /* 0x000fe20000010000 */
[----:B------:R-:W-:-:S04]  /*1790*/  FMUL.FTZ R13, R8, R19 ;  /* 0x00000013080d7220 */ /* 0x000fc80000410000 */
[----:B------:R-:W-:Y:S01]  /*17a0*/  FFMA.FTZ R21, R17, R13, R12 ;  /* 0x0000000d11157223 */ /* 0x000fe2000001000c */
[----:B------:R-:W-:Y:S01]  /*17b0*/  FADD.FTZ R14, R14, R13 ;  /* 0x0000000d0e0e7221 */ /* 0x000fe20000010000 */
[----:B------:R-:W-:Y:S01]  /*17c0*/  FMUL.FTZ R13, R9, R15 ;  /* 0x0000000f090d7220 */ /* 0x000fe20000410000 */
[----:B------:R-:W-:-:S03]  /*17d0*/  FFMA.FTZ R12, R17, R19, R18 ;  /* 0x00000013110c7223 */ /* 0x000fc60000010012 */
[C---:B------:R-:W-:Y:S01]  /*17e0*/  FFMA.FTZ R0, R16.reuse, R13, R21 ;  /* 0x0000000d10007223 */ /* 0x040fe20000010015 */
[----:B------:R-:W-:Y:S01]  /*17f0*/  FADD.FTZ R10, R13, R14 ;  /* 0x0000000e0d0a7221 */ /* 0x000fe20000010000 */
[----:B------:R-:W-:Y:S01]  /*1800*/  FFMA.FTZ R13, R16, R15, R27 ;  /* 0x0000000f100d7223 */ /* 0x000fe2000001001b */
[----:B------:R-:W-:Y:S01]  /*1810*/  FADD.FTZ R14, R20, R19 ;  /* 0x00000013140e7221 */ /* 0x000fe20000010000 */
[----:B------:R-:W-:-:S07]  /*1820*/  FADD.FTZ R15, R22, R15 ;  /* 0x0000000f160f7221 */ /* 0x000fce0000010000 */
.L_x_656:
[----:B------:R-:W-:Y:S01]  /*1830*/  MOV R11, R10 ;  /* 0x0000000a000b7202 */ /* 0x000fe20000000f00 */
[----:B------:R-:W0:Y:S01]  /*1840*/  S2UR UR10, SR_CgaCtaId ;  /* 0x00000000000a79c3 */ /* 0x000e220000008800 */
[----:B------:R-:W-:Y:S01]  /*1850*/  MOV R16, R0 ;  /* 0x0000000000107202 */ /* 0x000fe20000000f00 */
[----:B------:R-:W-:Y:S01]  /*1860*/  UMOV UR7, 0x400 ;  /* 0x0000040000077882 */ /* 0x000fe20000000000 */
[C---:B------:R-:W-:Y:S01]  /*1870*/  ISETP.GT.AND P0, PT, R37.reuse, 0x1e, PT ;  /* 0x0000001e2500780c */ /* 0x040fe20003f04270 */
[----:B------:R-:W1:Y:S01]  /*1880*/  SHFL.DOWN PT, R0, R11, 0x1, 0x1f ;  /* 0x08201f000b007f89 */ /* 0x000e6200000e0000 */
[----:B------:R-:W-:Y:S01]  /*1890*/  UIADD3 UR5, UPT, UPT, UR7, 0xa0, URZ ;  /* 0x000000a007057890 */ /* 0x000fe2000fffe0ff */
[----:B------:R-:W-:Y:S01]  /*18a0*/  ISETP.GT.AND P2, PT, R37, 0xf, PT ;  /* 0x0000000f2500780c */ /* 0x000fe20003f44270 */
[----:B------:R-:W2:Y:S01]  /*18b0*/  LDCU UR6, c[0x0][0x374] ;  /* 0x00006e80ff0677ac */ /* 0x000ea20008000800 */
[----:B------:R-:W3:Y:S01]  /*18c0*/  SHFL.DOWN PT, R17, R16, 0x1, 0x1f ;  /* 0x08201f0010117f89 */ /* 0x000ee200000e0000 */
[----:B------:R-:W-:Y:S01]  /*18d0*/  BSSY.RECONVERGENT B0, `(.L_x_657) ;  /* 0x0000024000007945 */ /* 0x000fe20003800200 */
[----:B------:R-:W-:-:S02]  /*18e0*/  ISETP.NE.AND P1, PT, R36, RZ, PT ;  /* 0x000000ff2400720c */ /* 0x000fc40003f25270 */
[----:B------:R-:W-:Y:S01]  /*18f0*/  ISETP.GT.U32.AND P3, PT, R36, 0xf, PT ;  /* 0x0000000f2400780c */ /* 0x000fe20003f64070 */
[----:B0-----:R-:W-:-:S03]  /*1900*/  ULEA UR5, UR10, UR5, 0x18 ;  /* 0x000000050a057291 */ /* 0x001fc6000f8ec0ff */
[----:B-1----:R-:W-:Y:S01]  /*1910*/  @!P0 FADD.FTZ R11, R0, R11 ;  /* 0x0000000b000b8221 */ /* 0x002fe20000010000 */
[----:B---3--:R-:W-:-:S04]  /*1920*/  @!P0 FADD.FTZ R16, R17, R16 ;  /* 0x0000001011108221 */ /* 0x008fc80000010000 */
        /* <DEDUP_REMOVED lines=20> */
[----:B------:R0:W3:Y:S01]  /*1a70*/  SHFL.DOWN PT, R20, R10, 0x10, 0x1f ;  /* 0x0a001f000a147f89 */ /* 0x0000e200000e0000 */
[----:B--2---:R-:W-:Y:S05]  /*1a80*/  @P2 BRA `(.L_x_658) ;  /* 0x0000000000202947 */ /* 0x004fea0003800000 */
[----:B------:R-:W-:Y:S01]  /*1a90*/  ISETP.NE.AND P0, PT, R37, RZ, PT ;  /* 0x000000ff2500720c */ /* 0x000fe20003f05270 */
[----:B0--3--:R-:W-:Y:S01]  /*1aa0*/  FADD.FTZ R10, R17, R20 ;  /* 0x00000014110a7221 */ /* 0x009fe20000010000 */
[----:B-1----:R-:W-:-:S11]  /*1ab0*/  FADD.FTZ R11, R18, R19 ;  /* 0x00000013120b7221 */ /* 0x002fd60000010000 */
[----:B------:R-:W-:Y:S01]  /*1ac0*/  VOTEU.ALL UP0, P0 ;  /* 0x0000000000ff7886 */ /* 0x000fe20000000000 */
[----:B------:R-:W-:-:S04]  /*1ad0*/  @!P0 SHF.R.U32.HI R16, RZ, 0x2, R36 ;  /* 0x00000002ff108819 */ /* 0x000fc80000011624 */
[----:B------:R-:W-:Y:S01]  /*1ae0*/  @!UP0 ULEA UR5, UR10, UR7, 0x18 ;  /* 0x000000070a058291 */ /* 0x000fe2000f8ec0ff */
[----:B------:R-:W-:-:S08]  /*1af0*/  @!P0 LOP3.LUT R16, R16, 0xf8, RZ, 0xc0, !PT ;  /* 0x000000f810108812 */ /* 0x000fd000078ec0ff */
[----:B------:R2:W-:Y:S03]  /*1b00*/  @!P0 STS.64 [R16+UR5+0x10], R10 ;  /* 0x0000100a10008988 */ /* 0x0005e60008000a05 */
.L_x_658:
[----:B------:R-:W-:Y:S05]  /*1b10*/  BSYNC.RECONVERGENT B0 ;  /* 0x0000000000007941 */ /* 0x000fea0003800200 */
.L_x_657:
[----:B------:R-:W-:Y:S06]  /*1b20*/  BAR.SYNC.DEFER_BLOCKING 0x0 ;  /* 0x0000000000007b1d */ /* 0x000fec0000010000 */
[----:B------:R-:W-:Y:S04]  /*1b30*/  BSSY.RECONVERGENT B0, `(.L_x_659) ;  /* 0x0000029000007945 */ /* 0x000fe80003800200 */
[----:B------:R-:W-:Y:S05]  /*1b40*/  @P1 BRA `(.L_x_660) ;  /* 0x00000000009c1947 */ /* 0x000fea0003800000 */
[----:B------:R-:W-:-:S09]  /*1b50*/  ULEA UR5, UR10, UR7, 0x18 ;  /* 0x000000070a057291 */ /* 0x000fd2000f8ec0ff */
[----:B---3--:R-:W3:Y:S04]  /*1b60*/  LDS.64 R20, [UR5+0x18] ;  /* 0x00001805ff147984 */ /* 0x008ee80008000a00 */
[----:B-12---:R-:W1:Y:S01]  /*1b70*/  LDS.128 R16, [UR5+0x20] ;  /* 0x00002005ff107984 */ /* 0x006e620008000c00 */
[----:B---3--:R-:W-:Y:S01]  /*1b80*/  FADD.FTZ R23, R10, R20 ;  /* 0x000000140a177221 */ /* 0x008fe20000010000 */
[----:B0-----:R-:W-:-:S03]  /*1b90*/  FADD.FTZ R10, R11, R21 ;  /* 0x000000150b0a7221 */ /* 0x001fc60000010000 */
        /* <DEDUP_REMOVED lines=34> */
.L_x_660:
[----:B------:R-:W-:Y:S05]  /*1dc0*/  BSYNC.RECONVERGENT B0 ;  /* 0x0000000000007941 */ /* 0x000fea0003800200 */
.L_x_659:
[----:B------:R-:W-:Y:S06]  /*1dd0*/  BAR.SYNC.DEFER_BLOCKING 0x0 ;  /* 0x0000000000007b1d */ /* 0x000fec0000010000 */
[----:B------:R-:W-:Y:S04]  /*1de0*/  BSSY.RECONVERGENT B0, `(.L_x_661) ;  /* 0x000009d000007945 */ /* 0x000fe80003800200 */
[----:B------:R-:W-:Y:S05]  /*1df0*/  @P3 BRA `(.L_x_662) ;  /* 0x00000008006c3947 */ /* 0x000fea0003800000 */
[----:B-12---:R-:W1:Y:S04]  /*1e00*/  LDS.128 R16, [R0+0x100] ;  /* 0x0001000000107984 */ /* 0x006e680000000c00 */
[----:B---3--:R-:W2:Y:S01]  /*1e10*/  LDS.128 R20, [R0+0x200] ;  /* 0x0002000000147984 */ /* 0x008ea20000000c00 */
[----:B-1----:R-:W-:Y:S01]  /*1e20*/  FADD.FTZ R34, R13, R17 ;  /* 0x000000110d227221 */ /* 0x002fe20000010000 */
[----:B------:R-:W-:Y:S01]  /*1e30*/  FADD.FTZ R17, R14, R18 ;  /* 0x000000120e117221 */ /* 0x000fe20000010000 */
[----:B------:R-:W-:Y:S01]  /*1e40*/  FADD.FTZ R16, R12, R16 ;  /* 0x000000100c107221 */ /* 0x000fe20000010000 */
[----:B------:R-:W-:Y:S02]  /*1e50*/  FADD.FTZ R18, R15, R19 ;  /* 0x000000130f127221 */ /* 0x000fe40000010000 */
[----:B0-----:R-:W0:Y:S01]  /*1e60*/  LDS.128 R12, [R0+0x300] ;  /* 0x00030000000c7984 */ /* 0x001e220000000c00 */
[----:B--2---:R-:W-:Y:S01]  /*1e70*/  FADD.FTZ R19, R16, R20 ;  /* 0x0000001410137221 */ /* 0x004fe20000010000 */
[----:B------:R-:W-:Y:S01]  /*1e80*/  FADD.FTZ R20, R34, R21 ;  /* 0x0000001522147221 */ /* 0x000fe20000010000 */
[----:B------:R-:W-:Y:S01]  /*1e90*/  FADD.FTZ R27, R17, R22 ;  /* 0x00000016111b7221 */ /* 0x000fe20000010000 */
[----:B------:R-:W-:Y:S01]  /*1ea0*/  FADD.FTZ R22, R18, R23 ;  /* 0x0000001712167221 */ /* 0x000fe20000010000 */
[----:B0-----:R-:W-:Y:S01]  /*1eb0*/  FADD.FTZ R21, R19, R12 ;  /* 0x0000000c13157221 */ /* 0x001fe20000010000 */
[----:B------:R-:W-:Y:S01]  /*1ec0*/  FADD.FTZ R20, R20, R13 ;  /* 0x0000000d14147221 */ /* 0x000fe20000010000 */
[----:B------:R-:W0:Y:S01]  /*1ed0*/  LDS.128 R16, [R0+0x400] ;  /* 0x0004000000107984 */ /* 0x000e220000000c00 */
[----:B------:R-:W-:Y:S01]  /*1ee0*/  FADD.FTZ R27, R27, R14 ;  /* 0x0000000e1b1b7221 */ /* 0x000fe20000010000 */
[----:B------:R-:W-:-:S02]  /*1ef0*/  FADD.FTZ R22, R22, R15 ;  /* 0x0000000f16167221 */ /* 0x000fc40000010000 */
[----:B------:R-:W1:Y:S01]  /*1f00*/  LDS.128 R12, [R0+0x500] ;  /* 0x00050000000c7984 */ /* 0x000e620000000c00 */
        /* <DEDUP_REMOVED lines=8> */
[----:B------:R-:W-:Y:S02]  /*1f90*/  FADD.FTZ R22, R22, R15 ;  /* 0x0000000f16167221 */ /* 0x000fe40000010000 */
[----:B------:R-:W1:Y:S01]  /*1fa0*/  LDS.128 R12, [R0+0x700] ;  /* 0x00070000000c7984 */ /* 0x000e620000000c00 */
        /* <DEDUP_REMOVED lines=119> */
[----:B------:R-:W1:Y:S01]  /*2720*/  LDS.128 R20, [R0+0x1f00] ;  /* 0x001f000000147984 */ /* 0x000e620000000c00 */
[----:B0-----:R-:W-:Y:S01]  /*2730*/  FADD.FTZ R14, R12, R17 ;  /* 0x000000110c0e7221 */ /* 0x001fe20000010000 */
[----:B------:R-:W-:Y:S01]  /*2740*/  FADD.FTZ R15, R13, R18 ;  /* 0x000000120d0f7221 */ /* 0x000fe20000010000 */
[----:B------:R-:W-:Y:S01]  /*2750*/  FADD.FTZ R27, R27, R16 ;  /* 0x000000101b1b7221 */ /* 0x000fe20000010000 */
[----:B------:R-:W-:Y:S01]  /*2760*/  FADD.FTZ R34, R34, R19 ;  /* 0x0000001322227221 */ /* 0x000fe20000010000 */
[----:B-1----:R-:W-:Y:S01]  /*2770*/  FADD.FTZ R13, R14, R21 ;  /* 0x000000150e0d7221 */ /* 0x002fe20000010000 */
[----:B------:R-:W-:Y:S01]  /*2780*/  FADD.FTZ R14, R15, R22 ;  /* 0x000000160f0e7221 */ /* 0x000fe20000010000 */
[----:B------:R-:W-:Y:S01]  /*2790*/  FADD.FTZ R12, R27, R20 ;  /* 0x000000141b0c7221 */ /* 0x000fe20000010000 */
[----:B------:R-:W-:-:S07]  /*27a0*/  FADD.FTZ R15, R34, R23 ;  /* 0x00000017220f7221 */ /* 0x000fce0000010000 */
.L_x_662:
[----:B------:R-:W-:Y:S05]  /*27b0*/  BSYNC.RECONVERGENT B0 ;  /* 0x0000000000007941 */ /* 0x000fea0003800200 */
.L_x_661:
[----:B0-----:R-:W0:Y:S01]  /*27c0*/  LDC R0, c[0x0][0x370] ;  /* 0x0000dc00ff007b82 */ /* 0x001e220000000800 */
[----:B------:R-:W-:Y:S01]  /*27d0*/  BSSY.RECONVERGENT B0, `(.L_x_663) ;  /* 0x000001e000007945 */ /* 0x000fe20003800200 */
[----:B------:R-:W-:Y:S02]  /*27e0*/  LEA R23, R26, R36, 0x4 ;  /* 0x000000241a177211 */ /* 0x000fe400078e20ff */
[----:B0-----:R-:W-:Y:S01]  /*27f0*/  ISETP.GE.U32.AND P0, PT, R0, 0x2, PT ;  /* 0x000000020000780c */ /* 0x001fe20003f06070 */
[----:B------:R-:W-:-:S12]  /*2800*/  @P3 BRA `(.L_x_664) ;  /* 0x0000000000683947 */ /* 0x000fd80003800000 */
[----:B--2---:R-:W1:Y:S08]  /*2810*/  LDC.64 R16, c[0x0][0x3f8] ;  /* 0x0000fe00ff107b82 */ /* 0x004e700000000a00 */
[----:B---3--:R-:W0:Y:S01]  /*2820*/  LDC.64 R20, c[0x0][0x3d8] ;  /* 0x0000f600ff147b82 */ /* 0x008e220000000a00 */
[----:B-1----:R-:W-:Y:S01]  /*2830*/  IMAD.WIDE.U32 R18, R16, 0x3, RZ ;  /* 0x0000000310127825 */ /* 0x002fe200078e00ff */
[----:B------:R-:W-:-:S04]  /*2840*/  LEA R27, R17, R17, 0x1 ;  /* 0x00000011111b7211 */ /* 0x000fc800078e08ff */
[----:B------:R-:W-:-:S04]  /*2850*/  IADD3 R27, PT, PT, R19, R27, RZ ;  /* 0x0000001b131b7210 */ /* 0x000fc80007ffe0ff */
[----:B------:R-:W-:Y:S01]  /*2860*/  LEA.HI R22, P2, R27, R18, RZ, 0x1 ;  /* 0x000000121b167211 */ /* 0x000fe200078508ff */
[----:B0-----:R-:W-:-:S03]  /*2870*/  IMAD.WIDE R18, R23, 0x4, R20 ;  /* 0x0000000417127825 */ /* 0x001fc600078e0214 */
[----:B------:R-:W-:Y:S02]  /*2880*/  IADD3.X R27, PT, PT, RZ, R27, RZ, P2, !PT ;  /* 0x0000001bff1b7210 */ /* 0x000fe400017fe4ff */
[----:B------:R-:W-:Y:S01]  /*2890*/  LEA.HI R23, P2, R17, R16, RZ, 0x1 ;  /* 0x0000001011177211 */ /* 0x000fe200078508ff */
[----:B------:R0:W-:Y:S01]  /*28a0*/  REDG.E.ADD.F32.FTZ.RN.STRONG.GPU desc[UR12][R18.64], R12 ;  /* 0x0000000c120079a6 */ /* 0x0001e2000c12f30c */
[----:B------:R-:W-:Y:S02]  /*28b0*/  SHF.L.U32 R26, R22, 0x1, RZ ;  /* 0x00000001161a7819 */ /* 0x000fe400000006ff */
[----:B------:R-:W-:Y:S02]  /*28c0*/  IADD3.X R20, PT, PT, RZ, R17, RZ, P2, !PT ;  /* 0x00000011ff147210 */ /* 0x000fe400017fe4ff */
[C---:B------:R-:W-:Y:S02]  /*28d0*/  SHF.L.U32 R21, R23.reuse, 0x1, RZ ;  /* 0x0000000117157819 */ /* 0x040fe400000006ff */
[----:B------:R-:W-:-:S02]  /*28e0*/  SHF.L.U64.HI R23, R23, 0x1, R20 ;  /* 0x0000000117177819 */ /* 0x000fc40000010214 */
[----:B------:R-:W-:Y:S02]  /*28f0*/  LOP3.LUT R21, R21, 0xfffffffc, RZ, 0xc0, !PT ;  /* 0xfffffffc15157812 */ /* 0x000fe400078ec0ff */
[----:B------:R-:W-:Y:S02]  /*2900*/  LEA R20, P3, R16, R18, 0x2 ;  /* 0x0000001210147211 */ /* 0x000fe400078610ff */
[----:B------:R-:W-:Y:S02]  /*2910*/  LOP3.LUT R26, R26, 0xfffffffc, RZ, 0xc0, !PT ;  /* 0xfffffffc1a1a7812 */ /* 0x000fe400078ec0ff */
[----:B------:R-:W-:Y:S02]  /*2920*/  SHF.L.U64.HI R27, R22, 0x1, R27 ;  /* 0x00000001161b7819 */ /* 0x000fe4000001021b */
[----:B------:R-:W-:Y:S02]  /*2930*/  IADD3 R22, P2, PT, R18, R21, RZ ;  /* 0x0000001512167210 */ /* 0x000fe40007f5e0ff */
[----:B------:R-:W-:-:S02]  /*2940*/  LEA.HI.X R21, R16, R19, R17, 0x2, P3 ;  /* 0x0000001310157211 */ /* 0x000fc400018f1411 */
[----:B------:R-:W-:Y:S02]  /*2950*/  IADD3 R16, P3, PT, R18, R26, RZ ;  /* 0x0000001a12107210 */ /* 0x000fe40007f7e0ff */
[C---:B------:R-:W-:Y:S02]  /*2960*/  IADD3.X R23, PT, PT, R19.reuse, R23, RZ, P2, !PT ;  /* 0x0000001713177210 */ /* 0x040fe400017fe4ff */
[----:B------:R-:W-:-:S03]  /*2970*/  IADD3.X R17, PT, PT, R19, R27, RZ, P3, !PT ;  /* 0x0000001b13117210 */ /* 0x000fc60001ffe4ff */
[----:B------:R0:W-:Y:S04]  /*2980*/  REDG.E.ADD.F32.FTZ.RN.STRONG.GPU desc[UR12][R22.64], R13 ;  /* 0x0000000d160079a6 */ /* 0x0001e8000c12f30c */
[----:B------:R0:W-:Y:S04]  /*2990*/  REDG.E.ADD.F32.FTZ.RN.STRONG.GPU desc[UR12][R20.64], R14 ;  /* 0x0000000e140079a6 */ /* 0x0001e8000c12f30c */
[----:B------:R0:W-:Y:S02]  /*29a0*/  REDG.E.ADD.F32.FTZ.RN.STRONG.GPU desc[UR12][R16.64], R15 ;  /* 0x0000000f100079a6 */ /* 0x0001e4000c12f30c */
.L_x_664:
[----:B------:R-:W-:Y:S05]  /*29b0*/  BSYNC.RECONVERGENT B0 ;  /* 0x0000000000007941 */ /* 0x000fea0003800200 */
.L_x_663:
[----:B------:R-:W-:Y:S05]  /*29c0*/  @!P0 BRA `(.L_x_665) ;  /* 0x0000000800c08947 */ /* 0x000fea0003800000 */
[----:B------:R-:W-:Y:S01]  /*29d0*/  ULOP3.LUT UR5, UR4, 0x1, URZ, 0xc0, !UPT ;  /* 0x0000000104057892 */ /* 0x000fe2000f8ec0ff */
[----:B0-----:R-:W0:Y:S01]  /*29e0*/  LDC.64 R22, c[0x0][0x3d0] ;  /* 0x0000f400ff167b82 */ /* 0x001e220000000a00 */
[----:B------:R-:W4:Y:S01]  /*29f0*/  S2R R34, SR_CTAID.Y ;  /* 0x0000000000227919 */ /* 0x000f220000002600 */
[----:B------:R-:W-:-:S03]  /*2a00*/  ISETP.GE.U32.AND P2, PT, R0, 0x8, PT ;  /* 0x000000080000780c */ /* 0x000fc60003f46070 */
[----:B------:R-:W-:-:S05]  /*2a10*/  MOV R15, UR5 ;  /* 0x00000005000f7c02 */ /* 0x000fca0008000f00 */
[----:B------:R-:W-:-:S04]  /*2a20*/  IMAD R15, R15, UR6, RZ ;  /* 0x000000060f0f7c24 */ /* 0x000fc8000f8e02ff */
[----:B------:R-:W-:-:S05]  /*2a30*/  IMAD R12, R15, R0, RZ ;  /* 0x000000000f0c7224 */ /* 0x000fca00078e02ff */
[----:B------:R-:W-:-:S05]  /*2a40*/  SHF.L.U32 R13, R12, 0x1, RZ ;  /* 0x000000010c0d7819 */ /* 0x000fca00000006ff */
[----:B0-----:R-:W-:Y:S01]  /*2a50*/  IMAD.WIDE R22, R13, 0x4, R22 ;  /* 0x000000040d167825 */ /* 0x001fe200078e0216 */
[----:B----4-:R-:W-:Y:S06]  /*2a60*/  @P1 BRA `(.L_x_666) ;  /* 0x0000000000581947 */ /* 0x010fec0003800000 */
[----:B------:R-:W0:Y:S01]  /*2a70*/  LDC.64 R12, c[0x0][0x3c8] ;  /* 0x0000f200ff0c7b82 */ /* 0x000e220000000a00 */
[----:B------:R-:W-:Y:S01]  /*2a80*/  ULOP3.LUT UP0, UR5, UR4, 0x2, URZ, 0xc0, !UPT ;  /* 0x0000000204057892 */ /* 0x000fe2000f80c0ff */
[----:B------:R-:W-:Y:S01]  /*2a90*/  IADD3 R15, PT, PT, R15, R34, RZ ;  /* 0x000000220f0f7210 */ /* 0x000fe20007ffe0ff */
[----:B------:R-:W-:Y:S02]  /*2aa0*/  IMAD R17, R35, UR6, R34 ;  /* 0x0000000623117c24 */ /* 0x000fe4000f8e0222 */
[----:B------:R-:W-:Y:S02]  /*2ab0*/  UIADD3 UR5, UPT, UPT, -UR5, 0x1, URZ ;  /* 0x0000000105057890 */ /* 0x000fe4000fffe1ff */
[----:B------:R-:W-:-:S04]  /*2ac0*/  PLOP3.LUT P0, PT, PT, PT, UP0, 0x80, 0x8 ;  /* 0x000000000008781c */ /* 0x000fc80003f0f008 */
[----:B-1----:R-:W-:Y:S01]  /*2ad0*/  MOV R19, UR5 ;  /* 0x0000000500137c02 */ /* 0x002fe20008000f00 */
[----:B0-----:R-:W-:-:S04]  /*2ae0*/  IMAD.WIDE.U32 R12, R15, 0x4, R12 ;  /* 0x000000040f0c7825 */ /* 0x001fc800078e000c */
[----:B------:R-:W-:Y:S01]  /*2af0*/  IMAD.WIDE.U32 R14, R17, 0x8, R22 ;  /* 0x00000008110e7825 */ /* 0x000fe200078e0016 */
[----:B------:R-:W-:-:S04]  /*2b00*/  SEL R17, R0, RZ, !P0 ;  /* 0x000000ff00117207 */ /* 0x000fc80004000000 */
[----:B------:R-:W-:Y:S01]  /*2b10*/  ISETP.NE.AND P0, PT, R17, -0x1, PT ;  /* 0xffffffff1100780c */ /* 0x000fe20003f05270 */
[----:B------:R0:W-:Y:S01]  /*2b20*/  STG.E.64 desc[UR12][R14.64], R10 ;  /* 0x0000000a0e007986 */ /* 0x0001e2000c101b0c */
[----:B------:R-:W-:Y:S06]  /*2b30*/  MEMBAR.ALL.GPU ;  /* 0x0000000000007992 */ /* 0x000fec000000a000 */
[----:B------:R-:W-:-:S00]  /*2b40*/  ERRBAR ;  /* 0x00000000000079ab */ /* 0x000fc00000000000 */
[----:B------:R-:W-:Y:S06]  /*2b50*/  CGAERRBAR ;  /* 0x00000000000075ab */ /* 0x000fec0000000000 */
[----:B------:R0:W-:Y:S01]  /*2b60*/  REDG.E.ADD.S32.STRONG.GPU desc[UR12][R12.64], R19 ;  /* 0x000000130c00798e */ /* 0x0001e2000c12e30c */
[----:B------:R-:W-:Y:S05]  /*2b70*/  @!P0 BRA `(.L_x_666) ;  /* 0x0000000000148947 */ /* 0x000fea0003800000 */
.L_x_667:
[----:B0-----:R-:W4:Y:S04]  /*2b80*/  LDG.E.STRONG.GPU R14, desc[UR12][R12.64] ;  /* 0x0000000c0c0e7981 */ /* 0x001f28000c1ef900 */
[----:B----4-:R-:W-:Y:S01]  /*2b90*/  CCTL.IVALL ;  /* 0x00000000ff00798f */ /* 0x010fe20002000000 */
[----:B------:R-:W-:Y:S05]  /*2ba0*/  YIELD ;  /* 0x0000000000007946 */ /* 0x000fea0003800000 */
[----:B------:R-:W-:-:S13]  /*2bb0*/  ISETP.NE.AND P0, PT, R14, R17, PT ;  /* 0x000000110e00720c */ /* 0x000fda0003f05270 */
[----:B------:R-:W-:Y:S05]  /*2bc0*/  @P0 BRA `(.L_x_667) ;  /* 0xfffffffc00ec0947 */ /* 0x000fea000383ffff */
.L_x_666:
[----:B------:R-:W-:Y:S05]  /*2bd0*/  WARPSYNC.ALL ;  /* 0x0000000000007948 */ /* 0x000fea0003800000 */
[----:B------:R-:W-:Y:S01]  /*2be0*/  BAR.SYNC.DEFER_BLOCKING 0x0 ;  /* 0x0000000000007b1d */ /* 0x000fe20000010000 */
[----:B------:R-:W-:-:S05]  /*2bf0*/  HFMA2 R21, -RZ, RZ, 0, 0 ;  /* 0x00000000ff157431 */ /* 0x000fca00000001ff */
[----:B------:R-:W-:Y:S05]  /*2c00*/  @!P2 BRA `(.L_x_668) ;  /* 0x000000040038a947 */ /* 0x000fea0003800000 */
[----:B0-----:R-:W-:Y:S01]  /*2c10*/  MOV R13, UR6 ;  /* 0x00000006000d7c02 */ /* 0x001fe20008000f00 */
[----:B------:R-:W-:Y:S01]  /*2c20*/  UMOV UR5, URZ ;  /* 0x000000ff00057c82 */ /* 0x000fe20008000000 */
[----:B------:R-:W-:Y:S02]  /*2c30*/  MOV R15, UR6 ;  /* 0x00000006000f7c02 */ /* 0x000fe40008000f00 */
[----:B------:R-:W-:Y:S01]  /*2c40*/  MOV R21, UR6 ;  /* 0x0000000600157c02 */ /* 0x000fe20008000f00 */
[--C-:B--2---:R-:W-:Y:S01]  /*2c50*/  IMAD R16, R13, 0x3, R34.reuse ;  /* 0x000000030d107824 */ /* 0x104fe200078e0222 */
[----:B------:R-:W-:Y:S02]  /*2c60*/  MOV R17, UR6 ;  /* 0x0000000600117c02 */ /* 0x000fe40008000f00 */
[----:B-1----:R-:W-:Y:S01]  /*2c70*/  MOV R19, UR6 ;  /* 0x0000000600137c02 */ /* 0x002fe20008000f00 */
[--C-:B------:R-:W-:Y:S01]  /*2c80*/  IMAD R18, R21, 0x6, R34.reuse ;  /* 0x0000000615127824 */ /* 0x100fe200078e0222 */
[----:B------:R-:W-:Y:S01]  /*2c90*/  MOV R27, UR6 ;  /* 0x00000006001b7c02 */ /* 0x000fe20008000f00 */
[----:B------:R-:W-:Y:S01]  /*2ca0*/  IMAD R17, R17, 0x5, R34 ;  /* 0x0000000511117824 */ /* 0x000fe200078e0222 */
[----:B------:R-:W-:-:S02]  /*2cb0*/  LEA R13, R15, R34, 0x1 ;  /* 0x000000220f0d7211 */ /* 0x000fc400078e08ff */
[-C--:B------:R-:W-:Y:S01]  /*2cc0*/  LEA R15, R19, R34.reuse, 0x2 ;  /* 0x00000022130f7211 */ /* 0x080fe200078e10ff */
[----:B---3--:R-:W-:Y:S01]  /*2cd0*/  IMAD R20, R27, 0x7, R34 ;  /* 0x000000071b147824 */ /* 0x008fe200078e0222 */
[----:B------:R-:W-:Y:S02]  /*2ce0*/  IADD3 R14, PT, PT, R34, UR6, RZ ;  /* 0x00000006220e7c10 */ /* 0x000fe4000fffe0ff */
[----:B------:R-:W-:Y:S02]  /*2cf0*/  IADD3 R19, PT, PT, -R35, RZ, RZ ;  /* 0x000000ff23137210 */ /* 0x000fe40007ffe1ff */
[----:B------:R-:W-:Y:S02]  /*2d00*/  MOV R12, R34 ;  /* 0x00000022000c7202 */ /* 0x000fe40000000f00 */
[----:B------:R-:W-:-:S07]  /*2d10*/  LOP3.LUT R21, R0, 0x7ffffff8, RZ, 0xc0, !PT ;  /* 0x7ffffff800157812 */ /* 0x000fce00078ec0ff */
.L_x_669:
[----:B------:R-:W-:-:S13]  /*2d20*/  ISETP.EQ.OR P0, PT, R19, RZ, P1 ;  /* 0x000000ff1300720c */ /* 0x000fda0000f02670 */
[----:B------:R-:W-:-:S06]  /*2d30*/  @!P0 IMAD.WIDE.U32 R26, R12, 0x8, R22 ;  /* 0x000000080c1a8825 */ /* 0x000fcc00078e0016 */
[----:B------:R-:W2:Y:S01]  /*2d40*/  @!P0 LDG.E.64 R26, desc[UR12][R26.64] ;  /* 0x0000000c1a1a8981 */ /* 0x000ea2000c1e1b00 */
[----:B------:R-:W-:Y:S01]  /*2d50*/  UIADD3 UR7, UPT, UPT, UR5, 0x1, URZ ;  /* 0x0000000105077890 */ /* 0x000fe2000fffe0ff */
[----:B--2---:R-:W-:Y:S01]  /*2d60*/  @!P0 FADD.FTZ R10, R10, R26 ;  /* 0x0000001a0a0a8221 */ /* 0x004fe20000010000 */
[----:B------:R-:W-:-:S04]  /*2d70*/  @!P0 FADD.FTZ R11, R11, R27 ;  /* 0x0000001b0b0b8221 */ /* 0x000fc80000010000 */
[----:B------:R-:W-:-:S13]  /*2d80*/  ISETP.EQ.OR P0, PT, R35, UR7, P1 ;  /* 0x0000000723007c0c */ /* 0x000fda0008f02670 */
        /* <DEDUP_REMOVED lines=39> */
[----:B------:R-:W-:Y:S01]  /*3000*/  IADD3 R19, PT, PT, R19, 0x8, RZ ;  /* 0x0000000813137810 */ /* 0x000fe20007ffe0ff */
[----:B--2---:R-:W-:Y:S01]  /*3010*/  @!P0 FADD.FTZ R10, R10, R26 ;  /* 0x0000001a0a0a8221 */ /* 0x004fe20000010000 */
[----:B------:R-:W-:-:S03]  /*3020*/  @!P0 FADD.FTZ R11, R11, R27 ;  /* 0x0000001b0b0b8221 */ /* 0x000fc60000010000 */
[----:B------:R-:W-:Y:S02]  /*3030*/  ISETP.NE.AND P0, PT, R21, UR5, PT ;  /* 0x0000000515007c0c */ /* 0x000fe4000bf05270 */
[----:B------:R-:W-:Y:S02]  /*3040*/  MOV R27, UR6 ;  /* 0x00000006001b7c02 */ /* 0x000fe40008000f00 */
[----:B------:R-:W-:Y:S02]  /*3050*/  MOV R26, UR6 ;  /* 0x00000006001a7c02 */ /* 0x000fe40008000f00 */
[C---:B------:R-:W-:Y:S02]  /*3060*/  LEA R20, R27.reuse, R20, 0x3 ;  /* 0x000000141b147211 */ /* 0x040fe400078e18ff */
[----:B------:R-:W-:Y:S02]  /*3070*/  LEA R18, R27, R18, 0x3 ;  /* 0x000000121b127211 */ /* 0x000fe400078e18ff */
[----:B------:R-:W-:-:S02]  /*3080*/  LEA R17, R26, R17, 0x3 ;  /* 0x000000111a117211 */ /* 0x000fc400078e18ff */
[C---:B------:R-:W-:Y:S02]  /*3090*/  LEA R15, R26.reuse, R15, 0x3 ;  /* 0x0000000f1a0f7211 */ /* 0x040fe400078e18ff */
[C---:B------:R-:W-:Y:S02]  /*30a0*/  LEA R16, R27.reuse, R16, 0x3 ;  /* 0x000000101b107211 */ /* 0x040fe400078e18ff */
[----:B------:R-:W-:Y:S02]  /*30b0*/  LEA R13, R26, R13, 0x3 ;  /* 0x0000000d1a0d7211 */ /* 0x000fe400078e18ff */
[C---:B------:R-:W-:Y:S02]  /*30c0*/  LEA R14, R27.reuse, R14, 0x3 ;  /* 0x0000000e1b0e7211 */ /* 0x040fe400078e18ff */
[----:B------:R-:W-:Y:S01]  /*30d0*/  LEA R12, R27, R12, 0x3 ;  /* 0x0000000c1b0c7211 */ /* 0x000fe200078e18ff */
[----:B------:R-:W-:Y:S06]  /*30e0*/  @P0 BRA `(.L_x_669) ;  /* 0xfffffffc000c0947 */ /* 0x000fec000383ffff */
.L_x_668:
[----:B0-----:R-:W-:-:S13]  /*30f0*/  LOP3.LUT P0, R12, R0, 0x7, RZ, 0xc0, !PT ;  /* 0x00000007000c7812 */ /* 0x001fda000780c0ff */
[----:B------:R-:W-:Y:S05]  /*3100*/  @!P0 BRA `(.L_x_665) ;  /* 0x0000000000f08947 */ /* 0x000fea0003800000 */
[----:B------:R-:W-:-:S04]  /*3110*/  IADD3 R12, PT, PT, R12, -0x1, RZ ;  /* 0xffffffff0c0c7810 */ /* 0x000fc80007ffe0ff */
[----:B------:R-:W-:-:S13]  /*3120*/  ISETP.GE.U32.AND P0, PT, R12, 0x3, PT ;  /* 0x000000030c00780c */ /* 0x000fda0003f06070 */
[----:B------:R-:W-:Y:S05]  /*3130*/  @!P0 BRA `(.L_x_670) ;  /* 0x0000000000708947 */ /* 0x000fea0003800000 */
[C---:B------:R-:W-:Y:S02]  /*3140*/  IADD3 R15, PT, PT, R21.reuse, 0x1, RZ ;  /* 0x00000001150f7810 */ /* 0x040fe40007ffe0ff */
[CC--:B------:R-:W-:Y:S02]  /*3150*/  ISETP.EQ.OR P0, PT, R21.reuse, R35.reuse, P1 ;  /* 0x000000231500720c */ /* 0x0c0fe40000f02670 */
[----:B------:R-:W-:Y:S02]  /*3160*/  IADD3 R13, PT, PT, R21, 0x2, RZ ;  /* 0x00000002150d7810 */ /* 0x000fe40007ffe0ff */
[-C--:B------:R-:W-:Y:S02]  /*3170*/  ISETP.EQ.OR P2, PT, R15, R35.reuse, P1 ;  /* 0x000000230f00720c */ /* 0x080fe40000f42670 */
[----:B------:R-:W-:Y:S02]  /*3180*/  ISETP.EQ.OR P3, PT, R13, R35, P1 ;  /* 0x000000230d00720c */ /* 0x000fe40000f62670 */
[----:B------:R-:W-:-:S04]  /*3190*/  IADD3 R18, PT, PT, R21, 0x3, RZ ;  /* 0x0000000315127810 */ /* 0x000fc80007ffe0ff */
[----:B------:R-:W-:Y:S01]  /*31a0*/  ISETP.EQ.OR P4, PT, R18, R35, P1 ;  /* 0x000000231200720c */ /* 0x000fe20000f82670 */
[----:B------:R-:W-:-:S04]  /*31b0*/  @!P0 IMAD R17, R21, UR6, R34 ;  /* 0x0000000615118c24 */ /* 0x000fc8000f8e0222 */
[----:B------:R-:W-:Y:S02]  /*31c0*/  @!P2 IMAD R15, R15, UR6, R34 ;  /* 0x000000060f0fac24 */ /* 0x000fe4000f8e0222 */
[----:B--2---:R-:W-:-:S04]  /*31d0*/  @!P0 IMAD.WIDE.U32 R16, R17, 0x8, R22 ;  /* 0x0000000811108825 */ /* 0x004fc800078e0016 */
[----:B------:R-:W-:Y:S02]  /*31e0*/  @!P3 IMAD R13, R13, UR6, R34 ;  /* 0x000000060d0dbc24 */ /* 0x000fe4000f8e0222 */
[--C-:B------:R-:W-:Y:S01]  /*31f0*/  @!P2 IMAD.WIDE.U32 R14, R15, 0x8, R22.reuse ;  /* 0x000000080f0ea825 */ /* 0x100fe200078e0016 */
[----:B------:R-:W2:Y:S03]  /*3200*/  @!P0 LDG.E.64 R16, desc[UR12][R16.64] ;  /* 0x0000000c10108981 */ /* 0x000ea6000c1e1b00 */
[----:B------:R-:W-:Y:S02]  /*3210*/  @!P3 IMAD.WIDE.U32 R12, R13, 0x8, R22 ;  /* 0x000000080d0cb825 */ /* 0x000fe400078e0016 */
[----:B------:R-:W4:Y:S02]  /*3220*/  @!P2 LDG.E.64 R14, desc[UR12][R14.64] ;  /* 0x0000000c0e0ea981 */ /* 0x000f24000c1e1b00 */
[----:B-1----:R-:W-:-:S02]  /*3230*/  @!P4 IMAD R19, R18, UR6, R34 ;  /* 0x000000061213cc24 */ /* 0x002fc4000f8e0222 */
[----:B------:R-:W5:Y:S02]  /*3240*/  @!P3 LDG.E.64 R12, desc[UR12][R12.64] ;  /* 0x0000000c0c0cb981 */ /* 0x000f64000c1e1b00 */
[----:B------:R-:W-:-:S06]  /*3250*/  @!P4 IMAD.WIDE.U32 R18, R19, 0x8, R22 ;  /* 0x000000081312c825 */ /* 0x000fcc00078e0016 */
[----:B------:R-:W3:Y:S01]  /*3260*/  @!P4 LDG.E.64 R18, desc[UR12][R18.64] ;  /* 0x0000000c1212c981 */ /* 0x000ee2000c1e1b00 */
[----:B------:R-:W-:Y:S01]  /*3270*/  IADD3 R21, PT, PT, R21, 0x4, RZ ;  /* 0x0000000415157810 */ /* 0x000fe20007ffe0ff */
[----:B--2---:R-:W-:Y:S01]  /*3280*/  @!P0 FADD.FTZ R10, R10, R16 ;  /* 0x000000100a0a8221 */ /* 0x004fe20000010000 */
[----:B------:R-:W-:-:S03]  /*3290*/  @!P0 FADD.FTZ R11, R11, R17 ;  /* 0x000000110b0b8221 */ /* 0x000fc60000010000 */
[----:B----4-:R-:W-:Y:S01]  /*32a0*/  @!P2 FADD.FTZ R10, R10, R14 ;  /* 0x0000000e0a0aa221 */ /* 0x010fe20000010000 */
[----:B------:R-:W-:-:S03]  /*32b0*/  @!P2 FADD.FTZ R11, R11, R15 ;  /* 0x0000000f0b0ba221 */ /* 0x000fc60000010000 */
[----:B-----5:R-:W-:Y:S01]  /*32c0*/  @!P3 FADD.FTZ R10, R10, R12 ;  /* 0x0000000c0a0ab221 */ /* 0x020fe20000010000 */
[----:B------:R-:W-:-:S03]  /*32d0*/  @!P3 FADD.FTZ R11, R11, R13 ;  /* 0x0000000d0b0bb221 */ /* 0x000fc60000010000 */
[----:B---3--:R-:W-:Y:S01]  /*32e0*/  @!P4 FADD.FTZ R10, R10, R18 ;  /* 0x000000120a0ac221 */ /* 0x008fe20000010000 */
[----:B------:R-:W-:-:S07]  /*32f0*/  @!P4 FADD.FTZ R11, R11, R19 ;  /* 0x000000130b0bc221 */ /* 0x000fce0000010000 */
.L_x_670:
[----:B------:R-:W-:-:S13]  /*3300*/  LOP3.LUT P0, R12, R0, 0x3, RZ, 0xc0, !PT ;  /* 0x00000003000c7812 */ /* 0x000fda000780c0ff */
[----:B------:R-:W-:Y:S05]  /*3310*/  @!P0 BRA `(.L_x_665) ;  /* 0x00000000006c8947 */ /* 0x000fea0003800000 */
[----:B------:R-:W-:Y:S02]  /*3320*/  ISETP.NE.AND P0, PT, R12, 0x1, PT ;  /* 0x000000010c00780c */ /* 0x000fe40003f05270 */
[----:B------:R-:W-:-:S11]  /*3330*/  LOP3.LUT R0, R0, 0x1, RZ, 0xc0, !PT ;  /* 0x0000000100007812 */ /* 0x000fd600078ec0ff */
[----:B------:R-:W-:Y:S05]  /*3340*/  @!P0 BRA `(.L_x_671) ;  /* 0x0000000000388947 */ /* 0x000fea0003800000 */
[C---:B------:R-:W-:Y:S02]  /*3350*/  IADD3 R13, PT, PT, R21.reuse, 0x1, RZ ;  /* 0x00000001150d7810 */ /* 0x040fe40007ffe0ff */
[-C--:B------:R-:W-:Y:S02]  /*3360*/  ISETP.EQ.OR P2, PT, R21, R35.reuse, P1 ;  /* 0x000000231500720c */ /* 0x080fe40000f42670 */
[----:B------:R-:W-:-:S11]  /*3370*/  ISETP.EQ.OR P0, PT, R13, R35, P1 ;  /* 0x000000230d00720c */ /* 0x000fd60000f02670 */
[--C-:B------:R-:W-:Y:S02]  /*3380*/  @!P2 IMAD R15, R21, UR6, R34.reuse ;  /* 0x00000006150fac24 */ /* 0x100fe4000f8e0222 */
[----:B------:R-:W-:Y:S02]  /*3390*/  @!P0 IMAD R13, R13, UR6, R34 ;  /* 0x000000060d0d8c24 */ /* 0x000fe4000f8e0222 */
[----:B------:R-:W-:-:S04]  /*33a0*/  @!P2 IMAD.WIDE.U32 R14, R15, 0x8, R22 ;  /* 0x000000080f0ea825 */ /* 0x000fc800078e0016 */
[----:B------:R-:W-:Y:S02]  /*33b0*/  @!P0 IMAD.WIDE.U32 R12, R13, 0x8, R22 ;  /* 0x000000080d0c8825 */ /* 0x000fe400078e0016 */
[----:B------:R-:W2:Y:S04]  /*33c0*/  @!P2 LDG.E.64 R14, desc[UR12][R14.64] ;  /* 0x0000000c0e0ea981 */ /* 0x000ea8000c1e1b00 */
[----:B------:R-:W4:Y:S01]  /*33d0*/  @!P0 LDG.E.64 R12, desc[UR12][R12.64] ;  /* 0x0000000c0c0c8981 */ /* 0x000f22000c1e1b00 */
[----:B------:R-:W-:Y:S01]  /*33e0*/  IADD3 R21, PT, PT, R21, 0x2, RZ ;  /* 0x0000000215157810 */ /* 0x000fe20007ffe0ff */
[----:B--2---:R-:W-:Y:S01]  /*33f0*/  @!P2 FADD.FTZ R10, R10, R14 ;  /* 0x0000000e0a0aa221 */ /* 0x004fe20000010000 */
[----:B------:R-:W-:-:S03]  /*3400*/  @!P2 FADD.FTZ R11, R11, R15 ;  /* 0x0000000f0b0ba221 */ /* 0x000fc60000010000 */
[----:B----4-:R-:W-:Y:S01]  /*3410*/  @!P0 FADD.FTZ R10, R10, R12 ;  /* 0x0000000c0a0a8221 */ /* 0x010fe20000010000 */
[----:B------:R-:W-:-:S07]  /*3420*/  @!P0 FADD.FTZ R11, R11, R13 ;  /* 0x0000000d0b0b8221 */ /* 0x000fce0000010000 */
.L_x_671:
[----:B------:R-:W-:Y:S01]  /*3430*/  ISETP.EQ.OR P0, PT, R21, R35, P1 ;  /* 0x000000231500720c */ /* 0x000fe20000f02670 */
[----:B------:R-:W-:Y:S03]  /*3440*/  BSSY.RECONVERGENT B0, `(.L_x_665) ;  /* 0x0000008000007945 */ /* 0x000fe60003800200 */
[----:B------:R-:W-:-:S13]  /*3450*/  ISETP.NE.U32.OR P0, PT, R0, 0x1, P0 ;  /* 0x000000010000780c */ /* 0x000fda0000705470 */
[----:B------:R-:W-:Y:S05]  /*3460*/  @P0 BRA `(.L_x_672) ;  /* 0x0000000000140947 */ /* 0x000fea0003800000 */
[----:B------:R-:W-:-:S04]  /*3470*/  IMAD R21, R21, UR6, R34 ;  /* 0x0000000615157c24 */ /* 0x000fc8000f8e0222 */
[----:B------:R-:W-:-:S06]  /*3480*/  IMAD.WIDE.U32 R22, R21, 0x8, R22 ;  /* 0x0000000815167825 */ /* 0x000fcc00078e0016 */
[----:B------:R-:W2:Y:S02]  /*3490*/  LDG.E.64 R22, desc[UR12][R22.64] ;  /* 0x0000000c16167981 */ /* 0x000ea4000c1e1b00 */
[----:B--2---:R-:W-:Y:S01]  /*34a0*/  FADD.FTZ R10, R10, R22 ;  /* 0x000000160a0a7221 */ /* 0x004fe20000010000 */
[----:B------:R-:W-:-:S07]  /*34b0*/  FADD.FTZ R11, R11, R23 ;  /* 0x000000170b0b7221 */ /* 0x000fce0000010000 */
.L_x_672:
[----:B------:R-:W-:Y:S05]  /*34c0*/  BSYNC.RECONVERGENT B0 ;  /* 0x0000000000007941 */ /* 0x000fea0003800200 */
.L_x_665:
[----:B------:R-:W4:Y:S01]  /*34d0*/  S2UR UR7, SR_CgaCtaId ;  /* 0x00000000000779c3 */ /* 0x000f220000008800 */
[----:B------:R-:W-:Y:S01]  /*34e0*/  UMOV UR5, 0x400 ;  /* 0x0000040000057882 */ /* 0x000fe20000000000 */
[--C-:B0-----:R-:W-:Y:S02]  /*34f0*/  HADD2.F32 R14, -RZ, R33.reuse.H0_H0 ;  /* 0x20000021ff0e7230 */ /* 0x101fe40000004100 */
[----:B------:R-:W-:Y:S02]  /*3500*/  HADD2.F32 R33, -RZ, R33.H1_H1 ;  /* 0x30000021ff217230 */ /* 0x000fe40000004100 */
[--C-:B------:R-:W-:Y:S02]  /*3510*/  HADD2.F32 R15, -RZ, R29.reuse.H0_H0 ;  /* 0x2000001dff0f7230 */ /* 0x100fe40000004100 */
[----:B------:R-:W-:Y:S01]  /*3520*/  FADD.FTZ R14, R14, -UR14 ;  /* 0x8000000e0e0e7e21 */ /* 0x000fe20008010000 */
[----:B----4-:R-:W-:Y:S01]  /*3530*/  ULEA UR5, UR7, UR5, 0x18 ;  /* 0x0000000507057291 */ /* 0x010fe2000f8ec0ff */
[----:B------:R-:W0:Y:S08]  /*3540*/  LDCU.U8 UR7, c[0x0][0x414] ;  /* 0x00008280ff0777ac */ /* 0x000e300008000000 */
[----:B------:R2:W-:Y:S01]  /*3550*/  @!P1 STS.64 [UR5+0x98], R10 ;  /* 0x0000980aff009988 */ /* 0x0005e20008000a05 */
[----:B------:R-:W-:Y:S01]  /*3560*/  BAR.SYNC.DEFER_BLOCKING 0x0 ;  /* 0x0000000000007b1d */ /* 0x000fe20000010000 */
[----:B--2---:R-:W-:Y:S01]  /*3570*/  HADD2.F32 R10, -RZ, R29.H1_H1 ;  /* 0x3000001dff0a7230 */ /* 0x004fe20000004100 */
[----:B0-----:R-:W-:Y:S01]  /*3580*/  UISETP.NE.AND UP0, UPT, UR7, URZ, UPT ;  /* 0x000000ff0700728c */ /* 0x001fe2000bf05270 */
[----:B------:R-:W-:-:S03]  /*3590*/  FMUL.FTZ R11, R14, UR9 ;  /* 0x000000090e0b7c20 */ /* 0x000fc60008410000 */
[----:B------:R-:W0:Y:S01]  /*35a0*/  LDS.64 R12, [UR5+0x98] ;  /* 0x00009805ff0c7984 */ /* 0x000e220008000a00 */
[----:B------:R-:W0:Y:S02]  /*35b0*/  LDCU UR5, c[0x0][0x42c] ;  /* 0x00008580ff0577ac */ /* 0x000e240008000800 */
[----:B0-----:R-:W-:Y:S01]  /*35c0*/  FMUL.FTZ R0, R12, UR5 ;  /* 0x000000050c007c20 */ /* 0x001fe20008410000 */
[----:B------:R-:W-:Y:S01]  /*35d0*/  FADD.FTZ R12, R33, -UR14 ;  /* 0x8000000e210c7e21 */ /* 0x000fe20008010000 */
[----:B------:R-:W-:-:S03]  /*35e0*/  FMUL.FTZ R13, R13, UR5 ;  /* 0x000000050d0d7c20 */ /* 0x000fc60008410000 */
[----:B------:R-:W-:Y:S01]  /*35f0*/  FMUL.FTZ R12, R12, UR9 ;  /* 0x000000090c0c7c20 */ /* 0x000fe20008410000 */
[----:B------:R-:W-:Y:S06]  /*3600*/  BRA.U !UP0, `(.L_x_673) ;  /* 0x0000000108487547 */ /* 0x000fec000b800000 */
[----:B------:R-:W-:Y:S01]  /*3610*/  FFMA.FTZ R16, R8, R11, R6 ;  /* 0x0000000b08107223 */ /* 0x000fe20000010006 */
[----:B------:R-:W-:-:S03]  /*3620*/  FFMA.FTZ R14, R9, R12, R7 ;  /* 0x0000000c090e7223 */ /* 0x000fc60000010007 */
[----:B------:R-:W-:Y:S01]  /*3630*/  FMUL.FTZ R17, R16, -1.4426950216293334961 ;  /* 0xbfb8aa3b10117820 */ /* 0x000fe20000410000 */
[----:B-1----:R-:W-:-:S05]  /*3640*/  FMUL.FTZ R19, R14, -1.4426950216293334961 ;  /* 0xbfb8aa3b0e137820 */ /* 0x002fca0000410000 */
[----:B------:R-:W0:Y:S08]  /*3650*/  MUFU.EX2 R17, R17 ;  /* 0x0000001100117308 */ /* 0x000e300000000800 */
[----:B------:R-:W3:Y:S01]  /*3660*/  MUFU.EX2 R19, R19 ;  /* 0x0000001300137308 */ /* 0x000ee20000000800 */
[----:B0-----:R-:W-:-:S07]  /*3670*/  FADD.FTZ R18, R17, 1 ;  /* 0x3f80000011127421 */ /* 0x001fce0000010000 */
[----:B------:R-:W0:Y:S01]  /*3680*/  MUFU.RCP R18, R18 ;  /* 0x0000001200127308 */ /* 0x000e220000001000 */
        /* <DEDUP_REMOVED lines=10> */
.L_x_673:
[----:B------:R-:W1:Y:S01]  /*3730*/  LDCU UR5, c[0x0][0x41c] ;  /* 0x00008380ff0577ac */ /* 0x000e620008000800 */
[----:B------:R-:W-:Y:S01]  /*3740*/  SHF.R.U32.HI R36, RZ, 0x4, R36 ;  /* 0x00000004ff247819 */ /* 0x000fe20000011624 */
[C-C-:B------:R-:W-:Y:S01]  /*3750*/  FFMA.FTZ R11, R0.reuse, R11, R13.reuse ;  /* 0x0000000b000b7223 */ /* 0x140fe2000001000d */
[----:B------:R-:W-:Y:S01]  /*3760*/  FFMA.FTZ R14, R0, R12, R13 ;  /* 0x0000000c000e7223 */ /* 0x000fe2000001000d */
[----:B------:R-:W0:Y:S01]  /*3770*/  LDCU.64 UR16, c[0x0][0x400] ;  /* 0x00008000ff1077ac */ /* 0x000e220008000a00 */
[----:B------:R-:W-:Y:S01]  /*3780*/  BSSY.RECONVERGENT B0, `(.L_x_674) ;  /* 0x0000018000007945 */ /* 0x000fe20003800200 */
[--C-:B------:R-:W-:Y:S02]  /*3790*/  HADD2.F32 R12, -RZ, R32.reuse.H0_H0 ;  /* 0x20000020ff0c7230 */ /* 0x100fe40000004100 */
[----:B------:R-:W-:Y:S01]  /*37a0*/  FFMA.FTZ R15, R8, R15, -R11 ;  /* 0x0000000f080f7223 */ /* 0x000fe2000001080b */
[----:B------:R-:W-:Y:S02]  /*37b0*/  HADD2.F32 R32, -RZ, R32.H1_H1 ;  /* 0x30000020ff207230 */ /* 0x000fe40000004100 */
[----:B------:R-:W-:Y:S01]  /*37c0*/  FFMA.FTZ R14, R9, R10, -R14 ;  /* 0x0000000a090e7223 */ /* 0x000fe2000001080e */
[----:B-1----:R-:W-:-:S05]  /*37d0*/  IMAD R19, R35, UR5, R36 ;  /* 0x0000000523137c24 */ /* 0x002fca000f8e0224 */
[----:B0-----:R-:W-:Y:S02]  /*37e0*/  ISETP.GE.U32.AND P0, PT, R19, UR16, PT ;  /* 0x0000001013007c0c */ /* 0x001fe4000bf06070 */
[----:B------:R-:W-:-:S04]  /*37f0*/  SHF.R.S32.HI R16, RZ, 0x1f, R19 ;  /* 0x0000001fff107819 */ /* 0x000fc80000011413 */
[----:B------:R-:W-:-:S13]  /*3800*/  ISETP.GE.AND.EX P0, PT, R16, UR17, PT, P0 ;  /* 0x0000001110007c0c */ /* 0x000fda000bf06300 */
        /* <DEDUP_REMOVED lines=12> */
[----:B------:R-:W-:Y:S02]  /*38d0*/  F2FP.F16.F32.PACK_AB R11, R16, R17 ;  /* 0x00000011100b723e */ /* 0x000fe400000000ff */
[----:B------:R-:W-:-:S05]  /*38e0*/  LEA.HI.X R15, R10, UR11, R21, 0x1, P0 ;  /* 0x0000000b0a0f7c11 */ /* 0x000fca00080f0c15 */
[----:B------:R0:W-:Y:S02]  /*38f0*/  STG.E desc[UR12][R14.64], R11 ;  /* 0x0000000b0e007986 */ /* 0x0001e4000c10190c */
.L_x_675:
[----:B------:R-:W-:Y:S05]  /*3900*/  BSYNC.RECONVERGENT B0 ;  /* 0x0000000000007941 */ /* 0x000fea0003800200 */
.L_x_674:
[--C-:B------:R-:W-:Y:S02]  /*3910*/  HADD2.F32 R10, -RZ, R31.reuse.H0_H0 ;  /* 0x2000001fff0a7230 */ /* 0x100fe40000004100 */
[----:B------:R-:W-:Y:S01]  /*3920*/  FADD.FTZ R12, R12, -UR14 ;  /* 0x8000000e0c0c7e21 */ /* 0x000fe20008010000 */
[----:B------:R-:W-:Y:S01]  /*3930*/  HADD2.F32 R31, -RZ, R31.H1_H1 ;  /* 0x3000001fff1f7230 */ /* 0x000fe20000004100 */
[----:B------:R-:W-:Y:S01]  /*3940*/  IADD3 R27, PT, PT, R19, 0x20, RZ ;  /* 0x00000020131b7810 */ /* 0x000fe20007ffe0ff */
[--C-:B0-----:R-:W-:Y:S02]  /*3950*/  HADD2.F32 R11, -RZ, R30.reuse.H0_H0 ;  /* 0x2000001eff0b7230 */ /* 0x101fe40000004100 */
[----:B------:R-:W-:Y:S01]  /*3960*/  FADD.FTZ R10, R10, -UR14 ;  /* 0x8000000e0a0a7e21 */ /* 0x000fe20008010000 */
[----:B------:R-:W-:Y:S02]  /*3970*/  HADD2.F32 R14, -RZ, R30.H1_H1 ;  /* 0x3000001eff0e7230 */ /* 0x000fe40000004100 */
[----:B------:R-:W-:Y:S01]  /*3980*/  FADD.FTZ R30, R32, -UR14 ;  /* 0x8000000e201e7e21 */ /* 0x000fe20008010000 */
[----:B------:R-:W-:Y:S01]  /*3990*/  FADD.FTZ R18, R31, -UR14 ;  /* 0x8000000e1f127e21 */ /* 0x000fe20008010000 */
        /* <DEDUP_REMOVED lines=9> */
[----:B------:R-:W-:Y:S01]  /*3a30*/  IADD3 R19, PT, PT, R19, 0x60, RZ ;  /* 0x0000006013137810 */ /* 0x000fe20007ffe0ff */
[C-C-:B------:R-:W-:Y:S01]  /*3a40*/  FFMA.FTZ R11, R0.reuse, R29, R13.reuse ;  /* 0x0000001d000b7223 */ /* 0x140fe2000001000d */
[----:B------:R-:W-:Y:S01]  /*3a50*/  ISETP.GE.U32.AND P1, PT, R27, UR16, PT ;  /* 0x000000101b007c0c */ /* 0x000fe2000bf26070 */
[C-C-:B------:R-:W-:Y:S01]  /*3a60*/  FFMA.FTZ R12, R0.reuse, R30, R13.reuse ;  /* 0x0000001e000c7223 */ /* 0x140fe2000001000d */
[----:B------:R-:W-:Y:S01]  /*3a70*/  ISETP.GE.U32.AND P2, PT, R15, UR16, PT ;  /* 0x000000100f007c0c */ /* 0x000fe2000bf46070 */
[C---:B------:R-:W-:Y:S01]  /*3a80*/  FFMA.FTZ R21, R0.reuse, R17, R13 ;  /* 0x0000001100157223 */ /* 0x040fe2000001000d */
[----:B------:R-:W-:Y:S01]  /*3a90*/  SHF.R.S32.HI R10, RZ, 0x1f, R27 ;  /* 0x0000001fff0a7819 */ /* 0x000fe2000001141b */
[C---:B------:R-:W-:Y:S01]  /*3aa0*/  FFMA.FTZ R22, R0.reuse, R18, R13 ;  /* 0x0000001200167223 */ /* 0x040fe2000001000d */
[----:B---3--:R-:W-:Y:S01]  /*3ab0*/  SHF.R.S32.HI R20, RZ, 0x1f, R15 ;  /* 0x0000001fff147819 */ /* 0x008fe2000001140f */
[C-C-:B------:R-:W-:Y:S01]  /*3ac0*/  FFMA.FTZ R23, R0.reuse, R16, R13.reuse ;  /* 0x0000001000177223 */ /* 0x140fe2000001000d */
[----:B------:R-:W-:Y:S01]  /*3ad0*/  FFMA.FTZ R0, R0, R14, R13 ;  /* 0x0000000e00007223 */ /* 0x000fe2000001000d */
[--C-:B------:R-:W-:Y:S01]  /*3ae0*/  HADD2.F32 R13, -RZ, R28.reuse.H0_H0 ;  /* 0x2000001cff0d7230 */ /* 0x100fe20000004100 */
[----:B------:R-:W-:Y:S01]  /*3af0*/  ISETP.GE.U32.AND P0, PT, R19, UR16, PT ;  /* 0x0000001013007c0c */ /* 0x000fe2000bf06070 */
[----:B------:R-:W-:Y:S01]  /*3b00*/  HADD2.F32 R28, -RZ, R28.H1_H1 ;  /* 0x3000001cff1c7230 */ /* 0x000fe20000004100 */
[----:B------:R-:W-:-:S02]  /*3b10*/  ISETP.GE.AND.EX P1, PT, R10, UR17, PT, P1 ;  /* 0x000000110a007c0c */ /* 0x000fc4000bf26310 */
[----:B------:R-:W-:Y:S01]  /*3b20*/  ISETP.GE.AND.EX P2, PT, R20, UR17, PT, P2 ;  /* 0x0000001114007c0c */ /* 0x000fe2000bf46320 */
[----:B------:R-:W-:-:S12]  /*3b30*/  BRA.U !UP0, `(.L_x_676) ;  /* 0x0000000108487547 */ /* 0x000fd8000b800000 */
        /* <DEDUP_REMOVED lines=18> */
.L_x_676:
[----:B------:R-:W-:Y:S01]  /*3c60*/  BSSY.RECONVERGENT B0, `(.L_x_677) ;  /* 0x0000012000007945 */ /* 0x000fe20003800200 */
[----:B------:R-:W-:Y:S01]  /*3c70*/  FFMA.FTZ R13, R8, R13, -R11 ;  /* 0x0000000d080d7223 */ /* 0x000fe2000001080b */
[----:B------:R-:W-:Y:S02]  /*3c80*/  FFMA.FTZ R12, R9, R28, -R12 ;  /* 0x0000001c090c7223 */ /* 0x000fe4000001080c */
[----:B------:R-:W-:Y:S05]  /*3c90*/  @P1 BRA `(.L_x_678) ;  /* 0x0000000000381947 */ /* 0x000fea0003800000 */
[----:B------:R-:W0:Y:S01]  /*3ca0*/  LDCU.64 UR10, c[0x0][0x3f8] ;  /* 0x00007f00ff0a77ac */ /* 0x000e220008000a00 */
[----:B------:R-:W-:Y:S01]  /*3cb0*/  MOV R11, R5 ;  /* 0x00000005000b7202 */ /* 0x000fe20000000f00 */
[----:B------:R-:W1:Y:S01]  /*3cc0*/  LDCU.64 UR18, c[0x0][0x380] ;  /* 0x00007000ff1277ac */ /* 0x000e620008000a00 */
[----:B0-----:R-:W-:Y:S01]  /*3cd0*/  IMAD R26, R10, UR10, RZ ;  /* 0x0000000a0a1a7c24 */ /* 0x001fe2000f8e02ff */
[----:B------:R-:W-:-:S03]  /*3ce0*/  MOV R10, R2 ;  /* 0x00000002000a7202 */ /* 0x000fc60000000f00 */
[C---:B------:R-:W-:Y:S02]  /*3cf0*/  IMAD R29, R27.reuse, UR11, R26 ;  /* 0x0000000b1b1d7c24 */ /* 0x040fe4000f8e021a */
[----:B------:R-:W-:Y:S01]  /*3d00*/  FMUL.FTZ R26, R12, UR9 ;  /* 0x000000090c1a7c20 */ /* 0x000fe20008410000 */
[----:B------:R-:W-:-:S04]  /*3d10*/  IMAD.WIDE.U32 R10, R27, UR10, R10 ;  /* 0x0000000a1b0a7c25 */ /* 0x000fc8000f8e000a */
[----:B------:R-:W-:Y:S01]  /*3d20*/  FMUL.FTZ R27, R13, UR9 ;  /* 0x000000090d1b7c20 */ /* 0x000fe20008410000 */
[----:B-1----:R-:W-:Y:S02]  /*3d30*/  LEA R12, P1, R10, UR18, 0x1 ;  /* 0x000000120a0c7c11 */ /* 0x002fe4000f8208ff */
[----:B------:R-:W-:Y:S02]  /*3d40*/  IADD3 R29, PT, PT, R11, R29, RZ ;  /* 0x0000001d0b1d7210 */ /* 0x000fe40007ffe0ff */
[----:B------:R-:W-:Y:S02]  /*3d50*/  F2FP.F16.F32.PACK_AB R11, R26, R27 ;  /* 0x0000001b1a0b723e */ /* 0x000fe400000000ff */
[----:B------:R-:W-:-:S05]  /*3d60*/  LEA.HI.X R13, R10, UR19, R29, 0x1, P1 ;  /* 0x000000130a0d7c11 */ /* 0x000fca00088f0c1d */
[----:B------:R0:W-:Y:S02]  /*3d70*/  STG.E desc[UR12][R12.64], R11 ;  /* 0x0000000b0c007986 */ /* 0x0001e4000c10190c */
.L_x_678:
[----:B------:R-:W-:Y:S05]  /*3d80*/  BSYNC.RECONVERGENT B0 ;  /* 0x0000000000007941 */ /* 0x000fea0003800200 */
.L_x_677:
[--C-:B------:R-:W-:Y:S02]  /*3d90*/  HADD2.F32 R10, -RZ, R25.reuse.H0_H0 ;  /* 0x20000019ff0a7230 */ /* 0x100fe40000004100 */
[----:B------:R-:W-:Y:S01]  /*3da0*/  HADD2.F32 R25, -RZ, R25.H1_H1 ;  /* 0x30000019ff197230 */ /* 0x000fe20000004100 */
        /* <DEDUP_REMOVED lines=19> */
.L_x_679:
        /* <DEDUP_REMOVED lines=9> */
[----:B-1----:R-:W-:Y:S02]  /*3f70*/  IMAD R20, R20, UR10, RZ ;  /* 0x0000000a14147c24 */ /* 0x002fe4000f8e02ff */
[----:B------:R-:W-:-:S04]  /*3f80*/  IMAD.WIDE.U32 R10, R15, UR10, R10 ;  /* 0x0000000a0f0a7c25 */ /* 0x000fc8000f8e000a */
[----:B------:R-:W-:Y:S02]  /*3f90*/  IMAD R13, R15, UR11, R20 ;  /* 0x0000000b0f0d7c24 */ /* 0x000fe4000f8e0214 */
[----:B------:R-:W-:Y:S01]  /*3fa0*/  FMUL.FTZ R15, R22, UR9 ;  /* 0x00000009160f7c20 */ /* 0x000fe20008410000 */
[C---:B0-----:R-:W-:Y:S02]  /*3fb0*/  LEA R12, P1, R10.reuse, UR18, 0x1 ;  /* 0x000000120a0c7c11 */ /* 0x041fe4000f8208ff */
[----:B------:R-:W-:Y:S02]  /*3fc0*/  IADD3 R13, PT, PT, R11, R13, RZ ;  /* 0x0000000d0b0d7210 */ /* 0x000fe40007ffe0ff */
[----:B------:R-:W-:Y:S02]  /*3fd0*/  F2FP.F16.F32.PACK_AB R15, R15, R18 ;  /* 0x000000120f0f723e */ /* 0x000fe400000000ff */
[----:B------:R-:W-:-:S05]  /*3fe0*/  LEA.HI.X R13, R10, UR19, R13, 0x1, P1 ;  /* 0x000000130a0d7c11 */ /* 0x000fca00088f0c0d */
[----:B------:R1:W-:Y:S02]  /*3ff0*/  STG.E desc[UR12][R12.64], R15 ;  /* 0x0000000f0c007986 */ /* 0x0003e4000c10190c */
.L_x_681:
[----:B------:R-:W-:Y:S05]  /*4000*/  BSYNC.RECONVERGENT B0 ;  /* 0x0000000000007941 */ /* 0x000fea0003800200 */
.L_x_680:
[--C-:B0-----:R-:W-:Y:S01]  /*4010*/  HADD2.F32 R11, -RZ, R24.reuse.H0_H0 ;  /* 0x20000018ff0b7230 */ /* 0x101fe20000004100 */
[----:B------:R-:W-:Y:S01]  /*4020*/  SHF.R.S32.HI R10, RZ, 0x1f, R19 ;  /* 0x0000001fff0a7819 */ /* 0x000fe20000011413 */
[----:B------:R-:W-:Y:S01]  /*4030*/  HADD2.F32 R24, -RZ, R24.H1_H1 ;  /* 0x30000018ff187230 */ /* 0x000fe20000004100 */
        /* <DEDUP_REMOVED lines=19> */
.L_x_682:
[----:B------:R-:W-:Y:S01]  /*4170*/  ISETP.GE.AND.EX P0, PT, R10, UR17, PT, P0 ;  /* 0x000000110a007c0c */ /* 0x000fe2000bf06300 */
[----:B------:R-:W-:Y:S01]  /*4180*/  FFMA.FTZ R23, R8, R11, -R23 ;  /* 0x0000000b08177223 */ /* 0x000fe20000010817 */
[----:B------:R-:W-:Y:S01]  /*4190*/  FFMA.FTZ R0, R9, R24, -R0 ;  /* 0x0000001809007223 */ /* 0x000fe20000010800 */
[----:B------:R-:W-:Y:S02]  /*41a0*/  BSSY.RECONVERGENT B0, `(.L_x_683) ;  /* 0x000000f000007945 */ /* 0x000fe40003800200 */
[----:B------:R-:W-:Y:S01]  /*41b0*/  FMUL.FTZ R23, R23, UR9 ;  /* 0x0000000917177c20 */ /* 0x000fe20008410000 */
[----:B------:R-:W-:-:S07]  /*41c0*/  FMUL.FTZ R0, R0, UR9 ;  /* 0x0000000900007c20 */ /* 0x000fce0008410000 */
        /* <DEDUP_REMOVED lines=8> */
[----:B------:R-:W-:Y:S02]  /*4250*/  IADD3 R19, PT, PT, R5, R19, RZ ;  /* 0x0000001305137210 */ /* 0x000fe40007ffe0ff */
[----:B------:R-:W-:Y:S02]  /*4260*/  F2FP.F16.F32.PACK_AB R5, R0, R23 ;  /* 0x000000170005723e */ /* 0x000fe400000000ff */
[----:B------:R-:W-:-:S05]  /*4270*/  LEA.HI.X R3, R4, UR15, R19, 0x1, P0 ;  /* 0x0000000f04037c11 */ /* 0x000fca00080f0c13 */
[----:B------:R0:W-:Y:S02]  /*4280*/  STG.E desc[UR12][R2.64], R5 ;  /* 0x0000000502007986 */ /* 0x0001e4000c10190c */
.L_x_684:
[----:B------:R-:W-:Y:S05]  /*4290*/  BSYNC.RECONVERGENT B0 ;  /* 0x0000000000007941 */ /* 0x000fea0003800200 */
.L_x_683:
[----:B------:R-:W2:Y:S01]  /*42a0*/  LDCU UR5, c[0x0][0x410] ;  /* 0x00008200ff0577ac */ /* 0x000ea20008000800 */
[----:B------:R-:W2:Y:S01]  /*42b0*/  LDCU UR7, c[0x0][0x3e0] ;  /* 0x00007c00ff0777ac */ /* 0x000ea20008000800 */
[----:B------:R-:W-:Y:S02]  /*42c0*/  UIADD3 UR8, UPT, UPT, UR6, UR8, URZ ;  /* 0x0000000806087290 */ /* 0x000fe4000fffe0ff */
[----:B------:R-:W-:Y:S02]  /*42d0*/  UIADD3 UR4, UPT, UPT, UR4, 0x1, URZ ;  /* 0x0000000104047890 */ /* 0x000fe4000fffe0ff */
[----:B--2---:R-:W-:-:S04]  /*42e0*/  UIMAD UR5, UR5, UR7, URZ ;  /* 0x00000007050572a4 */ /* 0x004fc8000f8e02ff */
[----:B------:R-:W-:-:S09]  /*42f0*/  UISETP.GE.AND UP0, UPT, UR8, UR5, UPT ;  /* 0x000000050800728c */ /* 0x000fd2000bf06270 */
[----:B------:R-:W-:Y:S05]  /*4300*/  BRA.U !UP0, `(.L_x_685) ;  /* 0xffffffbd08647547 */ /* 0x000fea000b83ffff */
.L_x_654:
[----:B------:R-:W2:Y:S01]  /*4310*/  S2R R6, SR_TID.X ;  /* 0x0000000000067919 */ /* 0x000ea20000002100 */
[----:B------:R-:W3:Y:S01]  /*4320*/  LDC R4, c[0x0][0x370] ;  /* 0x0000dc00ff047b82 */ /* 0x000ee20000000800 */
[----:B------:R-:W-:Y:S07]  /*4330*/  BSSY.RECONVERGENT B0, `(.L_x_686) ;  /* 0x000000e000007945 */ /* 0x000fee0003800200 */
[----:B------:R-:W4:Y:S08]  /*4340*/  LDC R7, c[0x0][0x374] ;  /* 0x0000dd00ff077b82 */ /* 0x000f300000000800 */
[----:B0-----:R-:W0:Y:S01]  /*4350*/  LDC.64 R2, c[0x0][0x3c8] ;  /* 0x0000f200ff027b82 */ /* 0x001e220000000a00 */
[----:B---3--:R-:W-:-:S02]  /*4360*/  ISETP.NE.AND P0, PT, R4, 0x1, PT ;  /* 0x000000010400780c */ /* 0x008fc40003f05270 */
[----:B--2---:R-:W-:Y:S02]  /*4370*/  ISETP.NE.AND P1, PT, R6, RZ, PT ;  /* 0x000000ff0600720c */ /* 0x004fe40003f25270 */
[----:B----4-:R-:W-:-:S04]  /*4380*/  SHF.L.U32 R0, R7, 0x1, RZ ;  /* 0x0000000107007819 */ /* 0x010fc800000006ff */
        /* <DEDUP_REMOVED lines=8> */
.L_x_687:
[----:B------:R-:W-:Y:S05]  /*4410*/  BSYNC.RECONVERGENT B0 ;  /* 0x0000000000007941 */ /* 0x000fea0003800200 */
.L_x_686:
[----:B------:R-:W2:Y:S01]  /*4420*/  S2UR UR5, SR_CTAID.Y ;  /* 0x00000000000579c3 */ /* 0x000ea20000002600 */
[----:B0-----:R-:W-:Y:S02]  /*4430*/  IADD3 R5, PT, PT, R7, -0x1, RZ ;  /* 0xffffffff07057810 */ /* 0x001fe40007ffe0ff */
[----:B------:R-:W-:-:S05]  /*4440*/  IADD3 R0, PT, PT, R4, -0x1, RZ ;  /* 0xffffffff04007810 */ /* 0x000fca0007ffe0ff */
[----:B------:R-:W0:Y:S01]  /*4450*/  S2UR UR4, SR_CTAID.X ;  /* 0x00000000000479c3 */ /* 0x000e220000002500 */
[----:B--2---:R-:W-:-:S04]  /*4460*/  ISETP.NE.AND P0, PT, R5, UR5, PT ;  /* 0x0000000505007c0c */ /* 0x004fc8000bf05270 */
[----:B0-----:R-:W-:-:S13]  /*4470*/  ISETP.NE.OR P0, PT, R0, UR4, P0 ;  /* 0x0000000400007c0c */ /* 0x001fda0008705670 */
[----:B------:R-:W-:Y:S05]  /*4480*/  @P0 EXIT ;  /* 0x000000000000094d */ /* 0x000fea0003800000 */
[----:B------:R-:W-:Y:S05]  /*4490*/  @P1 BRA `(.L_x_688) ;  /* 0x0000000000201947 */ /* 0x000fea0003800000 */
[----:B------:R-:W-:-:S05]  /*44a0*/  IMAD R0, R4, R7, RZ ;  /* 0x0000000704007224 */ /* 0x000fca00078e02ff */
[----:B------:R-:W-:-:S13]  /*44b0*/  ISETP.NE.AND P0, PT, R0, -0x1, PT ;  /* 0xffffffff0000780c */ /* 0x000fda0003f05270 */
[----:B------:R-:W-:Y:S05]  /*44c0*/  @!P0 BRA `(.L_x_688) ;  /* 0x0000000000148947 */ /* 0x000fea0003800000 */
.L_x_689:
[----:B------:R-:W2:Y:S04]  /*44d0*/  LDG.E.STRONG.GPU R5, desc[UR12][R2.64] ;  /* 0x0000000c02057981 */ /* 0x000ea8000c1ef900 */
[----:B--2---:R-:W-:Y:S01]  /*44e0*/  CCTL.IVALL ;  /* 0x00000000ff00798f */ /* 0x004fe20002000000 */
[----:B------:R-:W-:Y:S05]  /*44f0*/  YIELD ;  /* 0x0000000000007946 */ /* 0x000fea0003800000 */
[----:B------:R-:W-:-:S13]  /*4500*/  ISETP.NE.AND P0, PT, R5, R0, PT ;  /* 0x000000000500720c */ /* 0x000fda0003f05270 */
[----:B------:R-:W-:Y:S05]  /*4510*/  @P0 BRA `(.L_x_689) ;  /* 0xfffffffc00ec0947 */ /* 0x000fea000383ffff */
.L_x_688:
[----:B------:R-:W-:Y:S05]  /*4520*/  WARPSYNC.ALL ;  /* 0x0000000000007948 */ /* 0x000fea0003800000 */
[----:B------:R-:W0:Y:S02]  /*4530*/  LDCU.64 UR10, c[0x0][0x3f8] ;  /* 0x00007f00ff0a77ac */ /* 0x000e240008000a00 */
[----:B0-----:R-:W-:-:S04]  /*4540*/  ULEA.HI UR8, UP0, UR11, UR10, URZ, 0x1 ;  /* 0x0000000a0b087291 */ /* 0x001fc8000f8108ff */
[----:B------:R-:W-:-:S04]  /*4550*/  UIADD3.X UR9, UPT, UPT, URZ, UR11, URZ, UP0, !UPT ;  /* 0x0000000bff097290 */ /* 0x000fc800087fe4ff */
[----:B------:R-:W-:Y:S02]  /*4560*/  USHF.R.S64 UR8, UR8, 0x1, UR9 ;  /* 0x0000000108087899 */ /* 0x000fe40008001009 */
[----:B------:R-:W-:Y:S01]  /*4570*/  USHF.R.S32.HI UR9, URZ, 0x1, UR9 ;  /* 0x00000001ff097899 */ /* 0x000fe20008011409 */
[----:B------:R-:W-:Y:S03]  /*4580*/  BAR.SYNC.DEFER_BLOCKING 0x0 ;  /* 0x0000000000007b1d */ /* 0x000fe60000010000 */
[----:B------:R-:W-:Y:S02]  /*4590*/  ISETP.LT.U32.AND P0, PT, R6, UR8, PT ;  /* 0x0000000806007c0c */ /* 0x000fe4000bf01070 */
[----:B------:R-:W-:-:S04]  /*45a0*/  MOV R0, UR9 ;  /* 0x0000000900007c02 */ /* 0x000fc80008000f00 */
[----:B------:R-:W-:-:S13]  /*45b0*/  ISETP.GT.AND.EX P0, PT, R0, RZ, PT, P0 ;  /* 0x000000ff0000720c */ /* 0x000fda0003f04300 */
[----:B------:R-:W-:Y:S05]  /*45c0*/  @!P0 EXIT ;  /* 0x000000000000894d */ /* 0x000fea0003800000 */
[----:B------:R-:W-:Y:S01]  /*45d0*/  HFMA2 R3, -RZ, RZ, 0, 0 ;  /* 0x00000000ff037431 */ /* 0x000fe200000001ff */
[----:B------:R-:W-:Y:S01]  /*45e0*/  MOV R0, R6 ;  /* 0x0000000600007202 */ /* 0x000fe20000000f00 */
[----:B------:R-:W-:Y:S01]  /*45f0*/  UIMAD.WIDE.U32 UR4, UR10, 0x3, URZ ;  /* 0x000000030a0478a5 */ /* 0x000fe2000f8e00ff */
[----:B------:R-:W-:Y:S01]  /*4600*/  MOV R7, UR9 ;  /* 0x0000000900077c02 */ /* 0x000fe20008000f00 */
[----:B------:R-:W-:Y:S01]  /*4610*/  UIMAD UR6, UR11, 0x3, URZ ;  /* 0x000000030b0678a4 */ /* 0x000fe2000f8e02ff */
[----:B------:R-:W-:Y:S01]  /*4620*/  IADD3 R5, P1, PT, R0, 0x200, RZ ;  /* 0x0000020000057810 */ /* 0x000fe20007f3e0ff */
[----:B------:R-:W-:Y:S01]  /*4630*/  BSSY.RECONVERGENT B0, `(.L_x_690) ;  /* 0x0000052000007945 */ /* 0x000fe20003800200 */
[----:B------:R-:W-:Y:S01]  /*4640*/  LOP3.LUT R2, RZ, R0, RZ, 0x33, !PT ;  /* 0x00000000ff027212 */ /* 0x000fe200078e33ff */
[----:B------:R-:W-:Y:S01]  /*4650*/  UIADD3 UR6, UPT, UPT, UR5, UR6, URZ ;  /* 0x0000000605067290 */ /* 0x000fe2000fffe0ff */
[----:B------:R-:W-:Y:S02]  /*4660*/  ISETP.LT.U32.AND P0, PT, R5, UR8, PT ;  /* 0x0000000805007c0c */ /* 0x000fe4000bf01070 */
[----:B------:R-:W-:Y:S01]  /*4670*/  IADD3.X R4, PT, PT, RZ, R3, RZ, P1, !PT ;  /* 0x00000003ff047210 */ /* 0x000fe20000ffe4ff */
[----:B------:R-:W-:-:S03]  /*4680*/  ULEA.HI UR4, UP0, UR6, UR4, URZ, 0x1 ;  /* 0x0000000406047291 */ /* 0x000fc6000f8108ff */
[----:B------:R-:W-:Y:S01]  /*4690*/  ISETP.GT.AND.EX P0, PT, R7, R4, PT, P0 ;  /* 0x000000040700720c */ /* 0x000fe20003f04300 */
[----:B------:R-:W-:-:S03]  /*46a0*/  UIADD3.X UR7, UPT, UPT, URZ, UR6, URZ, UP0, !UPT ;  /* 0x00000006ff077290 */ /* 0x000fc600087fe4ff */
[----:B------:R-:W-:Y:S01]  /*46b0*/  SEL R5, R5, UR8, !P0 ;  /* 0x0000000805057c07 */ /* 0x000fe2000c000000 */
[----:B------:R-:W-:Y:S02]  /*46c0*/  USHF.R.S64 UR6, UR4, 0x1, UR7 ;  /* 0x0000000104067899 */ /* 0x000fe40008001007 */
[----:B------:R-:W-:Y:S01]  /*46d0*/  USHF.R.S32.HI UR7, URZ, 0x1, UR7 ;  /* 0x00000001ff077899 */ /* 0x000fe20008011407 */
[----:B------:R-:W-:Y:S02]  /*46e0*/  IADD3 R19, P1, PT, R2, R5, RZ ;  /* 0x0000000502137210 */ /* 0x000fe40007f3e0ff */
[----:B------:R-:W-:Y:S02]  /*46f0*/  LOP3.LUT R2, RZ, R3, RZ, 0x33, !PT ;  /* 0x00000003ff027212 */ /* 0x000fe400078e33ff */
[----:B------:R-:W-:Y:S02]  /*4700*/  SEL R5, R4, UR9, !P0 ;  /* 0x0000000904057c07 */ /* 0x000fe4000c000000 */
[----:B------:R-:W-:-:S02]  /*4710*/  LOP3.LUT R4, R19, 0x600, RZ, 0xc0, !PT ;  /* 0x0000060013047812 */ /* 0x000fc400078ec0ff */
[----:B------:R-:W-:Y:S02]  /*4720*/  IADD3.X R2, PT, PT, R2, R5, RZ, P1, !PT ;  /* 0x0000000502027210 */ /* 0x000fe40000ffe4ff */
[----:B------:R-:W-:Y:S02]  /*4730*/  ISETP.NE.U32.AND P1, PT, R4, 0x600, PT ;  /* 0x000006000400780c */ /* 0x000fe40003f25070 */
[----:B------:R-:W-:Y:S02]  /*4740*/  ISETP.GE.U32.AND P0, PT, R19, 0x600, PT ;  /* 0x000006001300780c */ /* 0x000fe40003f06070 */
[----:B------:R-:W-:Y:S02]  /*4750*/  ISETP.NE.AND.EX P1, PT, RZ, RZ, PT, P1 ;  /* 0x000000ffff00720c */ /* 0x000fe40003f25310 */
[----:B------:R-:W-:-:S11]  /*4760*/  ISETP.GE.U32.AND.EX P0, PT, R2, RZ, PT, P0 ;  /* 0x000000ff0200720c */ /* 0x000fd60003f06100 */
[----:B------:R-:W-:Y:S05]  /*4770*/  @!P1 BRA `(.L_x_691) ;  /* 0x0000000000f49947 */ /* 0x000fea0003800000 */
[----:B------:R-:W0:Y:S01]  /*4780*/  LDCU.64 UR4, c[0x0][0x3d8] ;  /* 0x00007b00ff0477ac */ /* 0x000e220008000a00 */
[----:B------:R-:W-:Y:S02]  /*4790*/  SHF.R.U64 R19, R19, 0x9, R2 ;  /* 0x0000000913137819 */ /* 0x000fe40000001202 */
[----:B------:R-:W-:Y:S01]  /*47a0*/  MOV R4, UR10 ;  /* 0x0000000a00047c02 */ /* 0x000fe20008000f00 */
[----:B------:R-:W2:Y:S01]  /*47b0*/  LDCU.64 UR14, c[0x0][0x390] ;  /* 0x00007200ff0e77ac */ /* 0x000ea20008000a00 */
[----:B------:R-:W-:Y:S02]  /*47c0*/  IADD3 R19, PT, PT, R19, 0x1, RZ ;  /* 0x0000000113137810 */ /* 0x000fe40007ffe0ff */
[----:B------:R-:W-:Y:S01]  /*47d0*/  MOV R16, UR8 ;  /* 0x0000000800107c02 */ /* 0x000fe20008000f00 */
[----:B------:R-:W3:Y:S01]  /*47e0*/  LDCU.64 UR16, c[0x0][0x388] ;  /* 0x00007100ff1077ac */ /* 0x000ee20008000a00 */
[----:B------:R-:W-:Y:S02]  /*47f0*/  SHF.L.U32 R5, R19, 0x9, RZ ;  /* 0x0000000913057819 */ /* 0x000fe400000006ff */
[----:B------:R-:W-:-:S02]  /*4800*/  MOV R7, UR9 ;  /* 0x0000000900077c02 */ /* 0x000fc40008000f00 */
[----:B------:R-:W-:Y:S02]  /*4810*/  LOP3.LUT R5, R5, 0x600, RZ, 0xc0, !PT ;  /* 0x0000060005057812 */ /* 0x000fe400078ec0ff */
[C---:B------:R-:W-:Y:S02]  /*4820*/  SHF.L.U32 R20, R0.reuse, 0x3, RZ ;  /* 0x0000000300147819 */ /* 0x040fe400000006ff */
[----:B------:R-:W-:Y:S02]  /*4830*/  LOP3.LUT R19, R19, 0x3, RZ, 0xc0, !PT ;  /* 0x0000000313137812 */ /* 0x000fe400078ec0ff */
[C---:B0-----:R-:W-:Y:S01]  /*4840*/  LEA R2, P1, R0.reuse, UR4, 0x2 ;  /* 0x0000000400027c11 */ /* 0x041fe2000f8210ff */
[----:B------:R-:W-:Y:S01]  /*4850*/  USHF.L.U32 UR4, UR11, 0x2, URZ ;  /* 0x000000020b047899 */ /* 0x000fe200080006ff */
[C-C-:B------:R-:W-:Y:S02]  /*4860*/  SHF.L.U64.HI R25, R0.reuse, 0x3, R3.reuse ;  /* 0x0000000300197819 */ /* 0x140fe40000010203 */
[----:B------:R-:W-:-:S02]  /*4870*/  LEA.HI.X R17, R0, UR5, R3, 0x2, P1 ;  /* 0x0000000500117c11 */ /* 0x000fc400088f1403 */
[----:B------:R-:W-:Y:S01]  /*4880*/  IADD3 R0, P3, PT, R5, R0, RZ ;  /* 0x0000000005007210 */ /* 0x000fe20007f7e0ff */
[----:B------:R-:W-:Y:S01]  /*4890*/  IMAD.WIDE.U32 R4, R4, 0x4, RZ ;  /* 0x0000000404047825 */ /* 0x000fe200078e00ff */
[----:B------:R-:W-:Y:S02]  /*48a0*/  SHF.L.U64.HI R16, R16, 0x2, R7 ;  /* 0x0000000210107819 */ /* 0x000fe40000010207 */
[C---:B--2---:R-:W-:Y:S02]  /*48b0*/  IADD3 R18, P1, PT, R20.reuse, UR14, RZ ;  /* 0x0000000e14127c10 */ /* 0x044fe4000ff3e0ff */
[----:B------:R-:W-:Y:S02]  /*48c0*/  MOV R24, UR6 ;  /* 0x0000000600187c02 */ /* 0x000fe40008000f00 */
[----:B------:R-:W-:Y:S02]  /*48d0*/  MOV R7, UR7 ;  /* 0x0000000700077c02 */ /* 0x000fe40008000f00 */
[----:B---3--:R-:W-:-:S02]  /*48e0*/  IADD3 R20, P2, PT, R20, UR16, RZ ;  /* 0x0000001014147c10 */ /* 0x008fc4000ff5e0ff */
[----:B------:R-:W-:Y:S02]  /*48f0*/  IADD3 R19, P4, PT, RZ, -R19, RZ ;  /* 0x80000013ff137210 */ /* 0x000fe40007f9e0ff */
[C---:B------:R-:W-:Y:S02]  /*4900*/  IADD3.X R27, PT, PT, R25.reuse, UR15, RZ, P1, !PT ;  /* 0x0000000f191b7c10 */ /* 0x040fe40008ffe4ff */
[----:B------:R-:W-:Y:S02]  /*4910*/  SHF.L.U64.HI R24, R24, 0x2, R7 ;  /* 0x0000000218187819 */ /* 0x000fe40000010207 */
[----:B------:R-:W-:Y:S02]  /*4920*/  IADD3.X R25, PT, PT, R25, UR17, RZ, P2, !PT ;  /* 0x0000001119197c10 */ /* 0x000fe400097fe4ff */
[----:B------:R-:W-:Y:S02]  /*4930*/  IADD3 R26, PT, PT, R5, UR4, RZ ;  /* 0x00000004051a7c10 */ /* 0x000fe4000fffe0ff */
[----:B------:R-:W-:-:S02]  /*4940*/  IADD3.X R21, PT, PT, RZ, -0x1, RZ, P4, !PT ;  /* 0xffffffffff157810 */ /* 0x000fc400027fe4ff */
[----:B------:R-:W-:-:S07]  /*4950*/  IADD3.X R3, PT, PT, RZ, R3, RZ, P3, !PT ;  /* 0x00000003ff037210 */ /* 0x000fce0001ffe4ff */
.L_x_692:
[----:B0-----:R-:W-:Y:S02]  /*4960*/  MOV R9, UR8 ;  /* 0x0000000800097c02 */ /* 0x001fe40008000f00 */
[----:B------:R-:W-:Y:S02]  /*4970*/  MOV R11, UR6 ;  /* 0x00000006000b7c02 */ /* 0x000fe40008000f00 */
[----:B------:R-:W-:Y:S02]  /*4980*/  LEA R8, P1, R9, R2, 0x2 ;  /* 0x0000000209087211 */ /* 0x000fe400078210ff */
[----:B------:R-:W-:Y:S02]  /*4990*/  IADD3 R14, P2, PT, R2, R4, RZ ;  /* 0x00000004020e7210 */ /* 0x000fe40007f5e0ff */
[-C--:B------:R-:W-:Y:S02]  /*49a0*/  LEA R10, P3, R11, R2.reuse, 0x2 ;  /* 0x000000020b0a7211 */ /* 0x080fe400078610ff */
[----:B------:R-:W-:-:S02]  /*49b0*/  MOV R22, R2 ;  /* 0x0000000200167202 */ /* 0x000fc40000000f00 */
[----:B------:R-:W-:Y:S02]  /*49c0*/  MOV R23, R17 ;  /* 0x0000001100177202 */ /* 0x000fe40000000f00 */
[C---:B------:R-:W-:Y:S02]  /*49d0*/  IADD3.X R9, PT, PT, R17.reuse, R16, RZ, P1, !PT ;  /* 0x0000001011097210 */ /* 0x040fe40000ffe4ff */
[C---:B-1----:R-:W-:Y:S01]  /*49e0*/  IADD3.X R15, PT, PT, R17.reuse, R26, RZ, P2, !PT ;  /* 0x0000001a110f7210 */ /* 0x042fe200017fe4ff */
[----:B------:R-:W2:Y:S01]  /*49f0*/  LDG.E R6, desc[UR12][R22.64] ;  /* 0x0000000c16067981 */ /* 0x000ea2000c1e1900 */
[----:B------:R-:W-:-:S03]  /*4a00*/  IADD3.X R11, PT, PT, R17, R24, RZ, P3, !PT ;  /* 0x00000018110b7210 */ /* 0x000fc60001ffe4ff */
[----:B------:R0:W2:Y:S04]  /*4a10*/  LDG.E R7, desc[UR12][R8.64] ;  /* 0x0000000c08077981 */ /* 0x0000a8000c1e1900 */
[----:B------:R-:W3:Y:S04]  /*4a20*/  LDG.E R12, desc[UR12][R14.64] ;  /* 0x0000000c0e0c7981 */ /* 0x000ee8000c1e1900 */
[----:B------:R1:W3:Y:S01]  /*4a30*/  LDG.E R13, desc[UR12][R10.64] ;  /* 0x0000000c0a0d7981 */ /* 0x0002e2000c1e1900 */
[----:B0-----:R-:W-:Y:S02]  /*4a40*/  MOV R8, R20 ;  /* 0x0000001400087202 */ /* 0x001fe40000000f00 */
[----:B------:R-:W-:-:S02]  /*4a50*/  MOV R9, R25 ;  /* 0x0000001900097202 */ /* 0x000fc40000000f00 */
[----:B------:R-:W-:Y:S02]  /*4a60*/  IADD3 R19, P1, PT, R19, 0x1, RZ ;  /* 0x0000000113137810 */ /* 0x000fe40007f3e0ff */
        /* <DEDUP_REMOVED lines=14> */
.L_x_691:
[----:B------:R-:W-:Y:S05]  /*4b50*/  BSYNC.RECONVERGENT B0 ;  /* 0x0000000000007941 */ /* 0x000fea0003800200 */
.L_x_690:
[----:B------:R-:W-:Y:S05]  /*4b60*/  @!P0 EXIT ;  /* 0x000000000000894d */ /* 0x000fea0003800000 */
[----:B------:R-:W-:Y:S01]  /*4b70*/  BSSY.RECONVERGENT B0, `(.L_x_693) ;  /* 0x000005c000007945 */ /* 0x000fe20003800200 */
[----:B------:R-:W-:Y:S02]  /*4b80*/  USHF.L.U64.HI UR5, UR10, 0x2, UR11 ;  /* 0x000000020a057899 */ /* 0x000fe4000801020b */
[----:B------:R-:W-:Y:S02]  /*4b90*/  USHF.L.U32 UR4, UR10, 0x2, URZ ;  /* 0x000000020a047899 */ /* 0x000fe400080006ff */
[----:B------:R-:W-:Y:S01]  /*4ba0*/  USHF.L.U64.HI UR7, UR6, 0x2, UR7 ;  /* 0x0000000206077899 */ /* 0x000fe20008010207 */
[----:B------:R-:W2:Y:S01]  /*4bb0*/  LDCU.64 UR14, c[0x0][0x3d8] ;  /* 0x00007b00ff0e77ac */ /* 0x000ea20008000a00 */
[----:B------:R-:W3:Y:S01]  /*4bc0*/  LDCU.64 UR16, c[0x0][0x388] ;  /* 0x00007100ff1077ac */ /* 0x000ee20008000a00 */
[----:B------:R-:W4:Y:S01]  /*4bd0*/  LDCU.64 UR18, c[0x0][0x390] ;  /* 0x00007200ff1277ac */ /* 0x000f220008000a00 */
[----:B------:R-:W-:Y:S02]  /*4be0*/  USHF.L.U64.HI UR10, UR8, 0x2, UR9 ;  /* 0x00000002080a7899 */ /* 0x000fe40008010209 */
[----:B------:R-:W-:-:S02]  /*4bf0*/  USHF.L.U32 UR11, UR8, 0x2, URZ ;  /* 0x00000002080b7899 */ /* 0x000fc400080006ff */
[----:B------:R-:W-:-:S12]  /*4c00*/  USHF.L.U32 UR6, UR6, 0x2, URZ ;  /* 0x0000000206067899 */ /* 0x000fd800080006ff */
.L_x_694:
[C---:B------:R-:W-:Y:S02]  /*4c10*/  SHF.L.U32 R2, R0.reuse, 0x2, RZ ;  /* 0x0000000200027819 */ /* 0x040fe400000006ff */
[----:B------:R-:W-:Y:S02]  /*4c20*/  SHF.L.U64.HI R19, R0, 0x2, R3 ;  /* 0x0000000200137819 */ /* 0x000fe40000010203 */
[----:B0-2---:R-:W-:-:S04]  /*4c30*/  IADD3 R6, P0, PT, R2, UR14, RZ ;  /* 0x0000000e02067c10 */ /* 0x005fc8000ff1e0ff */
[----:B------:R-:W-:Y:S02]  /*4c40*/  IADD3.X R7, PT, PT, R19, UR15, RZ, P0, !PT ;  /* 0x0000000f13077c10 */ /* 0x000fe400087fe4ff */
[C---:B------:R-:W-:Y:S02]  /*4c50*/  IADD3 R8, P0, PT, R6.reuse, UR11, RZ ;  /* 0x0000000b06087c10 */ /* 0x040fe4000ff1e0ff */
[C---:B-1----:R-:W-:Y:S01]  /*4c60*/  IADD3 R16, P1, PT, R6.reuse, UR6, RZ ;  /* 0x0000000606107c10 */ /* 0x042fe2000ff3e0ff */
[----:B-1----:R0:W2:Y:S01]  /*4c70*/  LDG.E R12, desc[UR12][R6.64] ;  /* 0x0000000c060c7981 */ /* 0x0020a2000c1e1900 */
[C---:B------:R-:W-:Y:S02]  /*4c80*/  IADD3.X R9, PT, PT, R7.reuse, UR10, RZ, P0, !PT ;  /* 0x0000000a07097c10 */ /* 0x040fe400087fe4ff */
[----:B------:R-:W-:Y:S02]  /*4c90*/  IADD3 R10, P0, PT, R6, UR4, RZ ;  /* 0x00000004060a7c10 */ /* 0x000fe4000ff1e0ff */
[C---:B------:R-:W-:Y:S01]  /*4ca0*/  IADD3.X R17, PT, PT, R7.reuse, UR7, RZ, P1, !PT ;  /* 0x0000000707117c10 */ /* 0x040fe20008ffe4ff */
[----:B------:R1:W2:Y:S01]  /*4cb0*/  LDG.E R13, desc[UR12][R8.64] ;  /* 0x0000000c080d7981 */ /* 0x0002a2000c1e1900 */
[----:B------:R-:W-:-:S03]  /*4cc0*/  IADD3.X R11, PT, PT, R7, UR5, RZ, P0, !PT ;  /* 0x00000005070b7c10 */ /* 0x000fc600087fe4ff */
        /* <DEDUP_REMOVED lines=9> */
[----:B----4-:R-:W-:Y:S02]  /*4d60*/  IADD3 R20, P1, PT, R20, UR18, RZ ;  /* 0x0000001214147c10 */ /* 0x010fe4000ff3e0ff */
[----:B------:R-:W-:Y:S02]  /*4d70*/  IADD3 R2, P2, PT, R2, UR14, RZ ;  /* 0x0000000e02027c10 */ /* 0x000fe4000ff5e0ff */
[----:B------:R-:W-:-:S02]  /*4d80*/  IADD3.X R19, PT, PT, R6, UR17, RZ, P0, !PT ;  /* 0x0000001106137c10 */ /* 0x000fc400087fe4ff */
[----:B------:R-:W-:Y:S02]  /*4d90*/  IADD3.X R21, PT, PT, R6, UR19, RZ, P1, !PT ;  /* 0x0000001306157c10 */ /* 0x000fe40008ffe4ff */
[----:B------:R-:W-:Y:S02]  /*4da0*/  IADD3.X R3, PT, PT, R3, UR15, RZ, P2, !PT ;  /* 0x0000000f03037c10 */ /* 0x000fe400097fe4ff */
[C---:B-1----:R-:W-:Y:S02]  /*4db0*/  IADD3 R8, P0, PT, R2.reuse, UR11, RZ ;  /* 0x0000000b02087c10 */ /* 0x042fe4000ff1e0ff */
[C---:B------:R-:W-:Y:S02]  /*4dc0*/  IADD3 R10, P1, PT, R2.reuse, UR4, RZ ;  /* 0x00000004020a7c10 */ /* 0x040fe4000ff3e0ff */
[----:B------:R-:W-:Y:S02]  /*4dd0*/  IADD3 R6, P2, PT, R2, UR6, RZ ;  /* 0x0000000602067c10 */ /* 0x000fe4000ff5e0ff */
[----:B------:R-:W-:-:S02]  /*4de0*/  IADD3.X R9, PT, PT, R3, UR10, RZ, P0, !PT ;  /* 0x0000000a03097c10 */ /* 0x000fc400087fe4ff */
[C---:B------:R-:W-:Y:S02]  /*4df0*/  IADD3.X R11, PT, PT, R3.reuse, UR5, RZ, P1, !PT ;  /* 0x00000005030b7c10 */ /* 0x040fe40008ffe4ff */
[----:B------:R-:W-:Y:S01]  /*4e00*/  IADD3.X R7, PT, PT, R3, UR7, RZ, P2, !PT ;  /* 0x0000000703077c10 */ /* 0x000fe200097fe4ff */
[----:B--2---:R0:W-:Y:S04]  /*4e10*/  STG.E.64 desc[UR12][R18.64], R12 ;  /* 0x0000000c12007986 */ /* 0x0041e8000c101b0c */
[----:B-----5:R1:W-:Y:S04]  /*4e20*/  STG.E.64 desc[UR12][R20.64], R14 ;  /* 0x0000000e14007986 */ /* 0x0203e8000c101b0c */
        /* <DEDUP_REMOVED lines=28> */
[----:B--2---:R2:W3:Y:S04]  /*4ff0*/  LDG.E R16, desc[UR12][R2.64+0x1800] ;  /* 0x0018000c02107981 */ /* 0x0044e8000c1e1900 */
        /* <DEDUP_REMOVED lines=11> */
[----:B------:R-:W-:Y:S02]  /*50b0*/  IADD3 R0, PT, PT, R0, 0x800, RZ ;  /* 0x0000080000007810 */ /* 0x000fe40007ffe0ff */
[----:B--2---:R-:W-:Y:S02]  /*50c0*/  MOV R2, UR9 ;  /* 0x0000000900027c02 */ /* 0x004fe40008000f00 */
[----:B------:R-:W-:-:S04]  /*50d0*/  ISETP.LT.U32.AND P0, PT, R0, UR8, PT ;  /* 0x0000000800007c0c */ /* 0x000fc8000bf01070 */
[----:B------:R-:W-:Y:S01]  /*50e0*/  ISETP.GT.AND.EX P0, PT, R2, RZ, PT, P0 ;  /* 0x000000ff0200720c */ /* 0x000fe20003f04300 */
[----:B------:R-:W-:Y:S01]  /*50f0*/  HFMA2 R3, -RZ, RZ, 0, 0 ;  /* 0x00000000ff037431 */ /* 0x000fe200000001ff */
[----:B---3--:R1:W-:Y:S04]  /*5100*/  STG.E.64 desc[UR12][R4.64], R16 ;  /* 0x0000001004007986 */ /* 0x0083e8000c101b0c */
[----:B----4-:R1:W-:Y:S07]  /*5110*/  STG.E.64 desc[UR12][R14.64], R22 ;  /* 0x000000160e007986 */ /* 0x0103ee000c101b0c */
[----:B------:R-:W-:Y:S05]  /*5120*/  @P0 BRA `(.L_x_694) ;  /* 0xfffffff800b80947 */ /* 0x000fea000383ffff */
[----:B------:R-:W-:Y:S05]  /*5130*/  BSYNC.RECONVERGENT B0 ;  /* 0x0000000000007941 */ /* 0x000fea0003800200 */
.L_x_693:
[----:B------:R-:W-:Y:S05]  /*5140*/  EXIT ;  /* 0x000000000000794d */ /* 0x000fea0003800000 */
.L_x_695:
        /* <DEDUP_REMOVED lines=11> */
.L_x_3420:


//--------------------- .text._Z35group_norm_nhwc_bwd_one_pass_kernelI11Fp16IOFp32WLi256ELi32ELi512EEv26Group_norm_nhwc_bwd_params --------------------------
	.section	.text._Z35group_norm_nhwc_bwd_one_pass_kernelI11Fp16IOFp32WLi256ELi32ELi512EEv26Group_norm_nhwc_bwd_params,"ax",@progbits
	.align	128
        .global         _Z35group_norm_nhwc_bwd_one_pass_kernelI11Fp16IOFp32WLi256ELi32ELi512EEv26Group_norm_nhwc_bwd_params
        .type           _Z35group_norm_nhwc_bwd_one_pass_kernelI11Fp16IOFp32WLi256ELi32ELi512EEv26Group_norm_nhwc_bwd_params,@function
        .size           _Z35group_norm_nhwc_bwd_one_pass_kernelI11Fp16IOFp32WLi256ELi32ELi512EEv26Group_norm_nhwc_bwd_params,(.L_x_3421 - _Z35group_norm_nhwc_bwd_one_pass_kernelI11Fp16IOFp32WLi256ELi32ELi512EEv26Group_norm_nhwc_bwd_params)
        .other          _Z35group_norm_nhwc_bwd_one_pass_kernelI11Fp16IOFp32WLi256ELi32ELi512EEv26Group_norm_nhwc_bwd_params,@"STO_CUDA_ENTRY STV_DEFAULT"
_Z35group_norm_nhwc_bwd_one_pass_kernelI11Fp16IOFp32WLi256ELi32ELi512EEv26Group_norm_nhwc_bwd_params:
.text._Z35group_norm_nhwc_bwd_one_pass_kernelI11Fp16IOFp32WLi256ELi32ELi512EEv26Group_norm_nhwc_bwd_params:
        /* <DEDUP_REMOVED lines=11> */
[----:B------:R-:W1:Y:S01]  /*00b0*/  S2R R0, SR_LANEID ;  /* 0x0000000000007919 */ /* 0x000e620000000000 */
[----:B------:R-:W-:Y:S01]  /*00c0*/  SHF.R.U32.HI R4, RZ, 0x4, R32 ;  /* 0x00000004ff047819 */ /* 0x000fe20000011620 */
[----:B------:R-:W-:Y:S01]  /*00d0*/  HFMA2 R45, -RZ, RZ, 0, 0 ;  /* 0x00000000ff2d7431 */ /* 0x000fe200000001ff */
[----:B------:R-:W-:Y:S01]  /*00e0*/  MOV R44, R7 ;  /* 0x00000007002c7202 */ /* 0x000fe20000000f00 */
[----:B------:R-:W2:Y:S03]  /*00f0*/  LDCU.U8 UR11, c[0x0][0x414] ;  /* 0x00008280ff0b77ac */ /* 0x000ea60008000000 */
[----:B------:R-:W3:Y:S08]  /*0100*/  LDC R2, c[0x0][0x374] ;  /* 0x0000dd00ff027b82 */ /* 0x000ef00000000800 */
[----:B------:R-:W4:Y:S01]  /*0110*/  LDC R3, c[0x0][0x370] ;  /* 0x0000dc00ff037b82 */ /* 0x000f220000000800 */
[----:B0-----:R-:W-:-:S05]  /*0120*/  IMAD R4, R5, UR10, R4 ;  /* 0x0000000a05047c24 */ /* 0x001fca000f8e0204 */
[C---:B------:R-:W-:Y:S02]  /*0130*/  IADD3 R48, PT, PT, R4.reuse, 0x60, RZ ;  /* 0x0000006004307810 */ /* 0x040fe40007ffe0ff */
[C---:B------:R-:W-:Y:S02]  /*0140*/  IADD3 R47, PT, PT, R4.reuse, 0x80, RZ ;  /* 0x00000080042f7810 */ /* 0x040fe40007ffe0ff */
[----:B------:R-:W-:Y:S02]  /*0150*/  IADD3 R46, PT, PT, R4, 0xe0, RZ ;  /* 0x000000e0042e7810 */ /* 0x000fe40007ffe0ff */
[----:B------:R-:W-:Y:S02]  /*0160*/  SHF.R.S32.HI R4, RZ, 0x1f, R48 ;  /* 0x0000001fff047819 */ /* 0x000fe40000011430 */
[----:B------:R-:W-:Y:S02]  /*0170*/  SHF.R.S32.HI R5, RZ, 0x1f, R47 ;  /* 0x0000001fff057819 */ /* 0x000fe4000001142f */
[----:B-123--:R-:W-:-:S07]  /*0180*/  SHF.R.S32.HI R6, RZ, 0x1f, R46 ;  /* 0x0000001fff067819 */ /* 0x00efce000001142e */
.L_x_739:
[----:B0-----:R-:W0:Y:S01]  /*0190*/  LDC R15, c[0x0][0x410] ;  /* 0x00010400ff0f7b82 */ /* 0x001e220000000800 */
[----:B-1----:R-:W1:Y:S01]  /*01a0*/  LDCU.128 UR12, c[0x0][0x400] ;  /* 0x00008000ff0c77ac */ /* 0x002e620008000c00 */
[----:B------:R-:W-:Y:S02]  /*01b0*/  SHF.R.U32.HI R25, RZ, 0x4, R32 ;  /* 0x00000004ff197819 */ /* 0x000fe40000011620 */
[----:B------:R-:W-:Y:S02]  /*01c0*/  CS2R R42, SRZ ;  /* 0x00000000002a7805 */ /* 0x000fe4000001ff00 */
[----:B------:R-:W-:Y:S02]  /*01d0*/  ISETP.GE.AND P0, PT, R44, RZ, PT ;  /* 0x000000ff2c00720c */ /* 0x000fe40003f06270 */
[----:B------:R-:W-:Y:S01]  /*01e0*/  SHF.L.U32 R24, R32, 0x1, RZ ;  /* 0x0000000120187819 */ /* 0x000fe200000006ff */
[----:B------:R-:W2:Y:S03]  /*01f0*/  LDC R14, c[0x0][0x41c] ;  /* 0x00010700ff0e7b82 */ /* 0x000ea60000000800 */
[----:B------:R-:W-:-:S02]  /*0200*/  LOP3.LUT R24, R24, 0x1e, RZ, 0xc0, !PT ;  /* 0x0000001e18187812 */ /* 0x000fc400078ec0ff */
[----:B0-----:R-:W-:-:S04]  /*0210*/  IABS R11, R15 ;  /* 0x0000000f000b7213 */ /* 0x001fc80000000000 */
[----:B------:R-:W0:Y:S01]  /*0220*/  I2F.RP R10, R11 ;  /* 0x0000000b000a7306 */ /* 0x000e220000209400 */
[----:B--2---:R-:W-:-:S05]  /*0230*/  IMAD R25, R14, UR10, R25 ;  /* 0x0000000a0e197c24 */ /* 0x004fca000f8e0219 */
[C---:B-1----:R-:W-:Y:S02]  /*0240*/  ISETP.GE.U32.AND P1, PT, R25.reuse, UR12, PT ;  /* 0x0000000c19007c0c */ /* 0x042fe4000bf26070 */
[----:B------:R-:W-:Y:S02]  /*0250*/  SHF.R.S32.HI R17, RZ, 0x1f, R25 ;  /* 0x0000001fff117819 */ /* 0x000fe40000011419 */
[----:B------:R-:W-:Y:S01]  /*0260*/  IADD3 R20, PT, PT, R25, 0x20, RZ ;  /* 0x0000002019147810 */ /* 0x000fe20007ffe0ff */
[----:B0-----:R-:W0:Y:S01]  /*0270*/  MUFU.RCP R10, R10 ;  /* 0x0000000a000a7308 */ /* 0x001e220000001000 */
[----:B------:R-:W-:Y:S02]  /*0280*/  ISETP.GE.AND.EX P1, PT, R17, UR13, PT, P1 ;  /* 0x0000000d11007c0c */ /* 0x000fe4000bf26310 */
[----:B------:R-:W-:Y:S02]  /*0290*/  SHF.R.S32.HI R23, RZ, 0x1f, R20 ;  /* 0x0000001fff177819 */ /* 0x000fe40000011414 */
[----:B------:R-:W-:-:S04]  /*02a0*/  IADD3 R31, PT, PT, R25, 0x40, RZ ;  /* 0x00000040191f7810 */ /* 0x000fc80007ffe0ff */
[----:B------:R-:W-:Y:S02]  /*02b0*/  SHF.R.S32.HI R21, RZ, 0x1f, R31 ;  /* 0x0000001fff157819 */ /* 0x000fe4000001141f */
[----:B0-----:R-:W-:-:S04]  /*02c0*/  IADD3 R8, PT, PT, R10, 0xffffffe, RZ ;  /* 0x0ffffffe0a087810 */ /* 0x001fc80007ffe0ff */
[----:B------:R0:W1:Y:S02]  /*02d0*/  F2I.FTZ.U32.TRUNC.NTZ R9, R8 ;  /* 0x0000000800097305 */ /* 0x000064000021f000 */
[----:B0-----:R-:W-:Y:S02]  /*02e0*/  MOV R8, RZ ;  /* 0x000000ff00087202 */ /* 0x001fe40000000f00 */
[----:B-1----:R-:W-:-:S05]  /*02f0*/  IADD3 R12, PT, PT, RZ, -R9, RZ ;  /* 0x80000009ff0c7210 */ /* 0x002fca0007ffe0ff */
[----:B------:R-:W-:Y:S01]  /*0300*/  IMAD R13, R12, R11, RZ ;  /* 0x0000000b0c0d7224 */ /* 0x000fe200078e02ff */
[----:B------:R-:W-:-:S03]  /*0310*/  IABS R12, R44 ;  /* 0x0000002c000c7213 */ /* 0x000fc60000000000 */
[----:B------:R-:W-:Y:S01]  /*0320*/  IMAD.HI.U32 R9, R9, R13, R8 ;  /* 0x0000000d09097227 */ /* 0x000fe200078e0008 */
[----:B------:R-:W-:-:S05]  /*0330*/  LOP3.LUT R13, RZ, R15, RZ, 0x33, !PT ;  /* 0x0000000fff0d7212 */ /* 0x000fca00078e33ff */
        /* <DEDUP_REMOVED lines=11> */
[----:B------:R-:W-:-:S02]  /*03f0*/  ISETP.NE.AND P4, PT, R15, RZ, PT ;  /* 0x000000ff0f00720c */ /* 0x000fc40003f85270 */
[----:B------:R-:W-:Y:S01]  /*0400*/  SEL R8, R11, R8, !P5 ;  /* 0x000000080b087207 */ /* 0x000fe20006800000 */
[----:B------:R-:W0:Y:S03]  /*0410*/  @!P1 LDC.64 R14, c[0x0][0x3a0] ;  /* 0x0000e800ff0e9b82 */ /* 0x000e260000000a00 */
[----:B------:R-:W-:Y:S02]  /*0420*/  @!P0 IADD3 R8, PT, PT, -R8, RZ, RZ ;  /* 0x000000ff08088210 */ /* 0x000fe40007ffe1ff */
[----:B------:R-:W-:Y:S02]  /*0430*/  @P3 IADD3 R9, PT, PT, R9, 0x1, RZ ;  /* 0x0000000109093810 */ /* 0x000fe40007ffe0ff */
[----:B------:R-:W-:Y:S01]  /*0440*/  SEL R55, R13, R8, !P4 ;  /* 0x000000080d377207 */ /* 0x000fe20006000000 */
[----:B------:R-:W1:Y:S01]  /*0450*/  @!P1 LDC.64 R10, c[0x0][0x3f8] ;  /* 0x0000fe00ff0a9b82 */ /* 0x000e620000000a00 */
[----:B------:R-:W-:-:S02]  /*0460*/  @!P2 IADD3 R9, PT, PT, -R9, RZ, RZ ;  /* 0x000000ff0909a210 */ /* 0x000fc40007ffe1ff */
[----:B------:R-:W-:Y:S02]  /*0470*/  ISETP.GE.U32.AND P3, PT, R20, UR12, PT ;  /* 0x0000000c14007c0c */ /* 0x000fe4000bf66070 */
[----:B------:R-:W-:Y:S02]  /*0480*/  SEL R9, R13, R9, !P4 ;  /* 0x000000090d097207 */ /* 0x000fe40006000000 */
[----:B------:R-:W-:Y:S02]  /*0490*/  SHF.L.U32 R13, R55, 0x5, RZ ;  /* 0x00000005370d7819 */ /* 0x000fe400000006ff */
[----:B------:R-:W-:Y:S02]  /*04a0*/  SHF.R.S32.HI R8, RZ, 0x1f, R9 ;  /* 0x0000001fff087819 */ /* 0x000fe40000011409 */
[----:B------:R-:W-:Y:S02]  /*04b0*/  ISETP.GE.AND.EX P3, PT, R23, UR13, PT, P3 ;  /* 0x0000000d17007c0c */ /* 0x000fe4000bf66330 */
[----:B------:R-:W-:Y:S01]  /*04c0*/  SHF.R.S32.HI R57, RZ, 0x1f, R13 ;  /* 0x0000001fff397819 */ /* 0x000fe2000001140d */
[----:B------:R-:W-:Y:S01]  /*04d0*/  IMAD R8, R8, UR14, RZ ;  /* 0x0000000e08087c24 */ /* 0x000fe2000f8e02ff */
[----:B------:R-:W-:-:S02]  /*04e0*/  LOP3.LUT R56, R13, R24, RZ, 0xfc, !PT ;  /* 0x000000180d387212 */ /* 0x000fc400078efcff */
[----:B------:R-:W-:Y:S01]  /*04f0*/  ISETP.GE.U32.AND P0, PT, R31, UR12, PT ;  /* 0x0000000c1f007c0c */ /* 0x000fe2000bf06070 */
[C---:B------:R-:W-:Y:S02]  /*0500*/  IMAD R59, R9.reuse, UR15, R8 ;  /* 0x0000000f093b7c24 */ /* 0x040fe4000f8e0208 */
[----:B------:R-:W-:Y:S01]  /*0510*/  IMAD.WIDE.U32 R56, R9, UR14, R56 ;  /* 0x0000000e09387c25 */ /* 0x000fe2000f8e0038 */
[----:B------:R-:W-:Y:S01]  /*0520*/  ISETP.GE.AND.EX P0, PT, R21, UR13, PT, P0 ;  /* 0x0000000d15007c0c */ /* 0x000fe2000bf06300 */
[----:B------:R-:W2:Y:S02]  /*0530*/  @!P1 LDC.64 R8, c[0x0][0x398] ;  /* 0x0000e600ff089b82 */ /* 0x000ea40000000a00 */
[----:B-1----:R-:W-:Y:S01]  /*0540*/  @!P1 IMAD R12, R17, R10, RZ ;  /* 0x0000000a110c9224 */ /* 0x002fe200078e02ff */
[----:B------:R-:W-:Y:S02]  /*0550*/  IADD3 R59, PT, PT, R57, R59, RZ ;  /* 0x0000003b393b7210 */ /* 0x000fe40007ffe0ff */
[----:B------:R-:W-:Y:S01]  /*0560*/  @!P1 MOV R58, R56 ;  /* 0x00000038003a9202 */ /* 0x000fe20000000f00 */
[----:B------:R-:W-:-:S02]  /*0570*/  @!P1 IMAD R13, R25, R11, R12 ;  /* 0x0000000b190d9224 */ /* 0x000fc400078e020c */
[----:B------:R-:W1:Y:S02]  /*0580*/  @!P3 LDC.64 R18, c[0x0][0x3f8] ;  /* 0x0000fe00ff12bb82 */ /* 0x000e640000000a00 */
[----:B------:R-:W-:-:S05]  /*0590*/  @!P1 IMAD.WIDE.U32 R10, R25, R10, R58 ;  /* 0x0000000a190a9225 */ /* 0x000fca00078e003a */
[----:B------:R-:W-:Y:S01]  /*05a0*/  @!P1 IADD3 R11, PT, PT, R11, R13, RZ ;  /* 0x0000000d0b0b9210 */ /* 0x000fe20007ffe0ff */
[----:B------:R-:W3:Y:S01]  /*05b0*/  @!P3 LDC.64 R16, c[0x0][0x3a0] ;  /* 0x0000e800ff10bb82 */ /* 0x000ee20000000a00 */
[C---:B------:R-:W-:Y:S02]  /*05c0*/  @!P1 SHF.L.U32 R13, R10.reuse, 0x1, RZ ;  /* 0x000000010a0d9819 */ /* 0x040fe400000006ff */
[----:B------:R-:W-:Y:S02]  /*05d0*/  @!P1 SHF.L.U64.HI R22, R10, 0x1, R11 ;  /* 0x000000010a169819 */ /* 0x000fe4000001020b */
[C---:B0-----:R-:W-:Y:S02]  /*05e0*/  @!P1 IADD3 R14, P2, PT, R13.reuse, R14, RZ ;  /* 0x0000000e0d0e9210 */ /* 0x041fe40007f5e0ff */
[----:B--2---:R-:W-:Y:S01]  /*05f0*/  @!P1 IADD3 R8, P4, PT, R13, R8, RZ ;  /* 0x000000080d089210 */ /* 0x004fe20007f9e0ff */
[----:B------:R-:W0:Y:S01]  /*0600*/  @!P3 LDC.64 R10, c[0x0][0x398] ;  /* 0x0000e600ff0abb82 */ /* 0x000e220000000a00 */
[----:B------:R-:W-:-:S02]  /*0610*/  @!P1 IADD3.X R15, PT, PT, R22, R15, RZ, P2, !PT ;  /* 0x0000000f160f9210 */ /* 0x000fc400017fe4ff */
[----:B------:R-:W-:Y:S02]  /*0620*/  @!P1 IADD3.X R9, PT, PT, R22, R9, RZ, P4, !PT ;  /* 0x0000000916099210 */ /* 0x000fe400027fe4ff */
[----:B------:R-:W-:Y:S01]  /*0630*/  @!P3 MOV R22, R56 ;  /* 0x000000380016b202 */ /* 0x000fe20000000f00 */
[----:B------:R2:W5:Y:S01]  /*0640*/  @!P1 LDG.E R43, desc[UR8][R14.64] ;  /* 0x000000080e2b9981 */ /* 0x000562000c1e1900 */
[----:B-1----:R-:W-:Y:S01]  /*0650*/  @!P3 IMAD R23, R23, R18, RZ ;  /* 0x000000121717b224 */ /* 0x002fe200078e02ff */
[----:B------:R-:W1:Y:S01]  /*0660*/  @!P0 LDC.64 R12, c[0x0][0x3f8] ;  /* 0x0000fe00ff0c8b82 */ /* 0x000e620000000a00 */
[----:B------:R-:W-:Y:S01]  /*0670*/  IADD3 R29, PT, PT, R25, 0xa0, RZ ;  /* 0x000000a0191d7810 */ /* 0x000fe20007ffe0ff */
[----:B------:R1:W5:Y:S01]  /*0680*/  @!P1 LDG.E R42, desc[UR8][R8.64] ;  /* 0x00000008082a9981 */ /* 0x000362000c1e1900 */
[----:B------:R-:W-:Y:S01]  /*0690*/  @!P3 IMAD R27, R20, R19, R23 ;  /* 0x00000013141bb224 */ /* 0x000fe200078e0217 */
[----:B------:R-:W-:Y:S02]  /*06a0*/  @!P3 MOV R23, R59 ;  /* 0x0000003b0017b202 */ /* 0x000fe40000000f00 */
[----:B------:R-:W-:-:S02]  /*06b0*/  ISETP.GE.U32.AND P2, PT, R29, UR12, PT ;  /* 0x0000000c1d007c0c */ /* 0x000fc4000bf46070 */
[----:B--2---:R-:W2:Y:S01]  /*06c0*/  @!P0 LDC.64 R14, c[0x0][0x3a0] ;  /* 0x0000e800ff0e8b82 */ /* 0x004ea20000000a00 */
[----:B------:R-:W-:Y:S01]  /*06d0*/  @!P3 IMAD.WIDE.U32 R18, R20, R18, R22 ;  /* 0x000000121412b225 */ /* 0x000fe200078e0016 */
[----:B------:R-:W-:-:S04]  /*06e0*/  SHF.R.S32.HI R23, RZ, 0x1f, R29 ;  /* 0x0000001fff177819 */ /* 0x000fc8000001141d */
[----:B------:R-:W-:Y:S02]  /*06f0*/  ISETP.GE.AND.EX P2, PT, R23, UR13, PT, P2 ;  /* 0x0000000d17007c0c */ /* 0x000fe4000bf46320 */
[----:B------:R-:W-:Y:S02]  /*0700*/  @!P3 IADD3 R27, PT, PT, R19, R27, RZ ;  /* 0x0000001b131bb210 */ /* 0x000fe40007ffe0ff */
[----:B------:R-:W-:Y:S02]  /*0710*/  IADD3 R25, PT, PT, R25, 0xc0, RZ ;  /* 0x000000c019197810 */ /* 0x000fe40007ffe0ff */
[C---:B------:R-:W-:Y:S02]  /*0720*/  @!P3 SHF.L.U32 R19, R18.reuse, 0x1, RZ ;  /* 0x000000011213b819 */ /* 0x040fe400000006ff */
[----:B------:R-:W-:Y:S01]  /*0730*/  @!P3 SHF.L.U64.HI R18, R18, 0x1, R27 ;  /* 0x000000011212b819 */ /* 0x000fe2000001021b */
[----:B-1----:R-:W-:Y:S01]  /*0740*/  @!P0 IMAD R8, R21, R12, RZ ;  /* 0x0000000c15088224 */ /* 0x002fe200078e02ff */
[----:B------:R-:W-:-:S02]  /*0750*/  ISETP.GE.U32.AND P1, PT, R25, UR12, PT ;  /* 0x0000000c19007c0c */ /* 0x000fc4000bf26070 */
[----:B------:R-:W-:Y:S01]  /*0760*/  SHF.R.S32.HI R27, RZ, 0x1f, R25 ;  /* 0x0000001fff1b7819 */ /* 0x000fe20000011419 */
[----:B------:R-:W-:Y:S02]  /*0770*/  @!P0 IMAD R13, R31, R13, R8 ;  /* 0x0000000d1f0d8224 */ /* 0x000fe400078e0208 */
[----:B------:R-:W1:Y:S01]  /*0780*/  @!P2 LDC.64 R8, c[0x0][0x3f8] ;  /* 0x0000fe00ff08ab82 */ /* 0x000e620000000a00 */
[----:B------:R-:W-:Y:S02]  /*0790*/  ISETP.GE.AND.EX P1, PT, R27, UR13, PT, P1 ;  /* 0x0000000d1b007c0c */ /* 0x000fe4000bf26310 */
[----:B------:R-:W-:Y:S02]  /*07a0*/  @!P0 MOV R20, R56 ;  /* 0x0000003800148202 */ /* 0x000fe40000000f00 */
[----:B------:R-:W-:-:S03]  /*07b0*/  @!P0 MOV R21, R59 ;  /* 0x0000003b00158202 */ /* 0x000fc60000000f00 */
[----:B------:R-:W-:Y:S01]  /*07c0*/  @!P0 IMAD.WIDE.U32 R20, R31, R12, R20 ;  /* 0x0000000c1f148225 */ /* 0x000fe200078e0014 */
[C---:B---3--:R-:W-:Y:S02]  /*07d0*/  @!P3 IADD3 R16, P4, PT, R19.reuse, R16, RZ ;  /* 0x000000101310b210 */ /* 0x048fe40007f9e0ff */
[----:B0-----:R-:W-:Y:S02]  /*07e0*/  @!P3 IADD3 R10, P5, PT, R19, R10, RZ ;  /* 0x0000000a130ab210 */ /* 0x001fe40007fbe0ff */
[----:B------:R-:W-:Y:S02]  /*07f0*/  @!P0 IADD3 R31, PT, PT, R21, R13, RZ ;  /* 0x0000000d151f8210 */ /* 0x000fe40007ffe0ff */
[----:B------:R-:W0:Y:S01]  /*0800*/  @!P1 LDC.64 R12, c[0x0][0x3f8] ;  /* 0x0000fe00ff0c9b82 */ /* 0x000e220000000a00 */
[C---:B------:R-:W-:Y:S02]  /*0810*/  @!P3 IADD3.X R17, PT, PT, R18.reuse, R17, RZ, P4, !PT ;  /* 0x000000111211b210 */ /* 0x040fe400027fe4ff */
[----:B------:R-:W-:-:S05]  /*0820*/  @!P3 IADD3.X R11, PT, PT, R18, R11, RZ, P5, !PT ;  /* 0x0000000b120bb210 */ /* 0x000fca0002ffe4ff */
[----:B------:R-:W3:Y:S01]  /*0830*/  @!P0 LDC.64 R18, c[0x0][0x398] ;  /* 0x0000e600ff128b82 */ /* 0x000ee20000000a00 */
[----:B------:R-:W-:Y:S01]  /*0840*/  CS2R R40, SRZ ;  /* 0x0000000000287805 */ /* 0x000fe2000001ff00 */
[----:B-1----:R-:W-:Y:S01]  /*0850*/  @!P2 IMAD R22, R23, R8, RZ ;  /* 0x000000081716a224 */ /* 0x002fe200078e02ff */
[C---:B------:R-:W-:Y:S02]  /*0860*/  @!P0 SHF.L.U32 R21, R20.reuse, 0x1, RZ ;  /* 0x0000000114158819 */ /* 0x040fe400000006ff */
[----:B------:R-:W-:Y:S01]  /*0870*/  @!P0 SHF.L.U64.HI R20, R20, 0x1, R31 ;  /* 0x0000000114148819 */ /* 0x000fe2000001021f */
[----:B------:R-:W-:Y:S01]  /*0880*/  @!P2 IMAD R31, R29, R9, R22 ;  /* 0x000000091d1fa224 */ /* 0x000fe200078e0216 */
[----:B------:R1:W5:Y:S01]  /*0890*/  @!P3 LDG.E R41, desc[UR8][R16.64] ;  /* 0x000000081029b981 */ /* 0x000362000c1e1900 */
[----:B------:R-:W-:Y:S02]  /*08a0*/  @!P2 MOV R22, R56 ;  /* 0x000000380016a202 */ /* 0x000fe40000000f00 */
[----:B------:R-:W-:Y:S01]  /*08b0*/  @!P2 MOV R23, R59 ;  /* 0x0000003b0017a202 */ /* 0x000fe20000000f00 */
[----:B------:R4:W5:Y:S01]  /*08c0*/  @!P3 LDG.E R40, desc[UR8][R10.64] ;  /* 0x000000080a28b981 */ /* 0x000962000c1e1900 */
[----:B------:R-:W-:Y:S01]  /*08d0*/  ISETP.GE.U32.AND P4, PT, R47, UR12, PT ;  /* 0x0000000c2f007c0c */ /* 0x000fe2000bf86070 */
[----:B-1----:R-:W1:Y:S03]  /*08e0*/  @!P2 LDC.64 R16, c[0x0][0x3a0] ;  /* 0x0000e800ff10ab82 */ /* 0x002e660000000a00 */
[----:B------:R-:W-:Y:S01]  /*08f0*/  ISETP.GE.AND.EX P4, PT, R5, UR13, PT, P4 ;  /* 0x0000000d05007c0c */ /* 0x000fe2000bf86340 */
[----:B------:R-:W-:Y:S01]  /*0900*/  @!P2 IMAD.WIDE.U32 R22, R29, R8, R22 ;  /* 0x000000081d16a225 */ /* 0x000fe200078e0016 */
[----:B--2---:R-:W-:-:S03]  /*0910*/  @!P0 IADD3 R14, P6, PT, R21, R14, RZ ;  /* 0x0000000e150e8210 */ /* 0x004fc60007fde0ff */
[----:B----4-:R-:W2:Y:S01]  /*0920*/  @!P2 LDC.64 R10, c[0x0][0x398] ;  /* 0x0000e600ff0aab82 */ /* 0x010ea20000000a00 */
[----:B0-----:R-:W-:Y:S01]  /*0930*/  @!P1 IMAD R26, R27, R12, RZ ;  /* 0x0000000c1b1a9224 */ /* 0x001fe200078e02ff */
[----:B------:R-:W-:Y:S02]  /*0940*/  @!P2 IADD3 R27, PT, PT, R23, R31, RZ ;  /* 0x0000001f171ba210 */ /* 0x000fe40007ffe0ff */
[----:B------:R-:W-:Y:S02]  /*0950*/  @!P0 IADD3.X R15, PT, PT, R20, R15, RZ, P6, !PT ;  /* 0x0000000f140f8210 */ /* 0x000fe400037fe4ff */
[----:B------:R-:W-:Y:S02]  /*0960*/  CS2R R38, SRZ ;  /* 0x0000000000267805 */ /* 0x000fe4000001ff00 */
[----:B---3--:R-:W-:Y:S01]  /*0970*/  @!P0 IADD3 R18, P6, PT, R21, R18, RZ ;  /* 0x0000001215128210 */ /* 0x008fe20007fde0ff */
[----:B------:R-:W0:Y:S01]  /*0980*/  @!P1 LDC.64 R8, c[0x0][0x3a0] ;  /* 0x0000e800ff089b82 */ /* 0x000e220000000a00 */
[C---:B------:R-:W-:Y:S01]  /*0990*/  @!P2 SHF.L.U32 R23, R22.reuse, 0x1, RZ ;  /* 0x000000011617a819 */ /* 0x040fe200000006ff */
[----:B------:R-:W-:Y:S01]  /*09a0*/  @!P1 IMAD R29, R25, R13, R26 ;  /* 0x0000000d191d9224 */ /* 0x000fe200078e021a */
[----:B------:R-:W-:Y:S01]  /*09b0*/  @!P2 SHF.L.U64.HI R22, R22, 0x1, R27 ;  /* 0x000000011616a819 */ /* 0x000fe2000001021b */
[----:B------:R3:W5:Y:S01]  /*09c0*/  @!P0 LDG.E R39, desc[UR8][R14.64] ;  /* 0x000000080e278981 */ /* 0x000762000c1e1900 */
[----:B------:R-:W-:-:S03]  /*09d0*/  @!P0 IADD3.X R19, PT, PT, R20, R19, RZ, P6, !PT ;  /* 0x0000001314138210 */ /* 0x000fc600037fe4ff */
[----:B------:R-:W4:Y:S01]  /*09e0*/  LDC.64 R26, c[0x0][0x3b8] ;  /* 0x0000ee00ff1a7b82 */ /* 0x000f220000000a00 */
[----:B------:R-:W-:Y:S01]  /*09f0*/  ISETP.GE.U32.AND P5, PT, R48, UR12, PT ;  /* 0x0000000c30007c0c */ /* 0x000fe2000bfa6070 */
[----:B------:R2:W5:Y:S06]  /*0a00*/  @!P0 LDG.E R38, desc[UR8][R18.64] ;  /* 0x0000000812268981 */ /* 0x00056c000c1e1900 */
[----:B------:R-:W4:Y:S01]  /*0a10*/  @!P4 LDC.64 R20, c[0x0][0x3f8] ;  /* 0x0000fe00ff14cb82 */ /* 0x000f220000000a00 */
[----:B---3--:R-:W-:Y:S02]  /*0a20*/  @!P1 MOV R14, R56 ;  /* 0x00000038000e9202 */ /* 0x008fe40000000f00 */
[----:B------:R-:W-:-:S02]  /*0a30*/  @!P1 MOV R15, R59 ;  /* 0x0000003b000f9202 */ /* 0x000fc40000000f00 */
[----:B------:R-:W-:Y:S02]  /*0a40*/  ISETP.GE.AND.EX P5, PT, R4, UR13, PT, P5 ;  /* 0x0000000d04007c0c */ /* 0x000fe4000bfa6350 */
[----:B-1----:R-:W-:Y:S01]  /*0a50*/  @!P2 IADD3 R16, P0, PT, R23, R16, RZ ;  /* 0x000000101710a210 */ /* 0x002fe20007f1e0ff */
[----:B------:R-:W-:Y:S02]  /*0a60*/  @!P1 IMAD.WIDE.U32 R12, R25, R12, R14 ;  /* 0x0000000c190c9225 */ /* 0x000fe400078e000e */
[----:B------:R-:W1:Y:S01]  /*0a70*/  @!P1 LDC.64 R14, c[0x0][0x398] ;  /* 0x0000e600ff0e9b82 */ /* 0x000e620000000a00 */
[----:B------:R-:W-:Y:S02]  /*0a80*/  @!P2 IADD3.X R17, PT, PT, R22, R17, RZ, P0, !PT ;  /* 0x000000111611a210 */ /* 0x000fe400007fe4ff */
[----:B--2---:R-:W-:Y:S02]  /*0a90*/  @!P2 IADD3 R10, P0, PT, R23, R10, RZ ;  /* 0x0000000a170aa210 */ /* 0x004fe40007f1e0ff */
[----:B------:R-:W-:-:S02]  /*0aa0*/  CS2R R36, SRZ ;  /* 0x0000000000247805 */ /* 0x000fc4000001ff00 */
[----:B------:R-:W-:Y:S02]  /*0ab0*/  @!P1 IADD3 R13, PT, PT, R13, R29, RZ ;  /* 0x0000001d0d0d9210 */ /* 0x000fe40007ffe0ff */
[----:B------:R-:W-:Y:S02]  /*0ac0*/  @!P1 SHF.L.U32 R23, R12, 0x1, RZ ;  /* 0x000000010c179819 */ /* 0x000fe400000006ff */
[----:B------:R-:W-:Y:S02]  /*0ad0*/  CS2R R34, SRZ ;  /* 0x0000000000227805 */ /* 0x000fe4000001ff00 */
[----:B------:R-:W-:Y:S01]  /*0ae0*/  ISETP.GE.U32.AND P3, PT, R46, UR12, PT ;  /* 0x0000000c2e007c0c */ /* 0x000fe2000bf66070 */
[----:B------:R2:W5:Y:S01]  /*0af0*/  @!P2 LDG.E R36, desc[UR8][R16.64] ;  /* 0x000000081024a981 */ /* 0x000562000c1e1900 */
[----:B------:R-:W-:Y:S01]  /*0b00*/  @!P2 IADD3.X R11, PT, PT, R22, R11, RZ, P0, !PT ;  /* 0x0000000b160ba210 */ /* 0x000fe200007fe4ff */
[----:B------:R-:W3:Y:S01]  /*0b10*/  @!P5 LDC.64 R18, c[0x0][0x3f8] ;  /* 0x0000fe00ff12db82 */ /* 0x000ee20000000a00 */
[----:B------:R-:W-:-:S02]  /*0b20*/  @!P1 SHF.L.U64.HI R28, R12, 0x1, R13 ;  /* 0x000000010c1c9819 */ /* 0x000fc4000001020d */
[----:B0-----:R-:W-:Y:S01]  /*0b30*/  @!P1 IADD3 R8, P0, PT, R23, R8, RZ ;  /* 0x0000000817089210 */ /* 0x001fe20007f1e0ff */
[----:B----4-:R-:W-:Y:S01]  /*0b40*/  IMAD.WIDE R26, R44, 0x8, R26 ;  /* 0x000000082c1a7825 */ /* 0x010fe200078e021a */
[----:B------:R-:W-:Y:S01]  /*0b50*/  ISETP.GE.AND.EX P3, PT, R6, UR13, PT, P3 ;  /* 0x0000000d06007c0c */ /* 0x000fe2000bf66330 */
[----:B------:R0:W5:Y:S01]  /*0b60*/  @!P2 LDG.E R35, desc[UR8][R10.64] ;  /* 0x000000080a23a981 */ /* 0x000162000c1e1900 */
[----:B------:R-:W-:Y:S01]  /*0b70*/  @!P1 IADD3.X R9, PT, PT, R28, R9, RZ, P0, !PT ;  /* 0x000000091c099210 */ /* 0x000fe200007fe4ff */
[----:B--2---:R-:W2:Y:S01]  /*0b80*/  @!P4 LDC.64 R16, c[0x0][0x3a0] ;  /* 0x0000e800ff10cb82 */ /* 0x004ea20000000a00 */
[----:B------:R-:W-:-:S03]  /*0b90*/  @!P4 IMAD R12, R5, R20, RZ ;  /* 0x00000014050cc224 */ /* 0x000fc600078e02ff */
[----:B------:R-:W5:Y:S01]  /*0ba0*/  @!P1 LDG.E R34, desc[UR8][R8.64] ;  /* 0x0000000808229981 */ /* 0x000f62000c1e1900 */
[----:B0-----:R-:W-:Y:S02]  /*0bb0*/  @!P4 MOV R10, R56 ;  /* 0x00000038000ac202 */ /* 0x001fe40000000f00 */
[----:B------:R-:W-:Y:S01]  /*0bc0*/  @!P4 MOV R11, R59 ;  /* 0x0000003b000bc202 */ /* 0x000fe20000000f00 */
[C---:B------:R-:W-:Y:S02]  /*0bd0*/  @!P4 IMAD R25, R47.reuse, R21, R12 ;  /* 0x000000152f19c224 */ /* 0x040fe400078e020c */
[----:B------:R-:W0:Y:S01]  /*0be0*/  @!P3 LDC.64 R12, c[0x0][0x3f8] ;  /* 0x0000fe00ff0cbb82 */ /* 0x000e220000000a00 */
[----:B------:R-:W4:Y:S01]  /*0bf0*/  LDG.E.64 R8, desc[UR8][R26.64] ;  /* 0x000000081a087981 */ /* 0x000f22000c1e1b00 */
[----:B------:R-:W-:-:S06]  /*0c00*/  @!P4 IMAD.WIDE.U32 R20, R47, R20, R10 ;  /* 0x000000142f14c225 */ /* 0x000fcc00078e000a */
[----:B------:R-:W0:Y:S01]  /*0c10*/  @!P4 LDC.64 R10, c[0x0][0x398] ;  /* 0x0000e600ff0acb82 */ /* 0x000e220000000a00 */
[----:B-1----:R-:W-:Y:S02]  /*0c20*/  @!P1 IADD3 R22, P0, PT, R23, R14, RZ ;  /* 0x0000000e17169210 */ /* 0x002fe40007f1e0ff */
[----:B------:R-:W-:Y:S02]  /*0c30*/  @!P4 IADD3 R21, PT, PT, R21, R25, RZ ;  /* 0x000000191515c210 */ /* 0x000fe40007ffe0ff */
[----:B------:R-:W-:Y:S02]  /*0c40*/  MOV R33, RZ ;  /* 0x000000ff00217202 */ /* 0x000fe40000000f00 */
[----:B------:R-:W-:Y:S02]  /*0c50*/  @!P1 IADD3.X R23, PT, PT, R28, R15, RZ, P0, !PT ;  /* 0x0000000f1c179210 */ /* 0x000fe400007fe4ff */
[C---:B------:R-:W-:Y:S01]  /*0c60*/  @!P4 SHF.L.U32 R25, R20.reuse, 0x1, RZ ;  /* 0x000000011419c819 */ /* 0x040fe200000006ff */
[----:B------:R-:W1:Y:S01]  /*0c70*/  @!P5 LDC.64 R14, c[0x0][0x3a0] ;  /* 0x0000e800ff0edb82 */ /* 0x000e620000000a00 */
[----:B------:R-:W-:Y:S01]  /*0c80*/  @!P4 SHF.L.U64.HI R28, R20, 0x1, R21 ;  /* 0x00000001141cc819 */ /* 0x000fe20000010215 */
[----:B---3--:R-:W-:Y:S01]  /*0c90*/  @!P5 IMAD R21, R4, R18, RZ ;  /* 0x000000120415d224 */ /* 0x008fe200078e02ff */
[----:B--2---:R-:W-:Y:S01]  /*0ca0*/  @!P4 IADD3 R20, P0, PT, R25, R16, RZ ;  /* 0x000000101914c210 */ /* 0x004fe20007f1e0ff */
[----:B------:R2:W5:Y:S01]  /*0cb0*/  @!P1 LDG.E R33, desc[UR8][R22.64] ;  /* 0x0000000816219981 */ /* 0x000562000c1e1900 */
[----:B------:R-:W-:Y:S01]  /*0cc0*/  ISETP.NE.AND P1, PT, RZ, UR11, PT ;  /* 0x0000000bff007c0c */ /* 0x000fe2000bf25270 */
[----:B------:R-:W-:Y:S01]  /*0cd0*/  @!P5 IMAD R29, R48, R19, R21 ;  /* 0x00000013301dd224 */ /* 0x000fe200078e0215 */
[----:B------:R-:W-:-:S02]  /*0ce0*/  @!P4 IADD3.X R21, PT, PT, R28, R17, RZ, P0, !PT ;  /* 0x000000111c15c210 */ /* 0x000fc400007fe4ff */
[----:B------:R-:W3:Y:S03]  /*0cf0*/  @!P5 LDC.64 R16, c[0x0][0x398] ;  /* 0x0000e600ff10db82 */ /* 0x000ee60000000a00 */
[----:B------:R0:W5:Y:S01]  /*0d00*/  @!P4 LDG.E R37, desc[UR8][R20.64] ;  /* 0x000000081425c981 */ /* 0x000162000c1e1900 */
[----:B--2---:R-:W-:Y:S02]  /*0d10*/  @!P5 MOV R22, R56 ;  /* 0x000000380016d202 */ /* 0x004fe40000000f00 */
[----:B------:R-:W-:Y:S02]  /*0d20*/  @!P5 MOV R23, R59 ;  /* 0x0000003b0017d202 */ /* 0x000fe40000000f00 */
[----:B0-----:R-:W-:Y:S01]  /*0d30*/  @!P4 IADD3 R26, P0, PT, R25, R10, RZ ;  /* 0x0000000a191ac210 */ /* 0x001fe20007f1e0ff */
[----:B------:R-:W-:Y:S01]  /*0d40*/  @!P5 IMAD.WIDE.U32 R22, R48, R18, R22 ;  /* 0x000000123016d225 */ /* 0x000fe200078e0016 */
[----:B------:R-:W0:Y:S03]  /*0d50*/  @!P3 LDC.64 R20, c[0x0][0x398] ;  /* 0x0000e600ff14bb82 */ /* 0x000e260000000a00 */
[----:B------:R-:W-:Y:S01]  /*0d60*/  @!P3 IMAD R10, R6, R12, RZ ;  /* 0x0000000c060ab224 */ /* 0x000fe200078e02ff */
[----:B------:R-:W-:-:S04]  /*0d70*/  @!P5 IADD3 R23, PT, PT, R23, R29, RZ ;  /* 0x0000001d1717d210 */ /* 0x000fc80007ffe0ff */
[----:B------:R-:W2:Y:S01]  /*0d80*/  @!P3 LDC.64 R18, c[0x0][0x3a0] ;  /* 0x0000e800ff12bb82 */ /* 0x000ea20000000a00 */
[----:B------:R-:W-:Y:S01]  /*0d90*/  @!P4 IADD3.X R27, PT, PT, R28, R11, RZ, P0, !PT ;  /* 0x0000000b1c1bc210 */ /* 0x000fe200007fe4ff */
[----:B------:R-:W-:Y:S01]  /*0da0*/  @!P3 IMAD R31, R46, R13, R10 ;  /* 0x0000000d2e1fb224 */ /* 0x000fe200078e020a */
[C---:B------:R-:W-:Y:S02]  /*0db0*/  @!P5 SHF.L.U32 R25, R22.reuse, 0x1, RZ ;  /* 0x000000011619d819 */ /* 0x040fe400000006ff */
[----:B------:R-:W-:-:S03]  /*0dc0*/  @!P5 SHF.L.U64.HI R30, R22, 0x1, R23 ;  /* 0x00000001161ed819 */ /* 0x000fc60000010217 */
[----:B------:R-:W0:Y:S01]  /*0dd0*/  @P1 LDC.64 R10, c[0x0][0x3b0] ;  /* 0x0000ec00ff0a1b82 */ /* 0x000e220000000a00 */
[----:B------:R-:W-:Y:S02]  /*0de0*/  @!P3 MOV R28, R56 ;  /* 0x00000038001cb202 */ /* 0x000fe40000000f00 */
[----:B------:R-:W-:-:S05]  /*0df0*/  @!P3 MOV R29, R59 ;  /* 0x0000003b001db202 */ /* 0x000fca0000000f00 */
[----:B------:R-:W0:Y:S01]  /*0e00*/  LDC.64 R22, c[0x0][0x3a8] ;  /* 0x0000ea00ff167b82 */ /* 0x000e220000000a00 */
[----:B-1----:R-:W-:Y:S01]  /*0e10*/  @!P5 IADD3 R14, P0, PT, R25, R14, RZ ;  /* 0x0000000e190ed210 */ /* 0x002fe20007f1e0ff */
[----:B------:R-:W-:-:S03]  /*0e20*/  @!P3 IMAD.WIDE.U32 R12, R46, R12, R28 ;  /* 0x0000000c2e0cb225 */ /* 0x000fc600078e001c */
[----:B------:R-:W-:Y:S02]  /*0e30*/  @!P5 IADD3.X R15, PT, PT, R30, R15, RZ, P0, !PT ;  /* 0x0000000f1e0fd210 */ /* 0x000fe400007fe4ff */
[----:B---3--:R-:W-:Y:S02]  /*0e40*/  @!P5 IADD3 R16, P0, PT, R25, R16, RZ ;  /* 0x000000101910d210 */ /* 0x008fe40007f1e0ff */
[----:B------:R-:W-:Y:S02]  /*0e50*/  @!P3 IADD3 R25, PT, PT, R13, R31, RZ ;  /* 0x0000001f0d19b210 */ /* 0x000fe40007ffe0ff */
[----:B------:R-:W-:Y:S02]  /*0e60*/  CS2R R50, SRZ ;  /* 0x0000000000327805 */ /* 0x000fe4000001ff00 */
[C---:B------:R-:W-:Y:S02]  /*0e70*/  @!P3 SHF.L.U32 R13, R12.reuse, 0x1, RZ ;  /* 0x000000010c0db819 */ /* 0x040fe400000006ff */
[----:B------:R-:W-:-:S02]  /*0e80*/  @!P3 SHF.L.U64.HI R12, R12, 0x1, R25 ;  /* 0x000000010c0cb819 */ /* 0x000fc40000010219 */
[----:B------:R-:W-:Y:S01]  /*0e90*/  @!P5 IADD3.X R17, PT, PT, R30, R17, RZ, P0, !PT ;  /* 0x000000111e11d210 */ /* 0x000fe200007fe4ff */
[----:B------:R1:W5:Y:S01]  /*0ea0*/  @!P5 LDG.E R50, desc[UR8][R14.64] ;  /* 0x000000080e32d981 */ /* 0x000362000c1e1900 */
[----:B------:R-:W-:Y:S02]  /*0eb0*/  LEA R25, R55, R24, 0x5 ;  /* 0x0000001837197211 */ /* 0x000fe400078e28ff */
[C---:B--2---:R-:W-:Y:S02]  /*0ec0*/  @!P3 IADD3 R18, P0, PT, R13.reuse, R18, RZ ;  /* 0x000000120d12b210 */ /* 0x044fe40007f1e0ff */
[----:B------:R-:W-:Y:S02]  /*0ed0*/  CS2R R52, SRZ ;  /* 0x0000000000347805 */ /* 0x000fe4000001ff00 */
[----:B0-----:R-:W-:Y:S01]  /*0ee0*/  @!P3 IADD3 R20, P2, PT, R13, R20, RZ ;  /* 0x000000140d14b210 */ /* 0x001fe20007f5e0ff */
[----:B------:R0:W5:Y:S01]  /*0ef0*/  @!P5 LDG.E R51, desc[UR8][R16.64] ;  /* 0x000000081033d981 */ /* 0x000162000c1e1900 */
[----:B------:R-:W-:-:S02]  /*0f00*/  @!P3 IADD3.X R19, PT, PT, R12, R19, RZ, P0, !PT ;  /* 0x000000130c13b210 */ /* 0x000fc400007fe4ff */
[----:B------:R-:W-:Y:S01]  /*0f10*/  @!P3 IADD3.X R21, PT, PT, R12, R21, RZ, P2, !PT ;  /* 0x000000150c15b210 */ /* 0x000fe200017fe4ff */
[C---:B-1----:R-:W-:Y:S01]  /*0f20*/  @P1 IMAD.WIDE R14, R25.reuse, 0x4, R10 ;  /* 0x00000004190e1825 */ /* 0x042fe200078e020a */
[----:B------:R-:W-:Y:S02]  /*0f30*/  MOV R49, RZ ;  /* 0x000000ff00317202 */ /* 0x000fe40000000f00 */
[----:B------:R-:W-:Y:S01]  /*0f40*/  CS2R R10, SRZ ;  /* 0x00000000000a7805 */ /* 0x000fe2000001ff00 */
[----:B------:R1:W5:Y:S01]  /*0f50*/  @!P3 LDG.E R53, desc[UR8][R18.64] ;  /* 0x000000081235b981 */ /* 0x000362000c1e1900 */
[----:B------:R-:W-:-:S03]  /*0f60*/  IMAD.WIDE R12, R25, 0x4, R22 ;  /* 0x00000004190c7825 */ /* 0x000fc600078e0216 */
[----:B------:R1:W5:Y:S04]  /*0f70*/  @!P4 LDG.E R49, desc[UR8][R26.64] ;  /* 0x000000081a31c981 */ /* 0x000368000c1e1900 */
[----:B------:R1:W5:Y:S04]  /*0f80*/  @!P3 LDG.E R52, desc[UR8][R20.64] ;  /* 0x000000081434b981 */ /* 0x000368000c1e1900 */
[----:B------:R1:W5:Y:S04]  /*0f90*/  @P1 LDG.E.64 R10, desc[UR8][R14.64] ;  /* 0x000000080e0a1981 */ /* 0x000368000c1e1b00 */
[----:B------:R-:W5:Y:S01]  /*0fa0*/  LDG.E.64 R12, desc[UR8][R12.64] ;  /* 0x000000080c0c7981 */ /* 0x000f62000c1e1b00 */
[----:B------:R-:W-:Y:S01]  /*0fb0*/  UISETP.NE.AND UP0, UPT, UR11, URZ, UPT ;  /* 0x000000ff0b00728c */ /* 0x000fe2000bf05270 */
[----:B----4-:R-:W-:-:S05]  /*0fc0*/  FFMA.FTZ R9, -R8, R8, R9 ;  /* 0x0000000808097223 */ /* 0x010fca0000010109 */
[----:B------:R-:W-:-:S13]  /*0fd0*/  FSETP.GTU.FTZ.AND P0, PT, R9, RZ, PT ;  /* 0x000000ff0900720b */ /* 0x000fda0003f1c000 */
[----:B0-----:R-:W0:Y:S02]  /*0fe0*/  @P0 LDC R16, c[0x0][0x3c0] ;  /* 0x0000f000ff100b82 */ /* 0x001e240000000800 */
[----:B0-----:R-:W-:Y:S01]  /*0ff0*/  @P0 FADD.FTZ R16, R9, R16 ;  /* 0x0000001009100221 */ /* 0x001fe20000010000 */
[----:B------:R-:W-:-:S06]  /*1000*/  MOV R9, 0x3f800000 ;  /* 0x3f80000000097802 */ /* 0x000fcc0000000f00 */
[----:B------:R1:W0:Y:S01]  /*1010*/  @P0 MUFU.RSQ R9, R16 ;  /* 0x0000001000090308 */ /* 0x0002220000001400 */
[----:B------:R-:W-:Y:S05]  /*1020*/  BRA.U UP0, `(.L_x_697) ;  /* 0x0000000900447547 */ /* 0x000fea000b800000 */
[--C-:B-----5:R-:W-:Y:S02]  /*1030*/  HADD2.F32 R17, -RZ, R43.reuse.H0_H0 ;  /* 0x2000002bff117230 */ /* 0x120fe40000004100 */
[----:B-1----:R-:W-:Y:S02]  /*1040*/  HADD2.F32 R19, -RZ, R43.H1_H1 ;  /* 0x3000002bff137230 */ /* 0x002fe40000004100 */
[--C-:B------:R-:W-:Y:S02]  /*1050*/  HADD2.F32 R15, -RZ, R42.reuse.H0_H0 ;  /* 0x2000002aff0f7230 */ /* 0x100fe40000004100 */
[C---:B------:R-:W-:Y:S01]  /*1060*/  FADD.FTZ R16, -R8.reuse, R17 ;  /* 0x0000001108107221 */ /* 0x040fe20000010100 */
[----:B------:R-:W-:Y:S02]  /*1070*/  HADD2.F32 R14, -RZ, R42.H1_H1 ;  /* 0x3000002aff0e7230 */ /* 0x000fe40000004100 */
[----:B------:R-:W-:Y:S01]  /*1080*/  FADD.FTZ R18, -R8, R19 ;  /* 0x0000001308127221 */ /* 0x000fe20000010100 */
[----:B------:R-:W-:-:S02]  /*1090*/  HADD2.F32 R23, -RZ, R41.H0_H0 ;  /* 0x20000029ff177230 */ /* 0x000fc40000004100 */
[----:B------:R-:W-:Y:S01]  /*10a0*/  FMUL.FTZ R17, R12, R15 ;  /* 0x0000000f0c117220 */ /* 0x000fe20000410000 */
[-C--:B0-----:R-:W-:Y:S01]  /*10b0*/  FMUL.FTZ R16, R16, R9.reuse ;  /* 0x0000000910107220 */ /* 0x081fe20000410000 */
[----:B------:R-:W-:Y:S02]  /*10c0*/  HADD2.F32 R25, -RZ, R41.H1_H1 ;  /* 0x30000029ff197230 */ /* 0x000fe40000004100 */
[----:B------:R-:W-:Y:S01]  /*10d0*/  FMUL.FTZ R20, R13, R14 ;  /* 0x0000000e0d147220 */ /* 0x000fe20000410000 */
[----:B------:R-:W-:Y:S01]  /*10e0*/  FMUL.FTZ R21, R18, R9 ;  /* 0x0000000912157220 */ /* 0x000fe20000410000 */
[----:B------:R-:W-:Y:S01]  /*10f0*/  FADD.FTZ R19, RZ, R17 ;  /* 0x00000011ff137221 */ /* 0x000fe20000010000 */
[----:B------:R-:W-:Y:S01]  /*1100*/  FFMA.FTZ R18, R16, R17, RZ ;  /* 0x0000001110127223 */ /* 0x000fe200000100ff */
[--C-:B------:R-:W-:Y:S02]  /*1110*/  HADD2.F32 R27, -RZ, R40.reuse.H0_H0 ;  /* 0x20000028ff1b7230 */ /* 0x100fe40000004100 */
[C---:B------:R-:W-:Y:S01]  /*1120*/  FADD.FTZ R22, -R8.reuse, R23 ;  /* 0x0000001708167221 */ /* 0x040fe20000010100 */
[----:B------:R-:W-:Y:S01]  /*1130*/  FADD.FTZ R24, -R8, R25 ;  /* 0x0000001908187221 */ /* 0x000fe20000010100 */
[----:B------:R-:W-:Y:S01]  /*1140*/  FADD.FTZ R17, R20, R19 ;  /* 0x0000001314117221 */ /* 0x000fe20000010000 */
[----:B------:R-:W-:Y:S01]  /*1150*/  FFMA.FTZ R20, R21, R20, R18 ;  /* 0x0000001415147223 */ /* 0x000fe20000010012 */
[----:B------:R-:W-:Y:S01]  /*1160*/  FFMA.FTZ R26, R15, R16, RZ ;  /* 0x000000100f1a7223 */ /* 0x000fe200000100ff */
[----:B------:R-:W-:-:S02]  /*1170*/  HADD2.F32 R18, -RZ, R40.H1_H1 ;  /* 0x30000028ff127230 */ /* 0x000fc40000004100 */
[----:B------:R-:W-:Y:S01]  /*1180*/  FADD.FTZ R16, RZ, R15 ;  /* 0x0000000fff107221 */ /* 0x000fe20000010000 */
[----:B------:R-:W-:Y:S01]  /*1190*/  FMUL.FTZ R23, R22, R9 ;  /* 0x0000000916177220 */ /* 0x000fe20000410000 */
[----:B------:R-:W-:Y:S01]  /*11a0*/  FFMA.FTZ R29, R14, R21, RZ ;  /* 0x000000150e1d7223 */ /* 0x000fe200000100ff */
[----:B------:R-:W-:Y:S01]  /*11b0*/  FADD.FTZ R15, RZ, R14 ;  /* 0x0000000eff0f7221 */ /* 0x000fe20000010000 */
[----:B------:R-:W-:Y:S01]  /*11c0*/  FMUL.FTZ R25, R24, R9 ;  /* 0x0000000918197220 */ /* 0x000fe20000410000 */
[----:B------:R-:W-:Y:S01]  /*11d0*/  FMUL.FTZ R22, R12, R27 ;  /* 0x0000001b0c167220 */ /* 0x000fe20000410000 */
[----:B------:R-:W-:Y:S02]  /*11e0*/  HADD2.F32 R19, -RZ, R39.H0_H0 ;  /* 0x20000027ff137230 */ /* 0x000fe40000004100 */
[C---:B------:R-:W-:Y:S01]  /*11f0*/  FADD.FTZ R15, R18.reuse, R15 ;  /* 0x0000000f120f7221 */ /* 0x040fe20000010000 */
[----:B------:R-:W-:Y:S01]  /*1200*/  FFMA.FTZ R14, R18, R25, R29 ;  /* 0x00000019120e7223 */ /* 0x000fe2000001001d */
[----:B------:R-:W-:Y:S01]  /*1210*/  FMUL.FTZ R18, R13, R18 ;  /* 0x000000120d127220 */ /* 0x000fe20000410000 */
[----:B------:R-:W-:Y:S01]  /*1220*/  FADD.FTZ R17, R17, R22 ;  /* 0x0000001611117221 */ /* 0x000fe20000010000 */
[----:B------:R-:W-:Y:S01]  /*1230*/  FFMA.FTZ R20, R23, R22, R20 ;  /* 0x0000001617147223 */ /* 0x000fe20000010014 */
[----:B------:R-:W-:-:S02]  /*1240*/  HADD2.F32 R22, -RZ, R38.H0_H0 ;  /* 0x20000026ff167230 */ /* 0x000fc40000004100 */
[----:B------:R-:W-:Y:S01]  /*1250*/  FADD.FTZ R24, -R8, R19 ;  /* 0x0000001308187221 */ /* 0x000fe20000010100 */
[----:B------:R-:W-:Y:S01]  /*1260*/  FADD.FTZ R17, R18, R17 ;  /* 0x0000001112117221 */ /* 0x000fe20000010000 */
[----:B------:R-:W-:Y:S01]  /*1270*/  FFMA.FTZ R21, R27, R23, R26 ;  /* 0x000000171b157223 */ /* 0x000fe2000001001a */
[----:B------:R-:W-:Y:S01]  /*1280*/  FFMA.FTZ R18, R25, R18, R20 ;  /* 0x0000001219127223 */ /* 0x000fe20000010014 */
[----:B------:R-:W-:Y:S01]  /*1290*/  FMUL.FTZ R23, R24, R9 ;  /* 0x0000000918177220 */ /* 0x000fe20000410000 */
[----:B------:R-:W-:Y:S02]  /*12a0*/  HADD2.F32 R19, -RZ, R39.H1_H1 ;  /* 0x30000027ff137230 */ /* 0x000fe40000004100 */
[----:B------:R-:W-:Y:S01]  /*12b0*/  FMUL.FTZ R20, R12, R22 ;  /* 0x000000160c147220 */ /* 0x000fe20000410000 */
[----:B------:R-:W-:Y:S01]  /*12c0*/  FADD.FTZ R16, R27, R16 ;  /* 0x000000101b107221 */ /* 0x000fe20000010000 */
[----:B------:R-:W-:Y:S02]  /*12d0*/  HADD2.F32 R25, -RZ, R50.H0_H0 ;  /* 0x20000032ff197230 */ /* 0x000fe40000004100 */
[----:B------:R-:W-:Y:S01]  /*12e0*/  FFMA.FTZ R21, R22, R23, R21 ;  /* 0x0000001716157223 */ /* 0x000fe20000010015 */
[----:B------:R-:W-:Y:S01]  /*12f0*/  FADD.FTZ R17, R17, R20 ;  /* 0x0000001411117221 */ /* 0x000fe20000010000 */
[----:B------:R-:W-:Y:S01]  /*1300*/  FFMA.FTZ R18, R23, R20, R18 ;  /* 0x0000001417127223 */ /* 0x000fe20000010012 */
[----:B------:R-:W-:Y:S01]  /*1310*/  FADD.FTZ R16, R16, R22 ;  /* 0x0000001610107221 */ /* 0x000fe20000010000 */
[----:B------:R-:W-:Y:S01]  /*1320*/  FADD.FTZ R20, -R8, R19 ;  /* 0x0000001308147221 */ /* 0x000fe20000010100 */
[----:B------:R-:W-:-:S02]  /*1330*/  HADD2.F32 R19, -RZ, R38.H1_H1 ;  /* 0x30000026ff137230 */ /* 0x000fc40000004100 */
[----:B------:R-:W-:Y:S01]  /*1340*/  FADD.FTZ R22, -R8, R25 ;  /* 0x0000001908167221 */ /* 0x000fe20000010100 */
[----:B------:R-:W-:Y:S02]  /*1350*/  HADD2.F32 R25, -RZ, R50.H1_H1 ;  /* 0x30000032ff197230 */ /* 0x000fe40000004100 */
[-C--:B------:R-:W-:Y:S01]  /*1360*/  FMUL.FTZ R23, R20, R9.reuse ;  /* 0x0000000914177220 */ /* 0x080fe20000410000 */
[--C-:B------:R-:W-:Y:S02]  /*1370*/  HADD2.F32 R24, -RZ, R51.reuse.H0_H0 ;  /* 0x20000033ff187230 */ /* 0x100fe40000004100 */
[----:B------:R-:W-:Y:S01]  /*1380*/  FMUL.FTZ R20, R22, R9 ;  /* 0x0000000916147220 */ /* 0x000fe20000410000 */
[----:B------:R-:W-:Y:S01]  /*1390*/  FMUL.FTZ R22, R13, R19 ;  /* 0x000000130d167220 */ /* 0x000fe20000410000 */
[----:B------:R-:W-:Y:S01]  /*13a0*/  FFMA.FTZ R14, R19, R23, R14 ;  /* 0x00000017130e7223 */ /* 0x000fe2000001000e */
[----:B------:R-:W-:Y:S01]  /*13b0*/  FADD.FTZ R15, R15, R19 ;  /* 0x000000130f0f7221 */ /* 0x000fe20000010000 */
[----:B------:R-:W-:Y:S01]  /*13c0*/  FADD.FTZ R16, R16, R24 ;  /* 0x0000001810107221 */ /* 0x000fe20000010000 */
[----:B------:R-:W-:Y:S01]  /*13d0*/  FFMA.FTZ R23, R23, R22, R18 ;  /* 0x0000001617177223 */ /* 0x000fe20000010012 */
[----:B------:R-:W-:Y:S01]  /*13e0*/  FADD.FTZ R18, -R8, R25 ;  /* 0x0000001908127221 */ /* 0x000fe20000010100 */
[----:B------:R-:W-:Y:S01]  /*13f0*/  FFMA.FTZ R21, R24, R20, R21 ;  /* 0x0000001418157223 */ /* 0x000fe20000010015 */
[----:B------:R-:W-:Y:S01]  /*1400*/  FMUL.FTZ R24, R12, R24 ;  /* 0x000000180c187220 */ /* 0x000fe20000410000 */
[----:B------:R-:W-:-:S02]  /*1410*/  HADD2.F32 R19, -RZ, R51.H1_H1 ;  /* 0x30000033ff137230 */ /* 0x000fc40000004100 */
[----:B------:R-:W-:Y:S01]  /*1420*/  FMUL.FTZ R18, R18, R9 ;  /* 0x0000000912127220 */ /* 0x000fe20000410000 */
[----:B------:R-:W-:Y:S01]  /*1430*/  FADD.FTZ R17, R22, R17 ;  /* 0x0000001116117221 */ /* 0x000fe20000010000 */
[--C-:B------:R-:W-:Y:S02]  /*1440*/  HADD2.F32 R27, -RZ, R37.reuse.H0_H0 ;  /* 0x20000025ff1b7230 */ /* 0x100fe40000004100 */
[----:B------:R-:W-:Y:S01]  /*1450*/  FFMA.FTZ R25, R20, R24, R23 ;  /* 0x0000001814197223 */ /* 0x000fe20000010017 */
[----:B------:R-:W-:Y:S01]  /*1460*/  FMUL.FTZ R23, R13, R19 ;  /* 0x000000130d177220 */ /* 0x000fe20000410000 */
[----:B------:R-:W-:Y:S01]  /*1470*/  FADD.FTZ R15, R15, R19 ;  /* 0x000000130f0f7221 */ /* 0x000fe20000010000 */
[----:B------:R-:W-:Y:S01]  /*1480*/  FFMA.FTZ R14, R19, R18, R14 ;  /* 0x00000012130e7223 */ /* 0x000fe2000001000e */
[----:B------:R-:W-:Y:S01]  /*1490*/  FADD.FTZ R22, R17, R24 ;  /* 0x0000001811167221 */ /* 0x000fe20000010000 */
[----:B------:R-:W-:Y:S02]  /*14a0*/  HADD2.F32 R19, -RZ, R37.H1_H1 ;  /* 0x30000025ff137230 */ /* 0x000fe40000004100 */
[----:B------:R-:W-:Y:S01]  /*14b0*/  FADD.FTZ R24, -R8, R27 ;  /* 0x0000001b08187221 */ /* 0x000fe20000010100 */
[----:B------:R-:W-:Y:S01]  /*14c0*/  FFMA.FTZ R18, R18, R23, R25 ;  /* 0x0000001712127223 */ /* 0x000fe20000010019 */
[----:B------:R-:W-:Y:S01]  /*14d0*/  FADD.FTZ R17, R23, R22 ;  /* 0x0000001617117221 */ /* 0x000fe20000010000 */
[----:B------:R-:W-:-:S02]  /*14e0*/  HADD2.F32 R20, -RZ, R49.H0_H0 ;  /* 0x20000031ff147230 */ /* 0x000fc40000004100 */
[----:B------:R-:W-:Y:S01]  /*14f0*/  FADD.FTZ R26, -R8, R19 ;  /* 0x00000013081a7221 */ /* 0x000fe20000010100 */
[-C--:B------:R-:W-:Y:S01]  /*1500*/  FMUL.FTZ R23, R24, R9.reuse ;  /* 0x0000000918177220 */ /* 0x080fe20000410000 */
[----:B------:R-:W-:Y:S02]  /*1510*/  HADD2.F32 R22, -RZ, R49.H1_H1 ;  /* 0x30000031ff167230 */ /* 0x000fe40000004100 */
[----:B------:R-:W-:Y:S02]  /*1520*/  HADD2.F32 R25, -RZ, R36.H0_H0 ;  /* 0x20000024ff197230 */ /* 0x000fe40000004100 */
[----:B------:R-:W-:Y:S01]  /*1530*/  FMUL.FTZ R19, R26, R9 ;  /* 0x000000091a137220 */ /* 0x000fe20000410000 */
[----:B------:R-:W-:Y:S01]  /*1540*/  FADD.FTZ R16, R16, R20 ;  /* 0x0000001410107221 */ /* 0x000fe20000010000 */
[----:B------:R-:W-:Y:S01]  /*1550*/  FFMA.FTZ R21, R20, R23, R21 ;  /* 0x0000001714157223 */ /* 0x000fe20000010015 */
[----:B------:R-:W-:Y:S01]  /*1560*/  FMUL.FTZ R20, R12, R20 ;  /* 0x000000140c147220 */ /* 0x000fe20000410000 */
[----:B------:R-:W-:Y:S01]  /*1570*/  FADD.FTZ R15, R15, R22 ;  /* 0x000000160f0f7221 */ /* 0x000fe20000010000 */
[----:B------:R-:W-:Y:S01]  /*1580*/  FFMA.FTZ R14, R22, R19, R14 ;  /* 0x00000013160e7223 */ /* 0x000fe2000001000e */
[----:B------:R-:W-:Y:S01]  /*1590*/  FMUL.FTZ R22, R13, R22 ;  /* 0x000000160d167220 */ /* 0x000fe20000410000 */
[----:B------:R-:W-:Y:S01]  /*15a0*/  FFMA.FTZ R18, R23, R20, R18 ;  /* 0x0000001417127223 */ /* 0x000fe20000010012 */
[----:B------:R-:W-:Y:S01]  /*15b0*/  FADD.FTZ R26, -R8, R25 ;  /* 0x00000019081a7221 */ /* 0x000fe20000010100 */
[----:B------:R-:W-:-:S02]  /*15c0*/  HADD2.F32 R24, -RZ, R35.H0_H0 ;  /* 0x20000023ff187230 */ /* 0x000fc40000004100 */
[----:B------:R-:W-:Y:S01]  /*15d0*/  FADD.FTZ R17, R17, R20 ;  /* 0x0000001411117221 */ /* 0x000fe20000010000 */
[----:B------:R-:W-:Y:S01]  /*15e0*/  FFMA.FTZ R18, R19, R22, R18 ;  /* 0x0000001613127223 */ /* 0x000fe20000010012 */
[----:B------:R-:W-:Y:S01]  /*15f0*/  FMUL.FTZ R23, R26, R9 ;  /* 0x000000091a177220 */ /* 0x000fe20000410000 */
[----:B------:R-:W-:Y:S02]  /*1600*/  HADD2.F32 R19, -RZ, R36.H1_H1 ;  /* 0x30000024ff137230 */ /* 0x000fe40000004100 */
[----:B------:R-:W-:Y:S01]  /*1610*/  FADD.FTZ R20, R22, R17 ;  /* 0x0000001116147221 */ /* 0x000fe20000010000 */
[----:B------:R-:W-:Y:S01]  /*1620*/  FMUL.FTZ R25, R12, R24 ;  /* 0x000000180c197220 */ /* 0x000fe20000410000 */
[----:B------:R-:W-:Y:S01]  /*1630*/  FFMA.FTZ R21, R24, R23, R21 ;  /* 0x0000001718157223 */ /* 0x000fe20000010015 */
[----:B------:R-:W-:Y:S02]  /*1640*/  HADD2.F32 R17, -RZ, R35.H1_H1 ;  /* 0x30000023ff117230 */ /* 0x000fe40000004100 */
[----:B------:R-:W-:Y:S01]  /*1650*/  FADD.FTZ R22, -R8, R19 ;  /* 0x0000001308167221 */ /* 0x000fe20000010100 */
[----:B------:R-:W-:Y:S01]  /*1660*/  FADD.FTZ R20, R20, R25 ;  /* 0x0000001914147221 */ /* 0x000fe20000010000 */
[----:B------:R-:W-:Y:S01]  /*1670*/  FFMA.FTZ R23, R23, R25, R18 ;  /* 0x0000001917177223 */ /* 0x000fe20000010012 */
[----:B------:R-:W-:-:S02]  /*1680*/  HADD2.F32 R25, -RZ, R34.H0_H0 ;  /* 0x20000022ff197230 */ /* 0x000fc40000004100 */
[----:B------:R-:W-:Y:S01]  /*1690*/  FMUL.FTZ R19, R13, R17 ;  /* 0x000000110d137220 */ /* 0x000fe20000410000 */
[--C-:B------:R-:W-:Y:S02]  /*16a0*/  HADD2.F32 R18, -RZ, R33.reuse.H0_H0 ;  /* 0x20000021ff127230 */ /* 0x100fe40000004100 */
[----:B------:R-:W-:Y:S01]  /*16b0*/  FMUL.FTZ R22, R22, R9 ;  /* 0x0000000916167220 */ /* 0x000fe20000410000 */
[----:B------:R-:W-:Y:S02]  /*16c0*/  HADD2.F32 R27, -RZ, R34.H1_H1 ;  /* 0x30000022ff1b7230 */ /* 0x000fe40000004100 */
[----:B------:R-:W-:Y:S01]  /*16d0*/  FADD.FTZ R26, -R8, R25 ;  /* 0x00000019081a7221 */ /* 0x000fe20000010100 */
[----:B------:R-:W-:Y:S01]  /*16e0*/  FADD.FTZ R16, R16, R24 ;  /* 0x0000001810107221 */ /* 0x000fe20000010000 */
[----:B------:R-:W-:Y:S01]  /*16f0*/  FADD.FTZ R25, R19, R20 ;  /* 0x0000001413197221 */ /* 0x000fe20000010000 */
[----:B------:R-:W-:Y:S01]  /*1700*/  FFMA.FTZ R24, R22, R19, R23 ;  /* 0x0000001316187223 */ /* 0x000fe20000010017 */
[----:B------:R-:W-:Y:S01]  /*1710*/  FMUL.FTZ R28, R12, R18 ;  /* 0x000000120c1c7220 */ /* 0x000fe20000410000 */
[----:B------:R-:W-:Y:S01]  /*1720*/  FMUL.FTZ R19, R26, R9 ;  /* 0x000000091a137220 */ /* 0x000fe20000410000 */
[----:B------:R-:W-:-:S02]  /*1730*/  HADD2.F32 R20, -RZ, R33.H1_H1 ;  /* 0x30000021ff147230 */ /* 0x000fc40000004100 */
[----:B------:R-:W-:Y:S01]  /*1740*/  FADD.FTZ R26, -R8, R27 ;  /* 0x0000001b081a7221 */ /* 0x000fe20000010100 */
[----:B------:R-:W-:Y:S01]  /*1750*/  FADD.FTZ R27, R25, R28 ;  /* 0x0000001c191b7221 */ /* 0x000fe20000010000 */
[----:B------:R-:W-:Y:S01]  /*1760*/  FFMA.FTZ R28, R19, R28, R24 ;  /* 0x0000001c131c7223 */ /* 0x000fe20000010018 */
[----:B------:R-:W-:Y:S02]  /*1770*/  HADD2.F32 R29, -RZ, R53.H0_H0 ;  /* 0x20000035ff1d7230 */ /* 0x000fe40000004100 */
[----:B------:R-:W-:Y:S01]  /*1780*/  FMUL.FTZ R24, R13, R20 ;  /* 0x000000140d187220 */ /* 0x000fe20000410000 */
[----:B------:R-:W-:Y:S01]  /*1790*/  FMUL.FTZ R23, R26, R9 ;  /* 0x000000091a177220 */ /* 0x000fe20000410000 */
[----:B------:R-:W-:Y:S01]  /*17a0*/  FADD.FTZ R25, R15, R17 ;  /* 0x000000110f197221 */ /* 0x000fe20000010000 */
[----:B------:R-:W-:Y:S01]  /*17b0*/  FFMA.FTZ R17, R17, R22, R14 ;  /* 0x0000001611117223 */ /* 0x000fe2000001000e */
[----:B------:R-:W-:Y:S01]  /*17c0*/  FADD.FTZ R22, R24, R27 ;  /* 0x0000001b18167221 */ /* 0x000fe20000010000 */
[----:B------:R-:W-:-:S02]  /*17d0*/  HADD2.F32 R15, -RZ, R52.H0_H0 ;  /* 0x20000034ff0f7230 */ /* 0x000fc40000004100 */
[----:B------:R-:W-:Y:S01]  /*17e0*/  FFMA.FTZ R27, R23, R24, R28 ;  /* 0x00000018171b7223 */ /* 0x000fe2000001001c */
[----:B------:R-:W-:Y:S01]  /*17f0*/  FADD.FTZ R24, -R8, R29 ;  /* 0x0000001d08187221 */ /* 0x000fe20000010100 */
[----:B------:R-:W-:Y:S02]  /*1800*/  HADD2.F32 R29, -RZ, R53.H1_H1 ;  /* 0x30000035ff1d7230 */ /* 0x000fe40000004100 */
[----:B------:R-:W-:Y:S01]  /*1810*/  FADD.FTZ R16, R16, R18 ;  /* 0x0000001210107221 */ /* 0x000fe20000010000 */
[----:B------:R-:W-:Y:S02]  /*1820*/  HADD2.F32 R14, -RZ, R52.H1_H1 ;  /* 0x30000034ff0e7230 */ /* 0x000fe40000004100 */
[----:B------:R-:W-:Y:S01]  /*1830*/  FMUL.FTZ R31, R12, R15 ;  /* 0x0000000f0c1f7220 */ /* 0x000fe20000410000 */
[----:B------:R-:W-:Y:S01]  /*1840*/  FMUL.FTZ R24, R24, R9 ;  /* 0x0000000918187220 */ /* 0x000fe20000410000 */
[----:B------:R-:W-:Y:S01]  /*1850*/  FADD.FTZ R26, -R8, R29 ;  /* 0x0000001d081a7221 */ /* 0x000fe20000010100 */
[----:B------:R-:W-:Y:S01]  /*1860*/  FFMA.FTZ R18, R18, R19, R21 ;  /* 0x0000001312127223 */ /* 0x000fe20000010015 */
[----:B------:R-:W-:Y:S01]  /*1870*/  FADD.FTZ R19, R22, R31 ;  /* 0x0000001f16137221 */ /* 0x000fe20000010000 */
[----:B------:R-:W-:Y:S01]  /*1880*/  FMUL.FTZ R22, R13, R14 ;  /* 0x0000000e0d167220 */ /* 0x000fe20000410000 */
[----:B------:R-:W-:Y:S01]  /*1890*/  FADD.FTZ R25, R25, R20 ;  /* 0x0000001419197221 */ /* 0x000fe20000010000 */
[----:B------:R-:W-:Y:S01]  /*18a0*/  FFMA.FTZ R28, R24, R31, R27 ;  /* 0x0000001f181c7223 */ /* 0x000fe2000001001b */
        /* <DEDUP_REMOVED lines=8> */
[----:B------:R-:W-:Y:S06]  /*1930*/  BRA `(.L_x_698) ;  /* 0x0000001000807947 */ /* 0x000fec0003800000 */
.L_x_697:
[--C-:B-1---5:R-:W-:Y:S02]  /*1940*/  HADD2.F32 R15, -RZ, R43.reuse.H0_H0 ;  /* 0x2000002bff0f7230 */ /* 0x122fe40000004100 */
[----:B------:R-:W-:Y:S02]  /*1950*/  HADD2.F32 R17, -RZ, R43.H1_H1 ;  /* 0x3000002bff117230 */ /* 0x000fe40000004100 */
[--C-:B------:R-:W-:Y:S02]  /*1960*/  HADD2.F32 R21, -RZ, R41.reuse.H0_H0 ;  /* 0x20000029ff157230 */ /* 0x100fe40000004100 */
[----:B------:R-:W-:Y:S01]  /*1970*/  FADD.FTZ R14, -R8, R15 ;  /* 0x0000000f080e7221 */ /* 0x000fe20000010100 */
[----:B------:R-:W-:Y:S02]  /*1980*/  HADD2.F32 R25, -RZ, R41.H1_H1 ;  /* 0x30000029ff197230 */ /* 0x000fe40000004100 */
[----:B------:R-:W-:Y:S02]  /*1990*/  HADD2.F32 R24, -RZ, R42.H0_H0 ;  /* 0x2000002aff187230 */ /* 0x000fe40000004100 */
[----:B0-----:R-:W-:Y:S01]  /*19a0*/  FMUL.FTZ R15, R14, R9 ;  /* 0x000000090e0f7220 */ /* 0x001fe20000410000 */
[C---:B------:R-:W-:Y:S01]  /*19b0*/  FADD.FTZ R14, -R8.reuse, R17 ;  /* 0x00000011080e7221 */ /* 0x040fe20000010100 */
[C---:B------:R-:W-:Y:S01]  /*19c0*/  FADD.FTZ R18, -R8.reuse, R21 ;  /* 0x0000001508127221 */ /* 0x040fe20000010100 */
[----:B------:R-:W-:Y:S01]  /*19d0*/  FADD.FTZ R30, -R8, R25 ;  /* 0x00000019081e7221 */ /* 0x000fe20000010100 */
[--C-:B------:R-:W-:Y:S01]  /*19e0*/  FFMA.FTZ R19, R12, R15, R10.reuse ;  /* 0x0000000f0c137223 */ /* 0x100fe2000001000a */
[-C--:B------:R-:W-:Y:S01]  /*19f0*/  FMUL.FTZ R14, R14, R9.reuse ;  /* 0x000000090e0e7220 */ /* 0x080fe20000410000 */
[-C--:B------:R-:W-:Y:S01]  /*1a00*/  FMUL.FTZ R61, R18, R9.reuse ;  /* 0x00000009123d7220 */ /* 0x080fe20000410000 */
[----:B------:R-:W-:Y:S01]  /*1a10*/  FMUL.FTZ R30, R30, R9 ;  /* 0x000000091e1e7220 */ /* 0x000fe20000410000 */
[----:B------:R-:W-:Y:S01]  /*1a20*/  FMUL.FTZ R16, R19, -1.4426950216293334961 ;  /* 0xbfb8aa3b13107820 */ /* 0x000fe20000410000 */
[----:B------:R-:W-:Y:S01]  /*1a30*/  FFMA.FTZ R17, R13, R14, R11 ;  /* 0x0000000e0d117223 */ /* 0x000fe2000001000b */
[----:B------:R-:W-:Y:S01]  /*1a40*/  FFMA.FTZ R18, R12, R61, R10 ;  /* 0x0000003d0c127223 */ /* 0x000fe2000001000a */
[----:B------:R-:W-:-:S02]  /*1a50*/  HADD2.F32 R25, -RZ, R39.H0_H0 ;  /* 0x20000027ff197230 */ /* 0x000fc40000004100 */
[----:B------:R-:W-:Y:S01]  /*1a60*/  FFMA.FTZ R27, R13, R30, R11 ;  /* 0x0000001e0d1b7223 */ /* 0x000fe2000001000b */
[----:B------:R-:W-:Y:S01]  /*1a70*/  FMUL.FTZ R22, R17, -1.4426950216293334961 ;  /* 0xbfb8aa3b11167820 */ /* 0x000fe20000410000 */
[----:B------:R-:W0:Y:S01]  /*1a80*/  MUFU.EX2 R16, R16 ;  /* 0x0000001000107308 */ /* 0x000e220000000800 */
[----:B------:R-:W-:Y:S01]  /*1a90*/  FMUL.FTZ R23, R18, -1.4426950216293334961 ;  /* 0xbfb8aa3b12177820 */ /* 0x000fe20000410000 */
[----:B------:R-:W-:Y:S01]  /*1aa0*/  FMUL.FTZ R26, R27, -1.4426950216293334961 ;  /* 0xbfb8aa3b1b1a7820 */ /* 0x000fe20000410000 */
[----:B------:R-:W-:Y:S01]  /*1ab0*/  FADD.FTZ R28, -R8, R25 ;  /* 0x00000019081c7221 */ /* 0x000fe20000010100 */
[----:B------:R-:W-:-:S03]  /*1ac0*/  HADD2.F32 R31, -RZ, R42.H1_H1 ;  /* 0x3000002aff1f7230 */ /* 0x000fc60000004100 */
[----:B------:R-:W-:Y:S01]  /*1ad0*/  FMUL.FTZ R25, R28, R9 ;  /* 0x000000091c197220 */ /* 0x000fe20000410000 */
[----:B------:R-:W1:Y:S03]  /*1ae0*/  MUFU.EX2 R22, R22 ;  /* 0x0000001600167308 */ /* 0x000e660000000800 */
[----:B------:R-:W-:-:S05]  /*1af0*/  FFMA.FTZ R29, R12, R25, R10 ;  /* 0x000000190c1d7223 */ /* 0x000fca000001000a */
[----:B------:R-:W2:Y:S01]  /*1b00*/  MUFU.EX2 R23, R23 ;  /* 0x0000001700177308 */ /* 0x000ea20000000800 */
[----:B0-----:R-:W-:-:S07]  /*1b10*/  FADD.FTZ R21, R16, 1 ;  /* 0x3f80000010157421 */ /* 0x001fce0000010000 */
[----:B------:R-:W0:Y:S01]  /*1b20*/  MUFU.RCP R21, R21 ;  /* 0x0000001500157308 */ /* 0x000e220000001000 */
[----:B-1----:R-:W-:-:S07]  /*1b30*/  FADD.FTZ R20, R22, 1 ;  /* 0x3f80000016147421 */ /* 0x002fce0000010000 */
[----:B------:R-:W1:Y:S01]  /*1b40*/  MUFU.RCP R20, R20 ;  /* 0x0000001400147308 */ /* 0x000e620000001000 */
[----:B--2---:R-:W-:-:S07]  /*1b50*/  FADD.FTZ R16, R23, 1 ;  /* 0x3f80000017107421 */ /* 0x004fce0000010000 */
[----:B------:R-:W2:Y:S01]  /*1b60*/  MUFU.RCP R16, R16 ;  /* 0x0000001000107308 */ /* 0x000ea20000001000 */
[----:B0-----:R-:W-:Y:S01]  /*1b70*/  FADD.FTZ R22, -R21, 1 ;  /* 0x3f80000015167421 */ /* 0x001fe20000010100 */
[----:B------:R-:W-:Y:S01]  /*1b80*/  FMUL.FTZ R24, R24, R21 ;  /* 0x0000001518187220 */ /* 0x000fe20000410000 */
[----:B------:R-:W-:Y:S02]  /*1b90*/  HADD2.F32 R21, -RZ, R39.H1_H1 ;  /* 0x30000027ff157230 */ /* 0x000fe40000004100 */
[----:B------:R-:W-:Y:S01]  /*1ba0*/  FFMA.FTZ R19, R19, R22, 1 ;  /* 0x3f80000013137423 */ /* 0x000fe20000010016 */
[----:B-1----:R-:W-:Y:S01]  /*1bb0*/  FADD.FTZ R22, -R20, 1 ;  /* 0x3f80000014167421 */ /* 0x002fe20000010100 */
[----:B------:R-:W-:Y:S01]  /*1bc0*/  FMUL.FTZ R31, R31, R20 ;  /* 0x000000141f1f7220 */ /* 0x000fe20000410000 */
[----:B------:R-:W-:Y:S01]  /*1bd0*/  FADD.FTZ R20, -R8, R21 ;  /* 0x0000001508147221 */ /* 0x000fe20000010100 */
[----:B------:R-:W-:Y:S01]  /*1be0*/  FMUL.FTZ R21, R29, -1.4426950216293334961 ;  /* 0xbfb8aa3b1d157820 */ /* 0x000fe20000410000 */
[----:B------:R-:W-:Y:S01]  /*1bf0*/  FFMA.FTZ R22, R17, R22, 1 ;  /* 0x3f80000011167423 */ /* 0x000fe20000010016 */
[----:B------:R-:W-:Y:S01]  /*1c00*/  FMUL.FTZ R24, R24, R19 ;  /* 0x0000001318187220 */ /* 0x000fe20000410000 */
[----:B------:R-:W0:Y:S01]  /*1c10*/  MUFU.EX2 R17, R26 ;  /* 0x0000001a00117308 */ /* 0x000e220000000800 */
[----:B------:R-:W-:Y:S01]  /*1c20*/  FMUL.FTZ R20, R20, R9 ;  /* 0x0000000914147220 */ /* 0x000fe20000410000 */
[----:B--2---:R-:W-:Y:S01]  /*1c30*/  FADD.FTZ R23, -R16, 1 ;  /* 0x3f80000010177421 */ /* 0x004fe20000010100 */
[----:B------:R-:W-:Y:S01]  /*1c40*/  FMUL.FTZ R31, R31, R22 ;  /* 0x000000161f1f7220 */ /* 0x000fe20000410000 */
[----:B------:R-:W-:Y:S01]  /*1c50*/  FADD.FTZ R60, RZ, R24 ;  /* 0x00000018ff3c7221 */ /* 0x000fe20000010000 */
[----:B------:R-:W-:Y:S01]  /*1c60*/  FFMA.FTZ R19, R13, R20, R11 ;  /* 0x000000140d137223 */ /* 0x000fe2000001000b */
[----:B------:R-:W-:Y:S01]  /*1c70*/  FFMA.FTZ R23, R18, R23, 1 ;  /* 0x3f80000012177423 */ /* 0x000fe20000010017 */
[----:B------:R-:W-:Y:S01]  /*1c80*/  HADD2.F32 R18, -RZ, R40.H0_H0 ;  /* 0x20000028ff127230 */ /* 0x000fe20000004100 */
[----:B------:R-:W1:Y:S04]  /*1c90*/  MUFU.EX2 R21, R21 ;  /* 0x0000001500157308 */ /* 0x000e680000000800 */
[----:B------:R-:W-:Y:S01]  /*1ca0*/  FMUL.FTZ R16, R18, R16 ;  /* 0x0000001012107220 */ /* 0x000fe20000410000 */
[----:B------:R-:W-:-:S03]  /*1cb0*/  FMUL.FTZ R18, R19, -1.4426950216293334961 ;  /* 0xbfb8aa3b13127820 */ /* 0x000fc60000410000 */
[----:B------:R-:W-:Y:S01]  /*1cc0*/  FMUL.FTZ R23, R16, R23 ;  /* 0x0000001710177220 */ /* 0x000fe20000410000 */
[----:B0-----:R-:W-:Y:S01]  /*1cd0*/  FADD.FTZ R28, R17, 1 ;  /* 0x3f800000111c7421 */ /* 0x001fe20000010000 */
[----:B------:R-:W-:Y:S01]  /*1ce0*/  HADD2.F32 R17, -RZ, R50.H0_H0 ;  /* 0x20000032ff117230 */ /* 0x000fe20000004100 */
[----:B------:R-:W0:Y:S01]  /*1cf0*/  MUFU.EX2 R18, R18 ;  /* 0x0000001200127308 */ /* 0x000e220000000800 */
[----:B------:R-:W-:-:S03]  /*1d00*/  FADD.FTZ R60, R60, R23 ;  /* 0x000000173c3c7221 */ /* 0x000fc60000010000 */
[----:B------:R-:W-:Y:S01]  /*1d10*/  FADD.FTZ R16, -R8, R17 ;  /* 0x0000001108107221 */ /* 0x000fe20000010100 */
[----:B-1----:R-:W-:-:S03]  /*1d20*/  FADD.FTZ R54, R21, 1 ;  /* 0x3f80000015367421 */ /* 0x002fc60000010000 */
[----:B------:R-:W1:Y:S01]  /*1d30*/  MUFU.RCP R28, R28 ;  /* 0x0000001c001c7308 */ /* 0x000e620000001000 */
[----:B------:R-:W-:-:S04]  /*1d40*/  FMUL.FTZ R17, R16, R9 ;  /* 0x0000000910117220 */ /* 0x000fc80000410000 */
[----:B------:R-:W-:-:S03]  /*1d50*/  FFMA.FTZ R16, R12, R17, R10 ;  /* 0x000000110c107223 */ /* 0x000fc6000001000a */
[----:B------:R2:W3:Y:S01]  /*1d60*/  MUFU.RCP R21, R54 ;  /* 0x0000003600157308 */ /* 0x0004e20000001000 */
[----:B------:R-:W-:Y:S01]  /*1d70*/  FMUL.FTZ R22, R16, -1.4426950216293334961 ;  /* 0xbfb8aa3b10167820 */ /* 0x000fe20000410000 */
[----:B0-----:R-:W-:-:S06]  /*1d80*/  FADD.FTZ R26, R18, 1 ;  /* 0x3f800000121a7421 */ /* 0x001fcc0000010000 */
[----:B------:R-:W0:Y:S01]  /*1d90*/  MUFU.EX2 R22, R22 ;  /* 0x0000001600167308 */ /* 0x000e220000000800 */
[----:B-1----:R-:W-:Y:S01]  /*1da0*/  FADD.FTZ R18, -R28, 1 ;  /* 0x3f8000001c127421 */ /* 0x002fe20000010100 */
[----:B--2---:R-:W-:-:S03]  /*1db0*/  HADD2.F32 R54, -RZ, R38.H0_H0 ;  /* 0x20000026ff367230 */ /* 0x004fc60000004100 */
[----:B------:R-:W-:Y:S01]  /*1dc0*/  FFMA.FTZ R27, R27, R18, 1 ;  /* 0x3f8000001b1b7423 */ /* 0x000fe20000010012 */
[----:B------:R-:W-:Y:S02]  /*1dd0*/  HADD2.F32 R18, -RZ, R40.H1_H1 ;  /* 0x30000028ff127230 */ /* 0x000fe40000004100 */
[----:B------:R-:W1:Y:S03]  /*1de0*/  MUFU.RCP R26, R26 ;  /* 0x0000001a001a7308 */ /* 0x000e660000001000 */
[----:B------:R-:W-:Y:S01]  /*1df0*/  FMUL.FTZ R18, R18, R28 ;  /* 0x0000001c12127220 */ /* 0x000fe20000410000 */
[----:B---3--:R-:W-:-:S03]  /*1e00*/  FADD.FTZ R28, -R21, 1 ;  /* 0x3f800000151c7421 */ /* 0x008fc60000010100 */
[----:B------:R-:W-:Y:S01]  /*1e10*/  FMUL.FTZ R27, R18, R27 ;  /* 0x0000001b121b7220 */ /* 0x000fe20000410000 */
[----:B------:R-:W-:Y:S01]  /*1e20*/  FFMA.FTZ R29, R29, R28, 1 ;  /* 0x3f8000001d1d7423 */ /* 0x000fe2000001001c */
[----:B0-----:R-:W-:Y:S01]  /*1e30*/  FADD.FTZ R28, R22, 1 ;  /* 0x3f800000161c7421 */ /* 0x001fe20000010000 */
[----:B------:R-:W-:Y:S01]  /*1e40*/  FMUL.FTZ R22, R54, R21 ;  /* 0x0000001536167220 */ /* 0x000fe20000410000 */
[----:B------:R-:W-:-:S03]  /*1e50*/  HADD2.F32 R21, -RZ, R38.H1_H1 ;  /* 0x30000026ff157230 */ /* 0x000fc60000004100 */
[----:B------:R-:W-:Y:S01]  /*1e60*/  FMUL.FTZ R29, R22, R29 ;  /* 0x0000001d161d7220 */ /* 0x000fe20000410000 */
[----:B------:R-:W0:Y:S01]  /*1e70*/  MUFU.RCP R28, R28 ;  /* 0x0000001c001c7308 */ /* 0x000e220000001000 */
[----:B-1----:R-:W-:Y:S01]  /*1e80*/  FADD.FTZ R54, -R26, 1 ;  /* 0x3f8000001a367421 */ /* 0x002fe20000010100 */
[----:B------:R-:W-:Y:S01]  /*1e90*/  FMUL.FTZ R26, R21, R26 ;  /* 0x0000001a151a7220 */ /* 0x000fe20000410000 */
[----:B------:R-:W-:Y:S02]  /*1ea0*/  HADD2.F32 R21, -RZ, R51.H0_H0 ;  /* 0x20000033ff157230 */ /* 0x000fe40000004100 */
[----:B------:R-:W-:-:S04]  /*1eb0*/  FFMA.FTZ R19, R19, R54, 1 ;  /* 0x3f80000013137423 */ /* 0x000fc80000010036 */
[----:B------:R-:W-:Y:S01]  /*1ec0*/  FMUL.FTZ R19, R26, R19 ;  /* 0x000000131a137220 */ /* 0x000fe20000410000 */
[----:B0-----:R-:W-:Y:S01]  /*1ed0*/  FADD.FTZ R54, -R28, 1 ;  /* 0x3f8000001c367421 */ /* 0x001fe20000010100 */
[----:B------:R-:W-:-:S03]  /*1ee0*/  FMUL.FTZ R21, R21, R28 ;  /* 0x0000001c15157220 */ /* 0x000fc60000410000 */
[----:B------:R-:W-:Y:S01]  /*1ef0*/  FFMA.FTZ R54, R16, R54, 1 ;  /* 0x3f80000010367423 */ /* 0x000fe20000010036 */
[----:B------:R-:W-:-:S03]  /*1f00*/  FMUL.FTZ R16, R12, R24 ;  /* 0x000000180c107220 */ /* 0x000fc60000410000 */
[----:B------:R-:W-:Y:S01]  /*1f10*/  FMUL.FTZ R18, R21, R54 ;  /* 0x0000003615127220 */ /* 0x000fe20000410000 */
[----:B------:R-:W-:Y:S02]  /*1f20*/  HADD2.F32 R21, -RZ, R50.H1_H1 ;  /* 0x30000032ff157230 */ /* 0x000fe40000004100 */
[C---:B------:R-:W-:Y:S01]  /*1f30*/  FFMA.FTZ R26, R15.reuse, R16, RZ ;  /* 0x000000100f1a7223 */ /* 0x040fe200000100ff */
[----:B------:R-:W-:Y:S01]  /*1f40*/  FADD.FTZ R28, RZ, R16 ;  /* 0x00000010ff1c7221 */ /* 0x000fe20000010000 */
[----:B------:R-:W-:Y:S01]  /*1f50*/  FFMA.FTZ R54, R15, R24, RZ ;  /* 0x000000180f367223 */ /* 0x000fe200000100ff */
[----:B------:R-:W-:Y:S02]  /*1f60*/  HADD2.F32 R15, -RZ, R51.H1_H1 ;  /* 0x30000033ff0f7230 */ /* 0x000fe40000004100 */
[----:B------:R-:W-:Y:S01]  /*1f70*/  FADD.FTZ R22, -R8, R21 ;  /* 0x0000001508167221 */ /* 0x000fe20000010100 */
[----:B------:R-:W-:Y:S01]  /*1f80*/  FMUL.FTZ R21, R13, R31 ;  /* 0x0000001f0d157220 */ /* 0x000fe20000410000 */
[-C--:B------:R-:W-:Y:S01]  /*1f90*/  FFMA.FTZ R24, R61, R23.reuse, R54 ;  /* 0x000000173d187223 */ /* 0x080fe20000010036 */
[----:B------:R-:W-:Y:S01]  /*1fa0*/  FMUL.FTZ R23, R12, R23 ;  /* 0x000000170c177220 */ /* 0x000fe20000410000 */
[----:B------:R-:W-:Y:S01]  /*1fb0*/  FMUL.FTZ R16, R22, R9 ;  /* 0x0000000916107220 */ /* 0x000fe20000410000 */
[----:B------:R-:W-:Y:S01]  /*1fc0*/  FFMA.FTZ R26, R14, R21, R26 ;  /* 0x000000150e1a7223 */ /* 0x000fe2000001001a */
[----:B------:R-:W-:Y:S01]  /*1fd0*/  FADD.FTZ R28, R21, R28 ;  /* 0x0000001c151c7221 */ /* 0x000fe20000010000 */
[----:B------:R-:W-:Y:S01]  /*1fe0*/  FFMA.FTZ R24, R25, R29, R24 ;  /* 0x0000001d19187223 */ /* 0x000fe20000010018 */
[----:B------:R-:W-:Y:S01]  /*1ff0*/  FFMA.FTZ R21, R13, R16, R11 ;  /* 0x000000100d157223 */ /* 0x000fe2000001000b */
[----:B------:R-:W-:Y:S01]  /*2000*/  FFMA.FTZ R26, R61, R23, R26 ;  /* 0x000000173d1a7223 */ /* 0x000fe2000001001a */
[----:B------:R-:W-:Y:S01]  /*2010*/  FADD.FTZ R28, R28, R23 ;  /* 0x000000171c1c7221 */ /* 0x000fe20000010000 */
[----:B------:R-:W-:Y:S01]  /*2020*/  FFMA.FTZ R61, R14, R31, RZ ;  /* 0x0000001f0e3d7223 */ /* 0x000fe200000100ff */
[----:B------:R-:W-:Y:S01]  /*2030*/  FMUL.FTZ R22, R21, -1.4426950216293334961 ;  /* 0xbfb8aa3b15167820 */ /* 0x000fe20000410000 */
[----:B------:R-:W-:-:S02]  /*2040*/  HADD2.F32 R14, -RZ, R49.H0_H0 ;  /* 0x20000031ff0e7230 */ /* 0x000fc40000004100 */
[----:B------:R-:W-:-:S03]  /*2050*/  FFMA.FTZ R24, R17, R18, R24 ;  /* 0x0000001211187223 */ /* 0x000fc60000010018 */
[----:B------:R-:W0:Y:S02]  /*2060*/  MUFU.EX2 R22, R22 ;  /* 0x0000001600167308 */ /* 0x000e240000000800 */
[----:B0-----:R-:W-:-:S06]  /*2070*/  FADD.FTZ R22, R22, 1 ;  /* 0x3f80000016167421 */ /* 0x001fcc0000010000 */
[----:B------:R-:W0:Y:S02]  /*2080*/  MUFU.RCP R22, R22 ;  /* 0x0000001600167308 */ /* 0x000e240000001000 */
[----:B0-----:R-:W-:Y:S01]  /*2090*/  FADD.FTZ R54, -R22, 1 ;  /* 0x3f80000016367421 */ /* 0x001fe20000010100 */
[----:B------:R-:W-:-:S03]  /*20a0*/  FMUL.FTZ R15, R15, R22 ;  /* 0x000000160f0f7220 */ /* 0x000fc60000410000 */
[----:B------:R-:W-:Y:S01]  /*20b0*/  FFMA.FTZ R54, R21, R54, 1 ;  /* 0x3f80000015367423 */ /* 0x000fe20000010036 */
[----:B------:R-:W-:-:S05]  /*20c0*/  HADD2.F32 R21, -RZ, R37.H0_H0 ;  /* 0x20000025ff157230 */ /* 0x000fca0000004100 */
[----:B------:R-:W-:Y:S01]  /*20d0*/  FADD.FTZ R22, -R8, R21 ;  /* 0x0000001508167221 */ /* 0x000fe20000010100 */
[----:B------:R-:W-:Y:S01]  /*20e0*/  FMUL.FTZ R21, R15, R54 ;  /* 0x000000360f157220 */ /* 0x000fe20000410000 */
[----:B------:R-:W-:Y:S01]  /*20f0*/  FADD.FTZ R54, RZ, R31 ;  /* 0x0000001fff367221 */ /* 0x000fe20000010000 */
[----:B------:R-:W-:Y:S01]  /*2100*/  FFMA.FTZ R31, R30, R27, R61 ;  /* 0x0000001b1e1f7223 */ /* 0x000fe2000001003d */
[----:B------:R-:W-:Y:S02]  /*2110*/  FMUL.FTZ R15, R22, R9 ;  /* 0x00000009160f7220 */ /* 0x000fe40000410000 */
[----:B------:R-:W-:Y:S01]  /*2120*/  FADD.FTZ R54, R54, R27 ;  /* 0x0000001b36367221 */ /* 0x000fe20000010000 */
[----:B------:R-:W-:Y:S01]  /*2130*/  FMUL.FTZ R27, R13, R27 ;  /* 0x0000001b0d1b7220 */ /* 0x000fe20000410000 */
[----:B------:R-:W-:Y:S01]  /*2140*/  FFMA.FTZ R22, R12, R15, R10 ;  /* 0x0000000f0c167223 */ /* 0x000fe2000001000a */
[----:B------:R-:W-:Y:S01]  /*2150*/  FFMA.FTZ R31, R20, R19, R31 ;  /* 0x00000013141f7223 */ /* 0x000fe2000001001f */
[----:B------:R-:W-:Y:S01]  /*2160*/  FADD.FTZ R54, R54, R19 ;  /* 0x0000001336367221 */ /* 0x000fe20000010000 */
[----:B------:R-:W-:Y:S01]  /*2170*/  FFMA.FTZ R30, R30, R27, R26 ;  /* 0x0000001b1e1e7223 */ /* 0x000fe2000001001a */
[----:B------:R-:W-:Y:S01]  /*2180*/  FMUL.FTZ R23, R22, -1.4426950216293334961 ;  /* 0xbfb8aa3b16177820 */ /* 0x000fe20000410000 */
[----:B------:R-:W-:Y:S01]  /*2190*/  FADD.FTZ R28, R27, R28 ;  /* 0x0000001c1b1c7221 */ /* 0x000fe20000010000 */
[----:B------:R-:W-:-:S04]  /*21a0*/  FFMA.FTZ R31, R16, R21, R31 ;  /* 0x00000015101f7223 */ /* 0x000fc8000001001f */
[----:B------:R-:W0:Y:S02]  /*21b0*/  MUFU.EX2 R23, R23 ;  /* 0x0000001700177308 */ /* 0x000e240000000800 */
[----:B0-----:R-:W-:-:S06]  /*21c0*/  FADD.FTZ R23, R23, 1 ;  /* 0x3f80000017177421 */ /* 0x001fcc0000010000 */
[----:B------:R-:W0:Y:S02]  /*21d0*/  MUFU.RCP R23, R23 ;  /* 0x0000001700177308 */ /* 0x000e240000001000 */
[----:B0-----:R-:W-:Y:S01]  /*21e0*/  FMUL.FTZ R14, R14, R23 ;  /* 0x000000170e0e7220 */ /* 0x001fe20000410000 */
[----:B------:R-:W-:Y:S01]  /*21f0*/  FADD.FTZ R61, -R23, 1 ;  /* 0x3f800000173d7421 */ /* 0x000fe20000010100 */
[----:B------:R-:W-:-:S03]  /*2200*/  HADD2.F32 R23, -RZ, R37.H1_H1 ;  /* 0x30000025ff177230 */ /* 0x000fc60000004100 */
[----:B------:R-:W-:Y:S02]  /*2210*/  FFMA.FTZ R61, R22, R61, 1 ;  /* 0x3f800000163d7423 */ /* 0x000fe4000001003d */
[----:B------:R-:W-:Y:S01]  /*2220*/  FADD.FTZ R22, -R8, R23 ;  /* 0x0000001708167221 */ /* 0x000fe20000010100 */
[----:B------:R-:W-:Y:S01]  /*2230*/  FADD.FTZ R23, R60, R29 ;  /* 0x0000001d3c177221 */ /* 0x000fe20000010000 */
[----:B------:R-:W-:Y:S01]  /*2240*/  FMUL.FTZ R14, R14, R61 ;  /* 0x0000003d0e0e7220 */ /* 0x000fe20000410000 */
[----:B------:R-:W-:Y:S01]  /*2250*/  FMUL.FTZ R29, R12, R29 ;  /* 0x0000001d0c1d7220 */ /* 0x000fe20000410000 */
[----:B------:R-:W-:Y:S01]  /*2260*/  FMUL.FTZ R22, R22, R9 ;  /* 0x0000000916167220 */ /* 0x000fe20000410000 */
[----:B------:R-:W-:Y:S01]  /*2270*/  FADD.FTZ R23, R23, R18 ;  /* 0x0000001217177221 */ /* 0x000fe20000010000 */
[----:B------:R-:W-:Y:S01]  /*2280*/  FFMA.FTZ R24, R15, R14, R24 ;  /* 0x0000000e0f187223 */ /* 0x000fe20000010018 */
[----:B------:R-:W-:Y:S01]  /*2290*/  FFMA.FTZ R25, R25, R29, R30 ;  /* 0x0000001d19197223 */ /* 0x000fe2000001001e */
[----:B------:R-:W-:Y:S01]  /*22a0*/  FFMA.FTZ R26, R13, R22, R11 ;  /* 0x000000160d1a7223 */ /* 0x000fe2000001000b */
[----:B------:R-:W-:-:S02]  /*22b0*/  HADD2.F32 R30, -RZ, R49.H1_H1 ;  /* 0x30000031ff1e7230 */ /* 0x000fc40000004100 */
[----:B------:R-:W-:Y:S01]  /*22c0*/  FADD.FTZ R28, R28, R29 ;  /* 0x0000001d1c1c7221 */ /* 0x000fe20000010000 */
[----:B------:R-:W-:-:S06]  /*22d0*/  FMUL.FTZ R61, R26, -1.4426950216293334961 ;  /* 0xbfb8aa3b1a3d7820 */ /* 0x000fcc0000410000 */
[----:B------:R-:W0:Y:S02]  /*22e0*/  MUFU.EX2 R61, R61 ;  /* 0x0000003d003d7308 */ /* 0x000e240000000800 */
[----:B0-----:R-:W-:Y:S01]  /*22f0*/  FADD.FTZ R27, R61, 1 ;  /* 0x3f8000003d1b7421 */ /* 0x001fe20000010000 */
[----:B------:R-:W-:-:S05]  /*2300*/  HADD2.F32 R61, -RZ, R36.H0_H0 ;  /* 0x20000024ff3d7230 */ /* 0x000fca0000004100 */
[----:B------:R-:W0:Y:S02]  /*2310*/  MUFU.RCP R27, R27 ;  /* 0x0000001b001b7308 */ /* 0x000e240000001000 */
[----:B0-----:R-:W-:Y:S01]  /*2320*/  FADD.FTZ R60, -R27, 1 ;  /* 0x3f8000001b3c7421 */ /* 0x001fe20000010100 */
[----:B------:R-:W-:-:S03]  /*2330*/  FMUL.FTZ R30, R30, R27 ;  /* 0x0000001b1e1e7220 */ /* 0x000fc60000410000 */
[----:B------:R-:W-:Y:S01]  /*2340*/  FFMA.FTZ R26, R26, R60, 1 ;  /* 0x3f8000001a1a7423 */ /* 0x000fe2000001003c */
[----:B------:R-:W-:-:S03]  /*2350*/  FADD.FTZ R60, -R8, R61 ;  /* 0x0000003d083c7221 */ /* 0x000fc60000010100 */
[----:B------:R-:W-:Y:S01]  /*2360*/  FMUL.FTZ R26, R30, R26 ;  /* 0x0000001a1e1a7220 */ /* 0x000fe20000410000 */
[----:B------:R-:W-:Y:S01]  /*2370*/  FMUL.FTZ R27, R60, R9 ;  /* 0x000000093c1b7220 */ /* 0x000fe20000410000 */
[----:B------:R-:W-:Y:S01]  /*2380*/  FMUL.FTZ R60, R13, R19 ;  /* 0x000000130d3c7220 */ /* 0x000fe20000410000 */
[----:B------:R-:W-:Y:S02]  /*2390*/  HADD2.F32 R19, -RZ, R35.H0_H0 ;  /* 0x20000023ff137230 */ /* 0x000fe40000004100 */
[----:B------:R-:W-:Y:S01]  /*23a0*/  FFMA.FTZ R31, R22, R26, R31 ;  /* 0x0000001a161f7223 */ /* 0x000fe2000001001f */
[----:B------:R-:W-:Y:S01]  /*23b0*/  FFMA.FTZ R29, R12, R27, R10 ;  /* 0x0000001b0c1d7223 */ /* 0x000fe2000001000a */
[----:B------:R-:W-:Y:S01]  /*23c0*/  FFMA.FTZ R20, R20, R60, R25 ;  /* 0x0000003c14147223 */ /* 0x000fe20000010019 */
[----:B------:R-:W-:Y:S02]  /*23d0*/  FADD.FTZ R60, R60, R28 ;  /* 0x0000001c3c3c7221 */ /* 0x000fe40000010000 */
[----:B------:R-:W-:-:S06]  /*23e0*/  FMUL.FTZ R61, R29, -1.4426950216293334961 ;  /* 0xbfb8aa3b1d3d7820 */ /* 0x000fcc0000410000 */
[----:B------:R-:W0:Y:S02]  /*23f0*/  MUFU.EX2 R61, R61 ;  /* 0x0000003d003d7308 */ /* 0x000e240000000800 */
[----:B0-----:R-:W-:-:S06]  /*2400*/  FADD.FTZ R30, R61, 1 ;  /* 0x3f8000003d1e7421 */ /* 0x001fcc0000010000 */
[----:B------:R-:W0:Y:S02]  /*2410*/  MUFU.RCP R30, R30 ;  /* 0x0000001e001e7308 */ /* 0x000e240000001000 */
[----:B0-----:R-:W-:Y:S01]  /*2420*/  FADD.FTZ R25, -R30, 1 ;  /* 0x3f8000001e197421 */ /* 0x001fe20000010100 */
[----:B------:R-:W-:-:S03]  /*2430*/  FMUL.FTZ R19, R19, R30 ;  /* 0x0000001e13137220 */ /* 0x000fc60000410000 */
[----:B------:R-:W-:Y:S01]  /*2440*/  FFMA.FTZ R25, R29, R25, 1 ;  /* 0x3f8000001d197423 */ /* 0x000fe20000010019 */
[----:B------:R-:W-:-:S03]  /*2450*/  HADD2.F32 R29, -RZ, R36.H1_H1 ;  /* 0x30000024ff1d7230 */ /* 0x000fc60000004100 */
[----:B------:R-:W-:Y:S02]  /*2460*/  FMUL.FTZ R19, R19, R25 ;  /* 0x0000001913137220 */ /* 0x000fe40000410000 */
[----:B------:R-:W-:Y:S02]  /*2470*/  FADD.FTZ R29, -R8, R29 ;  /* 0x0000001d081d7221 */ /* 0x000fe40000010100 */
[----:B------:R-:W-:Y:S02]  /*2480*/  FFMA.FTZ R24, R27, R19, R24 ;  /* 0x000000131b187223 */ /* 0x000fe40000010018 */
[----:B------:R-:W-:Y:S01]  /*2490*/  FMUL.FTZ R30, R29, R9 ;  /* 0x000000091d1e7220 */ /* 0x000fe20000410000 */
[----:B------:R-:W-:Y:S01]  /*24a0*/  FMUL.FTZ R29, R12, R18 ;  /* 0x000000120c1d7220 */ /* 0x000fe20000410000 */
[----:B------:R-:W-:Y:S02]  /*24b0*/  HADD2.F32 R18, -RZ, R35.H1_H1 ;  /* 0x30000023ff127230 */ /* 0x000fe40000004100 */
[----:B------:R-:W-:Y:S01]  /*24c0*/  FFMA.FTZ R28, R13, R30, R11 ;  /* 0x0000001e0d1c7223 */ /* 0x000fe2000001000b */
[----:B------:R-:W-:Y:S01]  /*24d0*/  FFMA.FTZ R17, R17, R29, R20 ;  /* 0x0000001d11117223 */ /* 0x000fe20000010014 */
[----:B------:R-:W-:Y:S01]  /*24e0*/  FADD.FTZ R60, R60, R29 ;  /* 0x0000001d3c3c7221 */ /* 0x000fe20000010000 */
[----:B------:R-:W-:Y:S01]  /*24f0*/  FADD.FTZ R29, R54, R21 ;  /* 0x00000015361d7221 */ /* 0x000fe20000010000 */
[----:B------:R-:W-:Y:S01]  /*2500*/  FMUL.FTZ R61, R28, -1.4426950216293334961 ;  /* 0xbfb8aa3b1c3d7820 */ /* 0x000fe20000410000 */
[----:B------:R-:W-:-:S02]  /*2510*/  FMUL.FTZ R54, R13, R21 ;  /* 0x000000150d367220 */ /* 0x000fc40000410000 */
[----:B------:R-:W-:Y:S01]  /*2520*/  FADD.FTZ R29, R29, R26 ;  /* 0x0000001a1d1d7221 */ /* 0x000fe20000010000 */
[----:B------:R-:W-:Y:S01]  /*2530*/  FMUL.FTZ R26, R13, R26 ;  /* 0x0000001a0d1a7220 */ /* 0x000fe20000410000 */
[----:B------:R-:W-:Y:S01]  /*2540*/  FFMA.FTZ R16, R16, R54, R17 ;  /* 0x0000003610107223 */ /* 0x000fe20000010011 */
[----:B------:R-:W0:Y:S01]  /*2550*/  MUFU.EX2 R61, R61 ;  /* 0x0000003d003d7308 */ /* 0x000e220000000800 */
[--C-:B------:R-:W-:Y:S02]  /*2560*/  HADD2.F32 R17, -RZ, R33.reuse.H0_H0 ;  /* 0x20000021ff117230 */ /* 0x100fe40000004100 */
[----:B------:R-:W-:Y:S01]  /*2570*/  FADD.FTZ R60, R54, R60 ;  /* 0x0000003c363c7221 */ /* 0x000fe20000010000 */
[----:B------:R-:W-:Y:S01]  /*2580*/  FADD.FTZ R54, R23, R14 ;  /* 0x0000000e17367221 */ /* 0x000fe20000010000 */
[----:B------:R-:W-:Y:S01]  /*2590*/  FMUL.FTZ R23, R12, R14 ;  /* 0x0000000e0c177220 */ /* 0x000fe20000410000 */
[----:B------:R-:W-:Y:S02]  /*25a0*/  HADD2.F32 R14, -RZ, R33.H1_H1 ;  /* 0x30000021ff0e7230 */ /* 0x000fe40000004100 */
[----:B------:R-:W-:Y:S01]  /*25b0*/  FADD.FTZ R54, R54, R19 ;  /* 0x0000001336367221 */ /* 0x000fe20000010000 */
[----:B------:R-:W-:Y:S01]  /*25c0*/  FFMA.FTZ R15, R15, R23, R16 ;  /* 0x000000170f0f7223 */ /* 0x000fe20000010010 */
[----:B------:R-:W-:-:S03]  /*25d0*/  FADD.FTZ R60, R60, R23 ;  /* 0x000000173c3c7221 */ /* 0x000fc60000010000 */
[----:B------:R-:W-:Y:S01]  /*25e0*/  FFMA.FTZ R22, R22, R26, R15 ;  /* 0x0000001a16167223 */ /* 0x000fe2000001000f */
[----:B------:R-:W-:Y:S02]  /*25f0*/  HADD2.F32 R15, -RZ, R52.H0_H0 ;  /* 0x20000034ff0f7230 */ /* 0x000fe40000004100 */
[----:B------:R-:W-:Y:S01]  /*2600*/  FADD.FTZ R60, R26, R60 ;  /* 0x0000003c1a3c7221 */ /* 0x000fe20000010000 */
        /* <DEDUP_REMOVED lines=8> */
[----:B------:R-:W-:-:S03]  /*2690*/  FMUL.FTZ R25, R28, R9 ;  /* 0x000000091c197220 */ /* 0x000fc60000410000 */
[----:B------:R-:W-:Y:S01]  /*26a0*/  FFMA.FTZ R31, R30, R18, R31 ;  /* 0x000000121e1f7223 */ /* 0x000fe2000001001f */
[----:B------:R-:W-:Y:S01]  /*26b0*/  FFMA.FTZ R28, R12, R25, R10 ;  /* 0x000000190c1c7223 */ /* 0x000fe2000001000a */
[----:B------:R-:W-:-:S03]  /*26c0*/  FADD.FTZ R29, R29, R18 ;  /* 0x000000121d1d7221 */ /* 0x000fc60000010000 */
        /* <DEDUP_REMOVED lines=10> */
[----:B------:R-:W-:Y:S01]  /*2770*/  FFMA.FTZ R24, R25, R17, R24 ;  /* 0x0000001119187223 */ /* 0x000fe20000010018 */
[----:B------:R-:W-:Y:S01]  /*2780*/  FADD.FTZ R54, R54, R17 ;  /* 0x0000001136367221 */ /* 0x000fe20000010000 */
[----:B------:R-:W-:-:S04]  /*2790*/  FMUL.FTZ R20, R21, R9 ;  /* 0x0000000915147220 */ /* 0x000fc80000410000 */
[----:B------:R-:W-:-:S04]  /*27a0*/  FFMA.FTZ R28, R13, R20, R11 ;  /* 0x000000140d1c7223 */ /* 0x000fc8000001000b */
        /* <DEDUP_REMOVED lines=21> */
[----:B------:R-:W-:Y:S01]  /*2900*/  FMUL.FTZ R15, R15, R61 ;  /* 0x0000003d0f0f7220 */ /* 0x000fe20000410000 */
[----:B------:R-:W-:Y:S01]  /*2910*/  FMUL.FTZ R61, R12, R19 ;  /* 0x000000130c3d7220 */ /* 0x000fe20000410000 */
[----:B------:R-:W-:Y:S02]  /*2920*/  FADD.FTZ R28, -R8, R23 ;  /* 0x00000017081c7221 */ /* 0x000fe40000010100 */
[----:B------:R-:W-:Y:S01]  /*2930*/  FFMA.FTZ R24, R21, R15, R24 ;  /* 0x0000000f15187223 */ /* 0x000fe20000010018 */
[----:B------:R-:W-:Y:S01]  /*2940*/  FFMA.FTZ R19, R27, R61, R22 ;  /* 0x0000003d1b137223 */ /* 0x000fe20000010016 */
[----:B------:R-:W-:Y:S01]  /*2950*/  FMUL.FTZ R16, R28, R9 ;  /* 0x000000091c107220 */ /* 0x000fe20000410000 */
[----:B------:R-:W-:Y:S02]  /*2960*/  HADD2.F32 R22, -RZ, R52.H1_H1 ;  /* 0x30000034ff167230 */ /* 0x000fe40000004100 */
[----:B------:R-:W-:Y:S01]  /*2970*/  FADD.FTZ R61, R60, R61 ;  /* 0x0000003d3c3d7221 */ /* 0x000fe20000010000 */
        /* <DEDUP_REMOVED lines=8> */
[----:B------:R-:W-:-:S03]  /*2a00*/  FADD.FTZ R26, R54, R15 ;  /* 0x0000000f361a7221 */ /* 0x000fc60000010000 */
[----:B------:R-:W-:Y:S01]  /*2a10*/  FMUL.FTZ R27, R27, R22 ;  /* 0x000000161b1b7220 */ /* 0x000fe20000410000 */
[----:B------:R-:W-:-:S04]  /*2a20*/  FMUL.FTZ R22, R13, R18 ;  /* 0x000000120d167220 */ /* 0x000fc80000410000 */
[----:B------:R-:W-:Y:S01]  /*2a30*/  FFMA.FTZ R30, R30, R22, R19 ;  /* 0x000000161e1e7223 */ /* 0x000fe20000010013 */
[----:B------:R-:W-:Y:S01]  /*2a40*/  FADD.FTZ R61, R22, R61 ;  /* 0x0000003d163d7221 */ /* 0x000fe20000010000 */
[C---:B------:R-:W-:Y:S01]  /*2a50*/  FMUL.FTZ R22, R12.reuse, R17 ;  /* 0x000000110c167220 */ /* 0x040fe20000410000 */
[C---:B------:R-:W-:Y:S01]  /*2a60*/  FMUL.FTZ R19, R13.reuse, R14 ;  /* 0x0000000e0d137220 */ /* 0x040fe20000410000 */
[----:B------:R-:W-:Y:S01]  /*2a70*/  FMUL.FTZ R17, R13, R27 ;  /* 0x0000001b0d117220 */ /* 0x000fe20000410000 */
[----:B------:R-:W-:Y:S01]  /*2a80*/  FADD.FTZ R14, R29, R14 ;  /* 0x0000000e1d0e7221 */ /* 0x000fe20000010000 */
[----:B------:R-:W-:Y:S01]  /*2a90*/  FFMA.FTZ R23, R25, R22, R30 ;  /* 0x0000001619177223 */ /* 0x000fe2000001001e */
[----:B------:R-:W-:Y:S01]  /*2aa0*/  FADD.FTZ R22, R61, R22 ;  /* 0x000000163d167221 */ /* 0x000fe20000010000 */
[----:B------:R-:W-:Y:S02]  /*2ab0*/  FMUL.FTZ R25, R12, R15 ;  /* 0x0000000f0c197220 */ /* 0x000fe40000410000 */
[----:B------:R-:W-:Y:S01]  /*2ac0*/  FFMA.FTZ R18, R20, R19, R23 ;  /* 0x0000001314127223 */ /* 0x000fe20000010017 */
[----:B------:R-:W-:-:S03]  /*2ad0*/  FADD.FTZ R22, R19, R22 ;  /* 0x0000001613167221 */ /* 0x000fc60000010000 */
[----:B------:R-:W-:Y:S01]  /*2ae0*/  FFMA.FTZ R19, R21, R25, R18 ;  /* 0x0000001915137223 */ /* 0x000fe20000010012 */
[----:B------:R-:W-:Y:S01]  /*2af0*/  FADD.FTZ R22, R22, R25 ;  /* 0x0000001916167221 */ /* 0x000fe20000010000 */
[----:B------:R-:W-:Y:S01]  /*2b00*/  FFMA.FTZ R25, R16, R27, R31 ;  /* 0x0000001b10197223 */ /* 0x000fe2000001001f */
[----:B------:R-:W-:Y:S01]  /*2b10*/  FADD.FTZ R27, R14, R27 ;  /* 0x0000001b0e1b7221 */ /* 0x000fe20000010000 */
[----:B------:R-:W-:Y:S01]  /*2b20*/  FFMA.FTZ R19, R16, R17, R19 ;  /* 0x0000001110137223 */ /* 0x000fe20000010013 */
[----:B------:R-:W-:-:S07]  /*2b30*/  FADD.FTZ R17, R17, R22 ;  /* 0x0000001611117221 */ /* 0x000fce0000010000 */
.L_x_698:
[----:B------:R-:W0:Y:S01]  /*2b40*/  SHFL.DOWN PT, R14, R19, 0x1, 0x1f ;  /* 0x08201f00130e7f89 */ /* 0x000e2200000e0000 */
[C---:B------:R-:W-:Y:S01]  /*2b50*/  ISETP.GT.AND P0, PT, R0.reuse, 0x1e, PT ;  /* 0x0000001e0000780c */ /* 0x040fe20003f04270 */
[----:B------:R-:W1:Y:S01]  /*2b60*/  S2UR UR7, SR_CgaCtaId ;  /* 0x00000000000779c3 */ /* 0x000e620000008800 */
[----:B------:R-:W-:Y:S01]  /*2b70*/  UMOV UR6, 0x400 ;  /* 0x0000040000067882 */ /* 0x000fe20000000000 */
[----:B------:R-:W2:Y:S01]  /*2b80*/  SHFL.DOWN PT, R15, R17, 0x1, 0x1f ;  /* 0x08201f00110f7f89 */ /* 0x000ea200000e0000 */
[----:B------:R-:W-:Y:S01]  /*2b90*/  UIADD3 UR5, UPT, UPT, UR6, 0xa0, URZ ;  /* 0x000000a006057890 */ /* 0x000fe2000fffe0ff */
[C---:B------:R-:W-:Y:S01]  /*2ba0*/  ISETP.GT.AND P6, PT, R0.reuse, 0xf, PT ;  /* 0x0000000f0000780c */ /* 0x040fe20003fc4270 */
[----:B------:R-:W-:Y:S01]  /*2bb0*/  BSSY.RECONVERGENT B0, `(.L_x_699) ;  /* 0x0000025000007945 */ /* 0x000fe20003800200 */
[----:B------:R-:W-:Y:S02]  /*2bc0*/  ISETP.GT.AND P4, PT, R0, 0x17, PT ;  /* 0x000000170000780c */ /* 0x000fe40003f84270 */
[----:B------:R-:W-:-:S02]  /*2bd0*/  ISETP.NE.AND P2, PT, R32, RZ, PT ;  /* 0x000000ff2000720c */ /* 0x000fc40003f45270 */
[----:B------:R-:W-:Y:S02]  /*2be0*/  ISETP.GE.U32.AND P3, PT, R3, 0x2, PT ;  /* 0x000000020300780c */ /* 0x000fe40003f66070 */
        /* <DEDUP_REMOVED lines=33> */
.L_x_700:
[----:B------:R-:W-:Y:S05]  /*2e00*/  BSYNC.RECONVERGENT B0 ;  /* 0x0000000000007941 */ /* 0x000fea0003800200 */
.L_x_699:
        /* <DEDUP_REMOVED lines=42> */
.L_x_702:
[----:B------:R-:W-:Y:S05]  /*30b0*/  BSYNC.RECONVERGENT B0 ;  /* 0x0000000000007941 */ /* 0x000fea0003800200 */
.L_x_701:
[----:B------:R-:W-:Y:S01]  /*30c0*/  BAR.SYNC.DEFER_BLOCKING 0x0 ;  /* 0x0000000000007b1d */ /* 0x000fe20000010000 */
[----:B------:R-:W-:-:S05]  /*30d0*/  LEA R55, R55, R32, 0x4 ;  /* 0x0000002037377211 */ /* 0x000fca00078e20ff */
[----:B------:R-:W-:Y:S04]  /*30e0*/  BSSY.RECONVERGENT B0, `(.L_x_703) ;  /* 0x000009d000007945 */ /* 0x000fe80003800200 */
[----:B------:R-:W-:Y:S05]  /*30f0*/  @P0 BRA `(.L_x_704) ;  /* 0x00000008006c0947 */ /* 0x000fea0003800000 */
[----:B------:R-:W4:Y:S04]  /*3100*/  LDS.128 R28, [R54+0x100] ;  /* 0x00010000361c7984 */ /* 0x000f280000000c00 */
[----:B------:R-:W5:Y:S04]  /*3110*/  LDS.128 R20, [R54+0x200] ;  /* 0x0002000036147984 */ /* 0x000f680000000c00 */
        /* <DEDUP_REMOVED lines=18> */
[----:B------:R-:W2:Y:S01]  /*3240*/  LDS.128 R20, [R54+0x600] ;  /* 0x0006000036147984 */ /* 0x000ea20000000c00 */
[----:B------:R-:W-:-:S03]  /*3250*/  FADD.FTZ R30, R30, R27 ;  /* 0x0000001b1e1e7221 */ /* 0x000fc60000010000 */
        /* <DEDUP_REMOVED lines=10> */
[----:B---3--:R-:W-:Y:S01]  /*3300*/  FADD.FTZ R29, R29, R24 ;  /* 0x000000181d1d7221 */ /* 0x008fe20000010000 */
[----:B------:R-:W2:Y:S01]  /*3310*/  LDS.128 R20, [R54+0x900] ;  /* 0x0009000036147984 */ /* 0x000ea20000000c00 */
        /* <DEDUP_REMOVED lines=120> */
[----:B------:R-:W-:-:S07]  /*3aa0*/  FADD.FTZ R27, R60, R31 ;  /* 0x0000001f3c1b7221 */ /* 0x000fce0000010000 */
.L_x_704:
[----:B------:R-:W-:Y:S05]  /*3ab0*/  BSYNC.RECONVERGENT B0 ;  /* 0x0000000000007941 */ /* 0x000fea0003800200 */
.L_x_703:
[----:B------:R-:W-:Y:S04]  /*3ac0*/  BSSY.RECONVERGENT B0, `(.L_x_705) ;  /* 0x000001c000007945 */ /* 0x000fe80003800200 */
[----:B------:R-:W-:Y:S05]  /*3ad0*/  @P0 BRA `(.L_x_706) ;  /* 0x0000000000680947 */ /* 0x000fea0003800000 */
[----:B-1-3--:R-:W1:Y:S08]  /*3ae0*/  LDC.64 R16, c[0x0][0x3f8] ;  /* 0x0000fe00ff107b82 */ /* 0x00ae700000000a00 */
[----:B--2---:R-:W2:Y:S01]  /*3af0*/  LDC.64 R18, c[0x0][0x3d8] ;  /* 0x0000f600ff127b82 */ /* 0x004ea20000000a00 */
        /* <DEDUP_REMOVED lines=24> */
.L_x_706:
[----:B------:R-:W-:Y:S05]  /*3c80*/  BSYNC.RECONVERGENT B0 ;  /* 0x0000000000007941 */ /* 0x000fea0003800200 */
.L_x_705:
[----:B------:R-:W-:Y:S05]  /*3c90*/  @!P3 BRA `(.L_x_707) ;  /* 0x000000080090b947 */ /* 0x000fea0003800000 */
[----:B------:R-:W5:Y:S01]  /*3ca0*/  LDC.64 R54, c[0x0][0x3d0] ;  /* 0x0000f400ff367b82 */ /* 0x000f620000000a00 */
[----:B-1--4-:R-:W-:Y:S02]  /*3cb0*/  LOP3.LUT R17, R45, 0x1, RZ, 0xc0, !PT ;  /* 0x000000012d117812 */ /* 0x012fe400078ec0ff */
[----:B------:R-:W-:-:S03]  /*3cc0*/  ISETP.GE.U32.AND P3, PT, R3, 0x8, PT ;  /* 0x000000080300780c */ /* 0x000fc60003f66070 */
[----:B------:R-:W-:-:S04]  /*3cd0*/  IMAD R18, R17, R2, RZ ;  /* 0x0000000211127224 */ /* 0x000fc800078e02ff */
[----:B---3--:R-:W-:-:S05]  /*3ce0*/  IMAD R16, R18, R3, RZ ;  /* 0x0000000312107224 */ /* 0x008fca00078e02ff */
[----:B------:R-:W-:-:S05]  /*3cf0*/  SHF.L.U32 R17, R16, 0x1, RZ ;  /* 0x0000000110117819 */ /* 0x000fca00000006ff */
[----:B-----5:R-:W-:Y:S01]  /*3d00*/  IMAD.WIDE R54, R17, 0x4, R54 ;  /* 0x0000000411367825 */ /* 0x020fe200078e0236 */
[----:B------:R-:W-:Y:S06]  /*3d10*/  @P2 BRA `(.L_x_708) ;  /* 0x0000000000502947 */ /* 0x000fec0003800000 */
[----:B------:R-:W1:Y:S01]  /*3d20*/  LDC.64 R16, c[0x0][0x3c8] ;  /* 0x0000f200ff107b82 */ /* 0x000e620000000a00 */
[----:B------:R-:W-:Y:S01]  /*3d30*/  LOP3.LUT P0, R20, R45, 0x2, RZ, 0xc0, !PT ;  /* 0x000000022d147812 */ /* 0x000fe2000780c0ff */
[----:B------:R-:W-:Y:S01]  /*3d40*/  IMAD R21, R2, UR10, R7 ;  /* 0x0000000a02157c24 */ /* 0x000fe2000f8e0207 */
        /* <DEDUP_REMOVED lines=12> */
.L_x_709:
[----:B-1----:R-:W2:Y:S04]  /*3e10*/  LDG.E.STRONG.GPU R18, desc[UR8][R16.64] ;  /* 0x0000000810127981 */ /* 0x002ea8000c1ef900 */
[----:B--2---:R-:W-:Y:S01]  /*3e20*/  CCTL.IVALL ;  /* 0x00000000ff00798f */ /* 0x004fe20002000000 */
[----:B------:R-:W-:Y:S05]  /*3e30*/  YIELD ;  /* 0x0000000000007946 */ /* 0x000fea0003800000 */
[----:B------:R-:W-:-:S13]  /*3e40*/  ISETP.NE.AND P0, PT, R18, R23, PT ;  /* 0x000000171200720c */ /* 0x000fda0003f05270 */
[----:B------:R-:W-:Y:S05]  /*3e50*/  @P0 BRA `(.L_x_709) ;  /* 0xfffffffc00ec0947 */ /* 0x000fea000383ffff */
.L_x_708:
[----:B------:R-:W-:Y:S05]  /*3e60*/  WARPSYNC.ALL ;  /* 0x0000000000007948 */ /* 0x000fea0003800000 */
[----:B------:R-:W-:Y:S01]  /*3e70*/  BAR.SYNC.DEFER_BLOCKING 0x0 ;  /* 0x0000000000007b1d */ /* 0x000fe20000010000 */
[----:B------:R-:W-:-:S05]  /*3e80*/  HFMA2 R25, -RZ, RZ, 0, 0 ;  /* 0x00000000ff197431 */ /* 0x000fca00000001ff */
        /* <DEDUP_REMOVED lines=8> */
[----:B------:R-:W-:Y:S01]  /*3f10*/  MOV R23, RZ ;  /* 0x000000ff00177202 */ /* 0x000fe20000000f00 */
[----:B------:R-:W-:Y:S01]  /*3f20*/  UIADD3 UR5, UPT, UPT, -UR10, URZ, URZ ;  /* 0x000000ff0a057290 */ /* 0x000fe2000fffe1ff */
[----:B------:R-:W-:Y:S02]  /*3f30*/  MOV R24, R7 ;  /* 0x0000000700187202 */ /* 0x000fe40000000f00 */
[----:B------:R-:W-:-:S09]  /*3f40*/  LOP3.LUT R25, R3, 0x7ffffff8, RZ, 0xc0, !PT ;  /* 0x7ffffff803197812 */ /* 0x000fd200078ec0ff */
.L_x_711:
[----:B------:R-:W-:Y:S02]  /*3f50*/  ISETP.EQ.OR P0, PT, RZ, UR5, P2 ;  /* 0x00000005ff007c0c */ /* 0x000fe40009702670 */
[----:B-1----:R-:W-:-:S04]  /*3f60*/  IADD3 R16, PT, PT, R23, 0x1, RZ ;  /* 0x0000000117107810 */ /* 0x002fc80007ffe0ff */
[----:B------:R-:W-:-:S07]  /*3f70*/  ISETP.EQ.OR P4, PT, R16, UR10, P2 ;  /* 0x0000000a10007c0c */ /* 0x000fce0009782670 */
[----:B------:R-:W-:-:S06]  /*3f80*/  @!P0 IMAD.WIDE.U32 R16, R24, 0x8, R54 ;  /* 0x0000000818108825 */ /* 0x000fcc00078e0036 */
[----:B------:R-:W0:Y:S01]  /*3f90*/  @!P0 LDG.E.64 R16, desc[UR8][R16.64] ;  /* 0x0000000810108981 */ /* 0x000e22000c1e1b00 */
[----:B------:R-:W-:-:S06]  /*3fa0*/  @!P4 IMAD.WIDE.U32 R20, R22, 0x8, R54 ;  /* 0x000000081614c825 */ /* 0x000fcc00078e0036 */
[----:B------:R-:W3:Y:S01]  /*3fb0*/  @!P4 LDG.E.64 R20, desc[UR8][R20.64] ;  /* 0x000000081414c981 */ /* 0x000ee2000c1e1b00 */
[C---:B------:R-:W-:Y:S02]  /*3fc0*/  IADD3 R18, PT, PT, R23.reuse, 0x2, RZ ;  /* 0x0000000217127810 */ /* 0x040fe40007ffe0ff */
[C---:B------:R-:W-:Y:S02]  /*3fd0*/  IADD3 R60, PT, PT, R23.reuse, 0x4, RZ ;  /* 0x00000004173c7810 */ /* 0x040fe40007ffe0ff */
[----:B------:R-:W-:Y:S02]  /*3fe0*/  ISETP.EQ.OR P6, PT, R18, UR10, P2 ;  /* 0x0000000a12007c0c */ /* 0x000fe400097c2670 */
[----:B------:R-:W-:-:S04]  /*3ff0*/  IADD3 R18, PT, PT, R23, 0x3, RZ ;  /* 0x0000000317127810 */ /* 0x000fc80007ffe0ff */
[----:B------:R-:W-:-:S07]  /*4000*/  ISETP.EQ.OR P3, PT, R18, UR10, P2 ;  /* 0x0000000a12007c0c */ /* 0x000fce0009762670 */
[----:B--2---:R-:W-:-:S06]  /*4010*/  @!P6 IMAD.WIDE.U32 R18, R26, 0x8, R54 ;  /* 0x000000081a12e825 */ /* 0x004fcc00078e0036 */
[----:B------:R-:W2:Y:S01]  /*4020*/  @!P6 LDG.E.64 R18, desc[UR8][R18.64] ;  /* 0x000000081212e981 */ /* 0x000ea2000c1e1b00 */
[----:B0-----:R-:W-:Y:S01]  /*4030*/  @!P0 FADD.FTZ R14, R14, R16 ;  /* 0x000000100e0e8221 */ /* 0x001fe20000010000 */
[----:B------:R-:W-:Y:S01]  /*4040*/  @!P0 FADD.FTZ R15, R15, R17 ;  /* 0x000000110f0f8221 */ /* 0x000fe20000010000 */
[----:B------:R-:W-:Y:S01]  /*4050*/  @!P3 IMAD.WIDE.U32 R16, R27, 0x8, R54 ;  /* 0x000000081b10b825 */ /* 0x000fe200078e0036 */
[----:B------:R-:W-:-:S03]  /*4060*/  ISETP.EQ.OR P0, PT, R60, UR10, P2 ;  /* 0x0000000a3c007c0c */ /* 0x000fc60009702670 */
[----:B---3--:R-:W-:Y:S02]  /*4070*/  @!P4 FADD.FTZ R14, R14, R20 ;  /* 0x000000140e0ec221 */ /* 0x008fe40000010000 */
[----:B------:R-:W3:Y:S01]  /*4080*/  @!P3 LDG.E.64 R16, desc[UR8][R16.64] ;  /* 0x000000081010b981 */ /* 0x000ee2000c1e1b00 */
[----:B------:R-:W-:-:S07]  /*4090*/  @!P4 FADD.FTZ R15, R15, R21 ;  /* 0x000000150f0fc221 */ /* 0x000fce0000010000 */
[----:B------:R-:W-:-:S06]  /*40a0*/  @!P0 IMAD.WIDE.U32 R20, R28, 0x8, R54 ;  /* 0x000000081c148825 */ /* 0x000fcc00078e0036 */
[----:B------:R-:W4:Y:S01]  /*40b0*/  @!P0 LDG.E.64 R20, desc[UR8][R20.64] ;  /* 0x0000000814148981 */ /* 0x000f22000c1e1b00 */
[----:B------:R-:W-:Y:S01]  /*40c0*/  IADD3 R60, PT, PT, R23, 0x5, RZ ;  /* 0x00000005173c7810 */ /* 0x000fe20007ffe0ff */
[----:B--2---:R-:W-:Y:S01]  /*40d0*/  @!P6 FADD.FTZ R14, R14, R18 ;  /* 0x000000120e0ee221 */ /* 0x004fe20000010000 */
[----:B------:R-:W-:Y:S02]  /*40e0*/  @!P6 FADD.FTZ R15, R15, R19 ;  /* 0x000000130f0fe221 */ /* 0x000fe40000010000 */
[----:B------:R-:W-:Y:S02]  /*40f0*/  ISETP.EQ.OR P6, PT, R60, UR10, P2 ;  /* 0x0000000a3c007c0c */ /* 0x000fe400097c2670 */
[----:B------:R-:W-:-:S04]  /*4100*/  IADD3 R18, PT, PT, R23, 0x6, RZ ;  /* 0x0000000617127810 */ /* 0x000fc80007ffe0ff */
[----:B------:R-:W-:-:S13]  /*4110*/  ISETP.EQ.OR P4, PT, R18, UR10, P2 ;  /* 0x0000000a12007c0c */ /* 0x000fda0009782670 */
[----:B------:R-:W-:-:S06]  /*4120*/  @!P4 IMAD.WIDE.U32 R18, R31, 0x8, R54 ;  /* 0x000000081f12c825 */ /* 0x000fcc00078e0036 */
[----:B------:R-:W2:Y:S01]  /*4130*/  @!P4 LDG.E.64 R18, desc[UR8][R18.64] ;  /* 0x000000081212c981 */ /* 0x000ea2000c1e1b00 */
[----:B---3--:R-:W-:Y:S01]  /*4140*/  @!P3 FADD.FTZ R14, R14, R16 ;  /* 0x000000100e0eb221 */ /* 0x008fe20000010000 */
[----:B------:R-:W-:Y:S01]  /*4150*/  IADD3 R16, PT, PT, R23, 0x7, RZ ;  /* 0x0000000717107810 */ /* 0x000fe20007ffe0ff */
[----:B------:R-:W-:-:S03]  /*4160*/  @!P3 FADD.FTZ R15, R15, R17 ;  /* 0x000000110f0fb221 */ /* 0x000fc60000010000 */
[----:B------:R-:W-:Y:S01]  /*4170*/  ISETP.EQ.OR P3, PT, R16, UR10, P2 ;  /* 0x0000000a10007c0c */ /* 0x000fe20009762670 */
[----:B------:R-:W-:-:S06]  /*4180*/  @!P6 IMAD.WIDE.U32 R16, R30, 0x8, R54 ;  /* 0x000000081e10e825 */ /* 0x000fcc00078e0036 */
[----:B------:R-:W3:Y:S01]  /*4190*/  @!P6 LDG.E.64 R16, desc[UR8][R16.64] ;  /* 0x000000081010e981 */ /* 0x000ee2000c1e1b00 */
[----:B----4-:R-:W-:Y:S01]  /*41a0*/  @!P0 FADD.FTZ R14, R14, R20 ;  /* 0x000000140e0e8221 */ /* 0x010fe20000010000 */
[----:B------:R-:W-:-:S04]  /*41b0*/  @!P0 FADD.FTZ R15, R15, R21 ;  /* 0x000000150f0f8221 */ /* 0x000fc80000010000 */
[----:B------:R-:W-:-:S06]  /*41c0*/  @!P3 IMAD.WIDE.U32 R20, R29, 0x8, R54 ;  /* 0x000000081d14b825 */ /* 0x000fcc00078e0036 */
[----:B------:R-:W4:Y:S01]  /*41d0*/  @!P3 LDG.E.64 R20, desc[UR8][R20.64] ;  /* 0x000000081414b981 */ /* 0x000f22000c1e1b00 */
[----:B------:R-:W-:-:S04]  /*41e0*/  IADD3 R23, PT, PT, R23, 0x8, RZ ;  /* 0x0000000817177810 */ /* 0x000fc80007ffe0ff */
[----:B------:R-:W-:Y:S01]  /*41f0*/  ISETP.NE.AND P0, PT, R23, R25, PT ;  /* 0x000000191700720c */ /* 0x000fe20003f05270 */
[----:B------:R-:W-:Y:S01]  /*4200*/  UIADD3 UR5, UPT, UPT, UR5, 0x8, URZ ;  /* 0x0000000805057890 */ /* 0x000fe2000fffe0ff */
[C---:B------:R-:W-:Y:S02]  /*4210*/  LEA R24, R2.reuse, R24, 0x3 ;  /* 0x0000001802187211 */ /* 0x040fe400078e18ff */
[C---:B------:R-:W-:Y:S02]  /*4220*/  LEA R22, R2.reuse, R22, 0x3 ;  /* 0x0000001602167211 */ /* 0x040fe400078e18ff */
[C---:B------:R-:W-:Y:S02]  /*4230*/  LEA R26, R2.reuse, R26, 0x3 ;  /* 0x0000001a021a7211 */ /* 0x040fe400078e18ff */
[C---:B------:R-:W-:Y:S02]  /*4240*/  LEA R27, R2.reuse, R27, 0x3 ;  /* 0x0000001b021b7211 */ /* 0x040fe400078e18ff */
[----:B------:R-:W-:-:S02]  /*4250*/  LEA R28, R2, R28, 0x3 ;  /* 0x0000001c021c7211 */ /* 0x000fc400078e18ff */
[C---:B------:R-:W-:Y:S02]  /*4260*/  LEA R30, R2.reuse, R30, 0x3 ;  /* 0x0000001e021e7211 */ /* 0x040fe400078e18ff */
[C---:B------:R-:W-:Y:S02]  /*4270*/  LEA R31, R2.reuse, R31, 0x3 ;  /* 0x0000001f021f7211 */ /* 0x040fe400078e18ff */
[----:B------:R-:W-:Y:S01]  /*4280*/  LEA R29, R2, R29, 0x3 ;  /* 0x0000001d021d7211 */ /* 0x000fe200078e18ff */
[----:B---3--:R-:W-:Y:S01]  /*4290*/  @!P6 FADD.FTZ R14, R14, R16 ;  /* 0x000000100e0ee221 */ /* 0x008fe20000010000 */
[----:B------:R-:W-:-:S03]  /*42a0*/  @!P6 FADD.FTZ R15, R15, R17 ;  /* 0x000000110f0fe221 */ /* 0x000fc60000010000 */
[----:B--2---:R-:W-:Y:S01]  /*42b0*/  @!P4 FADD.FTZ R14, R14, R18 ;  /* 0x000000120e0ec221 */ /* 0x004fe20000010000 */
[----:B------:R-:W-:-:S03]  /*42c0*/  @!P4 FADD.FTZ R15, R15, R19 ;  /* 0x000000130f0fc221 */ /* 0x000fc60000010000 */
[----:B----4-:R-:W-:Y:S01]  /*42d0*/  @!P3 FADD.FTZ R14, R14, R20 ;  /* 0x000000140e0eb221 */ /* 0x010fe20000010000 */
[----:B------:R-:W-:Y:S01]  /*42e0*/  @!P3 FADD.FTZ R15, R15, R21 ;  /* 0x000000150f0fb221 */ /* 0x000fe20000010000 */
[----:B------:R-:W-:Y:S06]  /*42f0*/  @P0 BRA `(.L_x_711) ;  /* 0xfffffffc00140947 */ /* 0x000fec000383ffff */
.L_x_710:
[----:B-1----:R-:W-:-:S13]  /*4300*/  LOP3.LUT P0, R16, R3, 0x7, RZ, 0xc0, !PT ;  /* 0x0000000703107812 */ /* 0x002fda000780c0ff */
[----:B------:R-:W-:Y:S05]  /*4310*/  @!P0 BRA `(.L_x_707) ;  /* 0x0000000000f08947 */ /* 0x000fea0003800000 */
[----:B------:R-:W-:Y:S02]  /*4320*/  IADD3 R16, PT, PT, R16, -0x1, RZ ;  /* 0xffffffff10107810 */ /* 0x000fe40007ffe0ff */
[----:B------:R-:W-:Y:S02]  /*4330*/  LOP3.LUT P0, R22, R3, 0x3, RZ, 0xc0, !PT ;  /* 0x0000000303167812 */ /* 0x000fe4000780c0ff */
[----:B------:R-:W-:-:S13]  /*4340*/  ISETP.GE.U32.AND P3, PT, R16, 0x3, PT ;  /* 0x000000031000780c */ /* 0x000fda0003f66070 */
[----:B------:R-:W-:Y:S05]  /*4350*/  @!P3 BRA `(.L_x_712) ;  /* 0x000000000070b947 */ /* 0x000fea0003800000 */
[----:B------:R-:W-:-:S13]  /*4360*/  ISETP.EQ.OR P6, PT, R25, UR10, P2 ;  /* 0x0000000a19007c0c */ /* 0x000fda00097c2670 */
[----:B------:R-:W-:-:S04]  /*4370*/  @!P6 IMAD R17, R25, R2, R7 ;  /* 0x000000021911e224 */ /* 0x000fc800078e0207 */
[----:B------:R-:W-:-:S06]  /*4380*/  @!P6 IMAD.WIDE.U32 R16, R17, 0x8, R54 ;  /* 0x000000081110e825 */ /* 0x000fcc00078e0036 */
[----:B------:R-:W0:Y:S01]  /*4390*/  @!P6 LDG.E.64 R16, desc[UR8][R16.64] ;  /* 0x000000081010e981 */ /* 0x000e22000c1e1b00 */
[C---:B--2---:R-:W-:Y:S02]  /*43a0*/  IADD3 R19, PT, PT, R25.reuse, 0x1, RZ ;  /* 0x0000000119137810 */ /* 0x044fe40007ffe0ff */
[----:B------:R-:W-:Y:S02]  /*43b0*/  IADD3 R21, PT, PT, R25, 0x2, RZ ;  /* 0x0000000219157810 */ /* 0x000fe40007ffe0ff */
[----:B------:R-:W-:Y:S02]  /*43c0*/  ISETP.EQ.OR P4, PT, R19, UR10, P2 ;  /* 0x0000000a13007c0c */ /* 0x000fe40009782670 */
[----:B------:R-:W-:Y:S02]  /*43d0*/  IADD3 R23, PT, PT, R25, 0x3, RZ ;  /* 0x0000000319177810 */ /* 0x000fe40007ffe0ff */
[----:B------:R-:W-:-:S09]  /*43e0*/  ISETP.EQ.OR P3, PT, R21, UR10, P2 ;  /* 0x0000000a15007c0c */ /* 0x000fd20009762670 */
[----:B------:R-:W-:-:S04]  /*43f0*/  @!P4 IMAD R19, R19, R2, R7 ;  /* 0x000000021313c224 */ /* 0x000fc800078e0207 */
[----:B------:R-:W-:Y:S02]  /*4400*/  @!P3 IMAD R21, R21, R2, R7 ;  /* 0x000000021515b224 */ /* 0x000fe400078e0207 */
[----:B0-----:R-:W-:Y:S01]  /*4410*/  @!P6 FADD.FTZ R14, R14, R16 ;  /* 0x000000100e0ee221 */ /* 0x001fe20000010000 */
[----:B------:R-:W-:Y:S01]  /*4420*/  @!P6 FADD.FTZ R15, R15, R17 ;  /* 0x000000110f0fe221 */ /* 0x000fe20000010000 */
[----:B------:R-:W-:Y:S01]  /*4430*/  ISETP.EQ.OR P6, PT, R23, UR10, P2 ;  /* 0x0000000a17007c0c */ /* 0x000fe200097c2670 */
[----:B------:R-:W-:-:S04]  /*4440*/  @!P4 IMAD.WIDE.U32 R16, R19, 0x8, R54 ;  /* 0x000000081310c825 */ /* 0x000fc800078e0036 */
[----:B------:R-:W-:Y:S02]  /*4450*/  @!P3 IMAD.WIDE.U32 R18, R21, 0x8, R54 ;  /* 0x000000081512b825 */ /* 0x000fe400078e0036 */
[----:B------:R-:W2:Y:S04]  /*4460*/  @!P4 LDG.E.64 R16, desc[UR8][R16.64] ;  /* 0x000000081010c981 */ /* 0x000ea8000c1e1b00 */
[----:B------:R-:W3:Y:S02]  /*4470*/  @!P3 LDG.E.64 R18, desc[UR8][R18.64] ;  /* 0x000000081212b981 */ /* 0x000ee4000c1e1b00 */
        /* <DEDUP_REMOVED lines=10> */
.L_x_712:
[----:B------:R-:W-:Y:S05]  /*4520*/  @!P0 BRA `(.L_x_707) ;  /* 0x00000000006c8947 */ /* 0x000fea0003800000 */
[----:B------:R-:W-:Y:S02]  /*4530*/  ISETP.NE.AND P0, PT, R22, 0x1, PT ;  /* 0x000000011600780c */ /* 0x000fe40003f05270 */
[----:B------:R-:W-:-:S11]  /*4540*/  LOP3.LUT R20, R3, 0x1, RZ, 0xc0, !PT ;  /* 0x0000000103147812 */ /* 0x000fd600078ec0ff */
[----:B------:R-:W-:Y:S05]  /*4550*/  @!P0 BRA `(.L_x_713) ;  /* 0x0000000000388947 */ /* 0x000fea0003800000 */
[C---:B--2---:R-:W-:Y:S02]  /*4560*/  IADD3 R19, PT, PT, R25.reuse, 0x1, RZ ;  /* 0x0000000119137810 */ /* 0x044fe40007ffe0ff */
[----:B------:R-:W-:Y:S02]  /*4570*/  ISETP.EQ.OR P3, PT, R25, UR10, P2 ;  /* 0x0000000a19007c0c */ /* 0x000fe40009762670 */
[----:B------:R-:W-:-:S11]  /*4580*/  ISETP.EQ.OR P0, PT, R19, UR10, P2 ;  /* 0x0000000a13007c0c */ /* 0x000fd60009702670 */
        /* <DEDUP_REMOVED lines=11> */
.L_x_713:
[----:B------:R-:W-:Y:S01]  /*4640*/  ISETP.EQ.OR P0, PT, R25, UR10, P2 ;  /* 0x0000000a19007c0c */ /* 0x000fe20009702670 */
        /* <DEDUP_REMOVED lines=8> */
.L_x_714:
[----:B------:R-:W-:Y:S05]  /*46d0*/  BSYNC.RECONVERGENT B0 ;  /* 0x0000000000007941 */ /* 0x000fea0003800200 */
.L_x_707:
[----:B------:R-:W5:Y:S01]  /*46e0*/  S2UR UR6, SR_CgaCtaId ;  /* 0x00000000000679c3 */ /* 0x000f620000008800 */
[----:B------:R-:W-:Y:S01]  /*46f0*/  UMOV UR5, 0x400 ;  /* 0x0000040000057882 */ /* 0x000fe20000000000 */
[----:B------:R-:W0:Y:S01]  /*4700*/  LDCU.64 UR12, c[0x0][0x400] ;  /* 0x00008000ff0c77ac */ /* 0x000e220008000a00 */
[----:B---34-:R-:W-:Y:S01]  /*4710*/  SHF.R.U32.HI R16, RZ, 0x4, R32 ;  /* 0x00000004ff107819 */ /* 0x018fe20000011620 */
[----:B------:R-:W-:Y:S02]  /*4720*/  HADD2.F32 R27, -RZ, R41.H0_H0 ;  /* 0x20000029ff1b7230 */ /* 0x000fe40000004100 */
[--C-:B------:R-:W-:Y:S02]  /*4730*/  HADD2.F32 R25, -RZ, R37.reuse.H0_H0 ;  /* 0x20000025ff197230 */ /* 0x100fe40000004100 */
[----:B-1----:R-:W1:Y:S01]  /*4740*/  LDC R17, c[0x0][0x41c] ;  /* 0x00010700ff117b82 */ /* 0x002e620000000800 */
[----:B------:R-:W-:Y:S02]  /*4750*/  HADD2.F32 R18, -RZ, R50.H1_H1 ;  /* 0x30000032ff127230 */ /* 0x000fe40000004100 */
[----:B------:R-:W-:Y:S01]  /*4760*/  FADD.FTZ R60, -R8, R27 ;  /* 0x0000001b083c7221 */ /* 0x000fe20000010100 */
[----:B------:R-:W-:-:S02]  /*4770*/  HADD2.F32 R37, -RZ, R37.H1_H1 ;  /* 0x30000025ff257230 */ /* 0x000fc40000004100 */
[C---:B------:R-:W-:Y:S01]  /*4780*/  FADD.FTZ R26, -R8.reuse, R25 ;  /* 0x00000019081a7221 */ /* 0x040fe20000010100 */
[--C-:B------:R-:W-:Y:S02]  /*4790*/  HADD2.F32 R23, -RZ, R36.reuse.H0_H0 ;  /* 0x20000024ff177230 */ /* 0x100fe40000004100 */
[C---:B------:R-:W-:Y:S01]  /*47a0*/  FADD.FTZ R27, -R8.reuse, R18 ;  /* 0x00000012081b7221 */ /* 0x040fe20000010100 */
[----:B------:R-:W-:Y:S02]  /*47b0*/  HADD2.F32 R21, -RZ, R43.H0_H0 ;  /* 0x2000002bff157230 */ /* 0x000fe40000004100 */
[C---:B------:R-:W-:Y:S01]  /*47c0*/  FADD.FTZ R25, -R8.reuse, R37 ;  /* 0x0000002508197221 */ /* 0x040fe20000010100 */
[----:B------:R-:W-:Y:S02]  /*47d0*/  HADD2.F32 R31, -RZ, R36.H1_H1 ;  /* 0x30000024ff1f7230 */ /* 0x000fe40000004100 */
[----:B------:R-:W-:Y:S01]  /*47e0*/  FADD.FTZ R24, -R8, R23 ;  /* 0x0000001708187221 */ /* 0x000fe20000010100 */
[----:B--2---:R-:W-:-:S02]  /*47f0*/  HADD2.F32 R19, -RZ, R34.H0_H0 ;  /* 0x20000022ff137230 */ /* 0x004fc40000004100 */
[----:B------:R-:W-:Y:S02]  /*4800*/  HADD2.F32 R43, -RZ, R43.H1_H1 ;  /* 0x3000002bff2b7230 */ /* 0x000fe40000004100 */
[C---:B------:R-:W-:Y:S01]  /*4810*/  FADD.FTZ R23, -R8.reuse, R31 ;  /* 0x0000001f08177221 */ /* 0x040fe20000010100 */
[----:B------:R-:W-:Y:S01]  /*4820*/  HADD2.F32 R29, -RZ, R34.H1_H1 ;  /* 0x30000022ff1d7230 */ /* 0x000fe20000004100 */
[----:B-----5:R-:W-:Y:S01]  /*4830*/  ULEA UR5, UR6, UR5, 0x18 ;  /* 0x0000000506057291 */ /* 0x020fe2000f8ec0ff */
[----:B------:R-:W-:Y:S01]  /*4840*/  HADD2.F32 R41, -RZ, R41.H1_H1 ;  /* 0x30000029ff297230 */ /* 0x000fe20000004100 */
[----:B------:R-:W2:Y:S01]  /*4850*/  LDCU UR6, c[0x0][0x42c] ;  /* 0x00008580ff0677ac */ /* 0x000ea20008000800 */
[--C-:B------:R-:W-:Y:S02]  /*4860*/  HADD2.F32 R55, -RZ, R39.reuse.H0_H0 ;  /* 0x20000027ff377230 */ /* 0x100fe40000004100 */
[----:B------:R-:W-:Y:S01]  /*4870*/  FADD.FTZ R22, -R8, R19 ;  /* 0x0000001308167221 */ /* 0x000fe20000010100 */
[----:B------:R-:W-:-:S02]  /*4880*/  HADD2.F32 R61, -RZ, R39.H1_H1 ;  /* 0x30000027ff3d7230 */ /* 0x000fc40000004100 */
[C---:B------:R-:W-:Y:S01]  /*4890*/  FADD.FTZ R39, -R8.reuse, R21 ;  /* 0x0000001508277221 */ /* 0x040fe20000010100 */
[----:B------:R-:W-:Y:S02]  /*48a0*/  HADD2.F32 R28, -RZ, R50.H0_H0 ;  /* 0x20000032ff1c7230 */ /* 0x000fe40000004100 */
[C---:B------:R-:W-:Y:S01]  /*48b0*/  FADD.FTZ R21, -R8.reuse, R43 ;  /* 0x0000002b08157221 */ /* 0x040fe20000010100 */
[----:B------:R-:W-:Y:S01]  /*48c0*/  @!P2 STS.64 [UR5+0x98], R14 ;  /* 0x0000980eff00a988 */ /* 0x000fe20008000a05 */
[----:B-1----:R-:W-:Y:S02]  /*48d0*/  IMAD R16, R17, UR10, R16 ;  /* 0x0000000a11107c24 */ /* 0x002fe4000f8e0210 */
[----:B------:R-:W-:Y:S01]  /*48e0*/  FADD.FTZ R19, -R8, R29 ;  /* 0x0000001d08137221 */ /* 0x000fe20000010100 */
[--C-:B------:R-:W-:Y:S01]  /*48f0*/  HADD2.F32 R17, -RZ, R53.reuse.H0_H0 ;  /* 0x20000035ff117230 */ /* 0x100fe20000004100 */
[----:B------:R-:W-:Y:S01]  /*4900*/  BAR.SYNC.DEFER_BLOCKING 0x0 ;  /* 0x0000000000007b1d */ /* 0x000fe20000010000 */
[----:B------:R-:W-:Y:S01]  /*4910*/  HADD2.F32 R53, -RZ, R53.H1_H1 ;  /* 0x30000035ff357230 */ /* 0x000fe20000004100 */
[----:B------:R-:W-:Y:S01]  /*4920*/  IADD3 R37, PT, PT, R16, 0x20, RZ ;  /* 0x0000002010257810 */ /* 0x000fe20007ffe0ff */
[----:B------:R-:W-:Y:S01]  /*4930*/  FADD.FTZ R54, -R8, R41 ;  /* 0x0000002908367221 */ /* 0x000fe20000010100 */
[----:B------:R-:W-:Y:S01]  /*4940*/  IADD3 R18, PT, PT, R16, 0x40, RZ ;  /* 0x0000004010127810 */ /* 0x000fe20007ffe0ff */
[----:B------:R-:W-:Y:S01]  /*4950*/  FADD.FTZ R50, -R8, R55 ;  /* 0x0000003708327221 */ /* 0x000fe20000010100 */
[----:B0-----:R-:W-:Y:S01]  /*4960*/  ISETP.GE.U32.AND P0, PT, R16, UR12, PT ;  /* 0x0000000c10007c0c */ /* 0x001fe2000bf06070 */
[C---:B------:R-:W-:Y:S01]  /*4970*/  FADD.FTZ R36, -R8.reuse, R61 ;  /* 0x0000003d08247221 */ /* 0x040fe20000010100 */
[----:B------:R-:W-:Y:S01]  /*4980*/  SHF.R.S32.HI R20, RZ, 0x1f, R16 ;  /* 0x0000001fff147819 */ /* 0x000fe20000011410 */
[C---:B------:R-:W-:Y:S01]  /*4990*/  FADD.FTZ R28, -R8.reuse, R28 ;  /* 0x0000001c081c7221 */ /* 0x040fe20000010100 */
[----:B------:R-:W-:Y:S01]  /*49a0*/  ISETP.GE.U32.AND P2, PT, R37, UR12, PT ;  /* 0x0000000c25007c0c */ /* 0x000fe2000bf46070 */
[----:B------:R-:W-:Y:S01]  /*49b0*/  FADD.FTZ R17, -R8, R17 ;  /* 0x0000001108117221 */ /* 0x000fe20000010100 */
[----:B------:R-:W-:Y:S01]  /*49c0*/  ISETP.GE.U32.AND P3, PT, R18, UR12, PT ;  /* 0x0000000c12007c0c */ /* 0x000fe2000bf66070 */
[----:B------:R-:W-:Y:S01]  /*49d0*/  FADD.FTZ R8, -R8, R53 ;  /* 0x0000003508087221 */ /* 0x000fe20000010100 */
[----:B------:R-:W-:Y:S01]  /*49e0*/  SHF.R.S32.HI R34, RZ, 0x1f, R37 ;  /* 0x0000001fff227819 */ /* 0x000fe20000011425 */
[-C--:B------:R-:W-:Y:S01]  /*49f0*/  FMUL.FTZ R39, R39, R9.reuse ;  /* 0x0000000927277220 */ /* 0x080fe20000410000 */
[----:B------:R-:W-:Y:S01]  /*4a00*/  SHF.R.S32.HI R31, RZ, 0x1f, R18 ;  /* 0x0000001fff1f7819 */ /* 0x000fe20000011412 */
[----:B------:R-:W-:Y:S01]  /*4a10*/  FMUL.FTZ R21, R21, R9 ;  /* 0x0000000915157220 */ /* 0x000fe20000410000 */
[----:B------:R-:W-:-:S02]  /*4a20*/  ISETP.GE.AND.EX P0, PT, R20, UR13, PT, P0 ;  /* 0x0000000d14007c0c */ /* 0x000fc4000bf06300 */
[----:B------:R-:W-:Y:S02]  /*4a30*/  ISETP.GE.AND.EX P2, PT, R34, UR13, PT, P2 ;  /* 0x0000000d22007c0c */ /* 0x000fe4000bf46320 */
[----:B------:R-:W-:Y:S01]  /*4a40*/  ISETP.GE.AND.EX P3, PT, R31, UR13, PT, P3 ;  /* 0x0000000d1f007c0c */ /* 0x000fe2000bf66330 */
[----:B------:R-:W2:Y:S02]  /*4a50*/  LDS.64 R14, [UR5+0x98] ;  /* 0x00009805ff0e7984 */ /* 0x000ea40008000a00 */
[----:B--2---:R-:W-:Y:S01]  /*4a60*/  FMUL.FTZ R29, R14, UR6 ;  /* 0x000000060e1d7c20 */ /* 0x004fe20008410000 */
[----:B------:R-:W-:Y:S01]  /*4a70*/  FMUL.FTZ R30, R15, UR6 ;  /* 0x000000060f1e7c20 */ /* 0x000fe20008410000 */
[--C-:B------:R-:W-:Y:S02]  /*4a80*/  HADD2.F32 R15, -RZ, R42.reuse.H0_H0 ;  /* 0x2000002aff0f7230 */ /* 0x100fe40000004100 */
[----:B------:R-:W-:Y:S01]  /*4a90*/  HADD2.F32 R42, -RZ, R42.H1_H1 ;  /* 0x3000002aff2a7230 */ /* 0x000fe20000004100 */
        /* <DEDUP_REMOVED lines=11> */
[----:B0-----:R-:W-:Y:S01]  /*4b50*/  FMUL.FTZ R15, R15, R43 ;  /* 0x0000002b0f0f7220 */ /* 0x001fe20000410000 */
[----:B------:R-:W-:-:S04]  /*4b60*/  FADD.FTZ R43, -R43, 1 ;  /* 0x3f8000002b2b7421 */ /* 0x000fc80000010100 */
[----:B------:R-:W-:Y:S01]  /*4b70*/  FFMA.FTZ R14, R14, R43, 1 ;  /* 0x3f8000000e0e7423 */ /* 0x000fe2000001002b */
[----:B-1----:R-:W-:Y:S01]  /*4b80*/  FADD.FTZ R55, -R53, 1 ;  /* 0x3f80000035377421 */ /* 0x002fe20000010100 */
[----:B------:R-:W-:Y:S02]  /*4b90*/  FMUL.FTZ R42, R42, R53 ;  /* 0x000000352a2a7220 */ /* 0x000fe40000410000 */
[----:B------:R-:W-:Y:S01]  /*4ba0*/  FMUL.FTZ R15, R15, R14 ;  /* 0x0000000e0f0f7220 */ /* 0x000fe20000410000 */
[----:B------:R-:W-:-:S04]  /*4bb0*/  FFMA.FTZ R55, R41, R55, 1 ;  /* 0x3f80000029377423 */ /* 0x000fc80000010037 */
[----:B------:R-:W-:-:S07]  /*4bc0*/  FMUL.FTZ R42, R42, R55 ;  /* 0x000000372a2a7220 */ /* 0x000fce0000410000 */
.L_x_715:
[C-C-:B------:R-:W-:Y:S01]  /*4bd0*/  FFMA.FTZ R39, R29.reuse, R39, R30.reuse ;  /* 0x000000271d277223 */ /* 0x140fe2000001001e */
[----:B------:R-:W-:Y:S01]  /*4be0*/  FFMA.FTZ R14, R29, R21, R30 ;  /* 0x000000151d0e7223 */ /* 0x000fe2000001001e */
[----:B------:R-:W-:Y:S02]  /*4bf0*/  BSSY.RECONVERGENT B0, `(.L_x_716) ;  /* 0x0000013000007945 */ /* 0x000fe40003800200 */
        /* <DEDUP_REMOVED lines=15> */
[----:B------:R-:W-:Y:S02]  /*4cf0*/  F2FP.F16.F32.PACK_AB R41, R41, R42 ;  /* 0x0000002a2929723e */ /* 0x000fe400000000ff */
[----:B------:R-:W-:-:S05]  /*4d00*/  LEA.HI.X R21, R14, UR7, R43, 0x1, P0 ;  /* 0x000000070e157c11 */ /* 0x000fca00080f0c2b */
[----:B------:R0:W-:Y:S02]  /*4d10*/  STG.E desc[UR8][R20.64], R41 ;  /* 0x0000002914007986 */ /* 0x0001e4000c101908 */
.L_x_717:
[----:B------:R-:W-:Y:S05]  /*4d20*/  BSYNC.RECONVERGENT B0 ;  /* 0x0000000000007941 */ /* 0x000fea0003800200 */
.L_x_716:
[--C-:B------:R-:W-:Y:S02]  /*4d30*/  HADD2.F32 R15, -RZ, R40.reuse.H0_H0 ;  /* 0x20000028ff0f7230 */ /* 0x100fe40000004100 */
[----:B0-----:R-:W-:Y:S01]  /*4d40*/  FFMA.FTZ R21, R29, R39, R30 ;  /* 0x000000271d157223 */ /* 0x001fe2000001001e */
[----:B------:R-:W-:Y:S02]  /*4d50*/  HADD2.F32 R40, -RZ, R40.H1_H1 ;  /* 0x30000028ff287230 */ /* 0x000fe40000004100 */
[----:B------:R-:W-:Y:S01]  /*4d60*/  FMUL.FTZ R54, R54, R9 ;  /* 0x0000000936367220 */ /* 0x000fe20000410000 */
        /* <DEDUP_REMOVED lines=14> */
[----:B-1----:R-:W-:Y:S01]  /*4e50*/  FMUL.FTZ R15, R15, R42 ;  /* 0x0000002a0f0f7220 */ /* 0x002fe20000410000 */
[----:B------:R-:W-:Y:S02]  /*4e60*/  FADD.FTZ R42, -R42, 1 ;  /* 0x3f8000002a2a7421 */ /* 0x000fe40000010100 */
[----:B------:R-:W-:Y:S02]  /*4e70*/  FMUL.FTZ R40, R40, R55 ;  /* 0x0000003728287220 */ /* 0x000fe40000410000 */
[----:B------:R-:W-:-:S04]  /*4e80*/  FFMA.FTZ R42, R39, R42, 1 ;  /* 0x3f800000272a7423 */ /* 0x000fc8000001002a */
[----:B------:R-:W-:-:S07]  /*4e90*/  FMUL.FTZ R15, R15, R42 ;  /* 0x0000002a0f0f7220 */ /* 0x000fce0000410000 */
.L_x_718:
        /* <DEDUP_REMOVED lines=14> */
[-C--:B------:R-:W-:Y:S01]  /*4f80*/  FMUL.FTZ R37, R20, R9.reuse ;  /* 0x0000000914257220 */ /* 0x080fe20000410000 */
[----:B------:R-:W-:Y:S01]  /*4f90*/  FMUL.FTZ R34, R54, R9 ;  /* 0x0000000936227220 */ /* 0x000fe20000410000 */
[----:B-1----:R-:W-:Y:S02]  /*4fa0*/  LEA R20, P0, R14, UR14, 0x1 ;  /* 0x0000000e0e147c11 */ /* 0x002fe4000f8008ff */
[----:B------:R-:W-:Y:S02]  /*4fb0*/  IADD3 R21, PT, PT, R15, R21, RZ ;  /* 0x000000150f157210 */ /* 0x000fe40007ffe0ff */
[----:B------:R-:W-:Y:S02]  /*4fc0*/  F2FP.F16.F32.PACK_AB R15, R34, R37 ;  /* 0x00000025220f723e */ /* 0x000fe400000000ff */
[----:B------:R-:W-:-:S05]  /*4fd0*/  LEA.HI.X R21, R14, UR15, R21, 0x1, P0 ;  /* 0x0000000f0e157c11 */ /* 0x000fca00080f0c15 */
[----:B------:R0:W-:Y:S02]  /*4fe0*/  STG.E desc[UR8][R20.64], R15 ;  /* 0x0000000f14007986 */ /* 0x0001e4000c101908 */
.L_x_720:
[----:B------:R-:W-:Y:S05]  /*4ff0*/  BSYNC.RECONVERGENT B0 ;  /* 0x0000000000007941 */ /* 0x000fea0003800200 */
.L_x_719:
[--C-:B0-----:R-:W-:Y:S02]  /*5000*/  HADD2.F32 R20, -RZ, R38.reuse.H0_H0 ;  /* 0x20000026ff147230 */ /* 0x101fe40000004100 */
[C-C-:B------:R-:W-:Y:S01]  /*5010*/  FFMA.FTZ R15, R29.reuse, R39, R30.reuse ;  /* 0x000000271d0f7223 */ /* 0x140fe2000001001e */
[----:B------:R-:W-:Y:S01]  /*5020*/  FFMA.FTZ R14, R29, R36, R30 ;  /* 0x000000241d0e7223 */ /* 0x000fe2000001001e */
        /* <DEDUP_REMOVED lines=20> */
.L_x_721:
[----:B------:R-:W-:Y:S01]  /*5170*/  BSSY.RECONVERGENT B0, `(.L_x_722) ;  /* 0x0000012000007945 */ /* 0x000fe20003800200 */
[----:B------:R-:W-:Y:S01]  /*5180*/  FFMA.FTZ R20, R12, R20, -R15 ;  /* 0x000000140c147223 */ /* 0x000fe2000001080f */
[----:B------:R-:W-:Y:S02]  /*5190*/  FFMA.FTZ R38, R13, R38, -R14 ;  /* 0x000000260d267223 */ /* 0x000fe4000001080e */
[----:B------:R-:W-:Y:S05]  /*51a0*/  @P3 BRA `(.L_x_723) ;  /* 0x0000000000383947 */ /* 0x000fea0003800000 */
        /* <DEDUP_REMOVED lines=14> */
.L_x_723:
[----:B------:R-:W-:Y:S05]  /*5290*/  BSYNC.RECONVERGENT B0 ;  /* 0x0000000000007941 */ /* 0x000fea0003800200 */
.L_x_722:
[--C-:B0-----:R-:W-:Y:S02]  /*52a0*/  HADD2.F32 R15, -RZ, R51.reuse.H0_H0 ;  /* 0x20000033ff0f7230 */ /* 0x101fe40000004100 */
[-C--:B------:R-:W-:Y:S01]  /*52b0*/  FMUL.FTZ R43, R28, R9.reuse ;  /* 0x000000091c2b7220 */ /* 0x080fe20000410000 */
        /* <DEDUP_REMOVED lines=21> */
.L_x_724:
        /* <DEDUP_REMOVED lines=10> */
[-C--:B------:R-:W-:Y:S01]  /*54b0*/  FMUL.FTZ R27, R18, R9.reuse ;  /* 0x00000009121b7220 */ /* 0x080fe20000410000 */
[----:B------:R-:W-:Y:S01]  /*54c0*/  FMUL.FTZ R18, R20, R9 ;  /* 0x0000000914127220 */ /* 0x000fe20000410000 */
        /* <DEDUP_REMOVED lines=8> */
.L_x_726:
[----:B------:R-:W-:Y:S05]  /*5550*/  BSYNC.RECONVERGENT B0 ;  /* 0x0000000000007941 */ /* 0x000fea0003800200 */
.L_x_725:
[----:B------:R-:W-:Y:S01]  /*5560*/  UISETP.NE.AND UP0, UPT, UR11, URZ, UPT ;  /* 0x000000ff0b00728c */ /* 0x000fe2000bf05270 */
[-C--:B------:R-:W-:Y:S01]  /*5570*/  FMUL.FTZ R39, R26, R9.reuse ;  /* 0x000000091a277220 */ /* 0x080fe20000410000 */
[-C--:B------:R-:W-:Y:S01]  /*5580*/  FMUL.FTZ R26, R23, R9.reuse ;  /* 0x00000009171a7220 */ /* 0x080fe20000410000 */
[----:B------:R-:W-:Y:S01]  /*5590*/  IADD3 R23, PT, PT, R16, 0xa0, RZ ;  /* 0x000000a010177810 */ /* 0x000fe20007ffe0ff */
[-C--:B0-----:R-:W-:Y:S01]  /*55a0*/  FMUL.FTZ R21, R22, R9.reuse ;  /* 0x0000000916157220 */ /* 0x081fe20000410000 */
[----:B------:R-:W-:Y:S01]  /*55b0*/  IADD3 R18, PT, PT, R16, 0xc0, RZ ;  /* 0x000000c010127810 */ /* 0x000fe20007ffe0ff */
[-C--:B------:R-:W-:Y:S01]  /*55c0*/  FMUL.FTZ R22, R19, R9.reuse ;  /* 0x0000000913167220 */ /* 0x080fe20000410000 */
[-C--:B------:R-:W-:Y:S01]  /*55d0*/  FMUL.FTZ R38, R25, R9.reuse ;  /* 0x0000000919267220 */ /* 0x080fe20000410000 */
[-C--:B------:R-:W-:Y:S01]  /*55e0*/  FMUL.FTZ R27, R24, R9.reuse ;  /* 0x00000009181b7220 */ /* 0x080fe20000410000 */
[-C--:B------:R-:W-:Y:S01]  /*55f0*/  FMUL.FTZ R19, R17, R9.reuse ;  /* 0x0000000911137220 */ /* 0x080fe20000410000 */
[----:B------:R-:W-:Y:S01]  /*5600*/  ISETP.GE.U32.AND P1, PT, R47, UR12, PT ;  /* 0x0000000c2f007c0c */ /* 0x000fe2000bf26070 */
[----:B------:R-:W-:Y:S01]  /*5610*/  FMUL.FTZ R8, R8, R9 ;  /* 0x0000000908087220 */ /* 0x000fe20000410000 */
[----:B------:R-:W-:Y:S01]  /*5620*/  ISETP.GE.U32.AND P2, PT, R23, UR12, PT ;  /* 0x0000000c17007c0c */ /* 0x000fe2000bf46070 */
[C-C-:B------:R-:W-:Y:S01]  /*5630*/  FFMA.FTZ R15, R29.reuse, R39, R30.reuse ;  /* 0x000000271d0f7223 */ /* 0x140fe2000001001e */
[----:B------:R-:W-:Y:S01]  /*5640*/  ISETP.GE.U32.AND P3, PT, R18, UR12, PT ;  /* 0x0000000c12007c0c */ /* 0x000fe2000bf66070 */
[C-C-:B------:R-:W-:Y:S01]  /*5650*/  FFMA.FTZ R14, R29.reuse, R38, R30.reuse ;  /* 0x000000261d0e7223 */ /* 0x140fe2000001001e */
[----:B------:R-:W-:Y:S01]  /*5660*/  SHF.R.S32.HI R28, RZ, 0x1f, R23 ;  /* 0x0000001fff1c7819 */ /* 0x000fe20000011417 */
[C---:B------:R-:W-:Y:S01]  /*5670*/  FFMA.FTZ R37, R29.reuse, R27, R30 ;  /* 0x0000001b1d257223 */ /* 0x040fe2000001001e */
[----:B------:R-:W-:Y:S01]  /*5680*/  SHF.R.S32.HI R20, RZ, 0x1f, R18 ;  /* 0x0000001fff147819 */ /* 0x000fe20000011412 */
[C-C-:B------:R-:W-:Y:S01]  /*5690*/  FFMA.FTZ R34, R29.reuse, R26, R30.reuse ;  /* 0x0000001a1d227223 */ /* 0x140fe2000001001e */
[C-C-:B------:R-:W-:Y:S01]  /*56a0*/  FFMA.FTZ R31, R29.reuse, R21, R30.reuse ;  /* 0x000000151d1f7223 */ /* 0x140fe2000001001e */
[C-C-:B------:R-:W-:Y:S01]  /*56b0*/  FFMA.FTZ R24, R29.reuse, R22, R30.reuse ;  /* 0x000000161d187223 */ /* 0x140fe2000001001e */
[C-C-:B------:R-:W-:Y:S01]  /*56c0*/  FFMA.FTZ R25, R29.reuse, R19, R30.reuse ;  /* 0x000000131d197223 */ /* 0x140fe2000001001e */
[--C-:B------:R-:W-:Y:S01]  /*56d0*/  HADD2.F32 R16, -RZ, R49.reuse.H0_H0 ;  /* 0x20000031ff107230 */ /* 0x100fe20000004100 */
[----:B------:R-:W-:Y:S01]  /*56e0*/  ISETP.GE.U32.AND P0, PT, R46, UR12, PT ;  /* 0x0000000c2e007c0c */ /* 0x000fe2000bf06070 */
[----:B------:R-:W-:Y:S01]  /*56f0*/  FFMA.FTZ R30, R29, R8, R30 ;  /* 0x000000081d1e7223 */ /* 0x000fe2000001001e */
[----:B------:R-:W-:Y:S01]  /*5700*/  ISETP.GE.AND.EX P1, PT, R5, UR13, PT, P1 ;  /* 0x0000000d05007c0c */ /* 0x000fe2000bf26310 */
        /* <DEDUP_REMOVED lines=22> */
.L_x_727:
        /* <DEDUP_REMOVED lines=18> */
.L_x_729:
[----:B------:R-:W-:Y:S05]  /*5990*/  BSYNC.RECONVERGENT B0 ;  /* 0x0000000000007941 */ /* 0x000fea0003800200 */
.L_x_728:
        /* <DEDUP_REMOVED lines=21> */
.L_x_730:
        /* <DEDUP_REMOVED lines=18> */
.L_x_732:
[----:B------:R-:W-:Y:S05]  /*5c10*/  BSYNC.RECONVERGENT B0 ;  /* 0x0000000000007941 */ /* 0x000fea0003800200 */
.L_x_731:
        /* <DEDUP_REMOVED lines=21> */
.L_x_733:
        /* <DEDUP_REMOVED lines=15> */
[----:B------:R-:W-:Y:S02]  /*5e60*/  F2FP.F16.F32.PACK_AB R15, R18, R21 ;  /* 0x00000015120f723e */ /* 0x000fe400000000ff */
[----:B------:R-:W-:-:S05]  /*5e70*/  LEA.HI.X R17, R14, UR15, R17, 0x1, P1 ;  /* 0x0000000f0e117c11 */ /* 0x000fca00088f0c11 */
[----:B------:R0:W-:Y:S02]  /*5e80*/  STG.E desc[UR8][R16.64], R15 ;  /* 0x0000000f10007986 */ /* 0x0001e4000c101908 */
.L_x_735:
[----:B------:R-:W-:Y:S05]  /*5e90*/  BSYNC.RECONVERGENT B0 ;  /* 0x0000000000007941 */ /* 0x000fea0003800200 */
.L_x_734:
        /* <DEDUP_REMOVED lines=21> */
.L_x_736:
[----:B------:R-:W-:Y:S01]  /*5ff0*/  ISETP.GE.AND.EX P0, PT, R6, UR13, PT, P0 ;  /* 0x0000000d06007c0c */ /* 0x000fe2000bf06300 */
[----:B------:R-:W-:Y:S01]  /*6000*/  FFMA.FTZ R12, R12, R14, -R25 ;  /* 0x0000000e0c0c7223 */ /* 0x000fe20000010819 */
[----:B------:R-:W-:Y:S01]  /*6010*/  FFMA.FTZ R30, R13, R52, -R30 ;  /* 0x000000340d1e7223 */ /* 0x000fe2000001081e */
[----:B------:R-:W-:Y:S02]  /*6020*/  BSSY.RECONVERGENT B0, `(.L_x_737) ;  /* 0x000000f000007945 */ /* 0x000fe40003800200 */
[-C--:B------:R-:W-:Y:S01]  /*6030*/  FMUL.FTZ R11, R12, R9.reuse ;  /* 0x000000090c0b7220 */ /* 0x080fe20000410000 */
[----:B------:R-:W-:-:S07]  /*6040*/  FMUL.FTZ R30, R30, R9 ;  /* 0x000000091e1e7220 */ /* 0x000fce0000410000 */
[----:B------:R-:W-:Y:S05]  /*6050*/  @P0 BRA `(.L_x_738) ;  /* 0x00000000002c0947 */ /* 0x000fea0003800000 */
[----:B------:R-:W1:Y:S01]  /*6060*/  LDCU.64 UR6, c[0x0][0x3f8] ;  /* 0x00007f00ff0677ac */ /* 0x000e620008000a00 */
[----:B------:R-:W-:Y:S02]  /*6070*/  MOV R57, R59 ;  /* 0x0000003b00397202 */ /* 0x000fe40000000f00 */
[----:B------:R-:W-:Y:S01]  /*6080*/  F2FP.F16.F32.PACK_AB R11, R30, R11 ;  /* 0x0000000b1e0b723e */ /* 0x000fe200000000ff */
        /* <DEDUP_REMOVED lines=8> */
.L_x_738:
[----:B------:R-:W-:Y:S05]  /*6110*/  BSYNC.RECONVERGENT B0 ;  /* 0x0000000000007941 */ /* 0x000fea0003800200 */
.L_x_737:
[----:B------:R-:W-:Y:S02]  /*6120*/  IADD3 R44, PT, PT, R2, R44, RZ ;  /* 0x0000002c022c7210 */ /* 0x000fe40007ffe0ff */
[----:B------:R-:W-:Y:S02]  /*6130*/  IADD3 R45, PT, PT, R45, 0x1, RZ ;  /* 0x000000012d2d7810 */ /* 0x000fe40007ffe0ff */
[----:B------:R-:W-:-:S13]  /*6140*/  ISETP.GE.AND P0, PT, R44, UR4, PT ;  /* 0x000000042c007c0c */ /* 0x000fda000bf06270 */
[----:B------:R-:W-:Y:S05]  /*6150*/  @!P0 BRA `(.L_x_739) ;  /* 0xffffffa0000c8947 */ /* 0x000fea000383ffff */
.L_x_696:
[----:B------:R-:W2:Y:S01]  /*6160*/  LDC R4, c[0x0][0x370] ;  /* 0x0000dc00ff047b82 */ /* 0x000ea20000000800 */
[----:B------:R-:W-:Y:S01]  /*6170*/  ISETP.NE.AND P2, PT, R32, RZ, PT ;  /* 0x000000ff2000720c */ /* 0x000fe20003f45270 */
[----:B------:R-:W-:Y:S06]  /*6180*/  BSSY.RECONVERGENT B0, `(.L_x_740) ;  /* 0x0000011000007945 */ /* 0x000fec0003800200 */
[----:B-1----:R-:W1:Y:S08]  /*6190*/  LDC R9, c[0x0][0x374] ;  /* 0x0000dd00ff097b82 */ /* 0x002e700000000800 */
[----:B------:R-:W3:Y:S01]  /*61a0*/  LDC.64 R2, c[0x0][0x3c8] ;  /* 0x0000f200ff027b82 */ /* 0x000ee20000000a00 */
[----:B--2---:R-:W-:-:S02]  /*61b0*/  IADD3 R5, PT, PT, R4, -0x1, RZ ;  /* 0xffffffff04057810 */ /* 0x004fc40007ffe0ff */
[----:B------:R-:W-:Y:S02]  /*61c0*/  ISETP.NE.AND P1, PT, R4, 0x1, PT ;  /* 0x000000010400780c */ /* 0x000fe40003f25270 */
[----:B-1----:R-:W-:-:S04]  /*61d0*/  IADD3 R0, PT, PT, R9, -0x1, RZ ;  /* 0xffffffff09007810 */ /* 0x002fc80007ffe0ff */
[----:B------:R-:W-:Y:S02]  /*61e0*/  ISETP.NE.AND P0, PT, R7, R0, PT ;  /* 0x000000000700720c */ /* 0x000fe40003f05270 */
        /* <DEDUP_REMOVED lines=10> */
.L_x_741:
[----:B------:R-:W-:Y:S05]  /*6290*/  BSYNC.RECONVERGENT B0 ;  /* 0x0000000000007941 */ /* 0x000fea0003800200 */
.L_x_740:
[----:B------:R-:W-:Y:S05]  /*62a0*/  @P0 EXIT ;  /* 0x000000000000094d */ /* 0x000fea0003800000 */
[----:B------:R-:W-:Y:S05]  /*62b0*/  @P2 BRA `(.L_x_742) ;  /* 0x0000000000202947 */ /* 0x000fea0003800000 */
[----:B------:R-:W-:-:S05]  /*62c0*/  IMAD R0, R4, R9, RZ ;  /* 0x0000000904007224 */ /* 0x000fca00078e02ff */
[----:B------:R-:W-:-:S13]  /*62d0*/  ISETP.NE.AND P0, PT, R0, -0x1, PT ;  /* 0xffffffff0000780c */ /* 0x000fda0003f05270 */
[----:B------:R-:W-:Y:S05]  /*62e0*/  @!P0 BRA `(.L_x_742) ;  /* 0x0000000000148947 */ /* 0x000fea0003800000 */
.L_x_743:
[----:B-1----:R-:W2:Y:S04]  /*62f0*/  LDG.E.STRONG.GPU R5, desc[UR8][R2.64] ;  /* 0x0000000802057981 */ /* 0x002ea8000c1ef900 */
[----:B--2---:R-:W-:Y:S01]  /*6300*/  CCTL.IVALL ;  /* 0x00000000ff00798f */ /* 0x004fe20002000000 */
[----:B------:R-:W-:Y:S05]  /*6310*/  YIELD ;  /* 0x0000000000007946 */ /* 0x000fea0003800000 */
[----:B------:R-:W-:-:S13]  /*6320*/  ISETP.NE.AND P0, PT, R5, R0, PT ;  /* 0x000000000500720c */ /* 0x000fda0003f05270 */
[----:B------:R-:W-:Y:S05]  /*6330*/  @P0 BRA `(.L_x_743) ;  /* 0xfffffffc00ec0947 */ /* 0x000fea000383ffff */
.L_x_742:
        /* <DEDUP_REMOVED lines=37> */
[----:B------:R-:W-:Y:S01]  /*6590*/  SHF.L.U32 R22, R32, 0x3, RZ ;  /* 0x0000000320167819 */ /* 0x000fe200000006ff */
[----:B------:R-:W2:Y:S01]  /*65a0*/  LDCU.64 UR6, c[0x0][0x390] ;  /* 0x00007200ff0677ac */ /* 0x000ea20008000a00 */
[----:B------:R-:W-:Y:S02]  /*65b0*/  IADD3 R2, PT, PT, R2, 0x1, RZ ;  /* 0x0000000102027810 */ /* 0x000fe40007ffe0ff */
[----:B------:R-:W-:Y:S01]  /*65c0*/  SHF.L.U64.HI R23, R32, 0x3, R11 ;  /* 0x0000000320177819 */ /* 0x000fe2000001020b */
[----:B------:R-:W3:Y:S01]  /*65d0*/  LDCU.64 UR10, c[0x0][0x388] ;  /* 0x00007100ff0a77ac */ /* 0x000ee20008000a00 */
[C---:B------:R-:W-:Y:S02]  /*65e0*/  SHF.L.U32 R5, R2.reuse, 0x9, RZ ;  /* 0x0000000902057819 */ /* 0x040fe400000006ff */
[----:B------:R-:W-:-:S02]  /*65f0*/  LOP3.LUT R2, R2, 0x3, RZ, 0xc0, !PT ;  /* 0x0000000302027812 */ /* 0x000fc400078ec0ff */
[----:B------:R-:W-:Y:S02]  /*6600*/  LOP3.LUT R5, R5, 0x600, RZ, 0xc0, !PT ;  /* 0x0000060005057812 */ /* 0x000fe400078ec0ff */
[----:B------:R-:W-:Y:S02]  /*6610*/  SHF.L.U32 R9, R7, 0x2, RZ ;  /* 0x0000000207097819 */ /* 0x000fe400000006ff */
[----:B------:R-:W-:Y:S02]  /*6620*/  IADD3 R2, P3, PT, RZ, -R2, RZ ;  /* 0x80000002ff027210 */ /* 0x000fe40007f7e0ff */
[----:B-1----:R-:W-:Y:S02]  /*6630*/  LEA R26, P1, R32, UR4, 0x2 ;  /* 0x00000004201a7c11 */ /* 0x002fe4000f8210ff */
[----:B------:R-:W-:Y:S02]  /*6640*/  SHF.L.U64.HI R34, R3, 0x2, R0 ;  /* 0x0000000203227819 */ /* 0x000fe40000010200 */
[----:B--2---:R-:W-:-:S02]  /*6650*/  IADD3 R24, P2, PT, R22, UR6, RZ ;  /* 0x0000000616187c10 */ /* 0x004fc4000ff5e0ff */
[----:B------:R-:W-:Y:S02]  /*6660*/  LEA.HI.X R27, R32, UR5, R11, 0x2, P1 ;  /* 0x00000005201b7c11 */ /* 0x000fe400088f140b */
[----:B------:R-:W-:Y:S02]  /*6670*/  IADD3.X R25, PT, PT, R23, UR7, RZ, P2, !PT ;  /* 0x0000000717197c10 */ /* 0x000fe400097fe4ff */
[----:B------:R-:W-:Y:S01]  /*6680*/  IADD3 R32, P2, PT, R5, R32, RZ ;  /* 0x0000002005207210 */ /* 0x000fe20007f5e0ff */
[----:B------:R-:W-:Y:S01]  /*6690*/  IMAD.WIDE.U32 R4, R6, 0x4, RZ ;  /* 0x0000000406047825 */ /* 0x000fe200078e00ff */
[----:B---3--:R-:W-:Y:S02]  /*66a0*/  IADD3 R22, P1, PT, R22, UR10, RZ ;  /* 0x0000000a16167c10 */ /* 0x008fe4000ff3e0ff */
[----:B------:R-:W-:Y:S02]  /*66b0*/  SHF.L.U64.HI R28, R29, 0x2, R36 ;  /* 0x000000021d1c7819 */ /* 0x000fe40000010224 */
[----:B------:R-:W-:-:S02]  /*66c0*/  IADD3.X R23, PT, PT, R23, UR11, RZ, P1, !PT ;  /* 0x0000000b17177c10 */ /* 0x000fc40008ffe4ff */
[----:B------:R-:W-:Y:S02]  /*66d0*/  IADD3 R30, PT, PT, R5, R9, RZ ;  /* 0x00000009051e7210 */ /* 0x000fe40007ffe0ff */
[----:B------:R-:W-:Y:S02]  /*66e0*/  IADD3.X R10, PT, PT, RZ, -0x1, RZ, P3, !PT ;  /* 0xffffffffff0a7810 */ /* 0x000fe40001ffe4ff */
[----:B------:R-:W-:-:S07]  /*66f0*/  IADD3.X R11, PT, PT, RZ, R11, RZ, P2, !PT ;  /* 0x0000000bff0b7210 */ /* 0x000fce00017fe4ff */
.L_x_746:
[----:B-1----:R-:W-:Y:S02]  /*6700*/  LEA R12, P1, R3, R26, 0x2 ;  /* 0x0000001a030c7211 */ /* 0x002fe400078210ff */
[----:B------:R-:W-:Y:S02]  /*6710*/  IADD3 R14, P2, PT, R26, R4, RZ ;  /* 0x000000041a0e7210 */ /* 0x000fe40007f5e0ff */
[----:B0-----:R-:W-:Y:S02]  /*6720*/  LEA R16, P3, R29, R26, 0x2 ;  /* 0x0000001a1d107211 */ /* 0x001fe400078610ff */
        /* <DEDUP_REMOVED lines=26> */
.L_x_745:
[----:B------:R-:W-:Y:S05]  /*68d0*/  BSYNC.RECONVERGENT B0 ;  /* 0x0000000000007941 */ /* 0x000fea0003800200 */
.L_x_744:
        /* <DEDUP_REMOVED lines=10> */
.L_x_747:
[C---:B------:R-:W-:Y:S02]  /*6980*/  SHF.L.U32 R10, R32.reuse, 0x2, RZ ;  /* 0x00000002200a7819 */ /* 0x040fe400000006ff */
[----:B0-----:R-:W-:Y:S02]  /*6990*/  SHF.L.U64.HI R19, R32, 0x2, R11 ;  /* 0x0000000220137819 */ /* 0x001fe4000001020b */
[----:B--2---:R-:W-:-:S04]  /*69a0*/  IADD3 R12, P0, PT, R10, UR4, RZ ;  /* 0x000000040a0c7c10 */ /* 0x004fc8000ff1e0ff */
[----:B------:R-:W-:Y:S02]  /*69b0*/  IADD3.X R13, PT, PT, R19, UR5, RZ, P0, !PT ;  /* 0x00000005130d7c10 */ /* 0x000fe400087fe4ff */
[C---:B------:R-:W-:Y:S02]  /*69c0*/  IADD3 R14, P0, PT, R12.reuse, R5, RZ ;  /* 0x000000050c0e7210 */ /* 0x040fe40007f1e0ff */
[C---:B------:R-:W-:Y:S01]  /*69d0*/  IADD3 R20, P1, PT, R12.reuse, R8, RZ ;  /* 0x000000080c147210 */ /* 0x040fe20007f3e0ff */
[----:B------:R2:W4:Y:S01]  /*69e0*/  LDG.E R26, desc[UR8][R12.64] ;  /* 0x000000080c1a7981 */ /* 0x000522000c1e1900 */
[C---:B0-----:R-:W-:Y:S02]  /*69f0*/  IADD3.X R15, PT, PT, R13.reuse, R4, RZ, P0, !PT ;  /* 0x000000040d0f7210 */ /* 0x041fe400007fe4ff */
        /* <DEDUP_REMOVED lines=10> */
[----:B---3--:R-:W-:Y:S02]  /*6aa0*/  IADD3 R22, P0, PT, R24, UR6, RZ ;  /* 0x0000000618167c10 */ /* 0x008fe4000ff1e0ff */
[----:B--2---:R-:W-:Y:S02]  /*6ab0*/  LOP3.LUT R13, R18, 0x3, RZ, 0xc0, !PT ;  /* 0x00000003120d7812 */ /* 0x004fe400078ec0ff */
[----:B-1----:R-:W-:Y:S02]  /*6ac0*/  IADD3 R24, P1, PT, R24, UR10, RZ ;  /* 0x0000000a18187c10 */ /* 0x002fe4000ff3e0ff */
[----:B------:R-:W-:Y:S02]  /*6ad0*/  LOP3.LUT R11, R19, 0x3, RZ, 0xc0, !PT ;  /* 0x00000003130b7812 */ /* 0x000fe400078ec0ff */
[----:B------:R-:W-:Y:S02]  /*6ae0*/  IADD3 R12, P2, PT, R10, UR4, RZ ;  /* 0x000000040a0c7c10 */ /* 0x000fe4000ff5e0ff */
[----:B------:R-:W-:-:S02]  /*6af0*/  IADD3.X R23, PT, PT, R13, UR7, RZ, P0, !PT ;  /* 0x000000070d177c10 */ /* 0x000fc400087fe4ff */
[----:B------:R-:W-:Y:S02]  /*6b00*/  IADD3.X R25, PT, PT, R13, UR11, RZ, P1, !PT ;  /* 0x0000000b0d197c10 */ /* 0x000fe40008ffe4ff */
[----:B------:R-:W-:Y:S02]  /*6b10*/  IADD3.X R13, PT, PT, R11, UR5, RZ, P2, !PT ;  /* 0x000000050b0d7c10 */ /* 0x000fe400097fe4ff */
[C---:B0-----:R-:W-:Y:S02]  /*6b20*/  IADD3 R14, P0, PT, R12.reuse, R5, RZ ;  /* 0x000000050c0e7210 */ /* 0x041fe40007f1e0ff */
        /* <DEDUP_REMOVED lines=55> */
.L_x_748:
        /* <DEDUP_REMOVED lines=14> */
.L_x_3421:


//--------------------- .text._Z35group_norm_nhwc_bwd_one_pass_kernelI11Fp16IOFp32WLi512ELi32ELi512EEv26Group_norm_nhwc_bwd_params --------------------------
	.section	.text._Z35group_norm_nhwc_bwd_one_pass_kernelI11Fp16IOFp32WLi512ELi32ELi512EEv26Group_norm_nhwc_bwd_params,"ax",@progbits
	.align	128
        .global         _Z35group_norm_nhwc_bwd_one_pass_kernelI11Fp16IOFp32WLi512ELi32ELi512EEv26Group_norm_nhwc_bwd_params
        .type           _Z35group_norm_nhwc_bwd_one_pass_kernelI11Fp16IOFp32WLi512ELi32ELi512EEv26Group_norm_nhwc_bwd_params,@function
        .size           _Z35group_norm_nhwc_bwd_one_pass_kernelI11Fp16IOFp32WLi512ELi32ELi512EEv26Group_norm_nhwc_bwd_params,(.L_x_3422 - _Z35group_norm_nhwc_bwd_one_pass_kernelI11Fp16IOFp32WLi512ELi32ELi512EEv26Group_norm_nhwc_bwd_params)
        .other          _Z35group_norm_nhwc_bwd_one_pass_kernelI11Fp16IOFp32WLi512ELi32ELi512EEv26Group_norm_nhwc_bwd_params,@"STO_CUDA_ENTRY STV_DEFAULT"
_Z35group_norm_nhwc_bwd_one_pass_kernelI11Fp16IOFp32WLi512ELi32ELi512EEv26Group_norm_nhwc_bwd_params:
.text._Z35group_norm_nhwc_bwd_one_pass_kernelI11Fp16IOFp32WLi512ELi32ELi512EEv26Group_norm_nhwc_bwd_params:
        /* <DEDUP_REMOVED lines=8> */
[----:B------:R-:W-:-:S05]  /*0080*/  UMOV UR4, URZ ;  /* 0x000000ff00047c82 */ /* 0x000fca0008000000 */
.L_x_816:
[----:B0-----:R-:W0:Y:S01]  /*0090*/  LDC R6, c[0x0][0x410] ;  /* 0x00010400ff067b82 */ /* 0x001e220000000800 */
[----:B------:R-:W1:Y:S01]  /*00a0*/  S2R R22, SR_TID.X ;  /* 0x0000000000167919 */ /* 0x000e620000002100 */
[----:B------:R-:W2:Y:S01]  /*00b0*/  LDCU UR5, c[0x0][0x41c] ;  /* 0x00008380ff0577ac */ /* 0x000ea20008000800 */
[----:B------:R-:W-:Y:S02]  /*00c0*/  ISETP.LE.AND P4, PT, RZ, UR6, PT ;  /* 0x00000006ff007c0c */ /* 0x000fe4000bf83270 */
[----:B------:R-:W-:Y:S01]  /*00d0*/  CS2R R46, SRZ ;  /* 0x00000000002e7805 */ /* 0x000fe2000001ff00 */
[----:B------:R-:W3:Y:S01]  /*00e0*/  LDCU.128 UR12, c[0x0][0x400] ;  /* 0x00008000ff0c77ac */ /* 0x000ee20008000c00 */
[----:B------:R-:W-:Y:S02]  /*00f0*/  CS2R R44, SRZ ;  /* 0x00000000002c7805 */ /* 0x000fe4000001ff00 */
[----:B------:R-:W-:Y:S02]  /*0100*/  CS2R R42, SRZ ;  /* 0x00000000002a7805 */ /* 0x000fe4000001ff00 */
[----:B------:R-:W-:-:S02]  /*0110*/  CS2R R40, SRZ ;  /* 0x0000000000287805 */ /* 0x000fc4000001ff00 */
[----:B------:R-:W-:Y:S02]  /*0120*/  CS2R R38, SRZ ;  /* 0x0000000000267805 */ /* 0x000fe4000001ff00 */
[----:B------:R-:W-:Y:S02]  /*0130*/  CS2R R36, SRZ ;  /* 0x0000000000247805 */ /* 0x000fe4000001ff00 */
[----:B------:R-:W-:Y:S01]  /*0140*/  CS2R R34, SRZ ;  /* 0x0000000000227805 */ /* 0x000fe2000001ff00 */
[----:B------:R-:W4:Y:S01]  /*0150*/  LDCU.64 UR8, c[0x0][0x3b8] ;  /* 0x00007700ff0877ac */ /* 0x000f220008000a00 */
[----:B------:R-:W4:Y:S01]  /*0160*/  LDCU.U8 UR7, c[0x0][0x414] ;  /* 0x00008280ff0777ac */ /* 0x000f220008000000 */
[----:B0-----:R-:W-:-:S04]  /*0170*/  IABS R5, R6 ;  /* 0x0000000600057213 */ /* 0x001fc80000000000 */
[----:B------:R-:W0:Y:S01]  /*0180*/  I2F.RP R4, R5 ;  /* 0x0000000500047306 */ /* 0x000e220000209400 */
[----:B-1----:R-:W-:Y:S02]  /*0190*/  SHF.R.U32.HI R25, RZ, 0x4, R22 ;  /* 0x00000004ff197819 */ /* 0x002fe40000011616 */
[----:B------:R-:W-:-:S04]  /*01a0*/  SHF.L.U32 R24, R22, 0x1, RZ ;  /* 0x0000000116187819 */ /* 0x000fc800000006ff */
[----:B------:R-:W-:Y:S01]  /*01b0*/  LOP3.LUT R24, R24, 0x1e, RZ, 0xc0, !PT ;  /* 0x0000001e18187812 */ /* 0x000fe200078ec0ff */
[----:B0-----:R-:W0:Y:S02]  /*01c0*/  MUFU.RCP R4, R4 ;  /* 0x0000000400047308 */ /* 0x001e240000001000 */
[----:B0-----:R-:W-:Y:S02]  /*01d0*/  IADD3 R2, PT, PT, R4, 0xffffffe, RZ ;  /* 0x0ffffffe04027810 */ /* 0x001fe40007ffe0ff */
[----:B------:R-:W-:-:S04]  /*01e0*/  IABS R4, UR6 ;  /* 0x0000000600047c13 */ /* 0x000fc80008000000 */
[----:B------:R0:W1:Y:S02]  /*01f0*/  F2I.FTZ.U32.TRUNC.NTZ R3, R2 ;  /* 0x0000000200037305 */ /* 0x000064000021f000 */
[----:B0-----:R-:W-:Y:S01]  /*0200*/  HFMA2 R2, -RZ, RZ, 0, 0 ;  /* 0x00000000ff027431 */ /* 0x001fe200000001ff */
[----:B-1----:R-:W-:-:S05]  /*0210*/  IADD3 R0, PT, PT, RZ, -R3, RZ ;  /* 0x80000003ff007210 */ /* 0x002fca0007ffe0ff */
[----:B------:R-:W-:Y:S02]  /*0220*/  IMAD R7, R0, R5, RZ ;  /* 0x0000000500077224 */ /* 0x000fe400078e02ff */
[----:B------:R-:W2:Y:S02]  /*0230*/  S2R R0, SR_CTAID.X ;  /* 0x0000000000007919 */ /* 0x000ea40000002500 */
[----:B------:R-:W-:-:S06]  /*0240*/  IMAD.HI.U32 R3, R3, R7, R2 ;  /* 0x0000000703037227 */ /* 0x000fcc00078e0002 */
[----:B------:R-:W-:-:S05]  /*0250*/  IMAD.HI.U32 R3, R3, R4, RZ ;  /* 0x0000000403037227 */ /* 0x000fca00078e00ff */
[----:B------:R-:W-:-:S05]  /*0260*/  IADD3 R2, PT, PT, -R3, RZ, RZ ;  /* 0x000000ff03027210 */ /* 0x000fca0007ffe1ff */
[----:B------:R-:W-:Y:S01]  /*0270*/  IMAD R2, R5, R2, R4 ;  /* 0x0000000205027224 */ /* 0x000fe200078e0204 */
[----:B------:R-:W-:-:S04]  /*0280*/  LOP3.LUT R4, R6, UR6, RZ, 0x3c, !PT ;  /* 0x0000000606047c12 */ /* 0x000fc8000f8e3cff */
[----:B------:R-:W-:Y:S02]  /*0290*/  ISETP.GT.U32.AND P1, PT, R5, R2, PT ;  /* 0x000000020500720c */ /* 0x000fe40003f24070 */
[----:B------:R-:W-:Y:S01]  /*02a0*/  ISETP.GE.AND P5, PT, R4, RZ, PT ;  /* 0x000000ff0400720c */ /* 0x000fe20003fa6270 */
[----:B--2---:R-:W-:-:S10]  /*02b0*/  IMAD R25, R0, UR5, R25 ;  /* 0x0000000500197c24 */ /* 0x004fd4000f8e0219 */
[-C--:B------:R-:W-:Y:S02]  /*02c0*/  @!P1 IADD3 R2, PT, PT, R2, -R5.reuse, RZ ;  /* 0x8000000502029210 */ /* 0x080fe40007ffe0ff */
[----:B---3--:R-:W-:Y:S02]  /*02d0*/  ISETP.GE.U32.AND P3, PT, R25, UR12, PT ;  /* 0x0000000c19007c0c */ /* 0x008fe4000bf66070 */
[----:B------:R-:W-:Y:S02]  /*02e0*/  SHF.R.S32.HI R9, RZ, 0x1f, R25 ;  /* 0x0000001fff097819 */ /* 0x000fe40000011419 */
[----:B------:R-:W-:Y:S02]  /*02f0*/  ISETP.GE.U32.AND P0, PT, R2, R5, PT ;  /* 0x000000050200720c */ /* 0x000fe40003f06070 */
[----:B------:R-:W-:Y:S02]  /*0300*/  ISETP.GE.AND.EX P3, PT, R9, UR13, PT, P3 ;  /* 0x0000000d09007c0c */ /* 0x000fe4000bf66330 */
[----:B------:R-:W-:-:S02]  /*0310*/  ISETP.GT.U32.AND P2, PT, R5, R2, PT ;  /* 0x000000020500720c */ /* 0x000fc40003f44070 */
[----:B------:R-:W-:Y:S02]  /*0320*/  @!P1 IADD3 R3, PT, PT, R3, 0x1, RZ ;  /* 0x0000000103039810 */ /* 0x000fe40007ffe0ff */
[----:B------:R-:W-:Y:S02]  /*0330*/  IADD3 R5, PT, PT, R2, -R5, RZ ;  /* 0x8000000502057210 */ /* 0x000fe40007ffe0ff */
[----:B------:R-:W-:Y:S02]  /*0340*/  IADD3 R21, PT, PT, R25, 0x20, RZ ;  /* 0x0000002019157810 */ /* 0x000fe40007ffe0ff */
[----:B------:R-:W-:Y:S02]  /*0350*/  SEL R2, R5, R2, !P2 ;  /* 0x0000000205027207 */ /* 0x000fe40005000000 */
[----:B------:R-:W-:Y:S01]  /*0360*/  @P0 IADD3 R3, PT, PT, R3, 0x1, RZ ;  /* 0x0000000103030810 */ /* 0x000fe20007ffe0ff */
[----:B------:R-:W0:Y:S01]  /*0370*/  @!P3 LDC.64 R12, c[0x0][0x3f8] ;  /* 0x0000fe00ff0cbb82 */ /* 0x000e220000000a00 */
[----:B------:R-:W-:-:S02]  /*0380*/  ISETP.NE.AND P1, PT, R6, RZ, PT ;  /* 0x000000ff0600720c */ /* 0x000fc40003f25270 */
[----:B------:R-:W-:Y:S02]  /*0390*/  LOP3.LUT R5, RZ, R6, RZ, 0x33, !PT ;  /* 0x00000006ff057212 */ /* 0x000fe400078e33ff */
[----:B------:R-:W-:Y:S02]  /*03a0*/  @!P5 IADD3 R3, PT, PT, -R3, RZ, RZ ;  /* 0x000000ff0303d210 */ /* 0x000fe40007ffe1ff */
[----:B------:R-:W-:Y:S02]  /*03b0*/  @!P4 IADD3 R2, PT, PT, -R2, RZ, RZ ;  /* 0x000000ff0202c210 */ /* 0x000fe40007ffe1ff */
[----:B------:R-:W-:Y:S02]  /*03c0*/  ISETP.GE.U32.AND P0, PT, R21, UR12, PT ;  /* 0x0000000c15007c0c */ /* 0x000fe4000bf06070 */
[----:B------:R-:W-:Y:S02]  /*03d0*/  SHF.R.S32.HI R15, RZ, 0x1f, R21 ;  /* 0x0000001fff0f7819 */ /* 0x000fe40000011415 */
[----:B------:R-:W-:-:S02]  /*03e0*/  SEL R7, R5, R3, !P1 ;  /* 0x0000000305077207 */ /* 0x000fc40004800000 */
[----:B------:R-:W-:Y:S02]  /*03f0*/  SEL R23, R5, R2, !P1 ;  /* 0x0000000205177207 */ /* 0x000fe40004800000 */
[----:B------:R-:W-:Y:S01]  /*0400*/  ISETP.GE.AND.EX P0, PT, R15, UR13, PT, P0 ;  /* 0x0000000d0f007c0c */ /* 0x000fe2000bf06300 */
[----:B------:R-:W1:Y:S01]  /*0410*/  @!P3 LDC.64 R4, c[0x0][0x3a0] ;  /* 0x0000e800ff04bb82 */ /* 0x000e620000000a00 */
[----:B------:R-:W-:Y:S02]  /*0420*/  SHF.R.S32.HI R2, RZ, 0x1f, R7 ;  /* 0x0000001fff027819 */ /* 0x000fe40000011407 */
[----:B------:R-:W-:Y:S02]  /*0430*/  SHF.L.U32 R3, R23, 0x5, RZ ;  /* 0x0000000517037819 */ /* 0x000fe400000006ff */
[----:B------:R-:W-:Y:S01]  /*0440*/  IADD3 R11, PT, PT, R25, 0x40, RZ ;  /* 0x00000040190b7810 */ /* 0x000fe20007ffe0ff */
[----:B------:R-:W-:Y:S01]  /*0450*/  IMAD R6, R2, UR14, RZ ;  /* 0x0000000e02067c24 */ /* 0x000fe2000f8e02ff */
[----:B------:R-:W-:Y:S01]  /*0460*/  SHF.R.S32.HI R59, RZ, 0x1f, R3 ;  /* 0x0000001fff3b7819 */ /* 0x000fe20000011403 */
[----:B0-----:R-:W-:Y:S01]  /*0470*/  @!P3 IMAD R8, R9, R12, RZ ;  /* 0x0000000c0908b224 */ /* 0x001fe200078e02ff */
[----:B------:R-:W-:Y:S01]  /*0480*/  LOP3.LUT R58, R3, R24, RZ, 0xfc, !PT ;  /* 0x00000018033a7212 */ /* 0x000fe200078efcff */
[----:B------:R-:W-:Y:S01]  /*0490*/  IMAD R61, R7, UR15, R6 ;  /* 0x0000000f073d7c24 */ /* 0x000fe2000f8e0206 */
[----:B------:R-:W0:Y:S01]  /*04a0*/  @!P3 LDC.64 R2, c[0x0][0x398] ;  /* 0x0000e600ff02bb82 */ /* 0x000e220000000a00 */
[----:B------:R-:W-:Y:S01]  /*04b0*/  ISETP.GE.U32.AND P1, PT, R11, UR12, PT ;  /* 0x0000000c0b007c0c */ /* 0x000fe2000bf26070 */
[----:B------:R-:W-:Y:S01]  /*04c0*/  @!P3 IMAD R13, R25, R13, R8 ;  /* 0x0000000d190db224 */ /* 0x000fe200078e0208 */
[----:B------:R-:W-:Y:S01]  /*04d0*/  SHF.R.S32.HI R27, RZ, 0x1f, R11 ;  /* 0x0000001fff1b7819 */ /* 0x000fe2000001140b */
[----:B------:R-:W-:Y:S01]  /*04e0*/  IMAD.WIDE.U32 R58, R7, UR14, R58 ;  /* 0x0000000e073a7c25 */ /* 0x000fe2000f8e003a */
[----:B------:R-:W-:-:S02]  /*04f0*/  IADD3 R14, PT, PT, R25, 0x60, RZ ;  /* 0x00000060190e7810 */ /* 0x000fc40007ffe0ff */
[----:B------:R-:W-:Y:S01]  /*0500*/  ISETP.GE.AND.EX P1, PT, R27, UR13, PT, P1 ;  /* 0x0000000d1b007c0c */ /* 0x000fe2000bf26310 */
[----:B------:R-:W2:Y:S01]  /*0510*/  @!P0 LDC.64 R6, c[0x0][0x3f8] ;  /* 0x0000fe00ff068b82 */ /* 0x000ea20000000a00 */
[----:B------:R-:W-:Y:S02]  /*0520*/  IADD3 R61, PT, PT, R59, R61, RZ ;  /* 0x0000003d3b3d7210 */ /* 0x000fe40007ffe0ff */
[----:B------:R-:W-:-:S05]  /*0530*/  @!P3 MOV R60, R58 ;  /* 0x0000003a003cb202 */ /* 0x000fca0000000f00 */
[----:B------:R-:W-:-:S05]  /*0540*/  @!P3 IMAD.WIDE.U32 R8, R25, R12, R60 ;  /* 0x0000000c1908b225 */ /* 0x000fca00078e003c */
[----:B------:R-:W-:Y:S02]  /*0550*/  @!P3 IADD3 R9, PT, PT, R9, R13, RZ ;  /* 0x0000000d0909b210 */ /* 0x000fe40007ffe0ff */
[C---:B------:R-:W-:Y:S01]  /*0560*/  @!P3 SHF.L.U32 R19, R8.reuse, 0x1, RZ ;  /* 0x000000010813b819 */ /* 0x040fe200000006ff */
[----:B------:R-:W3:Y:S01]  /*0570*/  @!P0 LDC.64 R12, c[0x0][0x3a0] ;  /* 0x0000e800ff0c8b82 */ /* 0x000ee20000000a00 */
[----:B------:R-:W-:Y:S02]  /*0580*/  @!P3 SHF.L.U64.HI R10, R8, 0x1, R9 ;  /* 0x00000001080ab819 */ /* 0x000fe40000010209 */
[C---:B-1----:R-:W-:Y:S02]  /*0590*/  @!P3 IADD3 R16, P2, PT, R19.reuse, R4, RZ ;  /* 0x000000041310b210 */ /* 0x042fe40007f5e0ff */
[----:B0-----:R-:W-:Y:S02]  /*05a0*/  @!P3 IADD3 R18, P4, PT, R19, R2, RZ ;  /* 0x000000021312b210 */ /* 0x001fe40007f9e0ff */
[----:B------:R-:W-:Y:S01]  /*05b0*/  @!P3 IADD3.X R17, PT, PT, R10, R5, RZ, P2, !PT ;  /* 0x000000050a11b210 */ /* 0x000fe200017fe4ff */
[----:B------:R-:W0:Y:S01]  /*05c0*/  @!P1 LDC.64 R8, c[0x0][0x3f8] ;  /* 0x0000fe00ff089b82 */ /* 0x000e220000000a00 */
[----:B--2---:R-:W-:Y:S01]  /*05d0*/  @!P0 IMAD R2, R15, R6, RZ ;  /* 0x000000060f028224 */ /* 0x004fe200078e02ff */
[----:B------:R-:W-:-:S02]  /*05e0*/  @!P0 MOV R4, R58 ;  /* 0x0000003a00048202 */ /* 0x000fc40000000f00 */
[----:B------:R-:W-:Y:S01]  /*05f0*/  @!P0 MOV R5, R61 ;  /* 0x0000003d00058202 */ /* 0x000fe20000000f00 */
[C---:B------:R-:W-:Y:S01]  /*0600*/  @!P0 IMAD R29, R21.reuse, R7, R2 ;  /* 0x00000007151d8224 */ /* 0x040fe200078e0202 */
[----:B------:R-:W-:Y:S01]  /*0610*/  ISETP.GE.U32.AND P2, PT, R14, UR12, PT ;  /* 0x0000000c0e007c0c */ /* 0x000fe2000bf46070 */
[----:B------:R1:W5:Y:S01]  /*0620*/  @!P3 LDG.E R47, desc[UR10][R16.64] ;  /* 0x0000000a102fb981 */ /* 0x000362000c1e1900 */
[----:B------:R-:W-:Y:S01]  /*0630*/  SHF.R.S32.HI R15, RZ, 0x1f, R14 ;  /* 0x0000001fff0f7819 */ /* 0x000fe2000001140e */
[----:B------:R-:W-:Y:S01]  /*0640*/  @!P0 IMAD.WIDE.U32 R6, R21, R6, R4 ;  /* 0x0000000615068225 */ /* 0x000fe200078e0004 */
[----:B------:R-:W-:Y:S02]  /*0650*/  @!P3 IADD3.X R19, PT, PT, R10, R3, RZ, P4, !PT ;  /* 0x000000030a13b210 */ /* 0x000fe400027fe4ff */
[----:B------:R-:W-:Y:S01]  /*0660*/  ISETP.GE.AND.EX P2, PT, R15, UR13, PT, P2 ;  /* 0x0000000d0f007c0c */ /* 0x000fe2000bf46320 */
[----:B------:R-:W2:Y:S01]  /*0670*/  @!P0 LDC.64 R2, c[0x0][0x398] ;  /* 0x0000e600ff028b82 */ /* 0x000ea20000000a00 */
[----:B------:R-:W-:Y:S01]  /*0680*/  @!P0 IADD3 R5, PT, PT, R7, R29, RZ ;  /* 0x0000001d07058210 */ /* 0x000fe20007ffe0ff */
[----:B------:R4:W5:Y:S01]  /*0690*/  @!P3 LDG.E R46, desc[UR10][R18.64] ;  /* 0x0000000a122eb981 */ /* 0x000962000c1e1900 */
[----:B------:R-:W-:-:S02]  /*06a0*/  @!P0 SHF.L.U32 R29, R6, 0x1, RZ ;  /* 0x00000001061d8819 */ /* 0x000fc400000006ff */
[----:B------:R-:W-:-:S03]  /*06b0*/  @!P0 SHF.L.U64.HI R28, R6, 0x1, R5 ;  /* 0x00000001061c8819 */ /* 0x000fc60000010205 */
[----:B------:R-:W4:Y:S01]  /*06c0*/  @!P1 LDC.64 R6, c[0x0][0x3a0] ;  /* 0x0000e800ff069b82 */ /* 0x000f220000000a00 */
[----:B------:R-:W-:Y:S02]  /*06d0*/  IADD3 R10, PT, PT, R25, 0x80, RZ ;  /* 0x00000080190a7810 */ /* 0x000fe40007ffe0ff */
[----:B---3--:R-:W-:Y:S02]  /*06e0*/  @!P0 IADD3 R20, P4, PT, R29, R12, RZ ;  /* 0x0000000c1d148210 */ /* 0x008fe40007f9e0ff */
[----:B------:R-:W-:Y:S02]  /*06f0*/  ISETP.GE.U32.AND P3, PT, R10, UR12, PT ;  /* 0x0000000c0a007c0c */ /* 0x000fe4000bf66070 */
[----:B-1----:R-:W-:Y:S01]  /*0700*/  SHF.R.S32.HI R17, RZ, 0x1f, R10 ;  /* 0x0000001fff117819 */ /* 0x002fe2000001140a */
[----:B------:R-:W1:Y:S01]  /*0710*/  @!P2 LDC.64 R4, c[0x0][0x3f8] ;  /* 0x0000fe00ff04ab82 */ /* 0x000e620000000a00 */
[----:B------:R-:W-:Y:S01]  /*0720*/  @!P0 IADD3.X R21, PT, PT, R28, R13, RZ, P4, !PT ;  /* 0x0000000d1c158210 */ /* 0x000fe200027fe4ff */
[----:B0-----:R-:W-:Y:S01]  /*0730*/  @!P1 IMAD R26, R27, R8, RZ ;  /* 0x000000081b1a9224 */ /* 0x001fe200078e02ff */
[----:B------:R-:W-:-:S02]  /*0740*/  @!P1 MOV R12, R58 ;  /* 0x0000003a000c9202 */ /* 0x000fc40000000f00 */
[----:B------:R-:W-:Y:S02]  /*0750*/  @!P1 MOV R13, R61 ;  /* 0x0000003d000d9202 */ /* 0x000fe40000000f00 */
[----:B------:R-:W-:Y:S01]  /*0760*/  ISETP.GE.AND.EX P3, PT, R17, UR13, PT, P3 ;  /* 0x0000000d11007c0c */ /* 0x000fe2000bf66330 */
[C---:B------:R-:W-:Y:S01]  /*0770*/  @!P1 IMAD R27, R11.reuse, R9, R26 ;  /* 0x000000090b1b9224 */ /* 0x040fe200078e021a */
[----:B------:R0:W5:Y:S01]  /*0780*/  @!P0 LDG.E R45, desc[UR10][R20.64] ;  /* 0x0000000a142d8981 */ /* 0x000162000c1e1900 */
[----:B------:R-:W-:Y:S01]  /*0790*/  @!P1 IMAD.WIDE.U32 R8, R11, R8, R12 ;  /* 0x000000080b089225 */ /* 0x000fe200078e000c */
[----:B--2---:R-:W-:Y:S01]  /*07a0*/  @!P0 IADD3 R26, P4, PT, R29, R2, RZ ;  /* 0x000000021d1a8210 */ /* 0x004fe20007f9e0ff */
[----:B------:R-:W2:Y:S01]  /*07b0*/  @!P1 LDC.64 R12, c[0x0][0x398] ;  /* 0x0000e600ff0c9b82 */ /* 0x000ea20000000a00 */
[----:B------:R-:W-:Y:S02]  /*07c0*/  IADD3 R11, PT, PT, R25, 0xa0, RZ ;  /* 0x000000a0190b7810 */ /* 0x000fe40007ffe0ff */
[----:B------:R-:W-:-:S02]  /*07d0*/  @!P1 IADD3 R9, PT, PT, R9, R27, RZ ;  /* 0x0000001b09099210 */ /* 0x000fc40007ffe0ff */
[----:B------:R-:W-:Y:S02]  /*07e0*/  @!P0 IADD3.X R27, PT, PT, R28, R3, RZ, P4, !PT ;  /* 0x000000031c1b8210 */ /* 0x000fe400027fe4ff */
[C---:B------:R-:W-:Y:S01]  /*07f0*/  @!P1 SHF.L.U32 R31, R8.reuse, 0x1, RZ ;  /* 0x00000001081f9819 */ /* 0x040fe200000006ff */
[----:B------:R-:W3:Y:S01]  /*0800*/  @!P3 LDC.64 R2, c[0x0][0x3f8] ;  /* 0x0000fe00ff02bb82 */ /* 0x000ee20000000a00 */
[----:B------:R-:W-:Y:S01]  /*0810*/  ISETP.GE.U32.AND P4, PT, R11, UR12, PT ;  /* 0x0000000c0b007c0c */ /* 0x000fe2000bf86070 */
[----:B------:R3:W5:Y:S01]  /*0820*/  @!P0 LDG.E R44, desc[UR10][R26.64] ;  /* 0x0000000a1a2c8981 */ /* 0x000762000c1e1900 */
[----:B----4-:R-:W-:Y:S02]  /*0830*/  SHF.R.S32.HI R19, RZ, 0x1f, R11 ;  /* 0x0000001fff137819 */ /* 0x010fe4000001140b */
[----:B------:R-:W-:Y:S02]  /*0840*/  @!P1 SHF.L.U64.HI R16, R8, 0x1, R9 ;  /* 0x0000000108109819 */ /* 0x000fe40000010209 */
[----:B------:R-:W-:Y:S01]  /*0850*/  @!P1 IADD3 R28, P5, PT, R31, R6, RZ ;  /* 0x000000061f1c9210 */ /* 0x000fe20007fbe0ff */
[----:B------:R-:W4:Y:S01]  /*0860*/  @!P2 LDC.64 R8, c[0x0][0x3a0] ;  /* 0x0000e800ff08ab82 */ /* 0x000f220000000a00 */
[----:B------:R-:W-:Y:S01]  /*0870*/  ISETP.GE.AND.EX P4, PT, R19, UR13, PT, P4 ;  /* 0x0000000d13007c0c */ /* 0x000fe2000bf86340 */
[----:B-1----:R-:W-:Y:S01]  /*0880*/  @!P2 IMAD R15, R15, R4, RZ ;  /* 0x000000040f0fa224 */ /* 0x002fe200078e02ff */
[----:B------:R-:W-:-:S02]  /*0890*/  @!P1 IADD3.X R29, PT, PT, R16, R7, RZ, P5, !PT ;  /* 0x00000007101d9210 */ /* 0x000fc40002ffe4ff */
[----:B------:R-:W-:Y:S02]  /*08a0*/  @!P2 MOV R6, R58 ;  /* 0x0000003a0006a202 */ /* 0x000fe40000000f00 */
[----:B------:R-:W-:Y:S01]  /*08b0*/  @!P2 MOV R7, R61 ;  /* 0x0000003d0007a202 */ /* 0x000fe20000000f00 */
[C---:B0-----:R-:W-:Y:S01]  /*08c0*/  @!P2 IMAD R21, R14.reuse, R5, R15 ;  /* 0x000000050e15a224 */ /* 0x041fe200078e020f */
[----:B--2---:R-:W-:Y:S01]  /*08d0*/  @!P1 IADD3 R20, P0, PT, R31, R12, RZ ;  /* 0x0000000c1f149210 */ /* 0x004fe20007f1e0ff */
[----:B------:R0:W5:Y:S01]  /*08e0*/  @!P1 LDG.E R43, desc[UR10][R28.64] ;  /* 0x0000000a1c2b9981 */ /* 0x000162000c1e1900 */
[----:B------:R-:W-:Y:S02]  /*08f0*/  @!P2 IMAD.WIDE.U32 R14, R14, R4, R6 ;  /* 0x000000040e0ea225 */ /* 0x000fe400078e0006 */
[----:B------:R-:W1:Y:S03]  /*0900*/  @!P2 LDC.64 R4, c[0x0][0x398] ;  /* 0x0000e600ff04ab82 */ /* 0x000e660000000a00 */
[----:B------:R-:W-:-:S05]  /*0910*/  @!P2 IADD3 R15, PT, PT, R15, R21, RZ ;  /* 0x000000150f0fa210 */ /* 0x000fca0007ffe0ff */
[----:B------:R-:W2:Y:S01]  /*0920*/  @!P4 LDC.64 R6, c[0x0][0x3f8] ;  /* 0x0000fe00ff06cb82 */ /* 0x000ea20000000a00 */
[----:B------:R-:W-:Y:S02]  /*0930*/  @!P1 IADD3.X R21, PT, PT, R16, R13, RZ, P0, !PT ;  /* 0x0000000d10159210 */ /* 0x000fe400007fe4ff */
[C---:B------:R-:W-:Y:S02]  /*0940*/  @!P2 SHF.L.U32 R31, R14.reuse, 0x1, RZ ;  /* 0x000000010e1fa819 */ /* 0x040fe400000006ff */
[----:B------:R-:W-:Y:S01]  /*0950*/  @!P2 SHF.L.U64.HI R16, R14, 0x1, R15 ;  /* 0x000000010e10a819 */ /* 0x000fe2000001020f */
[----:B---3--:R-:W-:Y:S01]  /*0960*/  @!P3 IMAD R17, R17, R2, RZ ;  /* 0x000000021111b224 */ /* 0x008fe200078e02ff */
[----:B------:R-:W-:Y:S01]  /*0970*/  @!P3 MOV R26, R58 ;  /* 0x0000003a001ab202 */ /* 0x000fe20000000f00 */
[----:B------:R-:W3:Y:S01]  /*0980*/  @!P3 LDC.64 R14, c[0x0][0x3a0] ;  /* 0x0000e800ff0ebb82 */ /* 0x000ee20000000a00 */
[----:B----4-:R-:W-:Y:S01]  /*0990*/  @!P2 IADD3 R8, P0, PT, R31, R8, RZ ;  /* 0x000000081f08a210 */ /* 0x010fe20007f1e0ff */
[----:B------:R-:W-:Y:S01]  /*09a0*/  @!P3 IMAD R3, R10, R3, R17 ;  /* 0x000000030a03b224 */ /* 0x000fe200078e0211 */
[----:B------:R-:W-:Y:S01]  /*09b0*/  @!P3 MOV R27, R61 ;  /* 0x0000003d001bb202 */ /* 0x000fe20000000f00 */
[----:B------:R4:W5:Y:S01]  /*09c0*/  @!P1 LDG.E R42, desc[UR10][R20.64] ;  /* 0x0000000a142a9981 */ /* 0x000962000c1e1900 */
[----:B------:R-:W-:-:S02]  /*09d0*/  IADD3 R17, PT, PT, R25, 0xc0, RZ ;  /* 0x000000c019117810 */ /* 0x000fc40007ffe0ff */
[----:B------:R-:W-:Y:S01]  /*09e0*/  @!P2 IADD3.X R9, PT, PT, R16, R9, RZ, P0, !PT ;  /* 0x000000091009a210 */ /* 0x000fe200007fe4ff */
[----:B------:R-:W-:Y:S01]  /*09f0*/  @!P3 IMAD.WIDE.U32 R26, R10, R2, R26 ;  /* 0x000000020a1ab225 */ /* 0x000fe200078e001a */
[----:B------:R-:W-:Y:S01]  /*0a00*/  ISETP.GE.U32.AND P0, PT, R17, UR12, PT ;  /* 0x0000000c11007c0c */ /* 0x000fe2000bf06070 */
[----:B------:R-:W3:Y:S01]  /*0a10*/  @!P3 LDC.64 R12, c[0x0][0x398] ;  /* 0x0000e600ff0cbb82 */ /* 0x000ee20000000a00 */
[----:B0-----:R-:W-:Y:S01]  /*0a20*/  SHF.R.S32.HI R29, RZ, 0x1f, R17 ;  /* 0x0000001fff1d7819 */ /* 0x001fe20000011411 */
[----:B------:R0:W5:Y:S01]  /*0a30*/  @!P2 LDG.E R41, desc[UR10][R8.64] ;  /* 0x0000000a0829a981 */ /* 0x000162000c1e1900 */
[----:B-1----:R-:W-:Y:S02]  /*0a40*/  @!P2 IADD3 R2, P1, PT, R31, R4, RZ ;  /* 0x000000041f02a210 */ /* 0x002fe40007f3e0ff */
[----:B------:R-:W-:Y:S01]  /*0a50*/  ISETP.GE.AND.EX P0, PT, R29, UR13, PT, P0 ;  /* 0x0000000d1d007c0c */ /* 0x000fe2000bf06300 */
[----:B--2---:R-:W-:Y:S01]  /*0a60*/  @!P4 IMAD R4, R19, R6, RZ ;  /* 0x000000061304c224 */ /* 0x004fe200078e02ff */
[----:B----4-:R-:W-:-:S02]  /*0a70*/  @!P3 IADD3 R21, PT, PT, R27, R3, RZ ;  /* 0x000000031b15b210 */ /* 0x010fc40007ffe0ff */
[C---:B------:R-:W-:Y:S02]  /*0a80*/  @!P3 SHF.L.U32 R19, R26.reuse, 0x1, RZ ;  /* 0x000000011a13b819 */ /* 0x040fe400000006ff */
[----:B------:R-:W-:Y:S01]  /*0a90*/  @!P3 SHF.L.U64.HI R26, R26, 0x1, R21 ;  /* 0x000000011a1ab819 */ /* 0x000fe20000010215 */
[----:B------:R-:W-:Y:S01]  /*0aa0*/  @!P4 IMAD R21, R11, R7, R4 ;  /* 0x000000070b15c224 */ /* 0x000fe200078e0204 */
[----:B------:R-:W-:Y:S01]  /*0ab0*/  @!P2 IADD3.X R3, PT, PT, R16, R5, RZ, P1, !PT ;  /* 0x000000051003a210 */ /* 0x000fe20000ffe4ff */
[----:B0-----:R-:W0:Y:S01]  /*0ac0*/  @!P4 LDC.64 R8, c[0x0][0x398] ;  /* 0x0000e600ff08cb82 */ /* 0x001e220000000a00 */
[----:B------:R-:W-:Y:S02]  /*0ad0*/  @!P4 MOV R4, R58 ;  /* 0x0000003a0004c202 */ /* 0x000fe40000000f00 */
[----:B------:R-:W-:Y:S01]  /*0ae0*/  @!P4 MOV R5, R61 ;  /* 0x0000003d0005c202 */ /* 0x000fe20000000f00 */
[----:B------:R1:W5:Y:S01]  /*0af0*/  @!P2 LDG.E R40, desc[UR10][R2.64] ;  /* 0x0000000a0228a981 */ /* 0x000362000c1e1900 */
[----:B---3--:R-:W-:-:S02]  /*0b00*/  @!P3 IADD3 R14, P1, PT, R19, R14, RZ ;  /* 0x0000000e130eb210 */ /* 0x008fc40007f3e0ff */
[----:B------:R-:W-:Y:S01]  /*0b10*/  IADD3 R27, PT, PT, R25, 0xe0, RZ ;  /* 0x000000e0191b7810 */ /* 0x000fe20007ffe0ff */
[----:B------:R-:W-:Y:S01]  /*0b20*/  @!P4 IMAD.WIDE.U32 R4, R11, R6, R4 ;  /* 0x000000060b04c225 */ /* 0x000fe200078e0004 */
[----:B------:R-:W-:Y:S01]  /*0b30*/  @!P3 IADD3.X R15, PT, PT, R26, R15, RZ, P1, !PT ;  /* 0x0000000f1a0fb210 */ /* 0x000fe20000ffe4ff */
[----:B------:R-:W2:Y:S01]  /*0b40*/  @!P0 LDC.64 R6, c[0x0][0x3f8] ;  /* 0x0000fe00ff068b82 */ /* 0x000ea20000000a00 */
[----:B------:R-:W-:Y:S02]  /*0b50*/  ISETP.GE.U32.AND P1, PT, R27, UR12, PT ;  /* 0x0000000c1b007c0c */ /* 0x000fe4000bf26070 */
[----:B------:R-:W-:Y:S01]  /*0b60*/  SHF.R.S32.HI R31, RZ, 0x1f, R27 ;  /* 0x0000001fff1f7819 */ /* 0x000fe2000001141b */
[----:B------:R-:W5:Y:S03]  /*0b70*/  @!P3 LDG.E R39, desc[UR10][R14.64] ;  /* 0x0000000a0e27b981 */ /* 0x000f66000c1e1900 */
[----:B------:R-:W-:Y:S01]  /*0b80*/  ISETP.GE.AND.EX P1, PT, R31, UR13, PT, P1 ;  /* 0x0000000d1f007c0c */ /* 0x000fe2000bf26310 */
[----:B------:R-:W3:Y:S01]  /*0b90*/  @!P4 LDC.64 R10, c[0x0][0x3a0] ;  /* 0x0000e800ff0acb82 */ /* 0x000ee20000000a00 */
[----:B------:R-:W-:-:S02]  /*0ba0*/  @!P4 IADD3 R5, PT, PT, R5, R21, RZ ;  /* 0x000000150505c210 */ /* 0x000fc40007ffe0ff */
[----:B------:R-:W-:Y:S02]  /*0bb0*/  @!P3 IADD3 R12, P2, PT, R19, R12, RZ ;  /* 0x0000000c130cb210 */ /* 0x000fe40007f5e0ff */
[C---:B------:R-:W-:Y:S02]  /*0bc0*/  @!P4 SHF.L.U32 R33, R4.reuse, 0x1, RZ ;  /* 0x000000010421c819 */ /* 0x040fe400000006ff */
[----:B------:R-:W-:Y:S01]  /*0bd0*/  @!P4 SHF.L.U64.HI R18, R4, 0x1, R5 ;  /* 0x000000010412c819 */ /* 0x000fe20000010205 */
[----:B-1----:R-:W1:Y:S01]  /*0be0*/  @!P0 LDC.64 R2, c[0x0][0x3a0] ;  /* 0x0000e800ff028b82 */ /* 0x002e620000000a00 */
[----:B------:R-:W-:Y:S02]  /*0bf0*/  @!P3 IADD3.X R13, PT, PT, R26, R13, RZ, P2, !PT ;  /* 0x0000000d1a0db210 */ /* 0x000fe400017fe4ff */
[----:B------:R-:W-:-:S03]  /*0c00*/  IADD3 R21, PT, PT, R25, 0x100, RZ ;  /* 0x0000010019157810 */ /* 0x000fc60007ffe0ff */
[----:B------:R4:W5:Y:S02]  /*0c10*/  @!P3 LDG.E R38, desc[UR10][R12.64] ;  /* 0x0000000a0c26b981 */ /* 0x000964000c1e1900 */
[----:B------:R-:W1:Y:S01]  /*0c20*/  @!P1 LDC.64 R4, c[0x0][0x3f8] ;  /* 0x0000fe00ff049b82 */ /* 0x000e620000000a00 */
[----:B------:R-:W-:Y:S02]  /*0c30*/  ISETP.GE.U32.AND P2, PT, R21, UR12, PT ;  /* 0x0000000c15007c0c */ /* 0x000fe4000bf46070 */
[----:B------:R-:W-:Y:S01]  /*0c40*/  SHF.R.S32.HI R19, RZ, 0x1f, R21 ;  /* 0x0000001fff137819 */ /* 0x000fe20000011415 */
[----:B--2---:R-:W-:Y:S01]  /*0c50*/  @!P0 IMAD R16, R29, R6, RZ ;  /* 0x000000061d108224 */ /* 0x004fe200078e02ff */
[----:B----4-:R-:W-:-:S03]  /*0c60*/  @!P0 MOV R12, R58 ;  /* 0x0000003a000c8202 */ /* 0x010fc60000000f00 */
[----:B------:R-:W2:Y:S01]  /*0c70*/  @!P0 LDC.64 R14, c[0x0][0x398] ;  /* 0x0000e600ff0e8b82 */ /* 0x000ea20000000a00 */
[----:B------:R-:W-:Y:S02]  /*0c80*/  @!P0 MOV R13, R61 ;  /* 0x0000003d000d8202 */ /* 0x000fe40000000f00 */
[----:B------:R-:W-:Y:S01]  /*0c90*/  ISETP.GE.AND.EX P2, PT, R19, UR13, PT, P2 ;  /* 0x0000000d13007c0c */ /* 0x000fe2000bf46320 */
[C---:B------:R-:W-:Y:S02]  /*0ca0*/  @!P0 IMAD R29, R17.reuse, R7, R16 ;  /* 0x00000007111d8224 */ /* 0x040fe400078e0210 */
[----:B------:R-:W-:Y:S01]  /*0cb0*/  @!P0 IMAD.WIDE.U32 R16, R17, R6, R12 ;  /* 0x0000000611108225 */ /* 0x000fe200078e000c */
[C---:B---3--:R-:W-:Y:S01]  /*0cc0*/  @!P4 IADD3 R10, P5, PT, R33.reuse, R10, RZ ;  /* 0x0000000a210ac210 */ /* 0x048fe20007fbe0ff */
[----:B------:R-:W3:Y:S01]  /*0cd0*/  @!P1 LDC.64 R48, c[0x0][0x398] ;  /* 0x0000e600ff309b82 */ /* 0x000ee20000000a00 */
[----:B0-----:R-:W-:Y:S02]  /*0ce0*/  @!P4 IADD3 R8, P3, PT, R33, R8, RZ ;  /* 0x000000082108c210 */ /* 0x001fe40007f7e0ff */
[----:B------:R-:W-:-:S02]  /*0cf0*/  @!P0 IADD3 R17, PT, PT, R17, R29, RZ ;  /* 0x0000001d11118210 */ /* 0x000fc40007ffe0ff */
[C---:B------:R-:W-:Y:S02]  /*0d00*/  @!P4 IADD3.X R11, PT, PT, R18.reuse, R11, RZ, P5, !PT ;  /* 0x0000000b120bc210 */ /* 0x040fe40002ffe4ff */
[----:B------:R-:W-:Y:S01]  /*0d10*/  @!P4 IADD3.X R9, PT, PT, R18, R9, RZ, P3, !PT ;  /* 0x000000091209c210 */ /* 0x000fe20001ffe4ff */
[----:B------:R-:W0:Y:S01]  /*0d20*/  @!P2 LDC.64 R6, c[0x0][0x3f8] ;  /* 0x0000fe00ff06ab82 */ /* 0x000e220000000a00 */
[C---:B------:R-:W-:Y:S01]  /*0d30*/  @!P0 SHF.L.U32 R13, R16.reuse, 0x1, RZ ;  /* 0x00000001100d8819 */ /* 0x040fe200000006ff */
[----:B------:R4:W5:Y:S01]  /*0d40*/  @!P4 LDG.E R37, desc[UR10][R10.64] ;  /* 0x0000000a0a25c981 */ /* 0x000962000c1e1900 */
[----:B------:R-:W-:Y:S02]  /*0d50*/  @!P0 SHF.L.U64.HI R16, R16, 0x1, R17 ;  /* 0x0000000110108819 */ /* 0x000fe40000010211 */
[----:B------:R-:W-:Y:S01]  /*0d60*/  IADD3 R17, PT, PT, R25, 0x120, RZ ;  /* 0x0000012019117810 */ /* 0x000fe20007ffe0ff */
[----:B------:R4:W5:Y:S01]  /*0d70*/  @!P4 LDG.E R36, desc[UR10][R8.64] ;  /* 0x0000000a0824c981 */ /* 0x000962000c1e1900 */
[----:B-1----:R-:W-:-:S02]  /*0d80*/  @!P1 IMAD R18, R31, R4, RZ ;  /* 0x000000041f129224 */ /* 0x002fc400078e02ff */
[----:B------:R-:W-:Y:S02]  /*0d90*/  ISETP.GE.U32.AND P4, PT, R17, UR12, PT ;  /* 0x0000000c11007c0c */ /* 0x000fe4000bf86070 */
[----:B------:R-:W-:Y:S01]  /*0da0*/  SHF.R.S32.HI R31, RZ, 0x1f, R17 ;  /* 0x0000001fff1f7819 */ /* 0x000fe20000011411 */
[----:B----4-:R-:W-:Y:S01]  /*0db0*/  @!P1 IMAD R11, R27, R5, R18 ;  /* 0x000000051b0b9224 */ /* 0x010fe200078e0212 */
[----:B------:R-:W-:Y:S02]  /*0dc0*/  @!P1 MOV R8, R58 ;  /* 0x0000003a00089202 */ /* 0x000fe40000000f00 */
[----:B------:R-:W-:Y:S02]  /*0dd0*/  @!P1 MOV R9, R61 ;  /* 0x0000003d00099202 */ /* 0x000fe40000000f00 */
[----:B------:R-:W-:Y:S02]  /*0de0*/  ISETP.GE.AND.EX P4, PT, R31, UR13, PT, P4 ;  /* 0x0000000d1f007c0c */ /* 0x000fe4000bf86340 */
[----:B------:R-:W-:Y:S01]  /*0df0*/  @!P0 IADD3 R2, P3, PT, R13, R2, RZ ;  /* 0x000000020d028210 */ /* 0x000fe20007f7e0ff */
[----:B------:R-:W-:Y:S01]  /*0e00*/  @!P1 IMAD.WIDE.U32 R4, R27, R4, R8 ;  /* 0x000000041b049225 */ /* 0x000fe200078e0008 */
[----:B--2---:R-:W-:-:S02]  /*0e10*/  @!P0 IADD3 R14, P5, PT, R13, R14, RZ ;  /* 0x0000000e0d0e8210 */ /* 0x004fc40007fbe0ff */
[----:B------:R-:W1:Y:S02]  /*0e20*/  @!P1 LDC.64 R12, c[0x0][0x3a0] ;  /* 0x0000e800ff0c9b82 */ /* 0x000e640000000a00 */
[----:B------:R-:W-:Y:S02]  /*0e30*/  @!P1 IADD3 R5, PT, PT, R5, R11, RZ ;  /* 0x0000000b05059210 */ /* 0x000fe40007ffe0ff */
[C---:B------:R-:W-:Y:S02]  /*0e40*/  @!P0 IADD3.X R3, PT, PT, R16.reuse, R3, RZ, P3, !PT ;  /* 0x0000000310038210 */ /* 0x040fe40001ffe4ff */
[----:B------:R-:W-:Y:S02]  /*0e50*/  @!P0 IADD3.X R15, PT, PT, R16, R15, RZ, P5, !PT ;  /* 0x0000000f100f8210 */ /* 0x000fe40002ffe4ff */
[C---:B------:R-:W-:Y:S01]  /*0e60*/  @!P1 SHF.L.U32 R29, R4.reuse, 0x1, RZ ;  /* 0x00000001041d9819 */ /* 0x040fe200000006ff */
[----:B0-----:R-:W-:Y:S01]  /*0e70*/  @!P2 IMAD R8, R19, R6, RZ ;  /* 0x000000061308a224 */ /* 0x001fe200078e02ff */
[----:B------:R-:W-:Y:S01]  /*0e80*/  @!P1 SHF.L.U64.HI R16, R4, 0x1, R5 ;  /* 0x0000000104109819 */ /* 0x000fe20000010205 */
[----:B------:R0:W5:Y:S01]  /*0e90*/  @!P0 LDG.E R35, desc[UR10][R2.64] ;  /* 0x0000000a02238981 */ /* 0x000162000c1e1900 */
[----:B------:R-:W2:Y:S01]  /*0ea0*/  @!P4 LDC.64 R4, c[0x0][0x3f8] ;  /* 0x0000fe00ff04cb82 */ /* 0x000ea20000000a00 */
[----:B------:R-:W-:Y:S01]  /*0eb0*/  IADD3 R27, PT, PT, R25, 0x140, RZ ;  /* 0x00000140191b7810 */ /* 0x000fe20007ffe0ff */
[----:B------:R-:W-:Y:S01]  /*0ec0*/  @!P2 IMAD R51, R21, R7, R8 ;  /* 0x000000071533a224 */ /* 0x000fe200078e0208 */
[----:B------:R-:W-:-:S02]  /*0ed0*/  @!P2 MOV R10, R58 ;  /* 0x0000003a000aa202 */ /* 0x000fc40000000f00 */
[----:B------:R-:W-:Y:S02]  /*0ee0*/  CS2R R32, SRZ ;  /* 0x0000000000207805 */ /* 0x000fe4000001ff00 */
[----:B------:R-:W-:Y:S01]  /*0ef0*/  @!P2 MOV R11, R61 ;  /* 0x0000003d000ba202 */ /* 0x000fe20000000f00 */
[----:B------:R4:W5:Y:S01]  /*0f00*/  @!P0 LDG.E R34, desc[UR10][R14.64] ;  /* 0x0000000a0e228981 */ /* 0x000962000c1e1900 */
[----:B------:R-:W-:Y:S01]  /*0f10*/  ISETP.GE.U32.AND P3, PT, R27, UR12, PT ;  /* 0x0000000c1b007c0c */ /* 0x000fe2000bf66070 */
[----:B------:R-:W2:Y:S01]  /*0f20*/  @!P2 LDC.64 R8, c[0x0][0x3a0] ;  /* 0x0000e800ff08ab82 */ /* 0x000ea20000000a00 */
[----:B------:R-:W-:Y:S01]  /*0f30*/  SHF.R.S32.HI R19, RZ, 0x1f, R27 ;  /* 0x0000001fff137819 */ /* 0x000fe2000001141b */
[----:B------:R-:W-:Y:S01]  /*0f40*/  @!P2 IMAD.WIDE.U32 R6, R21, R6, R10 ;  /* 0x000000061506a225 */ /* 0x000fe200078e000a */
[----:B-1----:R-:W-:Y:S02]  /*0f50*/  @!P1 IADD3 R12, P5, PT, R29, R12, RZ ;  /* 0x0000000c1d0c9210 */ /* 0x002fe40007fbe0ff */
[----:B------:R-:W-:-:S03]  /*0f60*/  ISETP.GE.AND.EX P3, PT, R19, UR13, PT, P3 ;  /* 0x0000000d13007c0c */ /* 0x000fc6000bf66330 */
[----:B0-----:R-:W0:Y:S01]  /*0f70*/  @!P2 LDC.64 R2, c[0x0][0x398] ;  /* 0x0000e600ff02ab82 */ /* 0x001e220000000a00 */
[C---:B------:R-:W-:Y:S02]  /*0f80*/  @!P1 IADD3.X R13, PT, PT, R16.reuse, R13, RZ, P5, !PT ;  /* 0x0000000d100d9210 */ /* 0x040fe40002ffe4ff */
[----:B---3--:R-:W-:Y:S02]  /*0f90*/  @!P1 IADD3 R48, P0, PT, R29, R48, RZ ;  /* 0x000000301d309210 */ /* 0x008fe40007f1e0ff */
[----:B------:R-:W-:Y:S01]  /*0fa0*/  @!P2 IADD3 R7, PT, PT, R7, R51, RZ ;  /* 0x000000330707a210 */ /* 0x000fe20007ffe0ff */
[----:B------:R2:W5:Y:S01]  /*0fb0*/  @!P1 LDG.E R33, desc[UR10][R12.64] ;  /* 0x0000000a0c219981 */ /* 0x000562000c1e1900 */
[----:B------:R-:W-:Y:S01]  /*0fc0*/  IADD3 R21, PT, PT, R25, 0x160, RZ ;  /* 0x0000016019157810 */ /* 0x000fe20007ffe0ff */
[----:B----4-:R-:W1:Y:S01]  /*0fd0*/  @!P4 LDC.64 R14, c[0x0][0x398] ;  /* 0x0000e600ff0ecb82 */ /* 0x010e620000000a00 */
[----:B------:R-:W-:Y:S02]  /*0fe0*/  @!P1 IADD3.X R49, PT, PT, R16, R49, RZ, P0, !PT ;  /* 0x0000003110319210 */ /* 0x000fe400007fe4ff */
[----:B------:R-:W-:-:S02]  /*0ff0*/  @!P2 SHF.L.U32 R51, R6, 0x1, RZ ;  /* 0x000000010633a819 */ /* 0x000fc400000006ff */
[----:B------:R-:W-:Y:S01]  /*1000*/  @!P2 SHF.L.U64.HI R18, R6, 0x1, R7 ;  /* 0x000000010612a819 */ /* 0x000fe20000010207 */
[----:B------:R-:W5:Y:S01]  /*1010*/  @!P1 LDG.E R32, desc[UR10][R48.64] ;  /* 0x0000000a30209981 */ /* 0x000f62000c1e1900 */
[----:B------:R-:W-:Y:S01]  /*1020*/  ISETP.GE.U32.AND P0, PT, R21, UR12, PT ;  /* 0x0000000c15007c0c */ /* 0x000fe2000bf06070 */
[----:B------:R-:W3:Y:S01]  /*1030*/  @!P4 LDC.64 R6, c[0x0][0x3a0] ;  /* 0x0000e800ff06cb82 */ /* 0x000ee20000000a00 */
[----:B------:R-:W-:Y:S01]  /*1040*/  SHF.R.S32.HI R29, RZ, 0x1f, R21 ;  /* 0x0000001fff1d7819 */ /* 0x000fe20000011415 */
[----:B--2---:R-:W-:Y:S01]  /*1050*/  @!P4 IMAD R12, R31, R4, RZ ;  /* 0x000000041f0cc224 */ /* 0x004fe200078e02ff */
[----:B------:R-:W-:Y:S02]  /*1060*/  @!P4 MOV R13, R61 ;  /* 0x0000003d000dc202 */ /* 0x000fe40000000f00 */
[----:B------:R-:W-:Y:S01]  /*1070*/  ISETP.GE.AND.EX P0, PT, R29, UR13, PT, P0 ;  /* 0x0000000d1d007c0c */ /* 0x000fe2000bf06300 */
[----:B------:R-:W-:Y:S02]  /*1080*/  @!P4 IMAD R5, R17, R5, R12 ;  /* 0x000000051105c224 */ /* 0x000fe400078e020c */
[----:B------:R-:W2:Y:S01]  /*1090*/  @!P3 LDC.64 R10, c[0x0][0x3f8] ;  /* 0x0000fe00ff0abb82 */ /* 0x000ea20000000a00 */
[----:B------:R-:W-:-:S02]  /*10a0*/  @!P4 MOV R12, R58 ;  /* 0x0000003a000cc202 */ /* 0x000fc40000000f00 */
[----:B------:R-:W-:-:S03]  /*10b0*/  @!P2 IADD3 R30, P5, PT, R51, R8, RZ ;  /* 0x00000008331ea210 */ /* 0x000fc60007fbe0ff */
[----:B------:R-:W-:Y:S01]  /*10c0*/  @!P4 IMAD.WIDE.U32 R12, R17, R4, R12 ;  /* 0x00000004110cc225 */ /* 0x000fe200078e000c */
[----:B------:R-:W-:-:S03]  /*10d0*/  @!P2 IADD3.X R31, PT, PT, R18, R9, RZ, P5, !PT ;  /* 0x00000009121fa210 */ /* 0x000fc60002ffe4ff */
[----:B------:R-:W-:Y:S01]  /*10e0*/  HFMA2 R9, -RZ, RZ, 0, 0 ;  /* 0x00000000ff097431 */ /* 0x000fe200000001ff */
[----:B0-----:R-:W-:Y:S02]  /*10f0*/  @!P2 IADD3 R16, P6, PT, R51, R2, RZ ;  /* 0x000000023310a210 */ /* 0x001fe40007fde0ff */
[----:B------:R-:W-:Y:S02]  /*1100*/  @!P4 IADD3 R13, PT, PT, R13, R5, RZ ;  /* 0x000000050d0dc210 */ /* 0x000fe40007ffe0ff */
[----:B------:R-:W0:Y:S01]  /*1110*/  @!P0 LDC.64 R4, c[0x0][0x3f8] ;  /* 0x0000fe00ff048b82 */ /* 0x000e220000000a00 */
[----:B------:R-:W-:Y:S02]  /*1120*/  @!P2 IADD3.X R17, PT, PT, R18, R3, RZ, P6, !PT ;  /* 0x000000031211a210 */ /* 0x000fe400037fe4ff */
[C---:B------:R-:W-:Y:S01]  /*1130*/  @!P4 SHF.L.U32 R3, R12.reuse, 0x1, RZ ;  /* 0x000000010c03c819 */ /* 0x040fe200000006ff */
[----:B------:R-:W-:Y:S01]  /*1140*/  HFMA2 R2, -RZ, RZ, 0, 0 ;  /* 0x00000000ff027431 */ /* 0x000fe200000001ff */
[----:B------:R4:W5:Y:S01]  /*1150*/  @!P2 LDG.E R9, desc[UR10][R30.64] ;  /* 0x0000000a1e09a981 */ /* 0x000962000c1e1900 */
[----:B------:R-:W-:-:S02]  /*1160*/  @!P4 SHF.L.U64.HI R8, R12, 0x1, R13 ;  /* 0x000000010c08c819 */ /* 0x000fc4000001020d */
[----:B---3--:R-:W-:Y:S01]  /*1170*/  @!P4 IADD3 R18, P1, PT, R3, R6, RZ ;  /* 0x000000060312c210 */ /* 0x008fe20007f3e0ff */
[----:B--2---:R-:W-:-:S03]  /*1180*/  @!P3 IMAD R12, R19, R10, RZ ;  /* 0x0000000a130cb224 */ /* 0x004fc600078e02ff */
[----:B------:R-:W-:Y:S01]  /*1190*/  @!P4 IADD3.X R19, PT, PT, R8, R7, RZ, P1, !PT ;  /* 0x000000070813c210 */ /* 0x000fe20000ffe4ff */
[----:B------:R2:W5:Y:S01]  /*11a0*/  @!P2 LDG.E R2, desc[UR10][R16.64] ;  /* 0x0000000a1002a981 */ /* 0x000562000c1e1900 */
[----:B----4-:R-:W-:Y:S01]  /*11b0*/  IADD3 R30, PT, PT, R25, 0x180, RZ ;  /* 0x00000180191e7810 */ /* 0x010fe20007ffe0ff */
[----:B------:R-:W3:Y:S03]  /*11c0*/  @!P3 LDC.64 R6, c[0x0][0x3a0] ;  /* 0x0000e800ff06bb82 */ /* 0x000ee60000000a00 */
[----:B------:R-:W-:Y:S02]  /*11d0*/  ISETP.GE.U32.AND P1, PT, R30, UR12, PT ;  /* 0x0000000c1e007c0c */ /* 0x000fe4000bf26070 */
[----:B------:R-:W-:Y:S01]  /*11e0*/  SHF.R.S32.HI R31, RZ, 0x1f, R30 ;  /* 0x0000001fff1f7819 */ /* 0x000fe2000001141e */
[----:B------:R-:W-:Y:S01]  /*11f0*/  @!P3 IMAD R49, R27, R11, R12 ;  /* 0x0000000b1b31b224 */ /* 0x000fe200078e020c */
[----:B--2---:R-:W-:Y:S01]  /*1200*/  @!P3 MOV R16, R58 ;  /* 0x0000003a0010b202 */ /* 0x004fe20000000f00 */
[----:B------:R-:W2:Y:S01]  /*1210*/  @!P3 LDC.64 R12, c[0x0][0x398] ;  /* 0x0000e600ff0cbb82 */ /* 0x000ea20000000a00 */
[----:B------:R-:W-:-:S02]  /*1220*/  @!P3 MOV R17, R61 ;  /* 0x0000003d0011b202 */ /* 0x000fc40000000f00 */
[----:B------:R-:W-:Y:S02]  /*1230*/  ISETP.GE.AND.EX P1, PT, R31, UR13, PT, P1 ;  /* 0x0000000d1f007c0c */ /* 0x000fe4000bf26310 */
[----:B-1----:R-:W-:Y:S01]  /*1240*/  @!P4 IADD3 R26, P2, PT, R3, R14, RZ ;  /* 0x0000000e031ac210 */ /* 0x002fe20007f5e0ff */
[----:B------:R-:W-:Y:S02]  /*1250*/  @!P3 IMAD.WIDE.U32 R10, R27, R10, R16 ;  /* 0x0000000a1b0ab225 */ /* 0x000fe400078e0010 */
[----:B------:R-:W1:Y:S02]  /*1260*/  @!P0 LDC.64 R16, c[0x0][0x3a0] ;  /* 0x0000e800ff108b82 */ /* 0x000e640000000a00 */
[----:B0-----:R-:W-:Y:S01]  /*1270*/  @!P0 IMAD R14, R29, R4, RZ ;  /* 0x000000041d0e8224 */ /* 0x001fe200078e02ff */
[----:B------:R-:W-:Y:S02]  /*1280*/  @!P3 IADD3 R11, PT, PT, R11, R49, RZ ;  /* 0x000000310b0bb210 */ /* 0x000fe40007ffe0ff */
[----:B------:R-:W-:Y:S01]  /*1290*/  @!P4 IADD3.X R27, PT, PT, R8, R15, RZ, P2, !PT ;  /* 0x0000000f081bc210 */ /* 0x000fe200017fe4ff */
[----:B------:R-:W-:Y:S01]  /*12a0*/  @!P0 IMAD R5, R21, R5, R14 ;  /* 0x0000000515058224 */ /* 0x000fe200078e020e */
[----:B------:R-:W-:Y:S01]  /*12b0*/  IADD3 R8, PT, PT, R25, 0x1a0, RZ ;  /* 0x000001a019087810 */ /* 0x000fe20007ffe0ff */
[----:B------:R-:W0:Y:S01]  /*12c0*/  @!P1 LDC.64 R14, c[0x0][0x3f8] ;  /* 0x0000fe00ff0e9b82 */ /* 0x000e220000000a00 */
[----:B------:R-:W-:-:S02]  /*12d0*/  @!P3 SHF.L.U32 R51, R10, 0x1, RZ ;  /* 0x000000010a33b819 */ /* 0x000fc400000006ff */
[----:B------:R-:W-:Y:S02]  /*12e0*/  @!P3 SHF.L.U64.HI R28, R10, 0x1, R11 ;  /* 0x000000010a1cb819 */ /* 0x000fe4000001020b */
[----:B------:R-:W-:-:S03]  /*12f0*/  ISETP.GE.U32.AND P2, PT, R8, UR12, PT ;  /* 0x0000000c08007c0c */ /* 0x000fc6000bf46070 */
[----:B------:R-:W4:Y:S01]  /*1300*/  @!P0 LDC.64 R10, c[0x0][0x398] ;  /* 0x0000e600ff0a8b82 */ /* 0x000f220000000a00 */
[----:B------:R-:W-:Y:S02]  /*1310*/  SHF.R.S32.HI R29, RZ, 0x1f, R8 ;  /* 0x0000001fff1d7819 */ /* 0x000fe40000011408 */
[----:B------:R-:W-:Y:S02]  /*1320*/  @!P0 MOV R48, R58 ;  /* 0x0000003a00308202 */ /* 0x000fe40000000f00 */
[----:B------:R-:W-:Y:S02]  /*1330*/  @!P0 MOV R49, R61 ;  /* 0x0000003d00318202 */ /* 0x000fe40000000f00 */
[----:B------:R-:W-:Y:S02]  /*1340*/  MOV R3, RZ ;  /* 0x000000ff00037202 */ /* 0x000fe40000000f00 */
[----:B------:R-:W-:Y:S01]  /*1350*/  ISETP.GE.AND.EX P2, PT, R29, UR13, PT, P2 ;  /* 0x0000000d1d007c0c */ /* 0x000fe2000bf46320 */
[----:B------:R-:W-:-:S04]  /*1360*/  @!P0 IMAD.WIDE.U32 R48, R21, R4, R48 ;  /* 0x0000000415308225 */ /* 0x000fc800078e0030 */
[----:B------:R-:W-:Y:S01]  /*1370*/  HFMA2 R4, -RZ, RZ, 0, 0 ;  /* 0x00000000ff047431 */ /* 0x000fe200000001ff */
[----:B---3--:R-:W-:Y:S01]  /*1380*/  @!P3 IADD3 R20, P5, PT, R51, R6, RZ ;  /* 0x000000063314b210 */ /* 0x008fe20007fbe0ff */
[----:B------:R2:W5:Y:S03]  /*1390*/  @!P4 LDG.E R3, desc[UR10][R18.64] ;  /* 0x0000000a1203c981 */ /* 0x000566000c1e1900 */
[----:B------:R-:W-:Y:S02]  /*13a0*/  @!P3 IADD3.X R21, PT, PT, R28, R7, RZ, P5, !PT ;  /* 0x000000071c15b210 */ /* 0x000fe40002ffe4ff */
[----:B------:R-:W-:Y:S02]  /*13b0*/  CS2R R6, SRZ ;  /* 0x0000000000067805 */ /* 0x000fe4000001ff00 */
[----:B------:R-:W-:Y:S01]  /*13c0*/  @!P0 IADD3 R5, PT, PT, R49, R5, RZ ;  /* 0x0000000531058210 */ /* 0x000fe20007ffe0ff */
[----:B------:R-:W-:Y:S01]  /*13d0*/  UIMAD.WIDE UR8, UR6, 0x8, UR8 ;  /* 0x00000008060878a5 */ /* 0x000fe2000f8e0208 */
[----:B------:R-:W5:Y:S01]  /*13e0*/  @!P4 LDG.E R4, desc[UR10][R26.64] ;  /* 0x0000000a1a04c981 */ /* 0x000f62000c1e1900 */
[----:B--2---:R-:W-:-:S02]  /*13f0*/  @!P3 IADD3 R18, P6, PT, R51, R12, RZ ;  /* 0x0000000c3312b210 */ /* 0x004fc40007fde0ff */
[----:B------:R-:W-:Y:S02]  /*1400*/  @!P0 SHF.L.U32 R51, R48, 0x1, RZ ;  /* 0x0000000130338819 */ /* 0x000fe400000006ff */
[----:B------:R-:W-:Y:S02]  /*1410*/  @!P3 IADD3.X R19, PT, PT, R28, R13, RZ, P6, !PT ;  /* 0x0000000d1c13b210 */ /* 0x000fe400037fe4ff */
[----:B------:R-:W-:Y:S01]  /*1420*/  @!P0 SHF.L.U64.HI R28, R48, 0x1, R5 ;  /* 0x00000001301c8819 */ /* 0x000fe20000010205 */
[----:B------:R-:W2:Y:S01]  /*1430*/  @!P2 LDC.64 R12, c[0x0][0x3f8] ;  /* 0x0000fe00ff0cab82 */ /* 0x000ea20000000a00 */
[----:B-1----:R-:W-:Y:S01]  /*1440*/  @!P0 IADD3 R52, P4, PT, R51, R16, RZ ;  /* 0x0000001033348210 */ /* 0x002fe20007f9e0ff */
[----:B------:R1:W5:Y:S01]  /*1450*/  @!P3 LDG.E R6, desc[UR10][R18.64] ;  /* 0x0000000a1206b981 */ /* 0x000362000c1e1900 */
[----:B0-----:R-:W-:Y:S01]  /*1460*/  @!P1 IMAD R31, R31, R14, RZ ;  /* 0x0000000e1f1f9224 */ /* 0x001fe200078e02ff */
[----:B------:R-:W-:Y:S02]  /*1470*/  MOV R48, UR8 ;  /* 0x0000000800307c02 */ /* 0x000fe40008000f00 */
[----:B------:R-:W-:-:S02]  /*1480*/  MOV R49, UR9 ;  /* 0x0000000900317c02 */ /* 0x000fc40008000f00 */
[----:B------:R-:W-:Y:S02]  /*1490*/  @!P0 IADD3.X R53, PT, PT, R28, R17, RZ, P4, !PT ;  /* 0x000000111c358210 */ /* 0x000fe400027fe4ff */
[----:B-1----:R-:W-:Y:S01]  /*14a0*/  @!P1 MOV R18, R58 ;  /* 0x0000003a00129202 */ /* 0x002fe20000000f00 */
[----:B------:R-:W0:Y:S01]  /*14b0*/  @!P1 LDC.64 R16, c[0x0][0x3a0] ;  /* 0x0000e800ff109b82 */ /* 0x000e220000000a00 */
[----:B------:R-:W-:Y:S01]  /*14c0*/  @!P1 MOV R19, R61 ;  /* 0x0000003d00139202 */ /* 0x000fe20000000f00 */
[----:B------:R-:W5:Y:S01]  /*14d0*/  @!P0 LDG.E R7, desc[UR10][R52.64] ;  /* 0x0000000a34078981 */ /* 0x000f62000c1e1900 */
[----:B----4-:R-:W-:Y:S01]  /*14e0*/  @!P0 IADD3 R50, P4, PT, R51, R10, RZ ;  /* 0x0000000a33328210 */ /* 0x010fe20007f9e0ff */
[C---:B------:R-:W-:Y:S01]  /*14f0*/  @!P1 IMAD R51, R30.reuse, R15, R31 ;  /* 0x0000000f1e339224 */ /* 0x040fe200078e021f */
[----:B------:R-:W-:Y:S01]  /*1500*/  MOV R5, RZ ;  /* 0x000000ff00057202 */ /* 0x000fe20000000f00 */
[----:B------:R-:W-:Y:S02]  /*1510*/  @!P1 IMAD.WIDE.U32 R30, R30, R14, R18 ;  /* 0x0000000e1e1e9225 */ /* 0x000fe400078e0012 */
[----:B------:R-:W3:Y:S01]  /*1520*/  LDG.E.64 R14, desc[UR10][R48.64] ;  /* 0x0000000a300e7981 */ /* 0x000ee2000c1e1b00 */
[----:B------:R-:W-:Y:S01]  /*1530*/  IADD3 R26, PT, PT, R25, 0x1c0, RZ ;  /* 0x000001c0191a7810 */ /* 0x000fe20007ffe0ff */
[----:B------:R-:W1:Y:S02]  /*1540*/  @!P1 LDC.64 R18, c[0x0][0x398] ;  /* 0x0000e600ff129b82 */ /* 0x000e640000000a00 */
[----:B------:R4:W5:Y:S01]  /*1550*/  @!P3 LDG.E R5, desc[UR10][R20.64] ;  /* 0x0000000a1405b981 */ /* 0x000962000c1e1900 */
[----:B------:R-:W-:-:S02]  /*1560*/  ISETP.GE.U32.AND P3, PT, R26, UR12, PT ;  /* 0x0000000c1a007c0c */ /* 0x000fc4000bf66070 */
[----:B------:R-:W-:-:S04]  /*1570*/  SHF.R.S32.HI R27, RZ, 0x1f, R26 ;  /* 0x0000001fff1b7819 */ /* 0x000fc8000001141a */
[----:B------:R-:W-:Y:S01]  /*1580*/  ISETP.GE.AND.EX P3, PT, R27, UR13, PT, P3 ;  /* 0x0000000d1b007c0c */ /* 0x000fe2000bf66330 */
[----:B--2---:R-:W-:Y:S01]  /*1590*/  @!P2 IMAD R29, R29, R12, RZ ;  /* 0x0000000c1d1da224 */ /* 0x004fe200078e02ff */
[----:B------:R-:W-:Y:S01]  /*15a0*/  @!P1 IADD3 R31, PT, PT, R31, R51, RZ ;  /* 0x000000331f1f9210 */ /* 0x000fe20007ffe0ff */
[----:B----4-:R-:W2:Y:S01]  /*15b0*/  @!P2 LDC.64 R20, c[0x0][0x3a0] ;  /* 0x0000e800ff14ab82 */ /* 0x010ea20000000a00 */
[----:B------:R-:W-:Y:S02]  /*15c0*/  @!P2 MOV R54, R58 ;  /* 0x0000003a0036a202 */ /* 0x000fe40000000f00 */
[----:B------:R-:W-:Y:S02]  /*15d0*/  @!P2 MOV R55, R61 ;  /* 0x0000003d0037a202 */ /* 0x000fe40000000f00 */
[----:B------:R-:W-:Y:S02]  /*15e0*/  @!P0 IADD3.X R51, PT, PT, R28, R11, RZ, P4, !PT ;  /* 0x0000000b1c338210 */ /* 0x000fe400027fe4ff */
[C---:B------:R-:W-:Y:S01]  /*15f0*/  @!P1 SHF.L.U32 R53, R30.reuse, 0x1, RZ ;  /* 0x000000011e359819 */ /* 0x040fe200000006ff */
[----:B------:R-:W4:Y:S01]  /*1600*/  @!P2 LDC.64 R10, c[0x0][0x398] ;  /* 0x0000e600ff0aab82 */ /* 0x000f220000000a00 */
[----:B------:R-:W-:Y:S01]  /*1610*/  @!P1 SHF.L.U64.HI R30, R30, 0x1, R31 ;  /* 0x000000011e1e9819 */ /* 0x000fe2000001021f */
[----:B------:R-:W-:-:S02]  /*1620*/  @!P2 IMAD R31, R8, R13, R29 ;  /* 0x0000000d081fa224 */ /* 0x000fc400078e021d */
[----:B------:R-:W-:-:S04]  /*1630*/  @!P2 IMAD.WIDE.U32 R54, R8, R12, R54 ;  /* 0x0000000c0836a225 */ /* 0x000fc800078e0036 */
[----:B------:R-:W-:Y:S01]  /*1640*/  HFMA2 R8, -RZ, RZ, 0, 0 ;  /* 0x00000000ff087431 */ /* 0x000fe200000001ff */
[----:B------:R-:W2:Y:S01]  /*1650*/  @!P3 LDC.64 R12, c[0x0][0x3f8] ;  /* 0x0000fe00ff0cbb82 */ /* 0x000ea20000000a00 */
[----:B------:R-:W-:Y:S02]  /*1660*/  IADD3 R25, PT, PT, R25, 0x1e0, RZ ;  /* 0x000001e019197810 */ /* 0x000fe40007ffe0ff */
[----:B0-----:R-:W-:Y:S02]  /*1670*/  @!P1 IADD3 R16, P5, PT, R53, R16, RZ ;  /* 0x0000001035109210 */ /* 0x001fe40007fbe0ff */
[----:B------:R-:W-:Y:S02]  /*1680*/  ISETP.GE.U32.AND P4, PT, R25, UR12, PT ;  /* 0x0000000c19007c0c */ /* 0x000fe4000bf86070 */
[----:B------:R-:W-:Y:S01]  /*1690*/  SHF.R.S32.HI R29, RZ, 0x1f, R25 ;  /* 0x0000001fff1d7819 */ /* 0x000fe20000011419 */
[----:B------:R0:W5:Y:S01]  /*16a0*/  @!P0 LDG.E R8, desc[UR10][R50.64] ;  /* 0x0000000a32088981 */ /* 0x000162000c1e1900 */
[----:B-1----:R-:W-:-:S02]  /*16b0*/  @!P1 IADD3 R52, P0, PT, R53, R18, RZ ;  /* 0x0000001235349210 */ /* 0x002fc40007f1e0ff */
[----:B------:R-:W-:Y:S02]  /*16c0*/  CS2R R48, SRZ ;  /* 0x0000000000307805 */ /* 0x000fe4000001ff00 */
[----:B------:R-:W-:Y:S02]  /*16d0*/  ISETP.GE.AND.EX P4, PT, R29, UR13, PT, P4 ;  /* 0x0000000d1d007c0c */ /* 0x000fe4000bf86340 */
[C---:B------:R-:W-:Y:S02]  /*16e0*/  @!P1 IADD3.X R17, PT, PT, R30.reuse, R17, RZ, P5, !PT ;  /* 0x000000111e119210 */ /* 0x040fe40002ffe4ff */
[----:B------:R-:W-:Y:S02]  /*16f0*/  @!P1 IADD3.X R53, PT, PT, R30, R19, RZ, P0, !PT ;  /* 0x000000131e359210 */ /* 0x000fe400007fe4ff */
[----:B0-----:R-:W-:Y:S02]  /*1700*/  CS2R R50, SRZ ;  /* 0x0000000000327805 */ /* 0x001fe4000001ff00 */
[----:B------:R-:W-:Y:S01]  /*1710*/  @!P2 IADD3 R31, PT, PT, R55, R31, RZ ;  /* 0x0000001f371fa210 */ /* 0x000fe20007ffe0ff */
[----:B------:R0:W5:Y:S01]  /*1720*/  @!P1 LDG.E R48, desc[UR10][R16.64] ;  /* 0x0000000a10309981 */ /* 0x000162000c1e1900 */
[----:B------:R-:W-:-:S02]  /*1730*/  @!P2 SHF.L.U32 R55, R54, 0x1, RZ ;  /* 0x000000013637a819 */ /* 0x000fc400000006ff */
[----:B------:R-:W-:Y:S01]  /*1740*/  @!P2 SHF.L.U64.HI R28, R54, 0x1, R31 ;  /* 0x00000001361ca819 */ /* 0x000fe2000001021f */
[----:B------:R1:W5:Y:S01]  /*1750*/  @!P1 LDG.E R50, desc[UR10][R52.64] ;  /* 0x0000000a34329981 */ /* 0x000362000c1e1900 */
[----:B----4-:R-:W-:Y:S01]  /*1760*/  @!P2 IADD3 R54, P1, PT, R55, R10, RZ ;  /* 0x0000000a3736a210 */ /* 0x010fe20007f3e0ff */
[----:B--2---:R-:W-:Y:S01]  /*1770*/  @!P3 IMAD R27, R27, R12, RZ ;  /* 0x0000000c1b1bb224 */ /* 0x004fe200078e02ff */
[----:B------:R-:W-:Y:S01]  /*1780*/  @!P2 IADD3 R20, P5, PT, R55, R20, RZ ;  /* 0x000000143714a210 */ /* 0x000fe20007fbe0ff */
[----:B------:R-:W2:Y:S01]  /*1790*/  @!P4 LDC.64 R18, c[0x0][0x3f8] ;  /* 0x0000fe00ff12cb82 */ /* 0x000ea20000000a00 */
[----:B------:R-:W-:Y:S02]  /*17a0*/  @!P2 IADD3.X R55, PT, PT, R28, R11, RZ, P1, !PT ;  /* 0x0000000b1c37a210 */ /* 0x000fe40000ffe4ff */
[----:B------:R-:W-:Y:S02]  /*17b0*/  @!P3 MOV R10, R58 ;  /* 0x0000003a000ab202 */ /* 0x000fe40000000f00 */
[----:B------:R-:W-:-:S02]  /*17c0*/  @!P3 MOV R11, R61 ;  /* 0x0000003d000bb202 */ /* 0x000fc40000000f00 */
[----:B------:R-:W-:Y:S01]  /*17d0*/  ISETP.NE.AND P0, PT, RZ, UR7, PT ;  /* 0x00000007ff007c0c */ /* 0x000fe2000bf05270 */
[C---:B------:R-:W-:Y:S01]  /*17e0*/  @!P3 IMAD R57, R26.reuse, R13, R27 ;  /* 0x0000000d1a39b224 */ /* 0x040fe200078e021b */
[----:B0-----:R-:W0:Y:S01]  /*17f0*/  @!P3 LDC.64 R16, c[0x0][0x3a0] ;  /* 0x0000e800ff10bb82 */ /* 0x001e220000000a00 */
[----:B------:R-:W-:Y:S01]  /*1800*/  @!P3 IMAD.WIDE.U32 R12, R26, R12, R10 ;  /* 0x0000000c1a0cb225 */ /* 0x000fe200078e000a */
[----:B------:R-:W-:Y:S01]  /*1810*/  @!P2 IADD3.X R21, PT, PT, R28, R21, RZ, P5, !PT ;  /* 0x000000151c15a210 */ /* 0x000fe20002ffe4ff */
[----:B------:R-:W5:Y:S03]  /*1820*/  @!P2 LDG.E R51, desc[UR10][R54.64] ;  /* 0x0000000a3633a981 */ /* 0x000f66000c1e1900 */
[----:B------:R-:W-:Y:S01]  /*1830*/  @!P3 IADD3 R13, PT, PT, R13, R57, RZ ;  /* 0x000000390d0db210 */ /* 0x000fe20007ffe0ff */
[----:B------:R4:W5:Y:S01]  /*1840*/  @!P2 LDG.E R49, desc[UR10][R20.64] ;  /* 0x0000000a1431a981 */ /* 0x000962000c1e1900 */
[----:B------:R-:W0:Y:S01]  /*1850*/  @!P3 LDC.64 R10, c[0x0][0x398] ;  /* 0x0000e600ff0abb82 */ /* 0x000e220000000a00 */
[----:B-1----:R-:W-:-:S02]  /*1860*/  @!P3 SHF.L.U32 R53, R12, 0x1, RZ ;  /* 0x000000010c35b819 */ /* 0x002fc400000006ff */
[----:B------:R-:W-:-:S05]  /*1870*/  @!P3 SHF.L.U64.HI R28, R12, 0x1, R13 ;  /* 0x000000010c1cb819 */ /* 0x000fca000001020d */
[----:B------:R-:W1:Y:S08]  /*1880*/  LDC.64 R30, c[0x0][0x3a8] ;  /* 0x0000ea00ff1e7b82 */ /* 0x000e700000000a00 */
[----:B------:R-:W1:Y:S08]  /*1890*/  @P0 LDC.64 R26, c[0x0][0x3b0] ;  /* 0x0000ec00ff1a0b82 */ /* 0x000e700000000a00 */
[----:B------:R-:W1:Y:S08]  /*18a0*/  @!P4 LDC.64 R12, c[0x0][0x3a0] ;  /* 0x0000e800ff0ccb82 */ /* 0x000e700000000a00 */
[----:B----4-:R-:W4:Y:S01]  /*18b0*/  @!P4 LDC.64 R20, c[0x0][0x398] ;  /* 0x0000e600ff14cb82 */ /* 0x010f220000000a00 */
[----:B--2---:R-:W-:Y:S01]  /*18c0*/  @!P4 IMAD R52, R29, R18, RZ ;  /* 0x000000121d34c224 */ /* 0x004fe200078e02ff */
[----:B------:R-:W-:-:S02]  /*18d0*/  @!P4 MOV R54, R58 ;  /* 0x0000003a0036c202 */ /* 0x000fc40000000f00 */
[----:B------:R-:W-:Y:S01]  /*18e0*/  @!P4 MOV R55, R61 ;  /* 0x0000003d0037c202 */ /* 0x000fe20000000f00 */
[----:B------:R-:W-:Y:S01]  /*18f0*/  @!P4 IMAD R29, R25, R19, R52 ;  /* 0x00000013191dc224 */ /* 0x000fe200078e0234 */
[----:B0-----:R-:W-:Y:S01]  /*1900*/  @!P3 IADD3 R16, P1, PT, R53, R16, RZ ;  /* 0x000000103510b210 */ /* 0x001fe20007f3e0ff */
[----:B------:R-:W-:Y:S01]  /*1910*/  @!P4 IMAD.WIDE.U32 R18, R25, R18, R54 ;  /* 0x000000121912c225 */ /* 0x000fe200078e0036 */
[----:B------:R-:W-:Y:S02]  /*1920*/  LEA R25, R23, R24, 0x5 ;  /* 0x0000001817197211 */ /* 0x000fe400078e28ff */
[----:B------:R-:W-:Y:S02]  /*1930*/  @!P3 IADD3.X R17, PT, PT, R28, R17, RZ, P1, !PT ;  /* 0x000000111c11b210 */ /* 0x000fe40000ffe4ff */
[----:B------:R-:W-:Y:S02]  /*1940*/  @!P3 IADD3 R24, P1, PT, R53, R10, RZ ;  /* 0x0000000a3518b210 */ /* 0x000fe40007f3e0ff */
[----:B------:R-:W-:-:S02]  /*1950*/  @!P4 IADD3 R29, PT, PT, R19, R29, RZ ;  /* 0x0000001d131dc210 */ /* 0x000fc40007ffe0ff */
[----:B------:R-:W-:Y:S01]  /*1960*/  @!P4 SHF.L.U32 R19, R18, 0x1, RZ ;  /* 0x000000011213c819 */ /* 0x000fe200000006ff */
[----:B-1----:R-:W-:-:S04]  /*1970*/  IMAD.WIDE R30, R25, 0x4, R30 ;  /* 0x00000004191e7825 */ /* 0x002fc800078e021e */
[----:B------:R-:W-:Y:S01]  /*1980*/  HFMA2 R52, -RZ, RZ, 0, 0 ;  /* 0x00000000ff347431 */ /* 0x000fe200000001ff */
[----:B------:R-:W-:Y:S01]  /*1990*/  @!P4 SHF.L.U64.HI R10, R18, 0x1, R29 ;  /* 0x00000001120ac819 */ /* 0x000fe2000001021d */
[----:B------:R-:W-:Y:S01]  /*19a0*/  @P0 IMAD.WIDE R26, R25, 0x4, R26 ;  /* 0x00000004191a0825 */ /* 0x000fe200078e021a */
[----:B------:R-:W-:Y:S02]  /*19b0*/  @!P3 IADD3.X R25, PT, PT, R28, R11, RZ, P1, !PT ;  /* 0x0000000b1c19b210 */ /* 0x000fe40000ffe4ff */
[C---:B------:R-:W-:Y:S02]  /*19c0*/  @!P4 IADD3 R18, P1, PT, R19.reuse, R12, RZ ;  /* 0x0000000c1312c210 */ /* 0x040fe40007f3e0ff */
[----:B----4-:R-:W-:Y:S02]  /*19d0*/  @!P4 IADD3 R20, P2, PT, R19, R20, RZ ;  /* 0x000000141314c210 */ /* 0x010fe40007f5e0ff */
[----:B------:R-:W-:Y:S02]  /*19e0*/  CS2R R54, SRZ ;  /* 0x0000000000367805 */ /* 0x000fe4000001ff00 */
[----:B------:R-:W-:Y:S01]  /*19f0*/  MOV R53, RZ ;  /* 0x000000ff00357202 */ /* 0x000fe20000000f00 */
[----:B------:R0:W5:Y:S01]  /*1a00*/  @!P3 LDG.E R52, desc[UR10][R16.64] ;  /* 0x0000000a1034b981 */ /* 0x000162000c1e1900 */
[----:B------:R-:W-:-:S02]  /*1a10*/  @!P4 IADD3.X R19, PT, PT, R10, R13, RZ, P1, !PT ;  /* 0x0000000d0a13c210 */ /* 0x000fc40000ffe4ff */
[----:B------:R-:W-:Y:S01]  /*1a20*/  @!P4 IADD3.X R21, PT, PT, R10, R21, RZ, P2, !PT ;  /* 0x000000150a15c210 */ /* 0x000fe200017fe4ff */
[----:B------:R0:W5:Y:S04]  /*1a30*/  LDG.E.64 R12, desc[UR10][R30.64] ;  /* 0x0000000a1e0c7981 */ /* 0x000168000c1e1b00 */
[----:B------:R0:W5:Y:S04]  /*1a40*/  @!P3 LDG.E R53, desc[UR10][R24.64] ;  /* 0x0000000a1835b981 */ /* 0x000168000c1e1900 */
[----:B------:R0:W5:Y:S04]  /*1a50*/  @!P4 LDG.E R55, desc[UR10][R18.64] ;  /* 0x0000000a1237c981 */ /* 0x000168000c1e1900 */
[----:B------:R0:W5:Y:S01]  /*1a60*/  @!P4 LDG.E R54, desc[UR10][R20.64] ;  /* 0x0000000a1436c981 */ /* 0x000162000c1e1900 */
[----:B------:R-:W-:-:S06]  /*1a70*/  CS2R R10, SRZ ;  /* 0x00000000000a7805 */ /* 0x000fcc000001ff00 */
[----:B------:R0:W5:Y:S01]  /*1a80*/  @P0 LDG.E.64 R10, desc[UR10][R26.64] ;  /* 0x0000000a1a0a0981 */ /* 0x000162000c1e1b00 */
[----:B------:R-:W-:Y:S01]  /*1a90*/  UISETP.NE.AND UP1, UPT, UR7, URZ, UPT ;  /* 0x000000ff0700728c */ /* 0x000fe2000bf25270 */
[----:B------:R-:W-:Y:S01]  /*1aa0*/  UMOV UR12, 0x3f800000 ;  /* 0x3f800000000c7882 */ /* 0x000fe20000000000 */
[----:B---3--:R-:W-:-:S13]  /*1ab0*/  R2UR UR9, R14 ;  /* 0x000000000e0972ca */ /* 0x008fda00000e0000 */
        /* <DEDUP_REMOVED lines=12> */
[----:B------:R-:W-:Y:S02]  /*1b80*/  HADD2.F32 R17, -RZ, R47.H1_H1 ;  /* 0x3000002fff117230 */ /* 0x000fe40000004100 */
[--C-:B------:R-:W-:Y:S02]  /*1b90*/  HADD2.F32 R15, -RZ, R46.reuse.H0_H0 ;  /* 0x2000002eff0f7230 */ /* 0x100fe40000004100 */
[----:B------:R-:W-:Y:S01]  /*1ba0*/  FADD.FTZ R16, R16, -UR9 ;  /* 0x8000000910107e21 */ /* 0x000fe20008010000 */
[----:B------:R-:W-:Y:S02]  /*1bb0*/  HADD2.F32 R24, -RZ, R45.H0_H0 ;  /* 0x2000002dff187230 */ /* 0x000fe40000004100 */
[----:B------:R-:W-:Y:S01]  /*1bc0*/  FADD.FTZ R17, R17, -UR9 ;  /* 0x8000000911117e21 */ /* 0x000fe20008010000 */
[----:B------:R-:W-:-:S02]  /*1bd0*/  HADD2.F32 R14, -RZ, R46.H1_H1 ;  /* 0x3000002eff0e7230 */ /* 0x000fc40000004100 */
[----:B------:R-:W-:Y:S01]  /*1be0*/  FMUL.FTZ R19, R12, R15 ;  /* 0x0000000f0c137220 */ /* 0x000fe20000410000 */
[----:B------:R-:W-:Y:S01]  /*1bf0*/  FMUL.FTZ R16, R16, UR12 ;  /* 0x0000000c10107c20 */ /* 0x000fe20008410000 */
[----:B------:R-:W-:Y:S02]  /*1c00*/  HADD2.F32 R25, -RZ, R44.H0_H0 ;  /* 0x2000002cff197230 */ /* 0x000fe40000004100 */
[----:B------:R-:W-:Y:S01]  /*1c10*/  FADD.FTZ R24, R24, -UR9 ;  /* 0x8000000918187e21 */ /* 0x000fe20008010000 */
[----:B------:R-:W-:Y:S01]  /*1c20*/  FMUL.FTZ R18, R13, R14 ;  /* 0x0000000e0d127220 */ /* 0x000fe20000410000 */
[----:B------:R-:W-:Y:S01]  /*1c30*/  FMUL.FTZ R17, R17, UR12 ;  /* 0x0000000c11117c20 */ /* 0x000fe20008410000 */
[----:B------:R-:W-:Y:S01]  /*1c40*/  FADD.FTZ R21, RZ, R19 ;  /* 0x00000013ff157221 */ /* 0x000fe20000010000 */
[----:B------:R-:W-:Y:S01]  /*1c50*/  FFMA.FTZ R20, R16, R19, RZ ;  /* 0x0000001310147223 */ /* 0x000fe200000100ff */
[----:B------:R-:W-:Y:S01]  /*1c60*/  FMUL.FTZ R27, R24, UR12 ;  /* 0x0000000c181b7c20 */ /* 0x000fe20008410000 */
[----:B------:R-:W-:Y:S01]  /*1c70*/  FMUL.FTZ R24, R12, R25 ;  /* 0x000000190c187220 */ /* 0x000fe20000410000 */
[----:B------:R-:W-:Y:S01]  /*1c80*/  FADD.FTZ R21, R18, R21 ;  /* 0x0000001512157221 */ /* 0x000fe20000010000 */
[----:B------:R-:W-:Y:S01]  /*1c90*/  FFMA.FTZ R20, R17, R18, R20 ;  /* 0x0000001211147223 */ /* 0x000fe20000010014 */
[----:B------:R-:W-:-:S02]  /*1ca0*/  HADD2.F32 R19, -RZ, R45.H1_H1 ;  /* 0x3000002dff137230 */ /* 0x000fc40000004100 */
[----:B------:R-:W-:Y:S01]  /*1cb0*/  FFMA.FTZ R16, R15, R16, RZ ;  /* 0x000000100f107223 */ /* 0x000fe200000100ff */
[----:B------:R-:W-:Y:S01]  /*1cc0*/  FADD.FTZ R18, RZ, R15 ;  /* 0x0000000fff127221 */ /* 0x000fe20000010000 */
[----:B------:R-:W-:Y:S01]  /*1cd0*/  FFMA.FTZ R26, R27, R24, R20 ;  /* 0x000000181b1a7223 */ /* 0x000fe20000010014 */
[----:B------:R-:W-:Y:S02]  /*1ce0*/  HADD2.F32 R20, -RZ, R44.H1_H1 ;  /* 0x3000002cff147230 */ /* 0x000fe40000004100 */
[C---:B------:R-:W-:Y:S01]  /*1cf0*/  FFMA.FTZ R16, R25.reuse, R27, R16 ;  /* 0x0000001b19107223 */ /* 0x040fe20000010010 */
[----:B------:R-:W-:Y:S01]  /*1d00*/  FADD.FTZ R15, R25, R18 ;  /* 0x00000012190f7221 */ /* 0x000fe20000010000 */
[----:B------:R-:W-:Y:S01]  /*1d10*/  FADD.FTZ R19, R19, -UR9 ;  /* 0x8000000913137e21 */ /* 0x000fe20008010000 */
[--C-:B------:R-:W-:Y:S02]  /*1d20*/  HADD2.F32 R25, -RZ, R43.reuse.H0_H0 ;  /* 0x2000002bff197230 */ /* 0x100fe40000004100 */
[----:B------:R-:W-:Y:S01]  /*1d30*/  FADD.FTZ R18, R21, R24 ;  /* 0x0000001815127221 */ /* 0x000fe20000010000 */
[----:B------:R-:W-:Y:S01]  /*1d40*/  FFMA.FTZ R17, R14, R17, RZ ;  /* 0x000000110e117223 */ /* 0x000fe200000100ff */
[----:B------:R-:W-:Y:S01]  /*1d50*/  FADD.FTZ R21, RZ, R14 ;  /* 0x0000000eff157221 */ /* 0x000fe20000010000 */
[----:B------:R-:W-:Y:S01]  /*1d60*/  FMUL.FTZ R19, R19, UR12 ;  /* 0x0000000c13137c20 */ /* 0x000fe20008410000 */
[----:B------:R-:W-:Y:S01]  /*1d70*/  FMUL.FTZ R24, R13, R20 ;  /* 0x000000140d187220 */ /* 0x000fe20000410000 */
[----:B------:R-:W-:Y:S01]  /*1d80*/  FADD.FTZ R25, R25, -UR9 ;  /* 0x8000000919197e21 */ /* 0x000fe20008010000 */
[C---:B------:R-:W-:Y:S01]  /*1d90*/  FADD.FTZ R14, R20.reuse, R21 ;  /* 0x00000015140e7221 */ /* 0x040fe20000010000 */
[----:B------:R-:W-:Y:S01]  /*1da0*/  FFMA.FTZ R17, R20, R19, R17 ;  /* 0x0000001314117223 */ /* 0x000fe20000010011 */
[----:B------:R-:W-:-:S02]  /*1db0*/  HADD2.F32 R20, -RZ, R43.H1_H1 ;  /* 0x3000002bff147230 */ /* 0x000fc40000004100 */
[----:B------:R-:W-:Y:S01]  /*1dc0*/  FFMA.FTZ R19, R19, R24, R26 ;  /* 0x0000001813137223 */ /* 0x000fe2000001001a */
[--C-:B------:R-:W-:Y:S02]  /*1dd0*/  HADD2.F32 R21, -RZ, R42.reuse.H0_H0 ;  /* 0x2000002aff157230 */ /* 0x100fe40000004100 */
[----:B------:R-:W-:Y:S01]  /*1de0*/  FMUL.FTZ R26, R25, UR12 ;  /* 0x0000000c191a7c20 */ /* 0x000fe20008410000 */
[----:B------:R-:W-:Y:S01]  /*1df0*/  FADD.FTZ R18, R24, R18 ;  /* 0x0000001218127221 */ /* 0x000fe20000010000 */
[----:B------:R-:W-:Y:S01]  /*1e00*/  FADD.FTZ R24, R20, -UR9 ;  /* 0x8000000914187e21 */ /* 0x000fe20008010000 */
[----:B------:R-:W-:Y:S02]  /*1e10*/  HADD2.F32 R28, -RZ, R42.H1_H1 ;  /* 0x3000002aff1c7230 */ /* 0x000fe40000004100 */
[----:B------:R-:W-:Y:S01]  /*1e20*/  FADD.FTZ R15, R15, R21 ;  /* 0x000000150f0f7221 */ /* 0x000fe20000010000 */
[----:B------:R-:W-:Y:S01]  /*1e30*/  FFMA.FTZ R16, R21, R26, R16 ;  /* 0x0000001a15107223 */ /* 0x000fe20000010010 */
[----:B------:R-:W-:-:S02]  /*1e40*/  HADD2.F32 R20, -RZ, R41.H0_H0 ;  /* 0x20000029ff147230 */ /* 0x000fc40000004100 */
[----:B------:R-:W-:Y:S01]  /*1e50*/  FMUL.FTZ R21, R12, R21 ;  /* 0x000000150c157220 */ /* 0x000fe20000410000 */
[----:B------:R-:W-:Y:S01]  /*1e60*/  FMUL.FTZ R24, R24, UR12 ;  /* 0x0000000c18187c20 */ /* 0x000fe20008410000 */
[----:B------:R-:W-:Y:S01]  /*1e70*/  FMUL.FTZ R25, R13, R28 ;  /* 0x0000001c0d197220 */ /* 0x000fe20000410000 */
[----:B------:R-:W-:Y:S02]  /*1e80*/  HADD2.F32 R27, -RZ, R38.H0_H0 ;  /* 0x20000026ff1b7230 */ /* 0x000fe40000004100 */
[----:B------:R-:W-:Y:S01]  /*1e90*/  FFMA.FTZ R19, R26, R21, R19 ;  /* 0x000000151a137223 */ /* 0x000fe20000010013 */
[----:B------:R-:W-:Y:S01]  /*1ea0*/  FADD.FTZ R20, R20, -UR9 ;  /* 0x8000000914147e21 */ /* 0x000fe20008010000 */
[----:B------:R-:W-:Y:S01]  /*1eb0*/  FADD.FTZ R18, R18, R21 ;  /* 0x0000001512127221 */ /* 0x000fe20000010000 */
[----:B------:R-:W-:Y:S01]  /*1ec0*/  FFMA.FTZ R17, R28, R24, R17 ;  /* 0x000000181c117223 */ /* 0x000fe20000010011 */
[----:B------:R-:W-:Y:S02]  /*1ed0*/  HADD2.F32 R21, -RZ, R40.H0_H0 ;  /* 0x20000028ff157230 */ /* 0x000fe40000004100 */
[----:B------:R-:W-:Y:S01]  /*1ee0*/  FFMA.FTZ R19, R24, R25, R19 ;  /* 0x0000001918137223 */ /* 0x000fe20000010013 */
[----:B------:R-:W-:Y:S01]  /*1ef0*/  FMUL.FTZ R24, R20, UR12 ;  /* 0x0000000c14187c20 */ /* 0x000fe20008410000 */
[----:B------:R-:W-:-:S02]  /*1f00*/  HADD2.F32 R20, -RZ, R41.H1_H1 ;  /* 0x30000029ff147230 */ /* 0x000fc40000004100 */
[----:B------:R-:W-:Y:S01]  /*1f10*/  FADD.FTZ R18, R25, R18 ;  /* 0x0000001219127221 */ /* 0x000fe20000010000 */
[----:B------:R-:W-:Y:S01]  /*1f20*/  FMUL.FTZ R25, R12, R21 ;  /* 0x000000150c197220 */ /* 0x000fe20000410000 */
[----:B------:R-:W-:Y:S01]  /*1f30*/  FADD.FTZ R15, R15, R21 ;  /* 0x000000150f0f7221 */ /* 0x000fe20000010000 */
[----:B------:R-:W-:Y:S01]  /*1f40*/  FFMA.FTZ R16, R21, R24, R16 ;  /* 0x0000001815107223 */ /* 0x000fe20000010010 */
[--C-:B------:R-:W-:Y:S02]  /*1f50*/  HADD2.F32 R21, -RZ, R39.reuse.H0_H0 ;  /* 0x20000027ff157230 */ /* 0x100fe40000004100 */
[----:B------:R-:W-:Y:S01]  /*1f60*/  FADD.FTZ R20, R20, -UR9 ;  /* 0x8000000914147e21 */ /* 0x000fe20008010000 */
[----:B------:R-:W-:Y:S02]  /*1f70*/  HADD2.F32 R26, -RZ, R40.H1_H1 ;  /* 0x30000028ff1a7230 */ /* 0x000fe40000004100 */
[----:B------:R-:W-:Y:S01]  /*1f80*/  FFMA.FTZ R19, R24, R25, R19 ;  /* 0x0000001918137223 */ /* 0x000fe20000010013 */
[----:B------:R-:W-:Y:S01]  /*1f90*/  FADD.FTZ R18, R18, R25 ;  /* 0x0000001912127221 */ /* 0x000fe20000010000 */
[----:B------:R-:W-:Y:S01]  /*1fa0*/  FADD.FTZ R21, R21, -UR9 ;  /* 0x8000000915157e21 */ /* 0x000fe20008010000 */
[----:B------:R-:W-:Y:S01]  /*1fb0*/  FMUL.FTZ R24, R20, UR12 ;  /* 0x0000000c14187c20 */ /* 0x000fe20008410000 */
[----:B------:R-:W-:-:S02]  /*1fc0*/  HADD2.F32 R20, -RZ, R39.H1_H1 ;  /* 0x30000027ff147230 */ /* 0x000fc40000004100 */
[----:B------:R-:W-:Y:S01]  /*1fd0*/  FMUL.FTZ R25, R13, R26 ;  /* 0x0000001a0d197220 */ /* 0x000fe20000410000 */
[----:B------:R-:W-:Y:S01]  /*1fe0*/  FMUL.FTZ R21, R21, UR12 ;  /* 0x0000000c15157c20 */ /* 0x000fe20008410000 */
[----:B------:R-:W-:Y:S01]  /*1ff0*/  FFMA.FTZ R17, R26, R24, R17 ;  /* 0x000000181a117223 */ /* 0x000fe20000010011 */
[----:B------:R-:W-:Y:S01]  /*2000*/  FADD.FTZ R14, R14, R28 ;  /* 0x0000001c0e0e7221 */ /* 0x000fe20000010000 */
[----:B------:R-:W-:Y:S01]  /*2010*/  FFMA.FTZ R24, R24, R25, R19 ;  /* 0x0000001918187223 */ /* 0x000fe20000010013 */
[----:B------:R-:W-:Y:S01]  /*2020*/  FADD.FTZ R19, R20, -UR9 ;  /* 0x8000000914137e21 */ /* 0x000fe20008010000 */
[----:B------:R-:W-:Y:S01]  /*2030*/  FADD.FTZ R15, R15, R27 ;  /* 0x0000001b0f0f7221 */ /* 0x000fe20000010000 */
[----:B------:R-:W-:Y:S01]  /*2040*/  FFMA.FTZ R16, R27, R21, R16 ;  /* 0x000000151b107223 */ /* 0x000fe20000010010 */
[----:B------:R-:W-:Y:S01]  /*2050*/  FMUL.FTZ R27, R12, R27 ;  /* 0x0000001b0c1b7220 */ /* 0x000fe20000410000 */
[----:B------:R-:W-:Y:S01]  /*2060*/  FADD.FTZ R18, R25, R18 ;  /* 0x0000001219127221 */ /* 0x000fe20000010000 */
[----:B------:R-:W-:-:S02]  /*2070*/  HADD2.F32 R20, -RZ, R38.H1_H1 ;  /* 0x30000026ff147230 */ /* 0x000fc40000004100 */
[----:B------:R-:W-:Y:S01]  /*2080*/  FADD.FTZ R14, R14, R26 ;  /* 0x0000001a0e0e7221 */ /* 0x000fe20000010000 */
[----:B------:R-:W-:Y:S01]  /*2090*/  FMUL.FTZ R19, R19, UR12 ;  /* 0x0000000c13137c20 */ /* 0x000fe20008410000 */
[----:B------:R-:W-:Y:S01]  /*20a0*/  FADD.FTZ R25, R18, R27 ;  /* 0x0000001b12197221 */ /* 0x000fe20000010000 */
[----:B------:R-:W-:Y:S01]  /*20b0*/  FFMA.FTZ R26, R21, R27, R24 ;  /* 0x0000001b151a7223 */ /* 0x000fe20000010018 */
[--C-:B------:R-:W-:Y:S02]  /*20c0*/  HADD2.F32 R21, -RZ, R37.reuse.H0_H0 ;  /* 0x20000025ff157230 */ /* 0x100fe40000004100 */
[----:B------:R-:W-:Y:S01]  /*20d0*/  FMUL.FTZ R24, R13, R20 ;  /* 0x000000140d187220 */ /* 0x000fe20000410000 */
[----:B------:R-:W-:Y:S01]  /*20e0*/  FADD.FTZ R14, R14, R20 ;  /* 0x000000140e0e7221 */ /* 0x000fe20000010000 */
[----:B------:R-:W-:Y:S01]  /*20f0*/  FFMA.FTZ R18, R20, R19, R17 ;  /* 0x0000001314127223 */ /* 0x000fe20000010011 */
[----:B------:R-:W-:Y:S02]  /*2100*/  HADD2.F32 R20, -RZ, R37.H1_H1 ;  /* 0x30000025ff147230 */ /* 0x000fe40000004100 */
[----:B------:R-:W-:Y:S01]  /*2110*/  FADD.FTZ R17, R24, R25 ;  /* 0x0000001918117221 */ /* 0x000fe20000010000 */
[----:B------:R-:W-:Y:S01]  /*2120*/  FFMA.FTZ R19, R19, R24, R26 ;  /* 0x0000001813137223 */ /* 0x000fe2000001001a */
[----:B------:R-:W-:Y:S01]  /*2130*/  FADD.FTZ R21, R21, -UR9 ;  /* 0x8000000915157e21 */ /* 0x000fe20008010000 */
[----:B------:R-:W-:-:S02]  /*2140*/  HADD2.F32 R25, -RZ, R36.H0_H0 ;  /* 0x20000024ff197230 */ /* 0x000fc40000004100 */
[----:B------:R-:W-:Y:S01]  /*2150*/  FADD.FTZ R26, R20, -UR9 ;  /* 0x80000009141a7e21 */ /* 0x000fe20008010000 */
[----:B------:R-:W-:Y:S02]  /*2160*/  HADD2.F32 R27, -RZ, R36.H1_H1 ;  /* 0x30000024ff1b7230 */ /* 0x000fe40000004100 */
[----:B------:R-:W-:Y:S01]  /*2170*/  FMUL.FTZ R24, R21, UR12 ;  /* 0x0000000c15187c20 */ /* 0x000fe20008410000 */
[----:B------:R-:W-:Y:S02]  /*2180*/  HADD2.F32 R20, -RZ, R35.H0_H0 ;  /* 0x20000023ff147230 */ /* 0x000fe40000004100 */
[----:B------:R-:W-:Y:S01]  /*2190*/  FMUL.FTZ R21, R26, UR12 ;  /* 0x0000000c1a157c20 */ /* 0x000fe20008410000 */
[----:B------:R-:W-:Y:S01]  /*21a0*/  FMUL.FTZ R26, R12, R25 ;  /* 0x000000190c1a7220 */ /* 0x000fe20000410000 */
[----:B------:R-:W-:Y:S01]  /*21b0*/  FFMA.FTZ R16, R25, R24, R16 ;  /* 0x0000001819107223 */ /* 0x000fe20000010010 */
[----:B------:R-:W-:Y:S01]  /*21c0*/  FMUL.FTZ R28, R13, R27 ;  /* 0x0000001b0d1c7220 */ /* 0x000fe20000410000 */
[----:B------:R-:W-:Y:S01]  /*21d0*/  FADD.FTZ R20, R20, -UR9 ;  /* 0x8000000914147e21 */ /* 0x000fe20008010000 */
[----:B------:R-:W-:Y:S01]  /*21e0*/  FFMA.FTZ R24, R24, R26, R19 ;  /* 0x0000001a18187223 */ /* 0x000fe20000010013 */
[----:B------:R-:W-:Y:S01]  /*21f0*/  FADD.FTZ R15, R15, R25 ;  /* 0x000000190f0f7221 */ /* 0x000fe20000010000 */
[----:B------:R-:W-:-:S02]  /*2200*/  HADD2.F32 R25, -RZ, R34.H0_H0 ;  /* 0x20000022ff197230 */ /* 0x000fc40000004100 */
[----:B------:R-:W-:Y:S01]  /*2210*/  FADD.FTZ R17, R17, R26 ;  /* 0x0000001a11117221 */ /* 0x000fe20000010000 */
[----:B------:R-:W-:Y:S01]  /*2220*/  FFMA.FTZ R19, R21, R28, R24 ;  /* 0x0000001c15137223 */ /* 0x000fe20000010018 */
[----:B------:R-:W-:Y:S01]  /*2230*/  FMUL.FTZ R24, R20, UR12 ;  /* 0x0000000c14187c20 */ /* 0x000fe20008410000 */
[----:B------:R-:W-:Y:S02]  /*2240*/  HADD2.F32 R20, -RZ, R35.H1_H1 ;  /* 0x30000023ff147230 */ /* 0x000fe40000004100 */
[----:B------:R-:W-:Y:S01]  /*2250*/  FMUL.FTZ R26, R12, R25 ;  /* 0x000000190c1a7220 */ /* 0x000fe20000410000 */
[----:B------:R-:W-:Y:S01]  /*2260*/  FADD.FTZ R15, R15, R25 ;  /* 0x000000190f0f7221 */ /* 0x000fe20000010000 */
[----:B------:R-:W-:Y:S01]  /*2270*/  FFMA.FTZ R16, R25, R24, R16 ;  /* 0x0000001819107223 */ /* 0x000fe20000010010 */
[----:B------:R-:W-:Y:S01]  /*2280*/  FFMA.FTZ R18, R27, R21, R18 ;  /* 0x000000151b127223 */ /* 0x000fe20000010012 */
[----:B------:R-:W-:Y:S01]  /*2290*/  FADD.FTZ R17, R28, R17 ;  /* 0x000000111c117221 */ /* 0x000fe20000010000 */
[----:B------:R-:W-:Y:S01]  /*22a0*/  FADD.FTZ R20, R20, -UR9 ;  /* 0x8000000914147e21 */ /* 0x000fe20008010000 */
[----:B------:R-:W-:-:S02]  /*22b0*/  HADD2.F32 R25, -RZ, R34.H1_H1 ;  /* 0x30000022ff197230 */ /* 0x000fc40000004100 */
[----:B------:R-:W-:Y:S01]  /*22c0*/  FFMA.FTZ R19, R24, R26, R19 ;  /* 0x0000001a18137223 */ /* 0x000fe20000010013 */
[--C-:B------:R-:W-:Y:S02]  /*22d0*/  HADD2.F32 R21, -RZ, R33.reuse.H0_H0 ;  /* 0x20000021ff157230 */ /* 0x100fe40000004100 */
[----:B------:R-:W-:Y:S01]  /*22e0*/  FADD.FTZ R14, R14, R27 ;  /* 0x0000001b0e0e7221 */ /* 0x000fe20000010000 */
[----:B------:R-:W-:Y:S01]  /*22f0*/  FADD.FTZ R17, R17, R26 ;  /* 0x0000001a11117221 */ /* 0x000fe20000010000 */
[----:B------:R-:W-:Y:S01]  /*2300*/  FMUL.FTZ R24, R20, UR12 ;  /* 0x0000000c14187c20 */ /* 0x000fe20008410000 */
[--C-:B------:R-:W-:Y:S02]  /*2310*/  HADD2.F32 R27, -RZ, R32.reuse.H0_H0 ;  /* 0x20000020ff1b7230 */ /* 0x100fe40000004100 */
[----:B------:R-:W-:Y:S01]  /*2320*/  FMUL.FTZ R26, R13, R25 ;  /* 0x000000190d1a7220 */ /* 0x000fe20000410000 */
[----:B------:R-:W-:Y:S02]  /*2330*/  HADD2.F32 R20, -RZ, R33.H1_H1 ;  /* 0x30000021ff147230 */ /* 0x000fe40000004100 */
[----:B------:R-:W-:Y:S01]  /*2340*/  FADD.FTZ R21, R21, -UR9 ;  /* 0x8000000915157e21 */ /* 0x000fe20008010000 */
[----:B------:R-:W-:Y:S01]  /*2350*/  FFMA.FTZ R18, R25, R24, R18 ;  /* 0x0000001819127223 */ /* 0x000fe20000010012 */
[----:B------:R-:W-:Y:S01]  /*2360*/  FFMA.FTZ R24, R24, R26, R19 ;  /* 0x0000001a18187223 */ /* 0x000fe20000010013 */
[----:B------:R-:W-:Y:S01]  /*2370*/  FMUL.FTZ R28, R12, R27 ;  /* 0x0000001b0c1c7220 */ /* 0x000fe20000410000 */
[----:B------:R-:W-:Y:S01]  /*2380*/  FMUL.FTZ R21, R21, UR12 ;  /* 0x0000000c15157c20 */ /* 0x000fe20008410000 */
[----:B------:R-:W-:Y:S01]  /*2390*/  FADD.FTZ R20, R20, -UR9 ;  /* 0x8000000914147e21 */ /* 0x000fe20008010000 */
[----:B------:R-:W-:-:S02]  /*23a0*/  HADD2.F32 R19, -RZ, R32.H1_H1 ;  /* 0x30000020ff137230 */ /* 0x000fc40000004100 */
[----:B------:R-:W-:Y:S01]  /*23b0*/  FADD.FTZ R14, R14, R25 ;  /* 0x000000190e0e7221 */ /* 0x000fe20000010000 */
[----:B------:R-:W-:Y:S01]  /*23c0*/  FFMA.FTZ R16, R27, R21, R16 ;  /* 0x000000151b107223 */ /* 0x000fe20000010010 */
[----:B------:R-:W-:Y:S01]  /*23d0*/  FADD.FTZ R17, R26, R17 ;  /* 0x000000111a117221 */ /* 0x000fe20000010000 */
[----:B------:R-:W-:Y:S01]  /*23e0*/  FFMA.FTZ R25, R21, R28, R24 ;  /* 0x0000001c15197223 */ /* 0x000fe20000010018 */
[----:B------:R-:W-:Y:S01]  /*23f0*/  FMUL.FTZ R20, R20, UR12 ;  /* 0x0000000c14147c20 */ /* 0x000fe20008410000 */
[--C-:B------:R-:W-:Y:S02]  /*2400*/  HADD2.F32 R24, -RZ, R9.reuse.H0_H0 ;  /* 0x20000009ff187230 */ /* 0x100fe40000004100 */
[----:B------:R-:W-:Y:S01]  /*2410*/  FMUL.FTZ R21, R13, R19 ;  /* 0x000000130d157220 */ /* 0x000fe20000410000 */
[----:B------:R-:W-:Y:S01]  /*2420*/  FADD.FTZ R15, R15, R27 ;  /* 0x0000001b0f0f7221 */ /* 0x000fe20000010000 */
[----:B------:R-:W-:Y:S01]  /*2430*/  FADD.FTZ R26, R17, R28 ;  /* 0x0000001c111a7221 */ /* 0x000fe20000010000 */
[----:B------:R-:W-:Y:S01]  /*2440*/  FADD.FTZ R14, R14, R19 ;  /* 0x000000130e0e7221 */ /* 0x000fe20000010000 */
[----:B------:R-:W-:Y:S01]  /*2450*/  FFMA.FTZ R18, R19, R20, R18 ;  /* 0x0000001413127223 */ /* 0x000fe20000010012 */
[----:B------:R-:W-:-:S02]  /*2460*/  HADD2.F32 R27, -RZ, R9.H1_H1 ;  /* 0x30000009ff1b7230 */ /* 0x000fc40000004100 */
[----:B------:R-:W-:Y:S01]  /*2470*/  FFMA.FTZ R19, R20, R21, R25 ;  /* 0x0000001514137223 */ /* 0x000fe20000010019 */
[----:B------:R-:W-:Y:S01]  /*2480*/  FADD.FTZ R24, R24, -UR9 ;  /* 0x8000000918187e21 */ /* 0x000fe20008010000 */
[--C-:B------:R-:W-:Y:S02]  /*2490*/  HADD2.F32 R25, -RZ, R2.reuse.H0_H0 ;  /* 0x20000002ff197230 */ /* 0x100fe40000004100 */
[----:B------:R-:W-:Y:S01]  /*24a0*/  FADD.FTZ R17, R21, R26 ;  /* 0x0000001a15117221 */ /* 0x000fe20000010000 */
[----:B------:R-:W-:Y:S01]  /*24b0*/  FADD.FTZ R21, R27, -UR9 ;  /* 0x800000091b157e21 */ /* 0x000fe20008010000 */
[----:B------:R-:W-:Y:S02]  /*24c0*/  HADD2.F32 R27, -RZ, R2.H1_H1 ;  /* 0x30000002ff1b7230 */ /* 0x000fe40000004100 */
[----:B------:R-:W-:Y:S01]  /*24d0*/  FMUL.FTZ R24, R24, UR12 ;  /* 0x0000000c18187c20 */ /* 0x000fe20008410000 */
[----:B------:R-:W-:Y:S02]  /*24e0*/  HADD2.F32 R20, -RZ, R3.H0_H0 ;  /* 0x20000003ff147230 */ /* 0x000fe40000004100 */
[----:B------:R-:W-:Y:S01]  /*24f0*/  FMUL.FTZ R26, R12, R25 ;  /* 0x000000190c1a7220 */ /* 0x000fe20000410000 */
[----:B------:R-:W-:Y:S01]  /*2500*/  FMUL.FTZ R21, R21, UR12 ;  /* 0x0000000c15157c20 */ /* 0x000fe20008410000 */
[----:B------:R-:W-:Y:S01]  /*2510*/  FFMA.FTZ R16, R25, R24, R16 ;  /* 0x0000001819107223 */ /* 0x000fe20000010010 */
[----:B------:R-:W-:Y:S01]  /*2520*/  FMUL.FTZ R28, R13, R27 ;  /* 0x0000001b0d1c7220 */ /* 0x000fe20000410000 */
[----:B------:R-:W-:Y:S01]  /*2530*/  FFMA.FTZ R24, R24, R26, R19 ;  /* 0x0000001a18187223 */ /* 0x000fe20000010013 */
[----:B------:R-:W-:Y:S01]  /*2540*/  FADD.FTZ R20, R20, -UR9 ;  /* 0x8000000914147e21 */ /* 0x000fe20008010000 */
[----:B------:R-:W-:Y:S01]  /*2550*/  FADD.FTZ R15, R15, R25 ;  /* 0x000000190f0f7221 */ /* 0x000fe20000010000 */
[----:B------:R-:W-:-:S02]  /*2560*/  HADD2.F32 R25, -RZ, R4.H0_H0 ;  /* 0x20000004ff197230 */ /* 0x000fc40000004100 */
[----:B------:R-:W-:Y:S01]  /*2570*/  FFMA.FTZ R19, R21, R28, R24 ;  /* 0x0000001c15137223 */ /* 0x000fe20000010018 */
[----:B------:R-:W-:Y:S01]  /*2580*/  FMUL.FTZ R24, R20, UR12 ;  /* 0x0000000c14187c20 */ /* 0x000fe20008410000 */
[----:B------:R-:W-:Y:S02]  /*2590*/  HADD2.F32 R20, -RZ, R3.H1_H1 ;  /* 0x30000003ff147230 */ /* 0x000fe40000004100 */
[----:B------:R-:W-:Y:S01]  /*25a0*/  FADD.FTZ R17, R17, R26 ;  /* 0x0000001a11117221 */ /* 0x000fe20000010000 */
        /* <DEDUP_REMOVED lines=41> */
[----:B------:R-:W-:Y:S01]  /*2840*/  FMUL.FTZ R26, R12, R25 ;  /* 0x000000190c1a7220 */ /* 0x000fe20000410000 */
[----:B------:R-:W-:-:S02]  /*2850*/  HADD2.F32 R20, -RZ, R48.H0_H0 ;  /* 0x20000030ff147230 */ /* 0x000fc40000004100 */
[----:B------:R-:W-:Y:S01]  /*2860*/  FMUL.FTZ R21, R21, UR12 ;  /* 0x0000000c15157c20 */ /* 0x000fe20008410000 */
[----:B------:R-:W-:Y:S01]  /*2870*/  FFMA.FTZ R16, R25, R24, R16 ;  /* 0x0000001819107223 */ /* 0x000fe20000010010 */
[----:B------:R-:W-:Y:S01]  /*2880*/  FMUL.FTZ R28, R13, R27 ;  /* 0x0000001b0d1c7220 */ /* 0x000fe20000410000 */
[----:B------:R-:W-:Y:S01]  /*2890*/  FFMA.FTZ R24, R24, R26, R19 ;  /* 0x0000001a18187223 */ /* 0x000fe20000010013 */
[----:B------:R-:W-:Y:S01]  /*28a0*/  FADD.FTZ R17, R17, R26 ;  /* 0x0000001a11117221 */ /* 0x000fe20000010000 */
[----:B------:R-:W-:Y:S01]  /*28b0*/  FADD.FTZ R26, R20, -UR9 ;  /* 0x80000009141a7e21 */ /* 0x000fe20008010000 */
[----:B------:R-:W-:Y:S01]  /*28c0*/  FADD.FTZ R15, R15, R25 ;  /* 0x000000190f0f7221 */ /* 0x000fe20000010000 */
[----:B------:R-:W-:Y:S01]  /*28d0*/  FFMA.FTZ R18, R27, R21, R18 ;  /* 0x000000151b127223 */ /* 0x000fe20000010012 */
[----:B------:R-:W-:Y:S01]  /*28e0*/  FFMA.FTZ R19, R21, R28, R24 ;  /* 0x0000001c15137223 */ /* 0x000fe20000010018 */
[----:B------:R-:W-:Y:S02]  /*28f0*/  HADD2.F32 R25, -RZ, R50.H0_H0 ;  /* 0x20000032ff197230 */ /* 0x000fe40000004100 */
[----:B------:R-:W-:Y:S01]  /*2900*/  FMUL.FTZ R26, R26, UR12 ;  /* 0x0000000c1a1a7c20 */ /* 0x000fe20008410000 */
[----:B------:R-:W-:-:S02]  /*2910*/  HADD2.F32 R21, -RZ, R48.H1_H1 ;  /* 0x30000030ff157230 */ /* 0x000fc40000004100 */
[----:B------:R-:W-:Y:S01]  /*2920*/  FADD.FTZ R14, R14, R27 ;  /* 0x0000001b0e0e7221 */ /* 0x000fe20000010000 */
[----:B------:R-:W-:Y:S01]  /*2930*/  FADD.FTZ R20, R28, R17 ;  /* 0x000000111c147221 */ /* 0x000fe20000010000 */
[----:B------:R-:W-:Y:S01]  /*2940*/  FMUL.FTZ R27, R12, R25 ;  /* 0x000000190c1b7220 */ /* 0x000fe20000410000 */
[----:B------:R-:W-:Y:S01]  /*2950*/  FADD.FTZ R15, R15, R25 ;  /* 0x000000190f0f7221 */ /* 0x000fe20000010000 */
[----:B------:R-:W-:Y:S01]  /*2960*/  FFMA.FTZ R17, R25, R26, R16 ;  /* 0x0000001a19117223 */ /* 0x000fe20000010010 */
[----:B------:R-:W-:Y:S01]  /*2970*/  FADD.FTZ R24, R21, -UR9 ;  /* 0x8000000915187e21 */ /* 0x000fe20008010000 */
[----:B------:R-:W-:Y:S02]  /*2980*/  HADD2.F32 R25, -RZ, R49.H0_H0 ;  /* 0x20000031ff197230 */ /* 0x000fe40000004100 */
[----:B------:R-:W-:Y:S01]  /*2990*/  FADD.FTZ R16, R20, R27 ;  /* 0x0000001b14107221 */ /* 0x000fe20000010000 */
[----:B------:R-:W-:Y:S02]  /*29a0*/  HADD2.F32 R21, -RZ, R50.H1_H1 ;  /* 0x30000032ff157230 */ /* 0x000fe40000004100 */
[----:B------:R-:W-:Y:S01]  /*29b0*/  FMUL.FTZ R24, R24, UR12 ;  /* 0x0000000c18187c20 */ /* 0x000fe20008410000 */
[----:B------:R-:W-:Y:S01]  /*29c0*/  FFMA.FTZ R19, R26, R27, R19 ;  /* 0x0000001b1a137223 */ /* 0x000fe20000010013 */
[----:B------:R-:W-:Y:S01]  /*29d0*/  FADD.FTZ R20, R25, -UR9 ;  /* 0x8000000919147e21 */ /* 0x000fe20008010000 */
[----:B------:R-:W-:-:S02]  /*29e0*/  HADD2.F32 R26, -RZ, R51.H0_H0 ;  /* 0x20000033ff1a7230 */ /* 0x000fc40000004100 */
[----:B------:R-:W-:Y:S01]  /*29f0*/  FADD.FTZ R14, R14, R21 ;  /* 0x000000150e0e7221 */ /* 0x000fe20000010000 */
[----:B------:R-:W-:Y:S01]  /*2a00*/  FFMA.FTZ R18, R21, R24, R18 ;  /* 0x0000001815127223 */ /* 0x000fe20000010012 */
[----:B------:R-:W-:Y:S01]  /*2a10*/  FMUL.FTZ R21, R13, R21 ;  /* 0x000000150d157220 */ /* 0x000fe20000410000 */
[----:B------:R-:W-:Y:S02]  /*2a20*/  HADD2.F32 R25, -RZ, R49.H1_H1 ;  /* 0x30000031ff197230 */ /* 0x000fe40000004100 */
[----:B------:R-:W-:Y:S01]  /*2a30*/  FMUL.FTZ R20, R20, UR12 ;  /* 0x0000000c14147c20 */ /* 0x000fe20008410000 */
[----:B------:R-:W-:Y:S01]  /*2a40*/  FADD.FTZ R15, R15, R26 ;  /* 0x0000001a0f0f7221 */ /* 0x000fe20000010000 */
[----:B------:R-:W-:Y:S01]  /*2a50*/  FADD.FTZ R16, R21, R16 ;  /* 0x0000001015107221 */ /* 0x000fe20000010000 */
[----:B------:R-:W-:Y:S01]  /*2a60*/  FMUL.FTZ R27, R12, R26 ;  /* 0x0000001a0c1b7220 */ /* 0x000fe20000410000 */
[----:B------:R-:W-:Y:S01]  /*2a70*/  FFMA.FTZ R17, R26, R20, R17 ;  /* 0x000000141a117223 */ /* 0x000fe20000010011 */
[----:B------:R-:W-:Y:S01]  /*2a80*/  FFMA.FTZ R21, R24, R21, R19 ;  /* 0x0000001518157223 */ /* 0x000fe20000010013 */
[----:B------:R-:W-:Y:S01]  /*2a90*/  FADD.FTZ R26, R25, -UR9 ;  /* 0x80000009191a7e21 */ /* 0x000fe20008010000 */
[----:B------:R-:W-:-:S02]  /*2aa0*/  HADD2.F32 R25, -RZ, R51.H1_H1 ;  /* 0x30000033ff197230 */ /* 0x000fc40000004100 */
[----:B------:R-:W-:Y:S01]  /*2ab0*/  FADD.FTZ R29, R16, R27 ;  /* 0x0000001b101d7221 */ /* 0x000fe20000010000 */
[----:B------:R-:W-:Y:S01]  /*2ac0*/  FFMA.FTZ R24, R20, R27, R21 ;  /* 0x0000001b14187223 */ /* 0x000fe20000010015 */
[----:B------:R-:W-:Y:S01]  /*2ad0*/  FMUL.FTZ R19, R26, UR12 ;  /* 0x0000000c1a137c20 */ /* 0x000fe20008410000 */
[--C-:B------:R-:W-:Y:S02]  /*2ae0*/  HADD2.F32 R21, -RZ, R52.reuse.H0_H0 ;  /* 0x20000034ff157230 */ /* 0x100fe40000004100 */
[----:B------:R-:W-:Y:S01]  /*2af0*/  FADD.FTZ R14, R14, R25 ;  /* 0x000000190e0e7221 */ /* 0x000fe20000010000 */
[----:B------:R-:W-:Y:S01]  /*2b00*/  FMUL.FTZ R16, R13, R25 ;  /* 0x000000190d107220 */ /* 0x000fe20000410000 */
[----:B------:R-:W-:Y:S01]  /*2b10*/  FFMA.FTZ R18, R25, R19, R18 ;  /* 0x0000001319127223 */ /* 0x000fe20000010012 */
[----:B------:R-:W-:Y:S02]  /*2b20*/  HADD2.F32 R20, -RZ, R53.H0_H0 ;  /* 0x20000035ff147230 */ /* 0x000fe40000004100 */
[----:B------:R-:W-:Y:S01]  /*2b30*/  FADD.FTZ R21, R21, -UR9 ;  /* 0x8000000915157e21 */ /* 0x000fe20008010000 */
[----:B------:R-:W-:-:S02]  /*2b40*/  HADD2.F32 R25, -RZ, R52.H1_H1 ;  /* 0x30000034ff197230 */ /* 0x000fc40000004100 */
[----:B------:R-:W-:Y:S01]  /*2b50*/  FFMA.FTZ R24, R19, R16, R24 ;  /* 0x0000001013187223 */ /* 0x000fe20000010018 */
[----:B------:R-:W-:Y:S01]  /*2b60*/  FADD.FTZ R29, R16, R29 ;  /* 0x0000001d101d7221 */ /* 0x000fe20000010000 */
[----:B------:R-:W-:Y:S02]  /*2b70*/  HADD2.F32 R19, -RZ, R53.H1_H1 ;  /* 0x30000035ff137230 */ /* 0x000fe40000004100 */
[----:B------:R-:W-:Y:S01]  /*2b80*/  FMUL.FTZ R21, R21, UR12 ;  /* 0x0000000c15157c20 */ /* 0x000fe20008410000 */
[----:B------:R-:W-:Y:S01]  /*2b90*/  FMUL.FTZ R26, R12, R20 ;  /* 0x000000140c1a7220 */ /* 0x000fe20000410000 */
[----:B------:R-:W-:Y:S01]  /*2ba0*/  FADD.FTZ R25, R25, -UR9 ;  /* 0x8000000919197e21 */ /* 0x000fe20008010000 */
[----:B------:R-:W-:Y:S01]  /*2bb0*/  FADD.FTZ R16, R15, R20 ;  /* 0x000000140f107221 */ /* 0x000fe20000010000 */
[----:B------:R-:W-:Y:S02]  /*2bc0*/  HADD2.F32 R15, -RZ, R55.H0_H0 ;  /* 0x20000037ff0f7230 */ /* 0x000fe40000004100 */
[----:B------:R-:W-:Y:S01]  /*2bd0*/  FADD.FTZ R29, R29, R26 ;  /* 0x0000001a1d1d7221 */ /* 0x000fe20000010000 */
[----:B------:R-:W-:Y:S01]  /*2be0*/  FFMA.FTZ R28, R21, R26, R24 ;  /* 0x0000001a151c7223 */ /* 0x000fe20000010018 */
[----:B------:R-:W-:Y:S01]  /*2bf0*/  FMUL.FTZ R25, R25, UR12 ;  /* 0x0000000c19197c20 */ /* 0x000fe20008410000 */
[----:B------:R-:W-:Y:S01]  /*2c00*/  FMUL.FTZ R26, R13, R19 ;  /* 0x000000130d1a7220 */ /* 0x000fe20000410000 */
[----:B------:R-:W-:Y:S01]  /*2c10*/  FFMA.FTZ R17, R20, R21, R17 ;  /* 0x0000001514117223 */ /* 0x000fe20000010011 */
[----:B------:R-:W-:-:S02]  /*2c20*/  HADD2.F32 R24, -RZ, R54.H0_H0 ;  /* 0x20000036ff187230 */ /* 0x000fc40000004100 */
[----:B------:R-:W-:Y:S01]  /*2c30*/  FFMA.FTZ R20, R19, R25, R18 ;  /* 0x0000001913147223 */ /* 0x000fe20000010012 */
[----:B------:R-:W-:Y:S01]  /*2c40*/  FFMA.FTZ R28, R25, R26, R28 ;  /* 0x0000001a191c7223 */ /* 0x000fe2000001001c */
[----:B------:R-:W-:Y:S01]  /*2c50*/  FADD.FTZ R25, R15, -UR9 ;  /* 0x800000090f197e21 */ /* 0x000fe20008010000 */
[----:B------:R-:W-:Y:S02]  /*2c60*/  HADD2.F32 R15, -RZ, R55.H1_H1 ;  /* 0x30000037ff0f7230 */ /* 0x000fe40000004100 */
[----:B------:R-:W-:Y:S01]  /*2c70*/  FADD.FTZ R29, R26, R29 ;  /* 0x0000001d1a1d7221 */ /* 0x000fe20000010000 */
[----:B------:R-:W-:Y:S02]  /*2c80*/  HADD2.F32 R21, -RZ, R54.H1_H1 ;  /* 0x30000036ff157230 */ /* 0x000fe40000004100 */
[----:B------:R-:W-:Y:S01]  /*2c90*/  FMUL.FTZ R18, R12, R24 ;  /* 0x000000180c127220 */ /* 0x000fe20000410000 */
[----:B------:R-:W-:Y:S01]  /*2ca0*/  FMUL.FTZ R25, R25, UR12 ;  /* 0x0000000c19197c20 */ /* 0x000fe20008410000 */
[----:B------:R-:W-:Y:S01]  /*2cb0*/  FADD.FTZ R15, R15, -UR9 ;  /* 0x800000090f0f7e21 */ /* 0x000fe20008010000 */
[----:B------:R-:W-:Y:S01]  /*2cc0*/  FADD.FTZ R26, R14, R19 ;  /* 0x000000130e1a7221 */ /* 0x000fe20000010000 */
[----:B------:R-:W-:Y:S01]  /*2cd0*/  FADD.FTZ R29, R29, R18 ;  /* 0x000000121d1d7221 */ /* 0x000fe20000010000 */
[----:B------:R-:W-:Y:S01]  /*2ce0*/  FFMA.FTZ R28, R25, R18, R28 ;  /* 0x00000012191c7223 */ /* 0x000fe2000001001c */
[----:B------:R-:W-:Y:S01]  /*2cf0*/  FMUL.FTZ R18, R13, R21 ;  /* 0x000000150d127220 */ /* 0x000fe20000410000 */
[----:B------:R-:W-:Y:S01]  /*2d00*/  FMUL.FTZ R27, R15, UR12 ;  /* 0x0000000c0f1b7c20 */ /* 0x000fe20008410000 */
[----:B------:R-:W-:-:S02]  /*2d10*/  FADD.FTZ R19, R26, R21 ;  /* 0x000000151a137221 */ /* 0x000fc40000010000 */
[----:B------:R-:W-:Y:S01]  /*2d20*/  FADD.FTZ R14, R18, R29 ;  /* 0x0000001d120e7221 */ /* 0x000fe20000010000 */
[----:B------:R-:W-:Y:S01]  /*2d30*/  FFMA.FTZ R15, R27, R18, R28 ;  /* 0x000000121b0f7223 */ /* 0x000fe2000001001c */
[----:B------:R-:W-:Y:S01]  /*2d40*/  FADD.FTZ R18, R16, R24 ;  /* 0x0000001810127221 */ /* 0x000fe20000010000 */
[----:B------:R-:W-:Y:S01]  /*2d50*/  FFMA.FTZ R16, R24, R25, R17 ;  /* 0x0000001918107223 */ /* 0x000fe20000010011 */
[----:B------:R-:W-:Y:S01]  /*2d60*/  FFMA.FTZ R17, R21, R27, R20 ;  /* 0x0000001b15117223 */ /* 0x000fe20000010014 */
[----:B------:R-:W-:Y:S06]  /*2d70*/  BRA `(.L_x_751) ;  /* 0x0000002400007947 */ /* 0x000fec0003800000 */
.L_x_750:
[----:B-----5:R-:W-:Y:S02]  /*2d80*/  HADD2.F32 R14, -RZ, R47.H0_H0 ;  /* 0x2000002fff0e7230 */ /* 0x020fe40000004100 */
[----:B------:R-:W-:Y:S02]  /*2d90*/  HADD2.F32 R20, -RZ, R45.H0_H0 ;  /* 0x2000002dff147230 */ /* 0x000fe40000004100 */
[----:B------:R-:W-:Y:S02]  /*2da0*/  HADD2.F32 R31, -RZ, R46.H1_H1 ;  /* 0x3000002eff1f7230 */ /* 0x000fe40000004100 */
[----:B------:R-:W-:Y:S01]  /*2db0*/  FADD.FTZ R14, R14, -UR9 ;  /* 0x800000090e0e7e21 */ /* 0x000fe20008010000 */
[----:B------:R-:W-:-:S03]  /*2dc0*/  FADD.FTZ R20, R20, -UR9 ;  /* 0x8000000914147e21 */ /* 0x000fc60008010000 */
[----:B------:R-:W-:Y:S01]  /*2dd0*/  FMUL.FTZ R15, R14, UR12 ;  /* 0x0000000c0e0f7c20 */ /* 0x000fe20008410000 */
[----:B------:R-:W-:Y:S02]  /*2de0*/  HADD2.F32 R14, -RZ, R47.H1_H1 ;  /* 0x3000002fff0e7230 */ /* 0x000fe40000004100 */
[----:B------:R-:W-:Y:S01]  /*2df0*/  FMUL.FTZ R21, R20, UR12 ;  /* 0x0000000c14157c20 */ /* 0x000fe20008410000 */
[--C-:B------:R-:W-:Y:S02]  /*2e00*/  FFMA.FTZ R19, R12, R15, R10.reuse ;  /* 0x0000000f0c137223 */ /* 0x100fe4000001000a */
[----:B------:R-:W-:Y:S01]  /*2e10*/  FADD.FTZ R14, R14, -UR9 ;  /* 0x800000090e0e7e21 */ /* 0x000fe20008010000 */
[----:B------:R-:W-:Y:S01]  /*2e20*/  FFMA.FTZ R29, R12, R21, R10 ;  /* 0x000000150c1d7223 */ /* 0x000fe2000001000a */
[----:B------:R-:W-:Y:S02]  /*2e30*/  FMUL.FTZ R16, R19, -1.4426950216293334961 ;  /* 0xbfb8aa3b13107820 */ /* 0x000fe40000410000 */
[----:B------:R-:W-:Y:S01]  /*2e40*/  FMUL.FTZ R14, R14, UR12 ;  /* 0x0000000c0e0e7c20 */ /* 0x000fe20008410000 */
[----:B------:R-:W-:-:S03]  /*2e50*/  FMUL.FTZ R20, R29, -1.4426950216293334961 ;  /* 0xbfb8aa3b1d147820 */ /* 0x000fc60000410000 */
[----:B------:R-:W0:Y:S01]  /*2e60*/  MUFU.EX2 R16, R16 ;  /* 0x0000001000107308 */ /* 0x000e220000000800 */
[----:B------:R-:W-:-:S04]  /*2e70*/  FFMA.FTZ R17, R13, R14, R11 ;  /* 0x0000000e0d117223 */ /* 0x000fc8000001000b */
[----:B------:R-:W-:-:S03]  /*2e80*/  FMUL.FTZ R18, R17, -1.4426950216293334961 ;  /* 0xbfb8aa3b11127820 */ /* 0x000fc60000410000 */
[----:B------:R-:W1:Y:S08]  /*2e90*/  MUFU.EX2 R20, R20 ;  /* 0x0000001400147308 */ /* 0x000e700000000800 */
[----:B------:R-:W2:Y:S01]  /*2ea0*/  MUFU.EX2 R18, R18 ;  /* 0x0000001200127308 */ /* 0x000ea20000000800 */
[----:B0-----:R-:W-:Y:S01]  /*2eb0*/  FADD.FTZ R24, R16, 1 ;  /* 0x3f80000010187421 */ /* 0x001fe20000010000 */
[----:B------:R-:W-:-:S05]  /*2ec0*/  HADD2.F32 R16, -RZ, R45.H1_H1 ;  /* 0x3000002dff107230 */ /* 0x000fca0000004100 */
[----:B------:R-:W-:Y:S01]  /*2ed0*/  FADD.FTZ R16, R16, -UR9 ;  /* 0x8000000910107e21 */ /* 0x000fe20008010000 */
[----:B------:R-:W0:Y:S01]  /*2ee0*/  MUFU.RCP R24, R24 ;  /* 0x0000001800187308 */ /* 0x000e220000001000 */
[----:B-1----:R-:W-:Y:S02]  /*2ef0*/  FADD.FTZ R27, R20, 1 ;  /* 0x3f800000141b7421 */ /* 0x002fe40000010000 */
[----:B------:R-:W-:-:S04]  /*2f00*/  FMUL.FTZ R28, R16, UR12 ;  /* 0x0000000c101c7c20 */ /* 0x000fc80008410000 */
[----:B------:R-:W-:Y:S01]  /*2f10*/  FFMA.FTZ R16, R13, R28, R11 ;  /* 0x0000001c0d107223 */ /* 0x000fe2000001000b */
[----:B--2---:R-:W-:-:S03]  /*2f20*/  FADD.FTZ R26, R18, 1 ;  /* 0x3f800000121a7421 */ /* 0x004fc60000010000 */
[----:B------:R-:W-:Y:S01]  /*2f30*/  FMUL.FTZ R25, R16, -1.4426950216293334961 ;  /* 0xbfb8aa3b10197820 */ /* 0x000fe20000410000 */
[----:B------:R-:W1:Y:S01]  /*2f40*/  MUFU.RCP R18, R26 ;  /* 0x0000001a00127308 */ /* 0x000e620000001000 */
[----:B0-----:R-:W-:-:S04]  /*2f50*/  FADD.FTZ R30, -R24, 1 ;  /* 0x3f800000181e7421 */ /* 0x001fc80000010100 */
[----:B------:R-:W-:Y:S01]  /*2f60*/  FFMA.FTZ R30, R19, R30, 1 ;  /* 0x3f800000131e7423 */ /* 0x000fe2000001001e */
[----:B------:R-:W-:Y:S02]  /*2f70*/  HADD2.F32 R19, -RZ, R46.H0_H0 ;  /* 0x2000002eff137230 */ /* 0x000fe40000004100 */
[----:B------:R-:W0:Y:S03]  /*2f80*/  MUFU.EX2 R25, R25 ;  /* 0x0000001900197308 */ /* 0x000e260000000800 */
[----:B------:R-:W-:Y:S01]  /*2f90*/  FMUL.FTZ R19, R19, R24 ;  /* 0x0000001813137220 */ /* 0x000fe20000410000 */
[----:B------:R-:W-:Y:S02]  /*2fa0*/  HADD2.F32 R24, -RZ, R43.H0_H0 ;  /* 0x2000002bff187230 */ /* 0x000fe40000004100 */
[----:B-1----:R-:W-:Y:S01]  /*2fb0*/  FADD.FTZ R20, -R18, 1 ;  /* 0x3f80000012147421 */ /* 0x002fe20000010100 */
[----:B------:R-:W-:Y:S01]  /*2fc0*/  FMUL.FTZ R19, R19, R30 ;  /* 0x0000001e13137220 */ /* 0x000fe20000410000 */
[----:B------:R1:W2:Y:S02]  /*2fd0*/  MUFU.RCP R26, R27 ;  /* 0x0000001b001a7308 */ /* 0x0002a40000001000 */
[----:B------:R-:W-:Y:S01]  /*2fe0*/  FFMA.FTZ R20, R17, R20, 1 ;  /* 0x3f80000011147423 */ /* 0x000fe20000010014 */
[----:B------:R-:W-:-:S04]  /*2ff0*/  FADD.FTZ R17, R24, -UR9 ;  /* 0x8000000918117e21 */ /* 0x000fc80008010000 */
[----:B------:R-:W-:Y:S01]  /*3000*/  FMUL.FTZ R17, R17, UR12 ;  /* 0x0000000c11117c20 */ /* 0x000fe20008410000 */
[----:B0-----:R-:W-:Y:S01]  /*3010*/  FADD.FTZ R30, R25, 1 ;  /* 0x3f800000191e7421 */ /* 0x001fe20000010000 */
[----:B------:R-:W-:Y:S01]  /*3020*/  FMUL.FTZ R25, R31, R18 ;  /* 0x000000121f197220 */ /* 0x000fe20000410000 */
[----:B-1----:R-:W-:Y:S02]  /*3030*/  HADD2.F32 R27, -RZ, R44.H0_H0 ;  /* 0x2000002cff1b7230 */ /* 0x002fe40000004100 */
[----:B------:R-:W-:Y:S01]  /*3040*/  FFMA.FTZ R24, R12, R17, R10 ;  /* 0x000000110c187223 */ /* 0x000fe2000001000a */
[----:B------:R0:W1:Y:S01]  /*3050*/  MUFU.RCP R18, R30 ;  /* 0x0000001e00127308 */ /* 0x0000620000001000 */
[----:B------:R-:W-:Y:S01]  /*3060*/  FMUL.FTZ R25, R25, R20 ;  /* 0x0000001419197220 */ /* 0x000fe20000410000 */
[----:B------:R-:W-:Y:S02]  /*3070*/  HADD2.F32 R31, -RZ, R43.H1_H1 ;  /* 0x3000002bff1f7230 */ /* 0x000fe40000004100 */
[----:B------:R-:W-:Y:S01]  /*3080*/  FMUL.FTZ R20, R24, -1.4426950216293334961 ;  /* 0xbfb8aa3b18147820 */ /* 0x000fe20000410000 */
[----:B--2---:R-:W-:Y:S01]  /*3090*/  FADD.FTZ R56, -R26, 1 ;  /* 0x3f8000001a387421 */ /* 0x004fe20000010100 */
[----:B------:R-:W-:-:S04]  /*30a0*/  FMUL.FTZ R26, R27, R26 ;  /* 0x0000001a1b1a7220 */ /* 0x000fc80000410000 */
[----:B------:R-:W2:Y:S01]  /*30b0*/  MUFU.EX2 R20, R20 ;  /* 0x0000001400147308 */ /* 0x000ea20000000800 */
[----:B0-----:R-:W-:Y:S01]  /*30c0*/  FADD.FTZ R30, R31, -UR9 ;  /* 0x800000091f1e7e21 */ /* 0x001fe20008010000 */
[----:B------:R-:W-:Y:S02]  /*30d0*/  HADD2.F32 R31, -RZ, R44.H1_H1 ;  /* 0x3000002cff1f7230 */ /* 0x000fe40000004100 */
[----:B------:R-:W-:-:S04]  /*30e0*/  FFMA.FTZ R29, R29, R56, 1 ;  /* 0x3f8000001d1d7423 */ /* 0x000fc80000010038 */
[----:B------:R-:W-:Y:S01]  /*30f0*/  FMUL.FTZ R29, R26, R29 ;  /* 0x0000001d1a1d7220 */ /* 0x000fe20000410000 */
[----:B-1----:R-:W-:Y:S01]  /*3100*/  FADD.FTZ R27, -R18, 1 ;  /* 0x3f800000121b7421 */ /* 0x002fe20000010100 */
[----:B------:R-:W-:Y:S01]  /*3110*/  FMUL.FTZ R31, R31, R18 ;  /* 0x000000121f1f7220 */ /* 0x000fe20000410000 */
[----:B------:R-:W-:Y:S02]  /*3120*/  HADD2.F32 R26, -RZ, R42.H0_H0 ;  /* 0x2000002aff1a7230 */ /* 0x000fe40000004100 */
[----:B------:R-:W-:-:S04]  /*3130*/  FFMA.FTZ R16, R16, R27, 1 ;  /* 0x3f80000010107423 */ /* 0x000fc8000001001b */
[----:B------:R-:W-:Y:S01]  /*3140*/  FMUL.FTZ R16, R31, R16 ;  /* 0x000000101f107220 */ /* 0x000fe20000410000 */
[----:B--2---:R-:W-:Y:S01]  /*3150*/  FADD.FTZ R27, R20, 1 ;  /* 0x3f800000141b7421 */ /* 0x004fe20000010000 */
[----:B------:R-:W-:-:S04]  /*3160*/  FMUL.FTZ R20, R30, UR12 ;  /* 0x0000000c1e147c20 */ /* 0x000fc80008410000 */
[----:B------:R-:W-:Y:S01]  /*3170*/  FFMA.FTZ R18, R13, R20, R11 ;  /* 0x000000140d127223 */ /* 0x000fe2000001000b */
[----:B------:R-:W0:Y:S03]  /*3180*/  MUFU.RCP R27, R27 ;  /* 0x0000001b001b7308 */ /* 0x000e260000001000 */
[----:B------:R-:W-:-:S05]  /*3190*/  FMUL.FTZ R56, R18, -1.4426950216293334961 ;  /* 0xbfb8aa3b12387820 */ /* 0x000fca0000410000 */
[----:B------:R-:W1:Y:S01]  /*31a0*/  MUFU.EX2 R30, R56 ;  /* 0x00000038001e7308 */ /* 0x000e620000000800 */
[----:B0-----:R-:W-:-:S04]  /*31b0*/  FADD.FTZ R31, -R27, 1 ;  /* 0x3f8000001b1f7421 */ /* 0x001fc80000010100 */
[----:B------:R-:W-:Y:S01]  /*31c0*/  FFMA.FTZ R31, R24, R31, 1 ;  /* 0x3f800000181f7423 */ /* 0x000fe2000001001f */
[----:B------:R-:W-:Y:S01]  /*31d0*/  FMUL.FTZ R24, R26, R27 ;  /* 0x0000001b1a187220 */ /* 0x000fe20000410000 */
[----:B------:R-:W-:Y:S01]  /*31e0*/  FMUL.FTZ R27, R13, R25 ;  /* 0x000000190d1b7220 */ /* 0x000fe20000410000 */
[----:B-1----:R-:W-:Y:S01]  /*31f0*/  FADD.FTZ R26, R30, 1 ;  /* 0x3f8000001e1a7421 */ /* 0x002fe20000010000 */
[----:B------:R-:W-:Y:S01]  /*3200*/  FMUL.FTZ R30, R12, R19 ;  /* 0x000000130c1e7220 */ /* 0x000fe20000410000 */
[----:B------:R-:W-:-:S03]  /*3210*/  FMUL.FTZ R24, R24, R31 ;  /* 0x0000001f18187220 */ /* 0x000fc60000410000 */
[----:B------:R-:W-:Y:S01]  /*3220*/  FFMA.FTZ R31, R15, R30, RZ ;  /* 0x0000001e0f1f7223 */ /* 0x000fe200000100ff */
[----:B------:R-:W0:Y:S01]  /*3230*/  MUFU.RCP R26, R26 ;  /* 0x0000001a001a7308 */ /* 0x000e220000001000 */
[----:B------:R-:W-:Y:S02]  /*3240*/  FADD.FTZ R56, RZ, R30 ;  /* 0x0000001eff387221 */ /* 0x000fe40000010000 */
[----:B------:R-:W-:Y:S01]  /*3250*/  FFMA.FTZ R30, R14, R27, R31 ;  /* 0x0000001b0e1e7223 */ /* 0x000fe2000001001f */
[----:B------:R-:W-:Y:S02]  /*3260*/  HADD2.F32 R31, -RZ, R42.H1_H1 ;  /* 0x3000002aff1f7230 */ /* 0x000fe40000004100 */
[----:B------:R-:W-:Y:S01]  /*3270*/  FADD.FTZ R27, R27, R56 ;  /* 0x000000381b1b7221 */ /* 0x000fe20000010000 */
[----:B------:R-:W-:Y:S01]  /*3280*/  FFMA.FTZ R56, R15, R19, RZ ;  /* 0x000000130f387223 */ /* 0x000fe200000100ff */
[----:B------:R-:W-:Y:S02]  /*3290*/  HADD2.F32 R15, -RZ, R41.H0_H0 ;  /* 0x20000029ff0f7230 */ /* 0x000fe40000004100 */
[----:B0-----:R-:W-:Y:S01]  /*32a0*/  FMUL.FTZ R31, R31, R26 ;  /* 0x0000001a1f1f7220 */ /* 0x001fe20000410000 */
[----:B------:R-:W-:Y:S01]  /*32b0*/  FADD.FTZ R57, -R26, 1 ;  /* 0x3f8000001a397421 */ /* 0x000fe20000010100 */
[----:B------:R-:W-:Y:S01]  /*32c0*/  FADD.FTZ R26, RZ, R19 ;  /* 0x00000013ff1a7221 */ /* 0x000fe20000010000 */
[----:B------:R-:W-:-:S02]  /*32d0*/  FADD.FTZ R19, R15, -UR9 ;  /* 0x800000090f137e21 */ /* 0x000fc40008010000 */
[----:B------:R-:W-:Y:S01]  /*32e0*/  FFMA.FTZ R18, R18, R57, 1 ;  /* 0x3f80000012127423 */ /* 0x000fe20000010039 */
[----:B------:R-:W-:Y:S01]  /*32f0*/  FADD.FTZ R15, R26, R29 ;  /* 0x0000001d1a0f7221 */ /* 0x000fe20000010000 */
        /* <DEDUP_REMOVED lines=8> */
[----:B------:R-:W-:-:S02]  /*3380*/  HADD2.F32 R27, -RZ, R40.H0_H0 ;  /* 0x20000028ff1b7230 */ /* 0x000fc40000004100 */
[----:B------:R-:W-:-:S06]  /*3390*/  FMUL.FTZ R57, R21, -1.4426950216293334961 ;  /* 0xbfb8aa3b15397820 */ /* 0x000fcc0000410000 */
[----:B------:R-:W0:Y:S02]  /*33a0*/  MUFU.EX2 R57, R57 ;  /* 0x0000003900397308 */ /* 0x000e240000000800 */
[----:B0-----:R-:W-:-:S06]  /*33b0*/  FADD.FTZ R56, R57, 1 ;  /* 0x3f80000039387421 */ /* 0x001fcc0000010000 */
[----:B------:R-:W0:Y:S02]  /*33c0*/  MUFU.RCP R56, R56 ;  /* 0x0000003800387308 */ /* 0x000e240000001000 */
[----:B0-----:R-:W-:Y:S01]  /*33d0*/  FADD.FTZ R29, -R56, 1 ;  /* 0x3f800000381d7421 */ /* 0x001fe20000010100 */
[----:B------:R-:W-:-:S03]  /*33e0*/  FMUL.FTZ R27, R27, R56 ;  /* 0x000000381b1b7220 */ /* 0x000fc60000410000 */
[----:B------:R-:W-:Y:S01]  /*33f0*/  FFMA.FTZ R21, R21, R29, 1 ;  /* 0x3f80000015157423 */ /* 0x000fe2000001001d */
[----:B------:R-:W-:-:S03]  /*3400*/  FADD.FTZ R29, RZ, R25 ;  /* 0x00000019ff1d7221 */ /* 0x000fc60000010000 */
[----:B------:R-:W-:Y:S01]  /*3410*/  FMUL.FTZ R21, R27, R21 ;  /* 0x000000151b157220 */ /* 0x000fe20000410000 */
[----:B------:R-:W-:Y:S01]  /*3420*/  FFMA.FTZ R27, R14, R25, RZ ;  /* 0x000000190e1b7223 */ /* 0x000fe200000100ff */
[----:B------:R-:W-:Y:S02]  /*3430*/  HADD2.F32 R14, -RZ, R41.H1_H1 ;  /* 0x30000029ff0e7230 */ /* 0x000fe40000004100 */
[----:B------:R-:W-:Y:S01]  /*3440*/  FADD.FTZ R29, R29, R16 ;  /* 0x000000101d1d7221 */ /* 0x000fe20000010000 */
[----:B------:R-:W-:Y:S01]  /*3450*/  FFMA.FTZ R26, R19, R21, R26 ;  /* 0x00000015131a7223 */ /* 0x000fe2000001001a */
[-C--:B------:R-:W-:Y:S01]  /*3460*/  FFMA.FTZ R27, R28, R16.reuse, R27 ;  /* 0x000000101c1b7223 */ /* 0x080fe2000001001b */
[----:B------:R-:W-:Y:S01]  /*3470*/  FADD.FTZ R25, R14, -UR9 ;  /* 0x800000090e197e21 */ /* 0x000fe20008010000 */
[----:B------:R-:W-:Y:S01]  /*3480*/  FMUL.FTZ R14, R13, R16 ;  /* 0x000000100d0e7220 */ /* 0x000fe20000410000 */
[----:B------:R-:W-:Y:S01]  /*3490*/  FADD.FTZ R29, R29, R18 ;  /* 0x000000121d1d7221 */ /* 0x000fe20000010000 */
[----:B------:R-:W-:Y:S01]  /*34a0*/  FFMA.FTZ R27, R20, R18, R27 ;  /* 0x00000012141b7223 */ /* 0x000fe2000001001b */
[----:B------:R-:W-:Y:S01]  /*34b0*/  FMUL.FTZ R16, R25, UR12 ;  /* 0x0000000c19107c20 */ /* 0x000fe20008410000 */
[----:B------:R-:W-:Y:S01]  /*34c0*/  FFMA.FTZ R56, R28, R14, R31 ;  /* 0x0000000e1c387223 */ /* 0x000fe2000001001f */
[----:B------:R-:W-:Y:S01]  /*34d0*/  FADD.FTZ R30, R14, R30 ;  /* 0x0000001e0e1e7221 */ /* 0x000fe20000010000 */
[----:B------:R-:W-:-:S02]  /*34e0*/  HADD2.F32 R14, -RZ, R40.H1_H1 ;  /* 0x30000028ff0e7230 */ /* 0x000fc40000004100 */
[----:B------:R-:W-:-:S04]  /*34f0*/  FFMA.FTZ R25, R13, R16, R11 ;  /* 0x000000100d197223 */ /* 0x000fc8000001000b */
[----:B------:R-:W-:-:S06]  /*3500*/  FMUL.FTZ R31, R25, -1.4426950216293334961 ;  /* 0xbfb8aa3b191f7820 */ /* 0x000fcc0000410000 */
[----:B------:R-:W0:Y:S02]  /*3510*/  MUFU.EX2 R31, R31 ;  /* 0x0000001f001f7308 */ /* 0x000e240000000800 */
[----:B0-----:R-:W-:Y:S01]  /*3520*/  FADD.FTZ R57, R31, 1 ;  /* 0x3f8000001f397421 */ /* 0x001fe20000010000 */
[----:B------:R-:W-:-:S05]  /*3530*/  FMUL.FTZ R31, R12, R24 ;  /* 0x000000180c1f7220 */ /* 0x000fca0000410000 */
[----:B------:R-:W0:Y:S01]  /*3540*/  MUFU.RCP R28, R57 ;  /* 0x00000039001c7308 */ /* 0x000e220000001000 */
[----:B------:R-:W-:Y:S01]  /*3550*/  FADD.FTZ R30, R30, R31 ;  /* 0x0000001f1e1e7221 */ /* 0x000fe20000010000 */
[----:B0-----:R-:W-:Y:S01]  /*3560*/  FMUL.FTZ R14, R14, R28 ;  /* 0x0000001c0e0e7220 */ /* 0x001fe20000410000 */
[----:B------:R-:W-:-:S04]  /*3570*/  FADD.FTZ R28, -R28, 1 ;  /* 0x3f8000001c1c7421 */ /* 0x000fc80000010100 */
[----:B------:R-:W-:Y:S01]  /*3580*/  FFMA.FTZ R25, R25, R28, 1 ;  /* 0x3f80000019197423 */ /* 0x000fe2000001001c */
[----:B------:R-:W-:-:S03]  /*3590*/  FADD.FTZ R28, R15, R24 ;  /* 0x000000180f1c7221 */ /* 0x000fc60000010000 */
[----:B------:R-:W-:Y:S01]  /*35a0*/  FMUL.FTZ R14, R14, R25 ;  /* 0x000000190e0e7220 */ /* 0x000fe20000410000 */
[----:B------:R-:W-:-:S03]  /*35b0*/  HADD2.F32 R25, -RZ, R39.H0_H0 ;  /* 0x20000027ff197230 */ /* 0x000fc60000004100 */
[----:B------:R-:W-:Y:S02]  /*35c0*/  FADD.FTZ R29, R29, R14 ;  /* 0x0000000e1d1d7221 */ /* 0x000fe40000010000 */
[----:B------:R-:W-:-:S04]  /*35d0*/  FADD.FTZ R25, R25, -UR9 ;  /* 0x8000000919197e21 */ /* 0x000fc80008010000 */
[----:B------:R-:W-:Y:S01]  /*35e0*/  FMUL.FTZ R15, R25, UR12 ;  /* 0x0000000c190f7c20 */ /* 0x000fe20008410000 */
[----:B------:R-:W-:Y:S01]  /*35f0*/  FFMA.FTZ R25, R17, R31, R56 ;  /* 0x0000001f11197223 */ /* 0x000fe20000010038 */
[----:B------:R-:W-:Y:S02]  /*3600*/  HADD2.F32 R31, -RZ, R38.H0_H0 ;  /* 0x20000026ff1f7230 */ /* 0x000fe40000004100 */
        /* <DEDUP_REMOVED lines=8> */
[----:B------:R-:W-:Y:S02]  /*3690*/  FFMA.FTZ R17, R17, R57, 1 ;  /* 0x3f80000011117423 */ /* 0x000fe40000010039 */
[----:B------:R-:W-:Y:S01]  /*36a0*/  FFMA.FTZ R56, R20, R24, R25 ;  /* 0x0000001814387223 */ /* 0x000fe20000010019 */
[----:B------:R-:W-:Y:S01]  /*36b0*/  FADD.FTZ R30, R24, R30 ;  /* 0x0000001e181e7221 */ /* 0x000fe20000010000 */
[----:B------:R-:W-:Y:S01]  /*36c0*/  FMUL.FTZ R17, R31, R17 ;  /* 0x000000111f117220 */ /* 0x000fe20000410000 */
[----:B------:R-:W-:-:S02]  /*36d0*/  HADD2.F32 R31, -RZ, R39.H1_H1 ;  /* 0x30000027ff1f7230 */ /* 0x000fc40000004100 */
[----:B------:R-:W-:Y:S02]  /*36e0*/  HADD2.F32 R24, -RZ, R38.H1_H1 ;  /* 0x30000026ff187230 */ /* 0x000fe40000004100 */
[----:B------:R-:W-:Y:S01]  /*36f0*/  FFMA.FTZ R26, R15, R17, R26 ;  /* 0x000000110f1a7223 */ /* 0x000fe2000001001a */
[----:B------:R-:W-:-:S04]  /*3700*/  FADD.FTZ R31, R31, -UR9 ;  /* 0x800000091f1f7e21 */ /* 0x000fc80008010000 */
[----:B------:R-:W-:-:S04]  /*3710*/  FMUL.FTZ R18, R31, UR12 ;  /* 0x0000000c1f127c20 */ /* 0x000fc80008410000 */
        /* <DEDUP_REMOVED lines=12> */
[----:B------:R-:W-:-:S02]  /*37e0*/  HADD2.F32 R24, -RZ, R37.H0_H0 ;  /* 0x20000025ff187230 */ /* 0x000fc40000004100 */
[----:B------:R-:W-:Y:S02]  /*37f0*/  HADD2.F32 R25, -RZ, R36.H0_H0 ;  /* 0x20000024ff197230 */ /* 0x000fe40000004100 */
[----:B------:R-:W-:Y:S01]  /*3800*/  FADD.FTZ R29, R29, R20 ;  /* 0x000000141d1d7221 */ /* 0x000fe20000010000 */
[----:B------:R-:W-:Y:S01]  /*3810*/  FADD.FTZ R57, R24, -UR9 ;  /* 0x8000000918397e21 */ /* 0x000fe20008010000 */
[----:B------:R-:W-:-:S03]  /*3820*/  FADD.FTZ R24, R28, R21 ;  /* 0x000000151c187221 */ /* 0x000fc60000010000 */
[----:B------:R-:W-:Y:S01]  /*3830*/  FMUL.FTZ R21, R57, UR12 ;  /* 0x0000000c39157c20 */ /* 0x000fe20008410000 */
[----:B------:R-:W-:-:S03]  /*3840*/  FADD.FTZ R24, R24, R17 ;  /* 0x0000001118187221 */ /* 0x000fc60000010000 */
        /* <DEDUP_REMOVED lines=9> */
[----:B------:R-:W-:Y:S01]  /*38e0*/  FFMA.FTZ R28, R16, R56, R31 ;  /* 0x00000038101c7223 */ /* 0x000fe2000001001f */
[----:B------:R-:W-:Y:S02]  /*38f0*/  HADD2.F32 R56, -RZ, R36.H1_H1 ;  /* 0x30000024ff387230 */ /* 0x000fe40000004100 */
[----:B------:R-:W-:Y:S01]  /*3900*/  FFMA.FTZ R57, R19, R57, 1 ;  /* 0x3f80000013397423 */ /* 0x000fe20000010039 */
[----:B------:R-:W-:-:S03]  /*3910*/  HADD2.F32 R19, -RZ, R37.H1_H1 ;  /* 0x30000025ff137230 */ /* 0x000fc60000004100 */
[----:B------:R-:W-:Y:S02]  /*3920*/  FMUL.FTZ R25, R25, R57 ;  /* 0x0000003919197220 */ /* 0x000fe40000410000 */
[----:B------:R-:W-:Y:S01]  /*3930*/  FADD.FTZ R57, R19, -UR9 ;  /* 0x8000000913397e21 */ /* 0x000fe20008010000 */
[----:B------:R-:W-:Y:S01]  /*3940*/  FFMA.FTZ R19, R16, R14, R27 ;  /* 0x0000000e10137223 */ /* 0x000fe2000001001b */
[----:B------:R-:W-:Y:S01]  /*3950*/  FADD.FTZ R24, R24, R25 ;  /* 0x0000001918187221 */ /* 0x000fe20000010000 */
[-C--:B------:R-:W-:Y:S01]  /*3960*/  FFMA.FTZ R26, R21, R25.reuse, R26 ;  /* 0x00000019151a7223 */ /* 0x080fe2000001001a */
[----:B------:R-:W-:Y:S01]  /*3970*/  FMUL.FTZ R14, R57, UR12 ;  /* 0x0000000c390e7c20 */ /* 0x000fe20008410000 */
[----:B------:R-:W-:Y:S01]  /*3980*/  FFMA.FTZ R19, R18, R20, R19 ;  /* 0x0000001412137223 */ /* 0x000fe20000010013 */
[----:B------:R-:W-:Y:S02]  /*3990*/  FMUL.FTZ R25, R12, R25 ;  /* 0x000000190c197220 */ /* 0x000fe40000410000 */
        /* <DEDUP_REMOVED lines=10> */
[----:B------:R-:W-:Y:S02]  /*3a40*/  HADD2.F32 R31, -RZ, R34.H0_H0 ;  /* 0x20000022ff1f7230 */ /* 0x000fe40000004100 */
[----:B------:R-:W-:-:S04]  /*3a50*/  FFMA.FTZ R57, R16, R57, 1 ;  /* 0x3f80000010397423 */ /* 0x000fc80000010039 */
[----:B------:R-:W-:Y:S01]  /*3a60*/  FMUL.FTZ R16, R56, R57 ;  /* 0x0000003938107220 */ /* 0x000fe20000410000 */
[----:B------:R-:W-:-:S03]  /*3a70*/  HADD2.F32 R56, -RZ, R35.H0_H0 ;  /* 0x20000023ff387230 */ /* 0x000fc60000004100 */
[----:B------:R-:W-:Y:S02]  /*3a80*/  FFMA.FTZ R19, R14, R16, R19 ;  /* 0x000000100e137223 */ /* 0x000fe40000010013 */
[----:B------:R-:W-:-:S04]  /*3a90*/  FADD.FTZ R56, R56, -UR9 ;  /* 0x8000000938387e21 */ /* 0x000fc80008010000 */
[----:B------:R-:W-:-:S04]  /*3aa0*/  FMUL.FTZ R17, R56, UR12 ;  /* 0x0000000c38117c20 */ /* 0x000fc80008410000 */
        /* <DEDUP_REMOVED lines=11> */
[----:B------:R-:W-:Y:S02]  /*3b60*/  HADD2.F32 R56, -RZ, R34.H1_H1 ;  /* 0x30000022ff387230 */ /* 0x000fe40000004100 */
[----:B------:R-:W-:-:S04]  /*3b70*/  FFMA.FTZ R15, R15, R57, 1 ;  /* 0x3f8000000f0f7423 */ /* 0x000fc80000010039 */
[----:B------:R-:W-:Y:S01]  /*3b80*/  FMUL.FTZ R15, R31, R15 ;  /* 0x0000000f1f0f7220 */ /* 0x000fe20000410000 */
[----:B------:R-:W-:-:S03]  /*3b90*/  HADD2.F32 R31, -RZ, R35.H1_H1 ;  /* 0x30000023ff1f7230 */ /* 0x000fc60000004100 */
[----:B------:R-:W-:Y:S01]  /*3ba0*/  FADD.FTZ R24, R24, R15 ;  /* 0x0000000f18187221 */ /* 0x000fe20000010000 */
[----:B------:R-:W-:Y:S01]  /*3bb0*/  FFMA.FTZ R26, R17, R15, R26 ;  /* 0x0000000f111a7223 */ /* 0x000fe2000001001a */
[----:B------:R-:W-:-:S04]  /*3bc0*/  FADD.FTZ R31, R31, -UR9 ;  /* 0x800000091f1f7e21 */ /* 0x000fc80008010000 */
[----:B------:R-:W-:-:S04]  /*3bd0*/  FMUL.FTZ R20, R31, UR12 ;  /* 0x0000000c1f147c20 */ /* 0x000fc80008410000 */
[----:B------:R-:W-:-:S04]  /*3be0*/  FFMA.FTZ R18, R13, R20, R11 ;  /* 0x000000140d127223 */ /* 0x000fc8000001000b */
[----:B------:R-:W-:-:S06]  /*3bf0*/  FMUL.FTZ R31, R18, -1.4426950216293334961 ;  /* 0xbfb8aa3b121f7820 */ /* 0x000fcc0000410000 */
[----:B------:R-:W0:Y:S02]  /*3c00*/  MUFU.EX2 R31, R31 ;  /* 0x0000001f001f7308 */ /* 0x000e240000000800 */
[----:B0-----:R-:W-:Y:S01]  /*3c10*/  FADD.FTZ R27, R31, 1 ;  /* 0x3f8000001f1b7421 */ /* 0x001fe20000010000 */
[----:B------:R-:W-:Y:S01]  /*3c20*/  FFMA.FTZ R31, R21, R25, R28 ;  /* 0x00000019151f7223 */ /* 0x000fe2000001001c */
[----:B------:R-:W-:-:S04]  /*3c30*/  HADD2.F32 R25, -RZ, R32.H0_H0 ;  /* 0x20000020ff197230 */ /* 0x000fc80000004100 */
[----:B------:R-:W0:Y:S02]  /*3c40*/  MUFU.RCP R27, R27 ;  /* 0x0000001b001b7308 */ /* 0x000e240000001000 */
[----:B0-----:R-:W-:Y:S01]  /*3c50*/  FADD.FTZ R57, -R27, 1 ;  /* 0x3f8000001b397421 */ /* 0x001fe20000010100 */
[----:B------:R-:W-:-:S03]  /*3c60*/  FMUL.FTZ R56, R56, R27 ;  /* 0x0000001b38387220 */ /* 0x000fc60000410000 */
        /* <DEDUP_REMOVED lines=274> */
[----:B------:R-:W-:Y:S02]  /*4d90*/  FADD.FTZ R24, R24, R15 ;  /* 0x0000000f18187221 */ /* 0x000fe40000010000 */
        /* <DEDUP_REMOVED lines=16> */
[----:B------:R-:W-:Y:S01]  /*4ea0*/  FFMA.FTZ R19, R20, R18, R19 ;  /* 0x0000001214137223 */ /* 0x000fe20000010013 */
[----:B------:R-:W-:Y:S01]  /*4eb0*/  FADD.FTZ R25, R25, R18 ;  /* 0x0000001219197221 */ /* 0x000fe20000010000 */
[----:B------:R-:W-:-:S04]  /*4ec0*/  FADD.FTZ R56, R56, -UR9 ;  /* 0x8000000938387e21 */ /* 0x000fc80008010000 */
[----:B------:R-:W-:-:S04]  /*4ed0*/  FMUL.FTZ R27, R56, UR12 ;  /* 0x0000000c381b7c20 */ /* 0x000fc80008410000 */
[----:B------:R-:W-:-:S04]  /*4ee0*/  FFMA.FTZ R21, R12, R27, R10 ;  /* 0x0000001b0c157223 */ /* 0x000fc8000001000a */
[----:B------:R-:W-:-:S06]  /*4ef0*/  FMUL.FTZ R56, R21, -1.4426950216293334961 ;  /* 0xbfb8aa3b15387820 */ /* 0x000fcc0000410000 */
[----:B------:R-:W0:Y:S02]  /*4f00*/  MUFU.EX2 R56, R56 ;  /* 0x0000003800387308 */ /* 0x000e240000000800 */
[----:B0-----:R-:W-:Y:S01]  /*4f10*/  FADD.FTZ R28, R56, 1 ;  /* 0x3f800000381c7421 */ /* 0x001fe20000010000 */
[----:B------:R-:W-:-:S04]  /*4f20*/  FMUL.FTZ R56, R13, R16 ;  /* 0x000000100d387220 */ /* 0x000fc80000410000 */
[----:B------:R-:W-:Y:S01]  /*4f30*/  FFMA.FTZ R14, R14, R56, R29 ;  /* 0x000000380e0e7223 */ /* 0x000fe2000001001d */
[----:B------:R-:W0:Y:S01]  /*4f40*/  MUFU.RCP R28, R28 ;  /* 0x0000001c001c7308 */ /* 0x000e220000001000 */
[----:B------:R-:W-:Y:S01]  /*4f50*/  FADD.FTZ R30, R56, R30 ;  /* 0x0000001e381e7221 */ /* 0x000fe20000010000 */
[----:B------:R-:W-:Y:S02]  /*4f60*/  HADD2.F32 R56, -RZ, R54.H1_H1 ;  /* 0x30000036ff387230 */ /* 0x000fe40000004100 */
[----:B0-----:R-:W-:Y:S01]  /*4f70*/  FADD.FTZ R57, -R28, 1 ;  /* 0x3f8000001c397421 */ /* 0x001fe20000010100 */
[----:B------:R-:W-:-:S03]  /*4f80*/  FMUL.FTZ R31, R31, R28 ;  /* 0x0000001c1f1f7220 */ /* 0x000fc60000410000 */
[----:B------:R-:W-:-:S04]  /*4f90*/  FFMA.FTZ R21, R21, R57, 1 ;  /* 0x3f80000015157423 */ /* 0x000fc80000010039 */
[----:B------:R-:W-:Y:S01]  /*4fa0*/  FMUL.FTZ R21, R31, R21 ;  /* 0x000000151f157220 */ /* 0x000fe20000410000 */
[----:B------:R-:W-:-:S05]  /*4fb0*/  HADD2.F32 R31, -RZ, R55.H1_H1 ;  /* 0x30000037ff1f7230 */ /* 0x000fca0000004100 */
[----:B------:R-:W-:-:S04]  /*4fc0*/  FADD.FTZ R31, R31, -UR9 ;  /* 0x800000091f1f7e21 */ /* 0x000fc80008010000 */
[----:B------:R-:W-:-:S04]  /*4fd0*/  FMUL.FTZ R28, R31, UR12 ;  /* 0x0000000c1f1c7c20 */ /* 0x000fc80008410000 */
        /* <DEDUP_REMOVED lines=8> */
[-C--:B------:R-:W-:Y:S01]  /*5060*/  FFMA.FTZ R16, R17, R15.reuse, R26 ;  /* 0x0000000f11107223 */ /* 0x080fe2000001001a */
[----:B------:R-:W-:Y:S02]  /*5070*/  FMUL.FTZ R15, R12, R15 ;  /* 0x0000000f0c0f7220 */ /* 0x000fe40000410000 */
[----:B------:R-:W-:Y:S01]  /*5080*/  FMUL.FTZ R26, R29, R56 ;  /* 0x000000381d1a7220 */ /* 0x000fe20000410000 */
[----:B------:R-:W-:Y:S01]  /*5090*/  FFMA.FTZ R16, R27, R21, R16 ;  /* 0x000000151b107223 */ /* 0x000fe20000010010 */
[----:B------:R-:W-:Y:S01]  /*50a0*/  FFMA.FTZ R17, R17, R15, R14 ;  /* 0x0000000f11117223 */ /* 0x000fe2000001000e */
[----:B------:R-:W-:Y:S01]  /*50b0*/  FADD.FTZ R30, R30, R15 ;  /* 0x0000000f1e1e7221 */ /* 0x000fe20000010000 */
[----:B------:R-:W-:Y:S01]  /*50c0*/  FMUL.FTZ R15, R13, R18 ;  /* 0x000000120d0f7220 */ /* 0x000fe20000410000 */
[----:B------:R-:W-:-:S03]  /*50d0*/  FADD.FTZ R18, R24, R21 ;  /* 0x0000001518127221 */ /* 0x000fc60000010000 */
[----:B------:R-:W-:Y:S01]  /*50e0*/  FFMA.FTZ R14, R20, R15, R17 ;  /* 0x0000000f140e7223 */ /* 0x000fe20000010011 */
[----:B------:R-:W-:Y:S01]  /*50f0*/  FADD.FTZ R30, R15, R30 ;  /* 0x0000001e0f1e7221 */ /* 0x000fe20000010000 */
[----:B------:R-:W-:Y:S01]  /*5100*/  FMUL.FTZ R15, R12, R21 ;  /* 0x000000150c0f7220 */ /* 0x000fe20000410000 */
[----:B------:R-:W-:-:S03]  /*5110*/  FMUL.FTZ R17, R13, R26 ;  /* 0x0000001a0d117220 */ /* 0x000fc60000410000 */
[----:B------:R-:W-:Y:S01]  /*5120*/  FFMA.FTZ R29, R27, R15, R14 ;  /* 0x0000000f1b1d7223 */ /* 0x000fe2000001000e */
[----:B------:R-:W-:-:S03]  /*5130*/  FADD.FTZ R30, R30, R15 ;  /* 0x0000000f1e1e7221 */ /* 0x000fc60000010000 */
[C---:B------:R-:W-:Y:S01]  /*5140*/  FFMA.FTZ R15, R28.reuse, R17, R29 ;  /* 0x000000111c0f7223 */ /* 0x040fe2000001001d */
[----:B------:R-:W-:Y:S01]  /*5150*/  FADD.FTZ R14, R17, R30 ;  /* 0x0000001e110e7221 */ /* 0x000fe20000010000 */
[----:B------:R-:W-:Y:S01]  /*5160*/  FFMA.FTZ R17, R28, R26, R19 ;  /* 0x0000001a1c117223 */ /* 0x000fe20000010013 */
[----:B------:R-:W-:-:S07]  /*5170*/  FADD.FTZ R19, R25, R26 ;  /* 0x0000001a19137221 */ /* 0x000fce0000010000 */
.L_x_751:
[----:B------:R-:W0:Y:S01]  /*5180*/  S2R R24, SR_LANEID ;  /* 0x0000000000187919 */ /* 0x000e220000000000 */
[----:B------:R-:W-:Y:S01]  /*5190*/  MOV R20, R15 ;  /* 0x0000000f00147202 */ /* 0x000fe20000000f00 */
[----:B------:R-:W1:Y:S01]  /*51a0*/  S2UR UR13, SR_CgaCtaId ;  /* 0x00000000000d79c3 */ /* 0x000e620000008800 */
[----:B------:R-:W-:Y:S01]  /*51b0*/  MOV R15, R14 ;  /* 0x0000000e000f7202 */ /* 0x000fe20000000f00 */
[----:B------:R-:W-:Y:S01]  /*51c0*/  UMOV UR8, 0x400 ;  /* 0x0000040000087882 */ /* 0x000fe20000000000 */
[----:B------:R-:W-:Y:S01]  /*51d0*/  LEA R56, R23, R22, 0x4 ;  /* 0x0000001617387211 */ /* 0x000fe200078e20ff */
[----:B------:R-:W2:Y:S01]  /*51e0*/  SHFL.DOWN PT, R21, R20, 0x1, 0x1f ;  /* 0x08201f0014157f89 */ /* 0x000ea200000e0000 */
[----:B------:R-:W-:Y:S01]  /*51f0*/  UIADD3 UR5, UPT, UPT, UR8, 0xa0, URZ ;  /* 0x000000a008057890 */ /* 0x000fe2000fffe0ff */
[----:B------:R-:W-:Y:S01]  /*5200*/  BSSY.RECONVERGENT B0, `(.L_x_752) ;  /* 0x0000028000007945 */ /* 0x000fe20003800200 */
[----:B------:R-:W3:Y:S01]  /*5210*/  LDCU UR7, c[0x0][0x374] ;  /* 0x00006e80ff0777ac */ /* 0x000ee20008000800 */
[----:B------:R-:W4:Y:S01]  /*5220*/  SHFL.DOWN PT, R14, R15, 0x1, 0x1f ;  /* 0x08201f000f0e7f89 */ /* 0x000f2200000e0000 */
[----:B------:R-:W-:-:S02]  /*5230*/  ISETP.NE.AND P1, PT, R22, RZ, PT ;  /* 0x000000ff1600720c */ /* 0x000fc40003f25270 */
[----:B------:R-:W-:Y:S01]  /*5240*/  ISETP.GT.U32.AND P3, PT, R22, 0xf, PT ;  /* 0x0000000f1600780c */ /* 0x000fe20003f64070 */
[----:B-1----:R-:W-:Y:S01]  /*5250*/  ULEA UR5, UR13, UR5, 0x18 ;  /* 0x000000050d057291 */ /* 0x002fe2000f8ec0ff */
[----:B0-----:R-:W-:-:S05]  /*5260*/  ISETP.GT.AND P0, PT, R24, 0x1e, PT ;  /* 0x0000001e1800780c */ /* 0x001fca0003f04270 */
[----:B------:R-:W-:Y:S02]  /*5270*/  LEA R57, R22, UR5, 0x4 ;  /* 0x0000000516397c11 */ /* 0x000fe4000f8e20ff */
[----:B------:R-:W-:-:S03]  /*5280*/  ISETP.GT.AND P2, PT, R24, 0xf, PT ;  /* 0x0000000f1800780c */ /* 0x000fc60003f44270 */
[----:B------:R-:W-:Y:S03]  /*5290*/  STS.128 [R57], R16 ;  /* 0x0000001039007388 */ /* 0x000fe60000000c00 */
[----:B--2---:R-:W-:Y:S01]  /*52a0*/  @!P0 FADD.FTZ R20, R21, R20 ;  /* 0x0000001415148221 */ /* 0x004fe20000010000 */
[----:B----4-:R-:W-:Y:S01]  /*52b0*/  @!P0 FADD.FTZ R15, R14, R15 ;  /* 0x0000000f0e0f8221 */ /* 0x010fe20000010000 */
        /* <DEDUP_REMOVED lines=28> */
.L_x_753:
[----:B------:R-:W-:Y:S05]  /*5480*/  BSYNC.RECONVERGENT B0 ;  /* 0x0000000000007941 */ /* 0x000fea0003800200 */
.L_x_752:
        /* <DEDUP_REMOVED lines=24> */
[----:B------:R-:W-:Y:S01]  /*5610*/  LDS.128 R28, [UR5+0x80] ;  /* 0x00008005ff1c7984 */ /* 0x000fe20008000c00 */
[----:B-1----:R-:W-:Y:S01]  /*5620*/  FADD.FTZ R15, R15, R20 ;  /* 0x000000140f0f7221 */ /* 0x002fe20000010000 */
[----:B------:R-:W-:-:S03]  /*5630*/  FADD.FTZ R14, R14, R21 ;  /* 0x000000150e0e7221 */ /* 0x000fc60000010000 */
[----:B------:R-:W-:Y:S01]  /*5640*/  FADD.FTZ R15, R15, R22 ;  /* 0x000000160f0f7221 */ /* 0x000fe20000010000 */
[----:B------:R-:W-:Y:S02]  /*5650*/  FADD.FTZ R14, R14, R23 ;  /* 0x000000170e0e7221 */ /* 0x000fe40000010000 */
[----:B------:R-:W0:Y:S01]  /*5660*/  LDS.128 R20, [UR5+0x70] ;  /* 0x00007005ff147984 */ /* 0x000e220008000c00 */
        /* <DEDUP_REMOVED lines=8> */
[----:B------:R-:W-:Y:S01]  /*56f0*/  FADD.FTZ R15, R15, R28 ;  /* 0x0000001c0f0f7221 */ /* 0x000fe20000010000 */
[----:B------:R-:W-:-:S03]  /*5700*/  FADD.FTZ R20, R14, R29 ;  /* 0x0000001d0e147221 */ /* 0x000fc60000010000 */
[----:B------:R-:W-:Y:S01]  /*5710*/  FADD.FTZ R14, R15, R30 ;  /* 0x0000001e0f0e7221 */ /* 0x000fe20000010000 */
[----:B------:R-:W-:-:S07]  /*5720*/  FADD.FTZ R15, R20, R31 ;  /* 0x0000001f140f7221 */ /* 0x000fce0000010000 */
.L_x_755:
[----:B------:R-:W-:Y:S05]  /*5730*/  BSYNC.RECONVERGENT B0 ;  /* 0x0000000000007941 */ /* 0x000fea0003800200 */
.L_x_754:
[----:B------:R-:W-:Y:S06]  /*5740*/  BAR.SYNC.DEFER_BLOCKING 0x0 ;  /* 0x0000000000007b1d */ /* 0x000fec0000010000 */
[----:B------:R-:W-:Y:S04]  /*5750*/  BSSY.RECONVERGENT B0, `(.L_x_756) ;  /* 0x000009d000007945 */ /* 0x000fe80003800200 */
[----:B------:R-:W-:Y:S05]  /*5760*/  @P3 BRA `(.L_x_757) ;  /* 0x00000008006c3947 */ /* 0x000fea0003800000 */
[----:B-123--:R-:W1:Y:S04]  /*5770*/  LDS.128 R20, [R57+0x100] ;  /* 0x0001000039147984 */ /* 0x00ee680000000c00 */
[----:B------:R-:W2:Y:S04]  /*5780*/  LDS.128 R24, [R57+0x200] ;  /* 0x0002000039187984 */ /* 0x000ea80000000c00 */
        /* <DEDUP_REMOVED lines=8> */
[----:B------:R-:W1:Y:S01]  /*5810*/  LDS.128 R16, [R57+0x400] ;  /* 0x0004000039107984 */ /* 0x000e620000000c00 */
[----:B------:R-:W-:Y:S01]  /*5820*/  FADD.FTZ R24, R22, R27 ;  /* 0x0000001b16187221 */ /* 0x000fe20000010000 */
[----:B---3--:R-:W-:Y:S01]  /*5830*/  FADD.FTZ R27, R23, R28 ;  /* 0x0000001c171b7221 */ /* 0x008fe20000010000 */
[----:B------:R-:W-:Y:S01]  /*5840*/  FADD.FTZ R26, R20, R29 ;  /* 0x0000001d141a7221 */ /* 0x000fe20000010000 */
[----:B------:R-:W-:Y:S01]  /*5850*/  FADD.FTZ R29, R25, R30 ;  /* 0x0000001e191d7221 */ /* 0x000fe20000010000 */
[----:B------:R-:W2:Y:S01]  /*5860*/  LDS.128 R20, [R57+0x500] ;  /* 0x0005000039147984 */ /* 0x000ea20000000c00 */
[----:B------:R-:W-:Y:S01]  /*5870*/  FADD.FTZ R28, R24, R31 ;  /* 0x0000001f181c7221 */ /* 0x000fe20000010000 */
[----:B-1----:R-:W-:Y:S01]  /*5880*/  FADD.FTZ R31, R27, R16 ;  /* 0x000000101b1f7221 */ /* 0x002fe20000010000 */
[----:B------:R-:W-:Y:S01]  /*5890*/  FADD.FTZ R16, R26, R17 ;  /* 0x000000111a107221 */ /* 0x000fe20000010000 */
[----:B------:R-:W-:Y:S01]  /*58a0*/  FADD.FTZ R29, R29, R18 ;  /* 0x000000121d1d7221 */ /* 0x000fe20000010000 */
[----:B------:R-:W1:Y:S01]  /*58b0*/  LDS.128 R24, [R57+0x600] ;  /* 0x0006000039187984 */ /* 0x000e620000000c00 */
[----:B------:R-:W-:Y:S01]  /*58c0*/  FADD.FTZ R28, R28, R19 ;  /* 0x000000131c1c7221 */ /* 0x000fe20000010000 */
[----:B--2---:R-:W-:Y:S01]  /*58d0*/  FADD.FTZ R31, R31, R20 ;  /* 0x000000141f1f7221 */ /* 0x004fe20000010000 */
        /* <DEDUP_REMOVED lines=113> */
[----:B------:R-:W2:Y:S01]  /*5ff0*/  LDS.128 R16, [R57+0x1d00] ;  /* 0x001d000039107984 */ /* 0x000ea20000000c00 */
[----:B-1----:R-:W-:Y:S01]  /*6000*/  FADD.FTZ R31, R31, R20 ;  /* 0x000000141f1f7221 */ /* 0x002fe20000010000 */
[----:B------:R-:W-:Y:S01]  /*6010*/  FADD.FTZ R28, R24, R21 ;  /* 0x00000015181c7221 */ /* 0x000fe20000010000 */
[----:B------:R-:W-:Y:S01]  /*6020*/  FADD.FTZ R29, R29, R22 ;  /* 0x000000161d1d7221 */ /* 0x000fe20000010000 */
[----:B------:R-:W-:Y:S01]  /*6030*/  FADD.FTZ R30, R30, R23 ;  /* 0x000000171e1e7221 */ /* 0x000fe20000010000 */
[----:B------:R-:W-:Y:S01]  /*6040*/  LDS.128 R24, [R57+0x1f00] ;  /* 0x001f000039187984 */ /* 0x000fe20000000c00 */
[----:B--2---:R-:W-:Y:S01]  /*6050*/  FADD.FTZ R31, R31, R16 ;  /* 0x000000101f1f7221 */ /* 0x004fe20000010000 */
[----:B------:R-:W-:Y:S01]  /*6060*/  FADD.FTZ R28, R28, R17 ;  /* 0x000000111c1c7221 */ /* 0x000fe20000010000 */
[----:B------:R-:W-:Y:S01]  /*6070*/  FADD.FTZ R29, R29, R18 ;  /* 0x000000121d1d7221 */ /* 0x000fe20000010000 */
[----:B------:R-:W1:Y:S01]  /*6080*/  LDS.128 R20, [R57+0x1e00] ;  /* 0x001e000039147984 */ /* 0x000e620000000c00 */
        /* <DEDUP_REMOVED lines=8> */
[----:B------:R-:W-:-:S07]  /*6110*/  FADD.FTZ R19, R30, R27 ;  /* 0x0000001b1e137221 */ /* 0x000fce0000010000 */
.L_x_757:
[----:B------:R-:W-:Y:S05]  /*6120*/  BSYNC.RECONVERGENT B0 ;  /* 0x0000000000007941 */ /* 0x000fea0003800200 */
.L_x_756:
[----:B------:R-:W-:Y:S04]  /*6130*/  BSSY.RECONVERGENT B0, `(.L_x_758) ;  /* 0x000001c000007945 */ /* 0x000fe80003800200 */
[----:B------:R-:W-:Y:S05]  /*6140*/  @P3 BRA `(.L_x_759) ;  /* 0x0000000000683947 */ /* 0x000fea0003800000 */
[----:B-1----:R-:W1:Y:S08]  /*6150*/  LDC.64 R20, c[0x0][0x3f8] ;  /* 0x0000fe00ff147b82 */ /* 0x002e700000000a00 */
[----:B--23--:R-:W2:Y:S01]  /*6160*/  LDC.64 R22, c[0x0][0x3d8] ;  /* 0x0000f600ff167b82 */ /* 0x00cea20000000a00 */
[----:B-1----:R-:W-:Y:S01]  /*6170*/  IMAD.WIDE.U32 R24, R20, 0x3, RZ ;  /* 0x0000000314187825 */ /* 0x002fe200078e00ff */
[----:B------:R-:W-:-:S04]  /*6180*/  LEA R27, R21, R21, 0x1 ;  /* 0x00000015151b7211 */ /* 0x000fc800078e08ff */
[----:B------:R-:W-:Y:S02]  /*6190*/  IADD3 R27, PT, PT, R25, R27, RZ ;  /* 0x0000001b191b7210 */ /* 0x000fe40007ffe0ff */
[----:B------:R-:W-:Y:S01]  /*61a0*/  LEA.HI R25, P0, R21, R20, RZ, 0x1 ;  /* 0x0000001415197211 */ /* 0x000fe200078108ff */
[----:B--2---:R-:W-:Y:S01]  /*61b0*/  IMAD.WIDE R56, R56, 0x4, R22 ;  /* 0x0000000438387825 */ /* 0x004fe200078e0216 */
[----:B------:R-:W-:Y:S02]  /*61c0*/  LEA.HI R24, P2, R27, R24, RZ, 0x1 ;  /* 0x000000181b187211 */ /* 0x000fe400078508ff */
[----:B------:R-:W-:Y:S02]  /*61d0*/  SHF.L.U32 R23, R25, 0x1, RZ ;  /* 0x0000000119177819 */ /* 0x000fe400000006ff */
[----:B------:R-:W-:Y:S01]  /*61e0*/  IADD3.X R22, PT, PT, RZ, R21, RZ, P0, !PT ;  /* 0x00000015ff167210 */ /* 0x000fe200007fe4ff */
[----:B------:R4:W-:Y:S01]  /*61f0*/  REDG.E.ADD.F32.FTZ.RN.STRONG.GPU desc[UR10][R56.64], R16 ;  /* 0x00000010380079a6 */ /* 0x0009e2000c12f30a */
[----:B------:R-:W-:-:S02]  /*6200*/  SHF.L.U32 R29, R24, 0x1, RZ ;  /* 0x00000001181d7819 */ /* 0x000fc400000006ff */
[----:B------:R-:W-:Y:S02]  /*6210*/  IADD3.X R27, PT, PT, RZ, R27, RZ, P2, !PT ;  /* 0x0000001bff1b7210 */ /* 0x000fe400017fe4ff */
[----:B------:R-:W-:Y:S02]  /*6220*/  LOP3.LUT R23, R23, 0xfffffffc, RZ, 0xc0, !PT ;  /* 0xfffffffc17177812 */ /* 0x000fe400078ec0ff */
[----:B------:R-:W-:Y:S02]  /*6230*/  SHF.L.U64.HI R25, R25, 0x1, R22 ;  /* 0x0000000119197819 */ /* 0x000fe40000010216 */
[----:B------:R-:W-:Y:S02]  /*6240*/  LEA R22, P2, R20, R56, 0x2 ;  /* 0x0000003814167211 */ /* 0x000fe400078410ff */
[----:B------:R-:W-:Y:S02]  /*6250*/  LOP3.LUT R29, R29, 0xfffffffc, RZ, 0xc0, !PT ;  /* 0xfffffffc1d1d7812 */ /* 0x000fe400078ec0ff */
[----:B------:R-:W-:-:S02]  /*6260*/  SHF.L.U64.HI R27, R24, 0x1, R27 ;  /* 0x00000001181b7819 */ /* 0x000fc4000001021b */
[----:B------:R-:W-:Y:S02]  /*6270*/  IADD3 R24, P0, PT, R56, R23, RZ ;  /* 0x0000001738187210 */ /* 0x000fe40007f1e0ff */
[----:B------:R-:W-:Y:S02]  /*6280*/  LEA.HI.X R23, R20, R57, R21, 0x2, P2 ;  /* 0x0000003914177211 */ /* 0x000fe400010f1415 */
[----:B------:R-:W-:Y:S02]  /*6290*/  IADD3 R20, P2, PT, R56, R29, RZ ;  /* 0x0000001d38147210 */ /* 0x000fe40007f5e0ff */
[C---:B------:R-:W-:Y:S02]  /*62a0*/  IADD3.X R25, PT, PT, R57.reuse, R25, RZ, P0, !PT ;  /* 0x0000001939197210 */ /* 0x040fe400007fe4ff */
[----:B------:R-:W-:-:S03]  /*62b0*/  IADD3.X R21, PT, PT, R57, R27, RZ, P2, !PT ;  /* 0x0000001b39157210 */ /* 0x000fc600017fe4ff */
[----:B------:R4:W-:Y:S04]  /*62c0*/  REDG.E.ADD.F32.FTZ.RN.STRONG.GPU desc[UR10][R24.64], R17 ;  /* 0x00000011180079a6 */ /* 0x0009e8000c12f30a */
[----:B------:R4:W-:Y:S04]  /*62d0*/  REDG.E.ADD.F32.FTZ.RN.STRONG.GPU desc[UR10][R22.64], R18 ;  /* 0x00000012160079a6 */ /* 0x0009e8000c12f30a */
[----:B------:R4:W-:Y:S02]  /*62e0*/  REDG.E.ADD.F32.FTZ.RN.STRONG.GPU desc[UR10][R20.64], R19 ;  /* 0x00000013140079a6 */ /* 0x0009e4000c12f30a */
.L_x_759:
[----:B------:R-:W-:Y:S05]  /*62f0*/  BSYNC.RECONVERGENT B0 ;  /* 0x0000000000007941 */ /* 0x000fea0003800200 */
.L_x_758:
[----:B------:R-:W5:Y:S02]  /*6300*/  LDCU UR5, c[0x0][0x370] ;  /* 0x00006e00ff0577ac */ /* 0x000f640008000800 */
[----:B-----5:R-:W-:-:S09]  /*6310*/  UISETP.GE.U32.AND UP0, UPT, UR5, 0x2, UPT ;  /* 0x000000020500788c */ /* 0x020fd2000bf06070 */
[----:B------:R-:W-:Y:S05]  /*6320*/  BRA.U !UP0, `(.L_x_760) ;  /* 0x0000000908f07547 */ /* 0x000fea000b800000 */
[----:B----4-:R-:W4:Y:S01]  /*6330*/  LDC R16, c[0x0][0x370] ;  /* 0x0000dc00ff107b82 */ /* 0x010f220000000800 */
[----:B------:R-:W-:Y:S01]  /*6340*/  ULOP3.LUT UR5, UR4, 0x1, URZ, 0xc0, !UPT ;  /* 0x0000000104057892 */ /* 0x000fe2000f8ec0ff */
[----:B------:R-:W0:Y:S05]  /*6350*/  S2R R25, SR_CTAID.Y ;  /* 0x0000000000197919 */ /* 0x000e2a0000002600 */
[----:B------:R-:W-:Y:S01]  /*6360*/  MOV R19, UR5 ;  /* 0x0000000500137c02 */ /* 0x000fe20008000f00 */
[----:B------:R-:W5:Y:S04]  /*6370*/  LDC.64 R30, c[0x0][0x3d0] ;  /* 0x0000f400ff1e7b82 */ /* 0x000f680000000a00 */
[----:B------:R-:W-:-:S04]  /*6380*/  IMAD R19, R19, UR7, RZ ;  /* 0x0000000713137c24 */ /* 0x000fc8000f8e02ff */
[----:B----4-:R-:W-:-:S05]  /*6390*/  IMAD R16, R19, R16, RZ ;  /* 0x0000001013107224 */ /* 0x010fca00078e02ff */
[----:B------:R-:W-:-:S05]  /*63a0*/  SHF.L.U32 R17, R16, 0x1, RZ ;  /* 0x0000000110117819 */ /* 0x000fca00000006ff */
[----:B-----5:R-:W-:Y:S01]  /*63b0*/  IMAD.WIDE R30, R17, 0x4, R30 ;  /* 0x00000004111e7825 */ /* 0x020fe200078e021e */
[----:B0-----:R-:W-:Y:S06]  /*63c0*/  @P1 BRA `(.L_x_761) ;  /* 0x00000000005c1947 */ /* 0x001fec0003800000 */
[----:B------:R-:W0:Y:S01]  /*63d0*/  LDC.64 R16, c[0x0][0x3c8] ;  /* 0x0000f200ff107b82 */ /* 0x000e220000000a00 */
[----:B------:R-:W-:Y:S01]  /*63e0*/  ULOP3.LUT UP0, UR5, UR4, 0x2, URZ, 0xc0, !UPT ;  /* 0x0000000204057892 */ /* 0x000fe2000f80c0ff */
[----:B------:R-:W-:Y:S01]  /*63f0*/  IADD3 R19, PT, PT, R19, R25, RZ ;  /* 0x0000001913137210 */ /* 0x000fe20007ffe0ff */
[----:B------:R-:W-:Y:S02]  /*6400*/  IMAD R21, R0, UR7, R25 ;  /* 0x0000000700157c24 */ /* 0x000fe4000f8e0219 */
[----:B------:R-:W-:-:S03]  /*6410*/  UIADD3 UR5, UPT, UPT, -UR5, 0x1, URZ ;  /* 0x0000000105057890 */ /* 0x000fc6000fffe1ff */
[----:B-1----:R-:W1:Y:S01]  /*6420*/  LDC R20, c[0x0][0x370] ;  /* 0x0000dc00ff147b82 */ /* 0x002e620000000800 */
[----:B------:R-:W-:Y:S02]  /*6430*/  PLOP3.LUT P0, PT, PT, PT, UP0, 0x80, 0x8 ;  /* 0x000000000008781c */ /* 0x000fe40003f0f008 */
[----:B--2---:R-:W-:Y:S01]  /*6440*/  MOV R23, UR5 ;  /* 0x0000000500177c02 */ /* 0x004fe20008000f00 */
[----:B0-----:R-:W-:-:S04]  /*6450*/  IMAD.WIDE.U32 R16, R19, 0x4, R16 ;  /* 0x0000000413107825 */ /* 0x001fc800078e0010 */
[----:B------:R-:W-:Y:S01]  /*6460*/  IMAD.WIDE.U32 R18, R21, 0x8, R30 ;  /* 0x0000000815127825 */ /* 0x000fe200078e001e */
[----:B-1----:R-:W-:-:S04]  /*6470*/  SEL R21, R20, RZ, !P0 ;  /* 0x000000ff14157207 */ /* 0x002fc80004000000 */
[----:B------:R0:W-:Y:S01]  /*6480*/  STG.E.64 desc[UR10][R18.64], R14 ;  /* 0x0000000e12007986 */ /* 0x0001e2000c101b0a */
[----:B------:R-:W-:Y:S01]  /*6490*/  ISETP.NE.AND P0, PT, R21, -0x1, PT ;  /* 0xffffffff1500780c */ /* 0x000fe20003f05270 */
[----:B------:R-:W-:Y:S06]  /*64a0*/  MEMBAR.ALL.GPU ;  /* 0x0000000000007992 */ /* 0x000fec000000a000 */
[----:B------:R-:W-:-:S00]  /*64b0*/  ERRBAR ;  /* 0x00000000000079ab */ /* 0x000fc00000000000 */
[----:B------:R-:W-:Y:S06]  /*64c0*/  CGAERRBAR ;  /* 0x00000000000075ab */ /* 0x000fec0000000000 */
[----:B------:R0:W-:Y:S01]  /*64d0*/  REDG.E.ADD.S32.STRONG.GPU desc[UR10][R16.64], R23 ;  /* 0x000000171000798e */ /* 0x0001e2000c12e30a */
[----:B------:R-:W-:Y:S05]  /*64e0*/  @!P0 BRA `(.L_x_761) ;  /* 0x0000000000148947 */ /* 0x000fea0003800000 */
.L_x_762:
[----:B0-----:R-:W2:Y:S04]  /*64f0*/  LDG.E.STRONG.GPU R18, desc[UR10][R16.64] ;  /* 0x0000000a10127981 */ /* 0x001ea8000c1ef900 */
[----:B--2---:R-:W-:Y:S01]  /*6500*/  CCTL.IVALL ;  /* 0x00000000ff00798f */ /* 0x004fe20002000000 */
[----:B------:R-:W-:Y:S05]  /*6510*/  YIELD ;  /* 0x0000000000007946 */ /* 0x000fea0003800000 */
[----:B------:R-:W-:-:S13]  /*6520*/  ISETP.NE.AND P0, PT, R18, R21, PT ;  /* 0x000000151200720c */ /* 0x000fda0003f05270 */
[----:B------:R-:W-:Y:S05]  /*6530*/  @P0 BRA `(.L_x_762) ;  /* 0xfffffffc00ec0947 */ /* 0x000fea000383ffff */
.L_x_761:
[----:B0-----:R-:W0:Y:S01]  /*6540*/  LDC R16, c[0x0][0x370] ;  /* 0x0000dc00ff107b82 */ /* 0x001e220000000800 */
[----:B------:R-:W-:Y:S05]  /*6550*/  WARPSYNC.ALL ;  /* 0x0000000000007948 */ /* 0x000fea0003800000 */
[----:B0-----:R-:W-:Y:S02]  /*6560*/  ISETP.GE.U32.AND P0, PT, R16, 0x8, PT ;  /* 0x000000081000780c */ /* 0x001fe40003f06070 */
[----:B------:R-:W-:Y:S01]  /*6570*/  BAR.SYNC.DEFER_BLOCKING 0x0 ;  /* 0x0000000000007b1d */ /* 0x000fe20000010000 */
[----:B------:R-:W-:-:S10]  /*6580*/  HFMA2 R24, -RZ, RZ, 0, 0 ;  /* 0x00000000ff187431 */ /* 0x000fd400000001ff */
[----:B------:R-:W-:Y:S05]  /*6590*/  @!P0 BRA `(.L_x_763) ;  /* 0x0000000400488947 */ /* 0x000fea0003800000 */
[----:B------:R-:W-:Y:S01]  /*65a0*/  MOV R16, UR7 ;  /* 0x0000000700107c02 */ /* 0x000fe20008000f00 */
[----:B------:R-:W-:Y:S01]  /*65b0*/  UMOV UR5, URZ ;  /* 0x000000ff00057c82 */ /* 0x000fe20008000000 */
[----:B------:R-:W-:Y:S02]  /*65c0*/  MOV R18, UR7 ;  /* 0x0000000700127c02 */ /* 0x000fe40008000f00 */
[----:B------:R-:W-:Y:S01]  /*65d0*/  MOV R26, UR7 ;  /* 0x00000007001a7c02 */ /* 0x000fe20008000f00 */
[--C-:B------:R-:W-:Y:S01]  /*65e0*/  IMAD R29, R16, 0x3, R25.reuse ;  /* 0x00000003101d7824 */ /* 0x100fe200078e0219 */
[----:B------:R-:W-:Y:S01]  /*65f0*/  MOV R24, UR7 ;  /* 0x0000000700187c02 */ /* 0x000fe20008000f00 */
[--C-:B------:R-:W-:Y:S01]  /*6600*/  IMAD R27, R18, 0x5, R25.reuse ;  /* 0x00000005121b7824 */ /* 0x100fe200078e0219 */
[----:B------:R-:W-:Y:S01]  /*6610*/  MOV R28, UR7 ;  /* 0x00000007001c7c02 */ /* 0x000fe20008000f00 */
[--C-:B------:R-:W-:Y:S01]  /*6620*/  IMAD R26, R26, 0x7, R25.reuse ;  /* 0x000000071a1a7824 */ /* 0x100fe200078e0219 */
[----:B------:R-:W-:Y:S01]  /*6630*/  MOV R56, UR7 ;  /* 0x0000000700387c02 */ /* 0x000fe20008000f00 */
[----:B------:R-:W-:Y:S01]  /*6640*/  IMAD R24, R24, 0x6, R25 ;  /* 0x0000000618187824 */ /* 0x000fe200078e0219 */
[----:B---3--:R-:W-:-:S02]  /*6650*/  IADD3 R22, PT, PT, R25, UR7, RZ ;  /* 0x0000000719167c10 */ /* 0x008fc4000fffe0ff */
[----:B------:R-:W-:Y:S02]  /*6660*/  IADD3 R21, PT, PT, -R0, RZ, RZ ;  /* 0x000000ff00157210 */ /* 0x000fe40007ffe1ff */
[-C--:B-1----:R-:W-:Y:S02]  /*6670*/  MOV R20, R25.reuse ;  /* 0x0000001900147202 */ /* 0x082fe40000000f00 */
[-C--:B------:R-:W-:Y:S02]  /*6680*/  LEA R28, R28, R25.reuse, 0x1 ;  /* 0x000000191c1c7211 */ /* 0x080fe400078e08ff */
[----:B--2---:R-:W-:-:S07]  /*6690*/  LEA R23, R56, R25, 0x2 ;  /* 0x0000001938177211 */ /* 0x004fce00078e10ff */
.L_x_764:
[----:B------:R-:W-:Y:S01]  /*66a0*/  ISETP.EQ.OR P0, PT, R21, RZ, P1 ;  /* 0x000000ff1500720c */ /* 0x000fe20000f02670 */
[----:B------:R-:W-:-:S06]  /*66b0*/  UIADD3 UR8, UPT, UPT, UR5, 0x1, URZ ;  /* 0x0000000105087890 */ /* 0x000fcc000fffe0ff */
[----:B------:R-:W-:-:S06]  /*66c0*/  ISETP.EQ.OR P2, PT, R0, UR8, P1 ;  /* 0x0000000800007c0c */ /* 0x000fcc0008f42670 */
[----:B------:R-:W-:-:S06]  /*66d0*/  @!P0 IMAD.WIDE.U32 R16, R20, 0x8, R30 ;  /* 0x0000000814108825 */ /* 0x000fcc00078e001e */
[----:B------:R-:W2:Y:S01]  /*66e0*/  @!P0 LDG.E.64 R16, desc[UR10][R16.64] ;  /* 0x0000000a10108981 */ /* 0x000ea2000c1e1b00 */
[----:B------:R-:W-:-:S06]  /*66f0*/  @!P2 IMAD.WIDE.U32 R18, R22, 0x8, R30 ;  /* 0x000000081612a825 */ /* 0x000fcc00078e001e */
[----:B------:R-:W3:Y:S01]  /*6700*/  @!P2 LDG.E.64 R18, desc[UR10][R18.64] ;  /* 0x0000000a1212a981 */ /* 0x000ee2000c1e1b00 */
[----:B------:R-:W-:Y:S02]  /*6710*/  UIADD3 UR8, UPT, UPT, UR5, 0x2, URZ ;  /* 0x0000000205087890 */ /* 0x000fe4000fffe0ff */
[----:B------:R-:W-:-:S04]  /*6720*/  UIADD3 UR13, UPT, UPT, UR5, 0x3, URZ ;  /* 0x00000003050d7890 */ /* 0x000fc8000fffe0ff */
[----:B------:R-:W-:Y:S01]  /*6730*/  ISETP.EQ.OR P3, PT, R0, UR8, P1 ;  /* 0x0000000800007c0c */ /* 0x000fe20008f62670 */
[----:B--2---:R-:W-:Y:S01]  /*6740*/  @!P0 FADD.FTZ R14, R14, R16 ;  /* 0x000000100e0e8221 */ /* 0x004fe20000010000 */
[----:B------:R-:W-:-:S11]  /*6750*/  @!P0 FADD.FTZ R15, R15, R17 ;  /* 0x000000110f0f8221 */ /* 0x000fd60000010000 */
[----:B------:R-:W-:Y:S01]  /*6760*/  @!P3 IMAD.WIDE.U32 R16, R28, 0x8, R30 ;  /* 0x000000081c10b825 */ /* 0x000fe200078e001e */
[----:B------:R-:W-:-:S03]  /*6770*/  ISETP.EQ.OR P0, PT, R0, UR13, P1 ;  /* 0x0000000d00007c0c */ /* 0x000fc60008f02670 */
[----:B---3--:R-:W-:Y:S02]  /*6780*/  @!P2 FADD.FTZ R14, R14, R18 ;  /* 0x000000120e0ea221 */ /* 0x008fe40000010000 */
[----:B------:R-:W2:Y:S01]  /*6790*/  @!P3 LDG.E.64 R16, desc[UR10][R16.64] ;  /* 0x0000000a1010b981 */ /* 0x000ea2000c1e1b00 */
[----:B------:R-:W-:-:S07]  /*67a0*/  @!P2 FADD.FTZ R15, R15, R19 ;  /* 0x000000130f0fa221 */ /* 0x000fce0000010000 */
[----:B------:R-:W-:-:S06]  /*67b0*/  @!P0 IMAD.WIDE.U32 R18, R29, 0x8, R30 ;  /* 0x000000081d128825 */ /* 0x000fcc00078e001e */
[----:B------:R-:W3:Y:S01]  /*67c0*/  @!P0 LDG.E.64 R18, desc[UR10][R18.64] ;  /* 0x0000000a12128981 */ /* 0x000ee2000c1e1b00 */
[----:B------:R-:W-:-:S06]  /*67d0*/  UIADD3 UR8, UPT, UPT, UR5, 0x4, URZ ;  /* 0x0000000405087890 */ /* 0x000fcc000fffe0ff */
[----:B------:R-:W-:Y:S01]  /*67e0*/  ISETP.EQ.OR P2, PT, R0, UR8, P1 ;  /* 0x0000000800007c0c */ /* 0x000fe20008f42670 */
[----:B------:R-:W-:Y:S01]  /*67f0*/  UIADD3 UR8, UPT, UPT, UR5, 0x5, URZ ;  /* 0x0000000505087890 */ /* 0x000fe2000fffe0ff */
[----:B--2---:R-:W-:Y:S01]  /*6800*/  @!P3 FADD.FTZ R14, R14, R16 ;  /* 0x000000100e0eb221 */ /* 0x004fe20000010000 */
[----:B------:R-:W-:-:S10]  /*6810*/  @!P3 FADD.FTZ R15, R15, R17 ;  /* 0x000000110f0fb221 */ /* 0x000fd40000010000 */
[----:B------:R-:W-:-:S06]  /*6820*/  @!P2 IMAD.WIDE.U32 R16, R23, 0x8, R30 ;  /* 0x000000081710a825 */ /* 0x000fcc00078e001e */
[----:B------:R-:W2:Y:S01]  /*6830*/  @!P2 LDG.E.64 R16, desc[UR10][R16.64] ;  /* 0x0000000a1010a981 */ /* 0x000ea2000c1e1b00 */
[----:B------:R-:W-:Y:S01]  /*6840*/  ISETP.EQ.OR P3, PT, R0, UR8, P1 ;  /* 0x0000000800007c0c */ /* 0x000fe20008f62670 */
[----:B---3--:R-:W-:Y:S01]  /*6850*/  @!P0 FADD.FTZ R14, R14, R18 ;  /* 0x000000120e0e8221 */ /* 0x008fe20000010000 */
[----:B------:R-:W-:-:S11]  /*6860*/  @!P0 FADD.FTZ R15, R15, R19 ;  /* 0x000000130f0f8221 */ /* 0x000fd60000010000 */
        /* <DEDUP_REMOVED lines=14> */
[----:B------:R-:W-:Y:S01]  /*6950*/  UIADD3 UR5, UPT, UPT, UR5, 0x8, URZ ;  /* 0x0000000805057890 */ /* 0x000fe2000fffe0ff */
[----:B------:R-:W-:Y:S02]  /*6960*/  MOV R56, UR7 ;  /* 0x0000000700387c02 */ /* 0x000fe40008000f00 */
[----:B------:R-:W-:Y:S02]  /*6970*/  MOV R57, UR7 ;  /* 0x0000000700397c02 */ /* 0x000fe40008000f00 */
[----:B------:R-:W-:Y:S02]  /*6980*/  LEA R20, R56, R20, 0x3 ;  /* 0x0000001438147211 */ /* 0x000fe400078e18ff */
[----:B------:R-:W-:Y:S02]  /*6990*/  LEA R26, R57, R26, 0x3 ;  /* 0x0000001a391a7211 */ /* 0x000fe400078e18ff */
[----:B------:R-:W-:Y:S01]  /*69a0*/  IADD3 R21, PT, PT, R21, 0x8, RZ ;  /* 0x0000000815157810 */ /* 0x000fe20007ffe0ff */
[----:B--2---:R-:W-:-:S02]  /*69b0*/  @!P0 FADD.FTZ R14, R14, R16 ;  /* 0x000000100e0e8221 */ /* 0x004fc40000010000 */
[----:B------:R-:W0:Y:S01]  /*69c0*/  LDC R16, c[0x0][0x370] ;  /* 0x0000dc00ff107b82 */ /* 0x000e220000000800 */
[----:B------:R-:W-:Y:S01]  /*69d0*/  @!P0 FADD.FTZ R15, R15, R17 ;  /* 0x000000110f0f8221 */ /* 0x000fe20000010000 */
[----:B------:R-:W-:Y:S02]  /*69e0*/  MOV R17, UR7 ;  /* 0x0000000700117c02 */ /* 0x000fe40008000f00 */
[----:B0-----:R-:W-:-:S04]  /*69f0*/  LOP3.LUT R16, R16, 0x7ffffff8, RZ, 0xc0, !PT ;  /* 0x7ffffff810107812 */ /* 0x001fc800078ec0ff */
[----:B------:R-:W-:Y:S01]  /*6a00*/  ISETP.NE.AND P0, PT, R16, UR5, PT ;  /* 0x0000000510007c0c */ /* 0x000fe2000bf05270 */
[----:B---3--:R-:W-:Y:S01]  /*6a10*/  @!P2 FADD.FTZ R14, R14, R18 ;  /* 0x000000120e0ea221 */ /* 0x008fe20000010000 */
[----:B------:R-:W-:Y:S01]  /*6a20*/  MOV R18, UR7 ;  /* 0x0000000700127c02 */ /* 0x000fe20008000f00 */
[----:B------:R-:W-:Y:S01]  /*6a30*/  @!P2 FADD.FTZ R15, R15, R19 ;  /* 0x000000130f0fa221 */ /* 0x000fe20000010000 */
[----:B------:R-:W-:Y:S02]  /*6a40*/  LEA R24, R17, R24, 0x3 ;  /* 0x0000001811187211 */ /* 0x000fe400078e18ff */
[C---:B------:R-:W-:Y:S02]  /*6a50*/  LEA R27, R18.reuse, R27, 0x3 ;  /* 0x0000001b121b7211 */ /* 0x040fe400078e18ff */
[C---:B------:R-:W-:Y:S02]  /*6a60*/  LEA R23, R18.reuse, R23, 0x3 ;  /* 0x0000001712177211 */ /* 0x040fe400078e18ff */
[----:B------:R-:W-:-:S02]  /*6a70*/  LEA R29, R18, R29, 0x3 ;  /* 0x0000001d121d7211 */ /* 0x000fc400078e18ff */
[C---:B------:R-:W-:Y:S02]  /*6a80*/  LEA R28, R17.reuse, R28, 0x3 ;  /* 0x0000001c111c7211 */ /* 0x040fe400078e18ff */
[----:B------:R-:W-:Y:S01]  /*6a90*/  LEA R22, R17, R22, 0x3 ;  /* 0x0000001611167211 */ /* 0x000fe200078e18ff */
[----:B------:R-:W-:Y:S06]  /*6aa0*/  @P0 BRA `(.L_x_764) ;  /* 0xfffffff800fc0947 */ /* 0x000fec000383ffff */
[----:B------:R-:W-:-:S07]  /*6ab0*/  MOV R24, R16 ;  /* 0x0000001000187202 */ /* 0x000fce0000000f00 */
.L_x_763:
[----:B------:R-:W0:Y:S02]  /*6ac0*/  LDCU UR5, c[0x0][0x370] ;  /* 0x00006e00ff0577ac */ /* 0x000e240008000800 */
[----:B0-----:R-:W-:-:S09]  /*6ad0*/  ULOP3.LUT UP0, URZ, UR5, 0x7, URZ, 0xc0, !UPT ;  /* 0x0000000705ff7892 */ /* 0x001fd2000f80c0ff */
[----:B------:R-:W-:Y:S05]  /*6ae0*/  BRA.U !UP0, `(.L_x_760) ;  /* 0x0000000508007547 */ /* 0x000fea000b800000 */
[----:B------:R-:W0:Y:S01]  /*6af0*/  LDCU UR5, c[0x0][0x370] ;  /* 0x00006e00ff0577ac */ /* 0x000e220008000800 */
[----:B------:R-:W4:Y:S01]  /*6b00*/  LDCU UR8, c[0x0][0x370] ;  /* 0x00006e00ff0877ac */ /* 0x000f220008000800 */
[----:B0-----:R-:W-:-:S04]  /*6b10*/  ULOP3.LUT UR5, UR5, 0x7, URZ, 0xc0, !UPT ;  /* 0x0000000705057892 */ /* 0x001fc8000f8ec0ff */
[----:B------:R-:W-:Y:S02]  /*6b20*/  UIADD3 UR5, UPT, UPT, UR5, -0x1, URZ ;  /* 0xffffffff05057890 */ /* 0x000fe4000fffe0ff */
[----:B----4-:R-:W-:Y:S02]  /*6b30*/  ULOP3.LUT UP1, UR8, UR8, 0x3, URZ, 0xc0, !UPT ;  /* 0x0000000308087892 */ /* 0x010fe4000f82c0ff */
[----:B------:R-:W-:-:S09]  /*6b40*/  UISETP.GE.U32.AND UP0, UPT, UR5, 0x3, UPT ;  /* 0x000000030500788c */ /* 0x000fd2000bf06070 */
[----:B------:R-:W-:Y:S05]  /*6b50*/  BRA.U !UP0, `(.L_x_765) ;  /* 0x0000000108707547 */ /* 0x000fea000b800000 */
[C---:B------:R-:W-:Y:S02]  /*6b60*/  IADD3 R19, PT, PT, R24.reuse, 0x1, RZ ;  /* 0x0000000118137810 */ /* 0x040fe40007ffe0ff */
[CC--:B------:R-:W-:Y:S02]  /*6b70*/  ISETP.EQ.OR P0, PT, R24.reuse, R0.reuse, P1 ;  /* 0x000000001800720c */ /* 0x0c0fe40000f02670 */
[C---:B------:R-:W-:Y:S02]  /*6b80*/  IADD3 R21, PT, PT, R24.reuse, 0x2, RZ ;  /* 0x0000000218157810 */ /* 0x040fe40007ffe0ff */
[-C--:B------:R-:W-:Y:S02]  /*6b90*/  ISETP.EQ.OR P2, PT, R19, R0.reuse, P1 ;  /* 0x000000001300720c */ /* 0x080fe40000f42670 */
[----:B--2---:R-:W-:Y:S02]  /*6ba0*/  IADD3 R23, PT, PT, R24, 0x3, RZ ;  /* 0x0000000318177810 */ /* 0x004fe40007ffe0ff */
[----:B------:R-:W-:-:S02]  /*6bb0*/  ISETP.EQ.OR P3, PT, R21, R0, P1 ;  /* 0x000000001500720c */ /* 0x000fc40000f62670 */
[----:B------:R-:W-:-:S03]  /*6bc0*/  ISETP.EQ.OR P4, PT, R23, R0, P1 ;  /* 0x000000001700720c */ /* 0x000fc60000f82670 */
[----:B------:R-:W-:-:S04]  /*6bd0*/  @!P0 IMAD R17, R24, UR7, R25 ;  /* 0x0000000718118c24 */ /* 0x000fc8000f8e0219 */
[----:B------:R-:W-:Y:S02]  /*6be0*/  @!P2 IMAD R19, R19, UR7, R25 ;  /* 0x000000071313ac24 */ /* 0x000fe4000f8e0219 */
[----:B------:R-:W-:-:S04]  /*6bf0*/  @!P0 IMAD.WIDE.U32 R16, R17, 0x8, R30 ;  /* 0x0000000811108825 */ /* 0x000fc800078e001e */
[----:B------:R-:W-:Y:S02]  /*6c00*/  @!P3 IMAD R21, R21, UR7, R25 ;  /* 0x000000071515bc24 */ /* 0x000fe4000f8e0219 */
[----:B------:R-:W-:Y:S01]  /*6c10*/  @!P2 IMAD.WIDE.U32 R18, R19, 0x8, R30 ;  /* 0x000000081312a825 */ /* 0x000fe200078e001e */
[----:B------:R-:W2:Y:S03]  /*6c20*/  @!P0 LDG.E.64 R16, desc[UR10][R16.64] ;  /* 0x0000000a10108981 */ /* 0x000ea6000c1e1b00 */
[----:B------:R-:W-:Y:S02]  /*6c30*/  @!P4 IMAD R23, R23, UR7, R25 ;  /* 0x000000071717cc24 */ /* 0x000fe4000f8e0219 */
[--C-:B-1----:R-:W-:Y:S01]  /*6c40*/  @!P3 IMAD.WIDE.U32 R20, R21, 0x8, R30.reuse ;  /* 0x000000081514b825 */ /* 0x102fe200078e001e */
[----:B------:R-:W4:Y:S03]  /*6c50*/  @!P2 LDG.E.64 R18, desc[UR10][R18.64] ;  /* 0x0000000a1212a981 */ /* 0x000f26000c1e1b00 */
[----:B---3--:R-:W-:-:S02]  /*6c60*/  @!P4 IMAD.WIDE.U32 R22, R23, 0x8, R30 ;  /* 0x000000081716c825 */ /* 0x008fc400078e001e */
[----:B------:R-:W3:Y:S04]  /*6c70*/  @!P3 LDG.E.64 R20, desc[UR10][R20.64] ;  /* 0x0000000a1414b981 */ /* 0x000ee8000c1e1b00 */
[----:B------:R-:W5:Y:S01]  /*6c80*/  @!P4 LDG.E.64 R22, desc[UR10][R22.64] ;  /* 0x0000000a1616c981 */ /* 0x000f62000c1e1b00 */
[----:B------:R-:W-:Y:S01]  /*6c90*/  IADD3 R24, PT, PT, R24, 0x4, RZ ;  /* 0x0000000418187810 */ /* 0x000fe20007ffe0ff */
[----:B--2---:R-:W-:Y:S01]  /*6ca0*/  @!P0 FADD.FTZ R14, R14, R16 ;  /* 0x000000100e0e8221 */ /* 0x004fe20000010000 */
[----:B------:R-:W-:-:S03]  /*6cb0*/  @!P0 FADD.FTZ R15, R15, R17 ;  /* 0x000000110f0f8221 */ /* 0x000fc60000010000 */
[----:B----4-:R-:W-:Y:S01]  /*6cc0*/  @!P2 FADD.FTZ R14, R14, R18 ;  /* 0x000000120e0ea221 */ /* 0x010fe20000010000 */
[----:B------:R-:W-:-:S03]  /*6cd0*/  @!P2 FADD.FTZ R15, R15, R19 ;  /* 0x000000130f0fa221 */ /* 0x000fc60000010000 */
[----:B---3--:R-:W-:Y:S01]  /*6ce0*/  @!P3 FADD.FTZ R14, R14, R20 ;  /* 0x000000140e0eb221 */ /* 0x008fe20000010000 */
[----:B------:R-:W-:-:S03]  /*6cf0*/  @!P3 FADD.FTZ R15, R15, R21 ;  /* 0x000000150f0fb221 */ /* 0x000fc60000010000 */
[----:B-----5:R-:W-:Y:S01]  /*6d00*/  @!P4 FADD.FTZ R14, R14, R22 ;  /* 0x000000160e0ec221 */ /* 0x020fe20000010000 */
[----:B------:R-:W-:-:S07]  /*6d10*/  @!P4 FADD.FTZ R15, R15, R23 ;  /* 0x000000170f0fc221 */ /* 0x000fce0000010000 */
.L_x_765:
[----:B------:R-:W-:Y:S05]  /*6d20*/  BRA.U !UP1, `(.L_x_760) ;  /* 0x0000000109707547 */ /* 0x000fea000b800000 */
[----:B-1----:R-:W0:Y:S01]  /*6d30*/  LDC R20, c[0x0][0x370] ;  /* 0x0000dc00ff147b82 */ /* 0x002e220000000800 */
[----:B------:R-:W-:Y:S01]  /*6d40*/  UISETP.NE.AND UP0, UPT, UR8, 0x1, UPT ;  /* 0x000000010800788c */ /* 0x000fe2000bf05270 */
[----:B0-----:R-:W-:-:S08]  /*6d50*/  LOP3.LUT R20, R20, 0x1, RZ, 0xc0, !PT ;  /* 0x0000000114147812 */ /* 0x001fd000078ec0ff */
[----:B------:R-:W-:Y:S05]  /*6d60*/  BRA.U !UP0, `(.L_x_766) ;  /* 0x0000000108387547 */ /* 0x000fea000b800000 */
[C---:B------:R-:W-:Y:S02]  /*6d70*/  IADD3 R19, PT, PT, R24.reuse, 0x1, RZ ;  /* 0x0000000118137810 */ /* 0x040fe40007ffe0ff */
[-C--:B------:R-:W-:Y:S02]  /*6d80*/  ISETP.EQ.OR P2, PT, R24, R0.reuse, P1 ;  /* 0x000000001800720c */ /* 0x080fe40000f42670 */
[----:B------:R-:W-:-:S11]  /*6d90*/  ISETP.EQ.OR P0, PT, R19, R0, P1 ;  /* 0x000000001300720c */ /* 0x000fd60000f02670 */
[--C-:B------:R-:W-:Y:S02]  /*6da0*/  @!P2 IMAD R17, R24, UR7, R25.reuse ;  /* 0x000000071811ac24 */ /* 0x100fe4000f8e0219 */
[----:B------:R-:W-:Y:S02]  /*6db0*/  @!P0 IMAD R19, R19, UR7, R25 ;  /* 0x0000000713138c24 */ /* 0x000fe4000f8e0219 */
        /* <DEDUP_REMOVED lines=9> */
.L_x_766:
[----:B------:R-:W-:Y:S01]  /*6e50*/  ISETP.EQ.OR P0, PT, R24, R0, P1 ;  /* 0x000000001800720c */ /* 0x000fe20000f02670 */
[----:B------:R-:W-:Y:S03]  /*6e60*/  BSSY.RECONVERGENT B0, `(.L_x_760) ;  /* 0x0000008000007945 */ /* 0x000fe60003800200 */
[----:B------:R-:W-:-:S13]  /*6e70*/  ISETP.NE.U32.OR P0, PT, R20, 0x1, P0 ;  /* 0x000000011400780c */ /* 0x000fda0000705470 */
[----:B------:R-:W-:Y:S05]  /*6e80*/  @P0 BRA `(.L_x_767) ;  /* 0x0000000000140947 */ /* 0x000fea0003800000 */
[----:B------:R-:W-:-:S04]  /*6e90*/  IMAD R17, R24, UR7, R25 ;  /* 0x0000000718117c24 */ /* 0x000fc8000f8e0219 */
[----:B------:R-:W-:-:S06]  /*6ea0*/  IMAD.WIDE.U32 R16, R17, 0x8, R30 ;  /* 0x0000000811107825 */ /* 0x000fcc00078e001e */
[----:B------:R-:W3:Y:S02]  /*6eb0*/  LDG.E.64 R16, desc[UR10][R16.64] ;  /* 0x0000000a10107981 */ /* 0x000ee4000c1e1b00 */
[----:B---3--:R-:W-:Y:S01]  /*6ec0*/  FADD.FTZ R14, R14, R16 ;  /* 0x000000100e0e7221 */ /* 0x008fe20000010000 */
[----:B------:R-:W-:-:S07]  /*6ed0*/  FADD.FTZ R15, R15, R17 ;  /* 0x000000110f0f7221 */ /* 0x000fce0000010000 */
.L_x_767:
[----:B------:R-:W-:Y:S05]  /*6ee0*/  BSYNC.RECONVERGENT B0 ;  /* 0x0000000000007941 */ /* 0x000fea0003800200 */
.L_x_760:
[----:B------:R-:W5:Y:S01]  /*6ef0*/  S2UR UR8, SR_CgaCtaId ;  /* 0x00000000000879c3 */ /* 0x000f620000008800 */
[----:B------:R-:W-:Y:S01]  /*6f00*/  UMOV UR5, 0x400 ;  /* 0x0000040000057882 */ /* 0x000fe20000000000 */
[----:B----4-:R-:W4:Y:S01]  /*6f10*/  S2R R19, SR_TID.X ;  /* 0x0000000000137919 */ /* 0x010f220000002100 */
[--C-:B-1----:R-:W-:Y:S02]  /*6f20*/  HADD2.F32 R20, -RZ, R47.reuse.H0_H0 ;  /* 0x2000002fff147230 */ /* 0x102fe40000004100 */
[----:B------:R-:W-:Y:S02]  /*6f30*/  HADD2.F32 R47, -RZ, R47.H1_H1 ;  /* 0x3000002fff2f7230 */ /* 0x000fe40000004100 */
[--C-:B------:R-:W-:Y:S02]  /*6f40*/  HADD2.F32 R21, -RZ, R46.reuse.H0_H0 ;  /* 0x2000002eff157230 */ /* 0x100fe40000004100 */
[----:B------:R-:W-:Y:S01]  /*6f50*/  HADD2.F32 R46, -RZ, R46.H1_H1 ;  /* 0x3000002eff2e7230 */ /* 0x000fe20000004100 */
[----:B-----5:R-:W-:Y:S01]  /*6f60*/  ULEA UR5, UR8, UR5, 0x18 ;  /* 0x0000000508057291 */ /* 0x020fe2000f8ec0ff */
[----:B------:R-:W1:Y:S08]  /*6f70*/  LDCU.U8 UR8, c[0x0][0x414] ;  /* 0x00008280ff0877ac */ /* 0x000e700008000000 */
[----:B------:R0:W-:Y:S01]  /*6f80*/  @!P1 STS.64 [UR5+0x98], R14 ;  /* 0x0000980eff009988 */ /* 0x0001e20008000a05 */
[----:B------:R-:W-:Y:S01]  /*6f90*/  BAR.SYNC.DEFER_BLOCKING 0x0 ;  /* 0x0000000000007b1d */ /* 0x000fe20000010000 */
[----:B0--3--:R-:W-:Y:S01]  /*6fa0*/  FADD.FTZ R15, R47, -UR9 ;  /* 0x800000092f0f7e21 */ /* 0x009fe20008010000 */
[----:B-1----:R-:W-:-:S03]  /*6fb0*/  UISETP.NE.AND UP0, UPT, UR8, URZ, UPT ;  /* 0x000000ff0800728c */ /* 0x002fc6000bf05270 */
[----:B------:R-:W-:Y:S01]  /*6fc0*/  FMUL.FTZ R15, R15, UR12 ;  /* 0x0000000c0f0f7c20 */ /* 0x000fe20008410000 */
[----:B------:R-:W0:Y:S01]  /*6fd0*/  LDS.64 R16, [UR5+0x98] ;  /* 0x00009805ff107984 */ /* 0x000e220008000a00 */
[----:B------:R-:W0:Y:S02]  /*6fe0*/  LDCU UR5, c[0x0][0x42c] ;  /* 0x00008580ff0577ac */ /* 0x000e240008000800 */
[----:B0-----:R-:W-:Y:S01]  /*6ff0*/  FMUL.FTZ R18, R17, UR5 ;  /* 0x0000000511127c20 */ /* 0x001fe20008410000 */
[----:B------:R-:W-:Y:S01]  /*7000*/  FADD.FTZ R17, R20, -UR9 ;  /* 0x8000000914117e21 */ /* 0x000fe20008010000 */
[----:B------:R-:W-:-:S03]  /*7010*/  FMUL.FTZ R16, R16, UR5 ;  /* 0x0000000510107c20 */ /* 0x000fc60008410000 */
[----:B------:R-:W-:Y:S01]  /*7020*/  FMUL.FTZ R17, R17, UR12 ;  /* 0x0000000c11117c20 */ /* 0x000fe20008410000 */
[----:B----4-:R-:W-:Y:S06]  /*7030*/  BRA.U !UP0, `(.L_x_768) ;  /* 0x0000000108487547 */ /* 0x010fec000b800000 */
[----:B------:R-:W-:Y:S01]  /*7040*/  FFMA.FTZ R14, R12, R17, R10 ;  /* 0x000000110c0e7223 */ /* 0x000fe2000001000a */
[----:B------:R-:W-:-:S03]  /*7050*/  FFMA.FTZ R20, R13, R15, R11 ;  /* 0x0000000f0d147223 */ /* 0x000fc6000001000b */
[----:B------:R-:W-:Y:S01]  /*7060*/  FMUL.FTZ R22, R14, -1.4426950216293334961 ;  /* 0xbfb8aa3b0e167820 */ /* 0x000fe20000410000 */
[----:B------:R-:W-:-:S05]  /*7070*/  FMUL.FTZ R25, R20, -1.4426950216293334961 ;  /* 0xbfb8aa3b14197820 */ /* 0x000fca0000410000 */
[----:B------:R-:W2:Y:S08]  /*7080*/  MUFU.EX2 R22, R22 ;  /* 0x0000001600167308 */ /* 0x000eb00000000800 */
[----:B------:R-:W0:Y:S01]  /*7090*/  MUFU.EX2 R25, R25 ;  /* 0x0000001900197308 */ /* 0x000e220000000800 */
[----:B--2---:R-:W-:-:S07]  /*70a0*/  FADD.FTZ R23, R22, 1 ;  /* 0x3f80000016177421 */ /* 0x004fce0000010000 */
        /* <DEDUP_REMOVED lines=11> */
.L_x_768:
[----:B------:R-:W0:Y:S01]  /*7160*/  LDCU UR8, c[0x0][0x41c] ;  /* 0x00008380ff0877ac */ /* 0x000e220008000800 */
[----:B------:R-:W-:Y:S01]  /*7170*/  SHF.R.U32.HI R19, RZ, 0x4, R19 ;  /* 0x00000004ff137819 */ /* 0x000fe20000011613 */
[--C-:B------:R-:W-:Y:S01]  /*7180*/  HADD2.F32 R20, -RZ, R45.reuse.H0_H0 ;  /* 0x2000002dff147230 */ /* 0x100fe20000004100 */
[----:B------:R-:W-:Y:S01]  /*7190*/  R2UR UR5, R16 ;  /* 0x00000000100572ca */ /* 0x000fe200000e0000 */
[----:B------:R-:W1:Y:S01]  /*71a0*/  LDCU.64 UR14, c[0x0][0x400] ;  /* 0x00008000ff0e77ac */ /* 0x000e620008000a00 */
[----:B------:R-:W-:Y:S01]  /*71b0*/  BSSY.RECONVERGENT B0, `(.L_x_769) ;  /* 0x000001e000007945 */ /* 0x000fe20003800200 */
[----:B------:R-:W-:Y:S02]  /*71c0*/  HADD2.F32 R45, -RZ, R45.H1_H1 ;  /* 0x3000002dff2d7230 */ /* 0x000fe40000004100 */
[----:B------:R-:W-:-:S08]  /*71d0*/  FADD.FTZ R22, R20, -UR9 ;  /* 0x8000000914167e21 */ /* 0x000fd00008010000 */
[--C-:B------:R-:W-:Y:S01]  /*71e0*/  FFMA.FTZ R17, R17, UR5, R18.reuse ;  /* 0x0000000511117c23 */ /* 0x100fe20008010012 */
[----:B------:R-:W-:Y:S01]  /*71f0*/  FFMA.FTZ R14, R15, UR5, R18 ;  /* 0x000000050f0e7c23 */ /* 0x000fe20008010012 */
[----:B0-----:R-:W-:Y:S02]  /*7200*/  IMAD R19, R0, UR8, R19 ;  /* 0x0000000800137c24 */ /* 0x001fe4000f8e0213 */
[----:B------:R-:W-:Y:S01]  /*7210*/  FFMA.FTZ R17, R12, R21, -R17 ;  /* 0x000000150c117223 */ /* 0x000fe20000010811 */
[----:B------:R-:W-:Y:S02]  /*7220*/  FFMA.FTZ R20, R13, R46, -R14 ;  /* 0x0000002e0d147223 */ /* 0x000fe4000001080e */
[C---:B-1----:R-:W-:Y:S02]  /*7230*/  ISETP.GE.U32.AND P0, PT, R19.reuse, UR14, PT ;  /* 0x0000000e13007c0c */ /* 0x042fe4000bf06070 */
[----:B------:R-:W-:Y:S02]  /*7240*/  SHF.R.S32.HI R16, RZ, 0x1f, R19 ;  /* 0x0000001fff107819 */ /* 0x000fe40000011413 */
[----:B--2---:R-:W-:-:S02]  /*7250*/  IADD3 R23, PT, PT, R19, 0x20, RZ ;  /* 0x0000002013177810 */ /* 0x004fc40007ffe0ff */
[----:B------:R-:W-:Y:S02]  /*7260*/  ISETP.GE.AND.EX P0, PT, R16, UR15, PT, P0 ;  /* 0x0000000f10007c0c */ /* 0x000fe4000bf06300 */
[----:B------:R-:W-:Y:S02]  /*7270*/  ISETP.GE.U32.AND P1, PT, R23, UR14, PT ;  /* 0x0000000e17007c0c */ /* 0x000fe4000bf26070 */
[----:B------:R-:W-:-:S04]  /*7280*/  SHF.R.S32.HI R0, RZ, 0x1f, R23 ;  /* 0x0000001fff007819 */ /* 0x000fc80000011417 */
[----:B------:R-:W-:-:S05]  /*7290*/  ISETP.GE.AND.EX P1, PT, R0, UR15, PT, P1 ;  /* 0x0000000f00007c0c */ /* 0x000fca000bf26310 */
[----:B------:R-:W-:Y:S08]  /*72a0*/  @P0 BRA `(.L_x_770) ;  /* 0x0000000000380947 */ /* 0x000ff00003800000 */
        /* <DEDUP_REMOVED lines=11> */
[----:B------:R-:W-:Y:S02]  /*7360*/  F2FP.F16.F32.PACK_AB R15, R20, R21 ;  /* 0x00000015140f723e */ /* 0x000fe400000000ff */
[----:B------:R-:W-:-:S05]  /*7370*/  LEA.HI.X R17, R14, UR17, R25, 0x1, P0 ;  /* 0x000000110e117c11 */ /* 0x000fca00080f0c19 */
[----:B------:R0:W-:Y:S02]  /*7380*/  STG.E desc[UR10][R16.64], R15 ;  /* 0x0000000f10007986 */ /* 0x0001e4000c10190a */
.L_x_770:
[----:B------:R-:W-:Y:S05]  /*7390*/  BSYNC.RECONVERGENT B0 ;  /* 0x0000000000007941 */ /* 0x000fea0003800200 */
.L_x_769:
[----:B0-----:R-:W-:Y:S01]  /*73a0*/  FMUL.FTZ R17, R22, UR12 ;  /* 0x0000000c16117c20 */ /* 0x001fe20008410000 */
[----:B------:R-:W-:Y:S01]  /*73b0*/  FADD.FTZ R45, R45, -UR9 ;  /* 0x800000092d2d7e21 */ /* 0x000fe20008010000 */
[--C-:B------:R-:W-:Y:S02]  /*73c0*/  HADD2.F32 R14, -RZ, R44.reuse.H0_H0 ;  /* 0x2000002cff0e7230 */ /* 0x100fe40000004100 */
[----:B------:R-:W-:Y:S02]  /*73d0*/  HADD2.F32 R44, -RZ, R44.H1_H1 ;  /* 0x3000002cff2c7230 */ /* 0x000fe40000004100 */
[----:B------:R-:W-:Y:S01]  /*73e0*/  FFMA.FTZ R15, R17, UR5, R18 ;  /* 0x00000005110f7c23 */ /* 0x000fe20008010012 */
[----:B------:R-:W-:Y:S01]  /*73f0*/  FMUL.FTZ R45, R45, UR12 ;  /* 0x0000000c2d2d7c20 */ /* 0x000fe20008410000 */
        /* <DEDUP_REMOVED lines=19> */
.L_x_771:
[----:B------:R-:W-:Y:S01]  /*7530*/  FFMA.FTZ R20, R45, UR5, R18 ;  /* 0x000000052d147c23 */ /* 0x000fe20008010012 */
[----:B------:R-:W-:Y:S01]  /*7540*/  BSSY.RECONVERGENT B0, `(.L_x_772) ;  /* 0x0000014000007945 */ /* 0x000fe20003800200 */
[----:B------:R-:W-:Y:S01]  /*7550*/  FFMA.FTZ R16, R12, R14, -R15 ;  /* 0x0000000e0c107223 */ /* 0x000fe2000001080f */
[----:B------:R-:W-:Y:S01]  /*7560*/  IADD3 R25, PT, PT, R19, 0x40, RZ ;  /* 0x0000004013197810 */ /* 0x000fe20007ffe0ff */
[----:B------:R-:W-:Y:S01]  /*7570*/  FFMA.FTZ R20, R13, R44, -R20 ;  /* 0x0000002c0d147223 */ /* 0x000fe20000010814 */
[----:B------:R-:W-:Y:S01]  /*7580*/  IADD3 R21, PT, PT, R19, 0x60, RZ ;  /* 0x0000006013157810 */ /* 0x000fe20007ffe0ff */
        /* <DEDUP_REMOVED lines=12> */
[----:B------:R-:W-:Y:S02]  /*7650*/  F2FP.F16.F32.PACK_AB R15, R0, R23 ;  /* 0x00000017000f723e */ /* 0x000fe400000000ff */
[----:B------:R-:W-:-:S05]  /*7660*/  LEA.HI.X R17, R14, UR19, R17, 0x1, P0 ;  /* 0x000000130e117c11 */ /* 0x000fca00080f0c11 */
[----:B------:R0:W-:Y:S02]  /*7670*/  STG.E desc[UR10][R16.64], R15 ;  /* 0x0000000f10007986 */ /* 0x0001e4000c10190a */
.L_x_773:
[----:B------:R-:W-:Y:S05]  /*7680*/  BSYNC.RECONVERGENT B0 ;  /* 0x0000000000007941 */ /* 0x000fea0003800200 */
.L_x_772:
[--C-:B0-----:R-:W-:Y:S01]  /*7690*/  HADD2.F32 R15, -RZ, R43.reuse.H0_H0 ;  /* 0x2000002bff0f7230 */ /* 0x101fe20000004100 */
[----:B------:R-:W-:Y:S01]  /*76a0*/  ISETP.GE.U32.AND P0, PT, R25, UR14, PT ;  /* 0x0000000e19007c0c */ /* 0x000fe2000bf06070 */
[----:B------:R-:W-:Y:S01]  /*76b0*/  HADD2.F32 R43, -RZ, R43.H1_H1 ;  /* 0x3000002bff2b7230 */ /* 0x000fe20000004100 */
[----:B------:R-:W-:Y:S01]  /*76c0*/  ISETP.GE.U32.AND P1, PT, R21, UR14, PT ;  /* 0x0000000e15007c0c */ /* 0x000fe2000bf26070 */
[--C-:B------:R-:W-:Y:S02]  /*76d0*/  HADD2.F32 R16, -RZ, R42.reuse.H0_H0 ;  /* 0x2000002aff107230 */ /* 0x100fe40000004100 */
[----:B------:R-:W-:Y:S01]  /*76e0*/  FADD.FTZ R15, R15, -UR9 ;  /* 0x800000090f0f7e21 */ /* 0x000fe20008010000 */
[----:B------:R-:W-:Y:S01]  /*76f0*/  SHF.R.S32.HI R14, RZ, 0x1f, R25 ;  /* 0x0000001fff0e7819 */ /* 0x000fe20000011419 */
[----:B------:R-:W-:Y:S01]  /*7700*/  FADD.FTZ R23, R43, -UR9 ;  /* 0x800000092b177e21 */ /* 0x000fe20008010000 */
[----:B------:R-:W-:Y:S01]  /*7710*/  SHF.R.S32.HI R0, RZ, 0x1f, R21 ;  /* 0x0000001fff007819 */ /* 0x000fe20000011415 */
[----:B------:R-:W-:Y:S01]  /*7720*/  FMUL.FTZ R27, R15, UR12 ;  /* 0x0000000c0f1b7c20 */ /* 0x000fe20008410000 */
[----:B------:R-:W-:Y:S01]  /*7730*/  ISETP.GE.AND.EX P0, PT, R14, UR15, PT, P0 ;  /* 0x0000000f0e007c0c */ /* 0x000fe2000bf06300 */
[----:B------:R-:W-:Y:S01]  /*7740*/  HADD2.F32 R42, -RZ, R42.H1_H1 ;  /* 0x3000002aff2a7230 */ /* 0x000fe20000004100 */
[----:B------:R-:W-:Y:S01]  /*7750*/  ISETP.GE.AND.EX P1, PT, R0, UR15, PT, P1 ;  /* 0x0000000f00007c0c */ /* 0x000fe2000bf26310 */
[----:B------:R-:W-:-:S02]  /*7760*/  HADD2.F32 R15, -RZ, R41.H0_H0 ;  /* 0x20000029ff0f7230 */ /* 0x000fc40000004100 */
[----:B------:R-:W-:Y:S01]  /*7770*/  FFMA.FTZ R17, R27, UR5, R18 ;  /* 0x000000051b117c23 */ /* 0x000fe20008010012 */
[----:B------:R-:W-:Y:S01]  /*7780*/  FMUL.FTZ R23, R23, UR12 ;  /* 0x0000000c17177c20 */ /* 0x000fe20008410000 */
        /* <DEDUP_REMOVED lines=19> */
.L_x_774:
[----:B------:R-:W-:Y:S01]  /*78c0*/  FFMA.FTZ R20, R23, UR5, R18 ;  /* 0x0000000517147c23 */ /* 0x000fe20008010012 */
[----:B------:R-:W-:Y:S01]  /*78d0*/  BSSY.RECONVERGENT B0, `(.L_x_775) ;  /* 0x0000014000007945 */ /* 0x000fe20003800200 */
[----:B------:R-:W-:Y:S01]  /*78e0*/  FFMA.FTZ R17, R12, R16, -R17 ;  /* 0x000000100c117223 */ /* 0x000fe20000010811 */
[----:B------:R-:W-:Y:S02]  /*78f0*/  HADD2.F32 R41, -RZ, R41.H1_H1 ;  /* 0x30000029ff297230 */ /* 0x000fe40000004100 */
[----:B------:R-:W-:Y:S01]  /*7900*/  FADD.FTZ R22, R15, -UR9 ;  /* 0x800000090f167e21 */ /* 0x000fe20008010000 */
        /* <DEDUP_REMOVED lines=13> */
[----:B------:R-:W-:Y:S02]  /*79e0*/  F2FP.F16.F32.PACK_AB R15, R20, R23 ;  /* 0x00000017140f723e */ /* 0x000fe400000000ff */
[----:B------:R-:W-:-:S05]  /*79f0*/  LEA.HI.X R17, R14, UR19, R25, 0x1, P0 ;  /* 0x000000130e117c11 */ /* 0x000fca00080f0c19 */
[----:B------:R0:W-:Y:S02]  /*7a00*/  STG.E desc[UR10][R16.64], R15 ;  /* 0x0000000f10007986 */ /* 0x0001e4000c10190a */
.L_x_776:
[----:B------:R-:W-:Y:S05]  /*7a10*/  BSYNC.RECONVERGENT B0 ;  /* 0x0000000000007941 */ /* 0x000fea0003800200 */
.L_x_775:
        /* <DEDUP_REMOVED lines=25> */
.L_x_777:
        /* <DEDUP_REMOVED lines=21> */
.L_x_779:
[----:B------:R-:W-:Y:S05]  /*7d00*/  BSYNC.RECONVERGENT B0 ;  /* 0x0000000000007941 */ /* 0x000fea0003800200 */
.L_x_778:
        /* <DEDUP_REMOVED lines=35> */
.L_x_780:
        /* <DEDUP_REMOVED lines=18> */
[----:B------:R-:W-:Y:S02]  /*8060*/  F2FP.F16.F32.PACK_AB R21, R21, R22 ;  /* 0x000000161515723e */ /* 0x000fe400000000ff */
[----:B------:R-:W-:-:S05]  /*8070*/  LEA.HI.X R17, R14, UR19, R23, 0x1, P0 ;  /* 0x000000130e117c11 */ /* 0x000fca00080f0c17 */
[----:B------:R0:W-:Y:S02]  /*8080*/  STG.E desc[UR10][R16.64], R21 ;  /* 0x0000001510007986 */ /* 0x0001e4000c10190a */
.L_x_782:
[----:B------:R-:W-:Y:S05]  /*8090*/  BSYNC.RECONVERGENT B0 ;  /* 0x0000000000007941 */ /* 0x000fea0003800200 */
.L_x_781:
        /* <DEDUP_REMOVED lines=25> */
.L_x_783:
        /* <DEDUP_REMOVED lines=13> */
[----:B------:R-:W-:Y:S01]  /*8300*/  FMUL.FTZ R0, R36, UR12 ;  /* 0x0000000c24007c20 */ /* 0x000fe20008410000 */
[----:B------:R-:W-:-:S04]  /*8310*/  IMAD.WIDE.U32 R14, R20, UR16, R14 ;  /* 0x00000010140e7c25 */ /* 0x000fc8000f8e000e */
[----:B------:R-:W-:Y:S01]  /*8320*/  IMAD R17, R20, UR17, R17 ;  /* 0x0000001114117c24 */ /* 0x000fe2000f8e0211 */
[----:B-1----:R-:W-:-:S04]  /*8330*/  LEA R16, P0, R14, UR18, 0x1 ;  /* 0x000000120e107c11 */ /* 0x002fc8000f8008ff */
[----:B------:R-:W-:Y:S02]  /*8340*/  IADD3 R17, PT, PT, R15, R17, RZ ;  /* 0x000000110f117210 */ /* 0x000fe40007ffe0ff */
[----:B------:R-:W-:Y:S02]  /*8350*/  F2FP.F16.F32.PACK_AB R15, R0, R31 ;  /* 0x0000001f000f723e */ /* 0x000fe400000000ff */
[----:B------:R-:W-:-:S05]  /*8360*/  LEA.HI.X R17, R14, UR19, R17, 0x1, P0 ;  /* 0x000000130e117c11 */ /* 0x000fca00080f0c11 */
[----:B------:R0:W-:Y:S02]  /*8370*/  STG.E desc[UR10][R16.64], R15 ;  /* 0x0000000f10007986 */ /* 0x0001e4000c10190a */
.L_x_785:
[----:B------:R-:W-:Y:S05]  /*8380*/  BSYNC.RECONVERGENT B0 ;  /* 0x0000000000007941 */ /* 0x000fea0003800200 */
.L_x_784:
[--C-:B0-----:R-:W-:Y:S01]  /*8390*/  HADD2.F32 R15, -RZ, R35.reuse.H0_H0 ;  /* 0x20000023ff0f7230 */ /* 0x101fe20000004100 */
[----:B------:R-:W-:Y:S01]  /*83a0*/  ISETP.GE.U32.AND P0, PT, R22, UR14, PT ;  /* 0x0000000e16007c0c */ /* 0x000fe2000bf06070 */
[----:B------:R-:W-:Y:S01]  /*83b0*/  HADD2.F32 R35, -RZ, R35.H1_H1 ;  /* 0x30000023ff237230 */ /* 0x000fe20000004100 */
[----:B------:R-:W-:Y:S01]  /*83c0*/  ISETP.GE.U32.AND P1, PT, R21, UR14, PT ;  /* 0x0000000e15007c0c */ /* 0x000fe2000bf26070 */
[----:B------:R-:W-:Y:S02]  /*83d0*/  HADD2.F32 R30, -RZ, R33.H0_H0 ;  /* 0x20000021ff1e7230 */ /* 0x000fe40000004100 */
[----:B------:R-:W-:Y:S01]  /*83e0*/  FADD.FTZ R16, R15, -UR9 ;  /* 0x800000090f107e21 */ /* 0x000fe20008010000 */
[----:B------:R-:W-:Y:S01]  /*83f0*/  SHF.R.S32.HI R14, RZ, 0x1f, R22 ;  /* 0x0000001fff0e7819 */ /* 0x000fe20000011416 */
[----:B------:R-:W-:Y:S01]  /*8400*/  FADD.FTZ R35, R35, -UR9 ;  /* 0x8000000923237e21 */ /* 0x000fe20008010000 */
[----:B------:R-:W-:Y:S01]  /*8410*/  SHF.R.S32.HI R0, RZ, 0x1f, R21 ;  /* 0x0000001fff007819 */ /* 0x000fe20000011415 */
[----:B------:R-:W-:Y:S01]  /*8420*/  FMUL.FTZ R17, R16, UR12 ;  /* 0x0000000c10117c20 */ /* 0x000fe20008410000 */
[--C-:B------:R-:W-:Y:S01]  /*8430*/  HADD2.F32 R15, -RZ, R34.reuse.H0_H0 ;  /* 0x20000022ff0f7230 */ /* 0x100fe20000004100 */
[----:B------:R-:W-:Y:S01]  /*8440*/  ISETP.GE.AND.EX P0, PT, R14, UR15, PT, P0 ;  /* 0x0000000f0e007c0c */ /* 0x000fe2000bf06300 */
[----:B------:R-:W-:Y:S01]  /*8450*/  HADD2.F32 R34, -RZ, R34.H1_H1 ;  /* 0x30000022ff227230 */ /* 0x000fe20000004100 */
[----:B------:R-:W-:Y:S01]  /*8460*/  ISETP.GE.AND.EX P1, PT, R0, UR15, PT, P1 ;  /* 0x0000000f00007c0c */ /* 0x000fe2000bf26310 */
[----:B------:R-:W-:Y:S01]  /*8470*/  FFMA.FTZ R31, R17, UR5, R18 ;  /* 0x00000005111f7c23 */ /* 0x000fe20008010012 */
[----:B------:R-:W-:Y:S01]  /*8480*/  FMUL.FTZ R35, R35, UR12 ;  /* 0x0000000c23237c20 */ /* 0x000fe20008410000 */
        /* <DEDUP_REMOVED lines=19> */
.L_x_786:
        /* <DEDUP_REMOVED lines=13> */
[----:B------:R-:W-:-:S03]  /*8690*/  MOV R14, R58 ;  /* 0x0000003a000e7202 */ /* 0x000fc60000000f00 */
[C---:B------:R-:W-:Y:S02]  /*86a0*/  IMAD R17, R22.reuse, UR17, R17 ;  /* 0x0000001116117c24 */ /* 0x040fe4000f8e0211 */
[----:B------:R-:W-:-:S03]  /*86b0*/  IMAD.WIDE.U32 R14, R22, UR16, R14 ;  /* 0x00000010160e7c25 */ /* 0x000fc6000f8e000e */
[----:B-1----:R-:W-:Y:S02]  /*86c0*/  LEA R16, P0, R14, UR18, 0x1 ;  /* 0x000000120e107c11 */ /* 0x002fe4000f8008ff */
[----:B------:R-:W-:Y:S02]  /*86d0*/  IADD3 R17, PT, PT, R15, R17, RZ ;  /* 0x000000110f117210 */ /* 0x000fe40007ffe0ff */
[----:B------:R-:W-:Y:S02]  /*86e0*/  F2FP.F16.F32.PACK_AB R15, R20, R31 ;  /* 0x0000001f140f723e */ /* 0x000fe400000000ff */
[----:B------:R-:W-:-:S05]  /*86f0*/  LEA.HI.X R17, R14, UR19, R17, 0x1, P0 ;  /* 0x000000130e117c11 */ /* 0x000fca00080f0c11 */
[----:B------:R0:W-:Y:S02]  /*8700*/  STG.E desc[UR10][R16.64], R15 ;  /* 0x0000000f10007986 */ /* 0x0001e4000c10190a */
.L_x_788:
[----:B------:R-:W-:Y:S05]  /*8710*/  BSYNC.RECONVERGENT B0 ;  /* 0x0000000000007941 */ /* 0x000fea0003800200 */
.L_x_787:
        /* <DEDUP_REMOVED lines=25> */
.L_x_789:
        /* <DEDUP_REMOVED lines=21> */
.L_x_791:
[----:B------:R-:W-:Y:S05]  /*8a00*/  BSYNC.RECONVERGENT B0 ;  /* 0x0000000000007941 */ /* 0x000fea0003800200 */
.L_x_790:
[--C-:B------:R-:W-:Y:S01]  /*8a10*/  HADD2.F32 R16, -RZ, R9.reuse.H0_H0 ;  /* 0x20000009ff107230 */ /* 0x100fe20000004100 */
[----:B------:R-:W-:Y:S01]  /*8a20*/  ISETP.GE.U32.AND P0, PT, R15, UR14, PT ;  /* 0x0000000e0f007c0c */ /* 0x000fe2000bf06070 */
[----:B0-----:R-:W-:Y:S01]  /*8a30*/  HADD2.F32 R17, -RZ, R9.H1_H1 ;  /* 0x30000009ff117230 */ /* 0x001fe20000004100 */
        /* <DEDUP_REMOVED lines=32> */
.L_x_792:
        /* <DEDUP_REMOVED lines=10> */
[----:B------:R-:W-:Y:S01]  /*8ce0*/  MOV R3, R61 ;  /* 0x0000003d00037202 */ /* 0x000fe20000000f00 */
[----:B------:R-:W1:Y:S01]  /*8cf0*/  LDCU.64 UR18, c[0x0][0x380] ;  /* 0x00007000ff1277ac */ /* 0x000e620008000a00 */
[----:B------:R-:W-:-:S05]  /*8d00*/  FMUL.FTZ R9, R9, UR12 ;  /* 0x0000000c09097c20 */ /* 0x000fca0008410000 */
[----:B------:R-:W-:Y:S01]  /*8d10*/  F2FP.F16.F32.PACK_AB R9, R9, R20 ;  /* 0x000000140909723e */ /* 0x000fe200000000ff */
[----:B0-----:R-:W-:Y:S02]  /*8d20*/  IMAD R28, R28, UR16, RZ ;  /* 0x000000101c1c7c24 */ /* 0x001fe4000f8e02ff */
[----:B------:R-:W-:-:S04]  /*8d30*/  IMAD.WIDE.U32 R2, R15, UR16, R2 ;  /* 0x000000100f027c25 */ /* 0x000fc8000f8e0002 */
[----:B------:R-:W-:Y:S01]  /*8d40*/  IMAD R15, R15, UR17, R28 ;  /* 0x000000110f0f7c24 */ /* 0x000fe2000f8e021c */
[----:B-1----:R-:W-:-:S04]  /*8d50*/  LEA R16, P0, R2, UR18, 0x1 ;  /* 0x0000001202107c11 */ /* 0x002fc8000f8008ff */
[----:B------:R-:W-:-:S04]  /*8d60*/  IADD3 R15, PT, PT, R3, R15, RZ ;  /* 0x0000000f030f7210 */ /* 0x000fc80007ffe0ff */
[----:B------:R-:W-:-:S05]  /*8d70*/  LEA.HI.X R17, R2, UR19, R15, 0x1, P0 ;  /* 0x0000001302117c11 */ /* 0x000fca00080f0c0f */
[----:B------:R0:W-:Y:S02]  /*8d80*/  STG.E desc[UR10][R16.64], R9 ;  /* 0x0000000910007986 */ /* 0x0001e4000c10190a */
.L_x_794:
[----:B------:R-:W-:Y:S05]  /*8d90*/  BSYNC.RECONVERGENT B0 ;  /* 0x0000000000007941 */ /* 0x000fea0003800200 */
.L_x_793:
        /* <DEDUP_REMOVED lines=25> */
.L_x_795:
        /* <DEDUP_REMOVED lines=12> */
[----:B------:R-:W-:Y:S01]  /*8ff0*/  FMUL.FTZ R0, R4, UR12 ;  /* 0x0000000c04007c20 */ /* 0x000fe20008410000 */
        /* <DEDUP_REMOVED lines=8> */
.L_x_797:
[----:B------:R-:W-:Y:S05]  /*9080*/  BSYNC.RECONVERGENT B0 ;  /* 0x0000000000007941 */ /* 0x000fea0003800200 */
.L_x_796:
        /* <DEDUP_REMOVED lines=35> */
.L_x_798:
        /* <DEDUP_REMOVED lines=21> */
.L_x_800:
[----:B------:R-:W-:Y:S05]  /*9410*/  BSYNC.RECONVERGENT B0 ;  /* 0x0000000000007941 */ /* 0x000fea0003800200 */
.L_x_799:
        /* <DEDUP_REMOVED lines=19> */
[----:B------:R-:W-:-:S04]  /*9550*/  FFMA.FTZ R4, R4, R17, 1 ;  /* 0x3f80000004047423 */ /* 0x000fc80000010011 */
[----:B------:R-:W-:Y:S01]  /*9560*/  FMUL.FTZ R3, R3, R4 ;  /* 0x0000000403037220 */ /* 0x000fe20000410000 */
[----:B-1----:R-:W-:Y:S01]  /*9570*/  FADD.FTZ R16, -R15, 1 ;  /* 0x3f8000000f107421 */ /* 0x002fe20000010100 */
[----:B------:R-:W-:-:S03]  /*9580*/  FMUL.FTZ R8, R8, R15 ;  /* 0x0000000f08087220 */ /* 0x000fc60000410000 */
[----:B------:R-:W-:-:S04]  /*9590*/  FFMA.FTZ R5, R5, R16, 1 ;  /* 0x3f80000005057423 */ /* 0x000fc80000010010 */
[----:B------:R-:W-:-:S07]  /*95a0*/  FMUL.FTZ R8, R8, R5 ;  /* 0x0000000508087220 */ /* 0x000fce0000410000 */
.L_x_801:
        /* <DEDUP_REMOVED lines=21> */
.L_x_803:
[----:B------:R-:W-:Y:S05]  /*9700*/  BSYNC.RECONVERGENT B0 ;  /* 0x0000000000007941 */ /* 0x000fea0003800200 */
.L_x_802:
[--C-:B------:R-:W-:Y:S01]  /*9710*/  HADD2.F32 R2, -RZ, R48.reuse.H0_H0 ;  /* 0x20000030ff027230 */ /* 0x100fe20000004100 */
[----:B------:R-:W-:Y:S01]  /*9720*/  ISETP.GE.U32.AND P0, PT, R4, UR14, PT ;  /* 0x0000000e04007c0c */ /* 0x000fe2000bf06070 */
[----:B------:R-:W-:Y:S01]  /*9730*/  HADD2.F32 R48, -RZ, R48.H1_H1 ;  /* 0x30000030ff307230 */ /* 0x000fe20000004100 */
[----:B------:R-:W-:Y:S01]  /*9740*/  ISETP.GE.U32.AND P1, PT, R3, UR14, PT ;  /* 0x0000000e03007c0c */ /* 0x000fe2000bf26070 */
[--C-:B0-----:R-:W-:Y:S02]  /*9750*/  HADD2.F32 R5, -RZ, R50.reuse.H0_H0 ;  /* 0x20000032ff057230 */ /* 0x101fe40000004100 */
        /* <DEDUP_REMOVED lines=30> */
.L_x_804:
        /* <DEDUP_REMOVED lines=21> */
.L_x_806:
[----:B------:R-:W-:Y:S05]  /*9a90*/  BSYNC.RECONVERGENT B0 ;  /* 0x0000000000007941 */ /* 0x000fea0003800200 */
.L_x_805:
        /* <DEDUP_REMOVED lines=25> */
.L_x_807:
[----:B------:R-:W-:Y:S01]  /*9c30*/  FFMA.FTZ R4, R49, UR5, R18 ;  /* 0x0000000531047c23 */ /* 0x000fe20008010012 */
[----:B------:R-:W-:Y:S01]  /*9c40*/  BSSY.RECONVERGENT B0, `(.L_x_808) ;  /* 0x0000014000007945 */ /* 0x000fe20003800200 */
[--C-:B------:R-:W-:Y:S02]  /*9c50*/  HADD2.F32 R6, -RZ, R52.reuse.H0_H0 ;  /* 0x20000034ff067230 */ /* 0x100fe40000004100 */
[----:B------:R-:W-:Y:S01]  /*9c60*/  FFMA.FTZ R23, R12, R5, -R23 ;  /* 0x000000050c177223 */ /* 0x000fe20000010817 */
[----:B------:R-:W-:Y:S02]  /*9c70*/  HADD2.F32 R52, -RZ, R52.H1_H1 ;  /* 0x30000034ff347230 */ /* 0x000fe40000004100 */
        /* <DEDUP_REMOVED lines=16> */
.L_x_809:
[----:B------:R-:W-:Y:S05]  /*9d80*/  BSYNC.RECONVERGENT B0 ;  /* 0x0000000000007941 */ /* 0x000fea0003800200 */
.L_x_808:
[----:B------:R-:W-:Y:S01]  /*9d90*/  IADD3 R25, PT, PT, R19, 0x1c0, RZ ;  /* 0x000001c013197810 */ /* 0x000fe20007ffe0ff */
[----:B------:R-:W-:Y:S01]  /*9da0*/  FADD.FTZ R6, R6, -UR9 ;  /* 0x8000000906067e21 */ /* 0x000fe20008010000 */
[----:B------:R-:W-:Y:S01]  /*9db0*/  FADD.FTZ R52, R52, -UR9 ;  /* 0x8000000934347e21 */ /* 0x000fe20008010000 */
[----:B------:R-:W-:Y:S01]  /*9dc0*/  HADD2.F32 R16, -RZ, R55.H0_H0 ;  /* 0x20000037ff107230 */ /* 0x000fe20000004100 */
[----:B------:R-:W-:Y:S01]  /*9dd0*/  ISETP.GE.U32.AND P0, PT, R25, UR14, PT ;  /* 0x0000000e19007c0c */ /* 0x000fe2000bf06070 */
[--C-:B0-----:R-:W-:Y:S02]  /*9de0*/  HADD2.F32 R3, -RZ, R53.reuse.H0_H0 ;  /* 0x20000035ff037230 */ /* 0x101fe40000004100 */
[----:B------:R-:W-:Y:S01]  /*9df0*/  FMUL.FTZ R21, R6, UR12 ;  /* 0x0000000c06157c20 */ /* 0x000fe20008410000 */
[----:B------:R-:W-:Y:S01]  /*9e00*/  HADD2.F32 R0, -RZ, R53.H1_H1 ;  /* 0x30000035ff007230 */ /* 0x000fe20000004100 */
[----:B------:R-:W-:Y:S01]  /*9e10*/  IADD3 R19, PT, PT, R19, 0x1e0, RZ ;  /* 0x000001e013137810 */ /* 0x000fe20007ffe0ff */
[----:B------:R-:W-:Y:S01]  /*9e20*/  HADD2.F32 R55, -RZ, R55.H1_H1 ;  /* 0x30000037ff377230 */ /* 0x000fe20000004100 */
[----:B------:R-:W-:Y:S01]  /*9e30*/  SHF.R.S32.HI R14, RZ, 0x1f, R25 ;  /* 0x0000001fff0e7819 */ /* 0x000fe20000011419 */
        /* <DEDUP_REMOVED lines=20> */
.L_x_810:
[----:B------:R-:W-:Y:S01]  /*9f80*/  ISETP.GE.AND.EX P0, PT, R14, UR15, PT, P0 ;  /* 0x0000000f0e007c0c */ /* 0x000fe2000bf06300 */
[--C-:B------:R-:W-:Y:S01]  /*9f90*/  FFMA.FTZ R5, R21, UR5, R18.reuse ;  /* 0x0000000515057c23 */ /* 0x100fe20008010012 */
[----:B------:R-:W-:Y:S01]  /*9fa0*/  FADD.FTZ R16, R16, -UR9 ;  /* 0x8000000910107e21 */ /* 0x000fe20008010000 */
[----:B------:R-:W-:Y:S01]  /*9fb0*/  FADD.FTZ R55, R55, -UR9 ;  /* 0x8000000937377e21 */ /* 0x000fe20008010000 */
[----:B------:R-:W-:Y:S01]  /*9fc0*/  FFMA.FTZ R2, R23, UR5, R18 ;  /* 0x0000000517027c23 */ /* 0x000fe20008010012 */
[----:B------:R-:W-:Y:S01]  /*9fd0*/  BSSY.RECONVERGENT B0, `(.L_x_811) ;  /* 0x0000015000007945 */ /* 0x000fe20003800200 */
[----:B------:R-:W-:Y:S01]  /*9fe0*/  ISETP.GE.U32.AND P1, PT, R19, UR14, PT ;  /* 0x0000000e13007c0c */ /* 0x000fe2000bf26070 */
[----:B------:R-:W-:Y:S01]  /*9ff0*/  FFMA.FTZ R6, R12, R3, -R5 ;  /* 0x000000030c067223 */ /* 0x000fe20000010805 */
[----:B------:R-:W-:Y:S01]  /*a000*/  FMUL.FTZ R15, R16, UR12 ;  /* 0x0000000c100f7c20 */ /* 0x000fe20008410000 */
[----:B------:R-:W-:Y:S01]  /*a010*/  FMUL.FTZ R55, R55, UR12 ;  /* 0x0000000c37377c20 */ /* 0x000fe20008410000 */
[----:B------:R-:W-:-:S03]  /*a020*/  FFMA.FTZ R0, R13, R0, -R2 ;  /* 0x000000000d007223 */ /* 0x000fc60000010802 */
        /* <DEDUP_REMOVED lines=15> */
.L_x_812:
[----:B------:R-:W-:Y:S05]  /*a120*/  BSYNC.RECONVERGENT B0 ;  /* 0x0000000000007941 */ /* 0x000fea0003800200 */
.L_x_811:
[--C-:B0-----:R-:W-:Y:S02]  /*a130*/  HADD2.F32 R3, -RZ, R54.reuse.H0_H0 ;  /* 0x20000036ff037230 */ /* 0x101fe40000004100 */
[--C-:B------:R-:W-:Y:S01]  /*a140*/  FFMA.FTZ R9, R15, UR5, R18.reuse ;  /* 0x000000050f097c23 */ /* 0x100fe20008010012 */
[----:B------:R-:W-:Y:S01]  /*a150*/  FFMA.FTZ R18, R55, UR5, R18 ;  /* 0x0000000537127c23 */ /* 0x000fe20008010012 */
[----:B------:R-:W-:Y:S01]  /*a160*/  SHF.R.S32.HI R8, RZ, 0x1f, R19 ;  /* 0x0000001fff087819 */ /* 0x000fe20000011413 */
[----:B------:R-:W-:Y:S01]  /*a170*/  HADD2.F32 R54, -RZ, R54.H1_H1 ;  /* 0x30000036ff367230 */ /* 0x000fe20000004100 */
        /* <DEDUP_REMOVED lines=19> */
.L_x_813:
        /* <DEDUP_REMOVED lines=18> */
.L_x_815:
[----:B------:R-:W-:Y:S05]  /*a3d0*/  BSYNC.RECONVERGENT B0 ;  /* 0x0000000000007941 */ /* 0x000fea0003800200 */
.L_x_814:
[----:B------:R-:W1:Y:S01]  /*a3e0*/  LDCU UR5, c[0x0][0x410] ;  /* 0x00008200ff0577ac */ /* 0x000e620008000800 */
[----:B------:R-:W1:Y:S01]  /*a3f0*/  LDCU UR8, c[0x0][0x3e0] ;  /* 0x00007c00ff0877ac */ /* 0x000e620008000800 */
[----:B------:R-:W-:Y:S02]  /*a400*/  UIADD3 UR6, UPT, UPT, UR7, UR6, URZ ;  /* 0x0000000607067290 */ /* 0x000fe4000fffe0ff */
[----:B------:R-:W-:Y:S02]  /*a410*/  UIADD3 UR4, UPT, UPT, UR4, 0x1, URZ ;  /* 0x0000000104047890 */ /* 0x000fe4000fffe0ff */
[----:B-1----:R-:W-:-:S04]  /*a420*/  UIMAD UR5, UR5, UR8, URZ ;  /* 0x00000008050572a4 */ /* 0x002fc8000f8e02ff */
[----:B------:R-:W-:-:S09]  /*a430*/  UISETP.GE.AND UP0, UPT, UR6, UR5, UPT ;  /* 0x000000050600728c */ /* 0x000fd2000bf06270 */
[----:B------:R-:W-:Y:S05]  /*a440*/  BRA.U !UP0, `(.L_x_816) ;  /* 0xffffff5d08107547 */ /* 0x000fea000b83ffff */
.L_x_749:
[----:B------:R-:W1:Y:S01]  /*a450*/  S2R R9, SR_TID.X ;  /* 0x0000000000097919 */ /* 0x000e620000002100 */
        /* <DEDUP_REMOVED lines=15> */
.L_x_818:
[----:B------:R-:W-:Y:S05]  /*a550*/  BSYNC.RECONVERGENT B0 ;  /* 0x0000000000007941 */ /* 0x000fea0003800200 */
.L_x_817:
        /* <DEDUP_REMOVED lines=11> */
.L_x_820:
[----:B------:R-:W2:Y:S04]  /*a610*/  LDG.E.STRONG.GPU R5, desc[UR10][R2.64] ;  /* 0x0000000a02057981 */ /* 0x000ea8000c1ef900 */
[----:B--2---:R-:W-:Y:S01]  /*a620*/  CCTL.IVALL ;  /* 0x00000000ff00798f */ /* 0x004fe20002000000 */
[----:B------:R-:W-:Y:S05]  /*a630*/  YIELD ;  /* 0x0000000000007946 */ /* 0x000fea0003800000 */
[----:B------:R-:W-:-:S13]  /*a640*/  ISETP.NE.AND P0, PT, R5, R0, PT ;  /* 0x000000000500720c */ /* 0x000fda0003f05270 */
[----:B------:R-:W-:Y:S05]  /*a650*/  @P0 BRA `(.L_x_820) ;  /* 0xfffffffc00ec0947 */ /* 0x000fea000383ffff */
.L_x_819:
        /* <DEDUP_REMOVED lines=61> */
.L_x_823:
        /* <DEDUP_REMOVED lines=29> */
.L_x_822:
[----:B------:R-:W-:Y:S05]  /*ac00*/  BSYNC.RECONVERGENT B0 ;  /* 0x0000000000007941 */ /* 0x000fea0003800200 */
.L_x_821:
        /* <DEDUP_REMOVED lines=10> */
.L_x_824:
        /* <DEDUP_REMOVED lines=82> */
.L_x_825:
        /* <DEDUP_REMOVED lines=11> */
.L_x_3422:


//--------------------- .text._Z35group_norm_nhwc_bwd_one_pass_kernelI11Fp16IOBf16WLi64ELi32ELi512EEv26Group_norm_nhwc_bwd_params --------------------------
	.section	.text._Z35group_norm_nhwc_bwd_one_pass_kernelI11Fp16IOBf16WLi64ELi32ELi512EEv26Group_norm_nhwc_bwd_params,"ax",@progbits
	.align	128
        .global         _Z35group_norm_nhwc_bwd_one_pass_kernelI11Fp16IOBf16WLi64ELi32ELi512EEv26Group_norm_nhwc_bwd_params
        .type           _Z35group_norm_nhwc_bwd_one_pass_kernelI11Fp16IOBf16WLi64ELi32ELi512EEv26Group_norm_nhwc_bwd_params,@function
        .size           _Z35group_norm_nhwc_bwd_one_pass_kernelI11Fp16IOBf16WLi64ELi32ELi512EEv26Group_norm_nhwc_bwd_params,(.L_x_3423 - _Z35group_norm_nhwc_bwd_one_pass_kernelI11Fp16IOBf16WLi64ELi32ELi512EEv26Group_norm_nhwc_bwd_params)
        .other          _Z35group_norm_nhwc_bwd_one_pass_kernelI11Fp16IOBf16WLi64ELi32ELi512EEv26Group_norm_nhwc_bwd_params,@"STO_CUDA_ENTRY STV_DEFAULT"
_Z35group_norm_nhwc_bwd_one_pass_kernelI11Fp16IOBf16WLi64ELi32ELi512EEv26Group_norm_nhwc_bwd_params:
.text._Z35group_norm_nhwc_bwd_one_pass_kernelI11Fp16IOBf16WLi64ELi32ELi512EEv26Group_norm_nhwc_bwd_params:
        /* <DEDUP_REMOVED lines=39> */
.L_x_851:
[----:B0-----:R-:W0:Y:S01]  /*0270*/  LDC R10, c[0x0][0x410] ;  /* 0x00010400ff0a7b82 */ /* 0x001e220000000800 */
[----:B------:R-:W-:Y:S01]  /*0280*/  IABS R8, UR14 ;  /* 0x0000000e00087c13 */ /* 0x000fe20008000000 */
[----:B------:R-:W1:Y:S01]  /*0290*/  LDCU.64 UR6, c[0x0][0x3b8] ;  /* 0x00007700ff0677ac */ /* 0x000e620008000a00 */
[----:B------:R-:W-:Y:S01]  /*02a0*/  ISETP.LE.AND P3, PT, RZ, UR14, PT ;  /* 0x0000000eff007c0c */ /* 0x000fe2000bf63270 */
[----:B--2---:R-:W2:Y:S04]  /*02b0*/  LDCU.128 UR16, c[0x0][0x400] ;  /* 0x00008000ff1077ac */ /* 0x004ea80008000c00 */
[----:B------:R-:W3:Y:S01]  /*02c0*/  LDC.64 R22, c[0x0][0x3a8] ;  /* 0x0000ea00ff167b82 */ /* 0x000ee20000000a00 */
[----:B-1----:R-:W-:Y:S01]  /*02d0*/  UIMAD.WIDE UR6, UR14, 0x8, UR6 ;  /* 0x000000080e0678a5 */ /* 0x002fe2000f8e0206 */
[----:B0-----:R-:W-:-:S02]  /*02e0*/  IABS R11, R10 ;  /* 0x0000000a000b7213 */ /* 0x001fc40000000000 */
[----:B--2---:R-:W-:Y:S02]  /*02f0*/  ISETP.GE.U32.AND P0, PT, R30, UR16, PT ;  /* 0x000000101e007c0c */ /* 0x004fe4000bf06070 */
[----:B------:R-:W0:Y:S02]  /*0300*/  I2F.RP R2, R11 ;  /* 0x0000000b00027306 */ /* 0x000e240000209400 */
[----:B------:R-:W-:-:S06]  /*0310*/  ISETP.GE.AND.EX P0, PT, R3, UR17, PT, P0 ;  /* 0x0000001103007c0c */ /* 0x000fcc000bf06300 */
[----:B0-----:R-:W0:Y:S07]  /*0320*/  MUFU.RCP R2, R2 ;  /* 0x0000000200027308 */ /* 0x001e2e0000001000 */
[----:B------:R-:W1:Y:S01]  /*0330*/  @!P0 LDC.64 R16, c[0x0][0x3a0] ;  /* 0x0000e800ff108b82 */ /* 0x000e620000000a00 */
[----:B0-----:R-:W-:-:S04]  /*0340*/  IADD3 R6, PT, PT, R2, 0xffffffe, RZ ;  /* 0x0ffffffe02067810 */ /* 0x001fc80007ffe0ff */
[----:B------:R0:W2:Y:S02]  /*0350*/  F2I.FTZ.U32.TRUNC.NTZ R7, R6 ;  /* 0x0000000600077305 */ /* 0x0000a4000021f000 */
[----:B0-----:R-:W-:Y:S01]  /*0360*/  HFMA2 R6, -RZ, RZ, 0, 0 ;  /* 0x00000000ff067431 */ /* 0x001fe200000001ff */
[----:B--2---:R-:W-:-:S05]  /*0370*/  IADD3 R4, PT, PT, RZ, -R7, RZ ;  /* 0x80000007ff047210 */ /* 0x004fca0007ffe0ff */
[----:B------:R-:W-:-:S04]  /*0380*/  IMAD R9, R4, R11, RZ ;  /* 0x0000000b04097224 */ /* 0x000fc800078e02ff */
[----:B------:R-:W-:Y:S01]  /*0390*/  IMAD.HI.U32 R7, R7, R9, R6 ;  /* 0x0000000907077227 */ /* 0x000fe200078e0006 */
[----:B------:R-:W-:Y:S02]  /*03a0*/  MOV R9, UR7 ;  /* 0x0000000700097c02 */ /* 0x000fe40008000f00 */
[----:B------:R-:W-:-:S03]  /*03b0*/  LOP3.LUT R6, R10, UR14, RZ, 0x3c, !PT ;  /* 0x0000000e0a067c12 */ /* 0x000fc6000f8e3cff */
[----:B------:R-:W-:Y:S01]  /*03c0*/  IMAD.HI.U32 R4, R7, R8, RZ ;  /* 0x0000000807047227 */ /* 0x000fe200078e00ff */
[----:B------:R-:W-:-:S04]  /*03d0*/  ISETP.GE.AND P4, PT, R6, RZ, PT ;  /* 0x000000ff0600720c */ /* 0x000fc80003f86270 */
[----:B------:R-:W-:-:S05]  /*03e0*/  IADD3 R2, PT, PT, -R4, RZ, RZ ;  /* 0x000000ff04027210 */ /* 0x000fca0007ffe1ff */
[----:B------:R-:W-:Y:S01]  /*03f0*/  IMAD R2, R11, R2, R8 ;  /* 0x000000020b027224 */ /* 0x000fe200078e0208 */
[----:B------:R-:W-:-:S04]  /*0400*/  MOV R8, UR6 ;  /* 0x0000000600087c02 */ /* 0x000fc80008000f00 */
[----:B------:R-:W-:Y:S02]  /*0410*/  ISETP.GT.U32.AND P1, PT, R11, R2, PT ;  /* 0x000000020b00720c */ /* 0x000fe40003f24070 */
[----:B------:R-:W2:Y:S11]  /*0420*/  LDG.E.64 R8, desc[UR20][R8.64] ;  /* 0x0000001408087981 */ /* 0x000eb6000c1e1b00 */
[----:B------:R-:W-:-:S04]  /*0430*/  @!P1 IADD3 R2, PT, PT, R2, -R11, RZ ;  /* 0x8000000b02029210 */ /* 0x000fc80007ffe0ff */
[CC--:B------:R-:W-:Y:S02]  /*0440*/  ISETP.GE.U32.AND P2, PT, R2.reuse, R11.reuse, PT ;  /* 0x0000000b0200720c */ /* 0x0c0fe40003f46070 */
[-C--:B------:R-:W-:Y:S02]  /*0450*/  ISETP.GT.U32.AND P5, PT, R11, R2.reuse, PT ;  /* 0x000000020b00720c */ /* 0x080fe40003fa4070 */
[----:B------:R-:W-:Y:S02]  /*0460*/  IADD3 R7, PT, PT, R2, -R11, RZ ;  /* 0x8000000b02077210 */ /* 0x000fe40007ffe0ff */
[----:B------:R-:W-:Y:S02]  /*0470*/  @!P1 IADD3 R4, PT, PT, R4, 0x1, RZ ;  /* 0x0000000104049810 */ /* 0x000fe40007ffe0ff */
[----:B------:R-:W-:Y:S02]  /*0480*/  SEL R2, R7, R2, !P5 ;  /* 0x0000000207027207 */ /* 0x000fe40006800000 */
[----:B------:R-:W-:Y:S01]  /*0490*/  ISETP.GE.U32.AND P1, PT, R27, UR16, PT ;  /* 0x000000101b007c0c */ /* 0x000fe2000bf26070 */
[----:B------:R-:W0:Y:S02]  /*04a0*/  @!P0 LDC.64 R6, c[0x0][0x3f8] ;  /* 0x0000fe00ff068b82 */ /* 0x000e240000000a00 */
[----:B------:R-:W-:-:S02]  /*04b0*/  @P2 IADD3 R4, PT, PT, R4, 0x1, RZ ;  /* 0x0000000104042810 */ /* 0x000fc40007ffe0ff */
[----:B------:R-:W-:Y:S02]  /*04c0*/  ISETP.NE.AND P5, PT, R10, RZ, PT ;  /* 0x000000ff0a00720c */ /* 0x000fe40003fa5270 */
[----:B------:R-:W-:Y:S02]  /*04d0*/  LOP3.LUT R11, RZ, R10, RZ, 0x33, !PT ;  /* 0x0000000aff0b7212 */ /* 0x000fe400078e33ff */
[----:B------:R-:W-:Y:S02]  /*04e0*/  @!P3 IADD3 R2, PT, PT, -R2, RZ, RZ ;  /* 0x000000ff0202b210 */ /* 0x000fe40007ffe1ff */
[----:B------:R-:W-:Y:S02]  /*04f0*/  ISETP.GE.AND.EX P1, PT, R5, UR17, PT, P1 ;  /* 0x0000001105007c0c */ /* 0x000fe4000bf26310 */
[----:B------:R-:W-:Y:S02]  /*0500*/  @!P4 IADD3 R4, PT, PT, -R4, RZ, RZ ;  /* 0x000000ff0404c210 */ /* 0x000fe40007ffe1ff */
[----:B------:R-:W-:-:S02]  /*0510*/  SEL R13, R11, R2, !P5 ;  /* 0x000000020b0d7207 */ /* 0x000fc40006800000 */
[----:B------:R-:W-:Y:S02]  /*0520*/  SEL R11, R11, R4, !P5 ;  /* 0x000000040b0b7207 */ /* 0x000fe40006800000 */
[----:B------:R-:W-:Y:S02]  /*0530*/  SHF.L.U32 R12, R13, 0x5, RZ ;  /* 0x000000050d0c7819 */ /* 0x000fe400000006ff */
[----:B------:R-:W-:Y:S02]  /*0540*/  SHF.R.S32.HI R2, RZ, 0x1f, R11 ;  /* 0x0000001fff027819 */ /* 0x000fe4000001140b */
[----:B------:R-:W-:Y:S01]  /*0550*/  SHF.R.S32.HI R35, RZ, 0x1f, R12 ;  /* 0x0000001fff237819 */ /* 0x000fe2000001140c */
[----:B------:R-:W4:Y:S01]  /*0560*/  @!P1 LDC.64 R24, c[0x0][0x3f8] ;  /* 0x0000fe00ff189b82 */ /* 0x000f220000000a00 */
[----:B------:R-:W-:Y:S01]  /*0570*/  LOP3.LUT R34, R12, R31, RZ, 0xfc, !PT ;  /* 0x0000001f0c227212 */ /* 0x000fe200078efcff */
[----:B------:R-:W-:-:S04]  /*0580*/  IMAD R2, R2, UR18, RZ ;  /* 0x0000001202027c24 */ /* 0x000fc8000f8e02ff */
[C---:B------:R-:W-:Y:S01]  /*0590*/  IMAD.WIDE.U32 R34, R11.reuse, UR18, R34 ;  /* 0x000000120b227c25 */ /* 0x040fe2000f8e0022 */
[----:B------:R-:W-:Y:S01]  /*05a0*/  ISETP.NE.AND P2, PT, RZ, UR25, PT ;  /* 0x00000019ff007c0c */ /* 0x000fe2000bf45270 */
[----:B------:R-:W3:Y:S02]  /*05b0*/  @!P1 LDC.64 R14, c[0x0][0x398] ;  /* 0x0000e600ff0e9b82 */ /* 0x000ee40000000a00 */
[----:B------:R-:W-:Y:S01]  /*05c0*/  IMAD R11, R11, UR19, R2 ;  /* 0x000000130b0b7c24 */ /* 0x000fe2000f8e0202 */
[----:B------:R-:W-:Y:S01]  /*05d0*/  @!P0 MOV R36, R34 ;  /* 0x0000002200248202 */ /* 0x000fe20000000f00 */
[----:B0-----:R-:W-:-:S03]  /*05e0*/  @!P0 IMAD R2, R3, R6, RZ ;  /* 0x0000000603028224 */ /* 0x001fc600078e02ff */
[----:B------:R-:W-:Y:S01]  /*05f0*/  IADD3 R37, PT, PT, R35, R11, RZ ;  /* 0x0000000b23257210 */ /* 0x000fe20007ffe0ff */
[C---:B------:R-:W-:Y:S02]  /*0600*/  @!P0 IMAD R11, R30.reuse, R7, R2 ;  /* 0x000000071e0b8224 */ /* 0x040fe400078e0202 */
[----:B------:R-:W-:Y:S02]  /*0610*/  @!P0 IMAD.WIDE.U32 R6, R30, R6, R36 ;  /* 0x000000061e068225 */ /* 0x000fe400078e0024 */
[----:B------:R-:W0:Y:S03]  /*0620*/  @P2 LDC.64 R18, c[0x0][0x3b0] ;  /* 0x0000ec00ff122b82 */ /* 0x000e260000000a00 */
[----:B------:R-:W-:Y:S01]  /*0630*/  @!P0 IADD3 R7, PT, PT, R7, R11, RZ ;  /* 0x0000000b07078210 */ /* 0x000fe20007ffe0ff */
[----:B----4-:R-:W-:Y:S01]  /*0640*/  @!P1 IMAD R4, R5, R24, RZ ;  /* 0x0000001805049224 */ /* 0x010fe200078e02ff */
[----:B------:R-:W-:-:S02]  /*0650*/  @!P0 SHF.L.U32 R21, R6, 0x1, RZ ;  /* 0x0000000106158819 */ /* 0x000fc400000006ff */
[----:B------:R-:W-:Y:S01]  /*0660*/  @!P0 SHF.L.U64.HI R2, R6, 0x1, R7 ;  /* 0x0000000106028819 */ /* 0x000fe20000010207 */
[----:B------:R-:W4:Y:S01]  /*0670*/  @!P1 LDC.64 R10, c[0x0][0x3a0] ;  /* 0x0000e800ff0a9b82 */ /* 0x000f220000000a00 */
[----:B------:R-:W-:Y:S02]  /*0680*/  @!P1 MOV R6, R34 ;  /* 0x0000002200069202 */ /* 0x000fe40000000f00 */
[----:B------:R-:W-:Y:S01]  /*0690*/  @!P1 MOV R7, R37 ;  /* 0x0000002500079202 */ /* 0x000fe20000000f00 */
[C---:B------:R-:W-:Y:S02]  /*06a0*/  @!P1 IMAD R33, R27.reuse, R25, R4 ;  /* 0x000000191b219224 */ /* 0x040fe400078e0204 */
[----:B------:R-:W-:-:S03]  /*06b0*/  @!P1 IMAD.WIDE.U32 R24, R27, R24, R6 ;  /* 0x000000181b189225 */ /* 0x000fc600078e0006 */
[----:B------:R-:W3:Y:S01]  /*06c0*/  @!P0 LDC.64 R6, c[0x0][0x398] ;  /* 0x0000e600ff068b82 */ /* 0x000ee20000000a00 */
[----:B------:R-:W-:Y:S01]  /*06d0*/  HFMA2 R26, -RZ, RZ, 0, 0 ;  /* 0x00000000ff1a7431 */ /* 0x000fe200000001ff */
[----:B-1----:R-:W-:Y:S02]  /*06e0*/  @!P0 IADD3 R16, P3, PT, R21, R16, RZ ;  /* 0x0000001015108210 */ /* 0x002fe40007f7e0ff */
[----:B------:R-:W-:Y:S02]  /*06f0*/  @!P1 IADD3 R33, PT, PT, R25, R33, RZ ;  /* 0x0000002119219210 */ /* 0x000fe40007ffe0ff */
[----:B------:R-:W-:Y:S02]  /*0700*/  @!P0 IADD3.X R17, PT, PT, R2, R17, RZ, P3, !PT ;  /* 0x0000001102118210 */ /* 0x000fe40001ffe4ff */
[C---:B------:R-:W-:Y:S02]  /*0710*/  @!P1 SHF.L.U64.HI R4, R24.reuse, 0x1, R33 ;  /* 0x0000000118049819 */ /* 0x040fe40000010221 */
[----:B------:R-:W-:Y:S01]  /*0720*/  IADD3 R25, PT, PT, R31, R12, RZ ;  /* 0x0000000c1f197210 */ /* 0x000fe20007ffe0ff */
[----:B------:R3:W5:Y:S01]  /*0730*/  @!P0 LDG.E R26, desc[UR20][R16.64] ;  /* 0x00000014101a8981 */ /* 0x000762000c1e1900 */
[----:B------:R-:W-:-:S03]  /*0740*/  @!P1 SHF.L.U32 R33, R24, 0x1, RZ ;  /* 0x0000000118219819 */ /* 0x000fc600000006ff */
[----:B0-----:R-:W-:Y:S01]  /*0750*/  @P2 IMAD.WIDE R18, R25, 0x2, R18 ;  /* 0x0000000219122825 */ /* 0x001fe200078e0212 */
[----:B----4-:R-:W-:Y:S02]  /*0760*/  @!P1 IADD3 R10, P4, PT, R33, R10, RZ ;  /* 0x0000000a210a9210 */ /* 0x010fe40007f9e0ff */
[----:B---3--:R-:W-:Y:S02]  /*0770*/  @!P0 IADD3 R16, P3, PT, R21, R6, RZ ;  /* 0x0000000615108210 */ /* 0x008fe40007f7e0ff */
[----:B------:R-:W-:Y:S01]  /*0780*/  @!P1 IADD3 R6, P5, PT, R33, R14, RZ ;  /* 0x0000000e21069210 */ /* 0x000fe20007fbe0ff */
[----:B------:R-:W-:Y:S01]  /*0790*/  IMAD.WIDE R32, R25, 0x2, R22 ;  /* 0x0000000219207825 */ /* 0x000fe200078e0216 */
[----:B------:R-:W-:Y:S02]  /*07a0*/  @!P0 IADD3.X R17, PT, PT, R2, R7, RZ, P3, !PT ;  /* 0x0000000702118210 */ /* 0x000fe40001ffe4ff */
[----:B------:R-:W-:Y:S02]  /*07b0*/  CS2R R24, SRZ ;  /* 0x0000000000187805 */ /* 0x000fe4000001ff00 */
[C---:B------:R-:W-:Y:S01]  /*07c0*/  @!P1 IADD3.X R11, PT, PT, R4.reuse, R11, RZ, P4, !PT ;  /* 0x0000000b040b9210 */ /* 0x040fe200027fe4ff */
[----:B------:R-:W3:Y:S01]  /*07d0*/  @P2 LDG.E.U16 R2, desc[UR20][R18.64+0x2] ;  /* 0x0000021412022981 */ /* 0x000ee2000c1e1500 */
[----:B------:R-:W-:-:S03]  /*07e0*/  @!P1 IADD3.X R7, PT, PT, R4, R15, RZ, P5, !PT ;  /* 0x0000000f04079210 */ /* 0x000fc60002ffe4ff */
[----:B------:R-:W4:Y:S04]  /*07f0*/  LDG.E.U16 R4, desc[UR20][R32.64] ;  /* 0x0000001420047981 */ /* 0x000f28000c1e1500 */
[----:B------:R-:W4:Y:S04]  /*0800*/  @P2 LDG.E.U16 R14, desc[UR20][R18.64] ;  /* 0x00000014120e2981 */ /* 0x000f28000c1e1500 */
[----:B------:R-:W4:Y:S04]  /*0810*/  LDG.E.U16 R12, desc[UR20][R32.64+0x2] ;  /* 0x00000214200c7981 */ /* 0x000f28000c1e1500 */
[----:B------:R0:W5:Y:S01]  /*0820*/  @!P0 LDG.E R25, desc[UR20][R16.64] ;  /* 0x0000001410198981 */ /* 0x000162000c1e1900 */
[----:B------:R-:W-:-:S03]  /*0830*/  CS2R R22, SRZ ;  /* 0x0000000000167805 */ /* 0x000fc6000001ff00 */
[----:B------:R0:W5:Y:S04]  /*0840*/  @!P1 LDG.E R24, desc[UR20][R10.64] ;  /* 0x000000140a189981 */ /* 0x000168000c1e1900 */
[----:B------:R0:W5:Y:S01]  /*0850*/  @!P1 LDG.E R22, desc[UR20][R6.64] ;  /* 0x0000001406169981 */ /* 0x000162000c1e1900 */
[----:B------:R-:W-:Y:S01]  /*0860*/  UISETP.NE.AND UP1, UPT, UR25, URZ, UPT ;  /* 0x000000ff1900728c */ /* 0x000fe2000bf25270 */
[----:B------:R-:W-:Y:S01]  /*0870*/  MOV R21, RZ ;  /* 0x000000ff00157202 */ /* 0x000fe20000000f00 */
        /* <DEDUP_REMOVED lines=12> */
[----:B---3--:R-:W-:Y:S02]  /*0940*/  @P2 SHF.L.U32 R21, R2, 0x10, RZ ;  /* 0x0000001002152819 */ /* 0x008fe400000006ff */
[----:B----4-:R-:W-:Y:S02]  /*0950*/  SHF.L.U32 R2, R4, 0x10, RZ ;  /* 0x0000001004027819 */ /* 0x010fe400000006ff */
[----:B------:R-:W-:Y:S02]  /*0960*/  @P2 SHF.L.U32 R23, R14, 0x10, RZ ;  /* 0x000000100e172819 */ /* 0x000fe400000006ff */
[----:B------:R-:W-:Y:S01]  /*0970*/  SHF.L.U32 R4, R12, 0x10, RZ ;  /* 0x000000100c047819 */ /* 0x000fe200000006ff */
[----:B0-----:R-:W-:Y:S06]  /*0980*/  BRA.U UP1, `(.L_x_827) ;  /* 0x0000000101947547 */ /* 0x001fec000b800000 */
[--C-:B-----5:R-:W-:Y:S02]  /*0990*/  HADD2.F32 R6, -RZ, R26.reuse.H0_H0 ;  /* 0x2000001aff067230 */ /* 0x120fe40000004100 */
[--C-:B------:R-:W-:Y:S02]  /*09a0*/  HADD2.F32 R7, -RZ, R25.reuse.H0_H0 ;  /* 0x20000019ff077230 */ /* 0x100fe40000004100 */
        /* <DEDUP_REMOVED lines=10> */
[----:B------:R-:W-:Y:S02]  /*0a50*/  HADD2.F32 R11, -RZ, R22.H0_H0 ;  /* 0x20000016ff0b7230 */ /* 0x000fe40000004100 */
[----:B------:R-:W-:Y:S01]  /*0a60*/  FMUL.FTZ R8, R8, UR29 ;  /* 0x0000001d08087c20 */ /* 0x000fe20008410000 */
[----:B------:R-:W-:Y:S01]  /*0a70*/  FADD.FTZ R16, R12, -UR38 ;  /* 0x800000260c107e21 */ /* 0x000fe20008010000 */
[----:B------:R-:W-:Y:S01]  /*0a80*/  FADD.FTZ R10, R15, R10 ;  /* 0x0000000a0f0a7221 */ /* 0x000fe20000010000 */
[----:B------:R-:W-:-:S02]  /*0a90*/  HADD2.F32 R12, -RZ, R24.H1_H1 ;  /* 0x30000018ff0c7230 */ /* 0x000fc40000004100 */
[----:B------:R-:W-:Y:S01]  /*0aa0*/  FFMA.FTZ R17, R8, R15, R17 ;  /* 0x0000000f08117223 */ /* 0x000fe20000010011 */
[----:B------:R-:W-:Y:S01]  /*0ab0*/  FMUL.FTZ R19, R2, R11 ;  /* 0x0000000b02137220 */ /* 0x000fe20000410000 */
[----:B------:R-:W-:Y:S01]  /*0ac0*/  FMUL.FTZ R16, R16, UR29 ;  /* 0x0000001d10107c20 */ /* 0x000fe20008410000 */
[----:B------:R-:W-:Y:S02]  /*0ad0*/  HADD2.F32 R15, -RZ, R22.H1_H1 ;  /* 0x30000016ff0f7230 */ /* 0x000fe40000004100 */
[----:B------:R-:W-:Y:S01]  /*0ae0*/  FADD.FTZ R12, R12, -UR38 ;  /* 0x800000260c0c7e21 */ /* 0x000fe20008010000 */
[----:B------:R-:W-:Y:S01]  /*0af0*/  FADD.FTZ R10, R10, R19 ;  /* 0x000000130a0a7221 */ /* 0x000fe20000010000 */
[----:B------:R-:W-:Y:S01]  /*0b00*/  FFMA.FTZ R19, R16, R19, R17 ;  /* 0x0000001310137223 */ /* 0x000fe20000010011 */
[----:B------:R-:W-:Y:S01]  /*0b10*/  FFMA.FTZ R32, R7, R6, RZ ;  /* 0x0000000607207223 */ /* 0x000fe200000100ff */
[----:B------:R-:W-:Y:S01]  /*0b20*/  FMUL.FTZ R17, R4, R15 ;  /* 0x0000000f04117220 */ /* 0x000fe20000410000 */
[----:B------:R-:W-:Y:S01]  /*0b30*/  FFMA.FTZ R6, R9, R8, RZ ;  /* 0x0000000809067223 */ /* 0x000fe200000100ff */
[----:B------:R-:W-:Y:S01]  /*0b40*/  FADD.FTZ R9, RZ, R9 ;  /* 0x00000009ff097221 */ /* 0x000fe20000010000 */
[----:B------:R-:W-:Y:S01]  /*0b50*/  FMUL.FTZ R18, R12, UR29 ;  /* 0x0000001d0c127c20 */ /* 0x000fe20008410000 */
[----:B------:R-:W-:Y:S01]  /*0b60*/  FADD.FTZ R14, R17, R10 ;  /* 0x0000000a110e7221 */ /* 0x000fe20000010000 */
[----:B------:R-:W-:Y:S01]  /*0b70*/  FADD.FTZ R10, RZ, R7 ;  /* 0x00000007ff0a7221 */ /* 0x000fe20000010000 */
[----:B------:R-:W-:Y:S01]  /*0b80*/  FFMA.FTZ R8, R11, R16, R32 ;  /* 0x000000100b087223 */ /* 0x000fe20000010020 */
[----:B------:R-:W-:-:S02]  /*0b90*/  FFMA.FTZ R12, R18, R17, R19 ;  /* 0x00000011120c7223 */ /* 0x000fc40000010013 */
[----:B------:R-:W-:Y:S01]  /*0ba0*/  FADD.FTZ R10, R11, R10 ;  /* 0x0000000a0b0a7221 */ /* 0x000fe20000010000 */
[C---:B------:R-:W-:Y:S01]  /*0bb0*/  FADD.FTZ R11, R15.reuse, R9 ;  /* 0x000000090f0b7221 */ /* 0x040fe20000010000 */
[----:B------:R-:W-:Y:S01]  /*0bc0*/  FFMA.FTZ R9, R15, R18, R6 ;  /* 0x000000120f097223 */ /* 0x000fe20000010006 */
[----:B------:R-:W-:Y:S06]  /*0bd0*/  BRA `(.L_x_828) ;  /* 0x0000000400207947 */ /* 0x000fec0003800000 */
.L_x_827:
[--C-:B-----5:R-:W-:Y:S02]  /*0be0*/  HADD2.F32 R6, -RZ, R26.reuse.H0_H0 ;  /* 0x2000001aff067230 */ /* 0x120fe40000004100 */
[----:B------:R-:W-:Y:S02]  /*0bf0*/  HADD2.F32 R7, -RZ, R26.H1_H1 ;  /* 0x3000001aff077230 */ /* 0x000fe40000004100 */
[--C-:B------:R-:W-:Y:S02]  /*0c00*/  HADD2.F32 R8, -RZ, R24.reuse.H0_H0 ;  /* 0x20000018ff087230 */ /* 0x100fe40000004100 */
[----:B------:R-:W-:Y:S01]  /*0c10*/  FADD.FTZ R6, R6, -UR38 ;  /* 0x8000002606067e21 */ /* 0x000fe20008010000 */
[----:B------:R-:W-:Y:S02]  /*0c20*/  HADD2.F32 R9, -RZ, R24.H1_H1 ;  /* 0x30000018ff097230 */ /* 0x000fe40000004100 */
[----:B------:R-:W-:Y:S01]  /*0c30*/  FADD.FTZ R7, R7, -UR38 ;  /* 0x8000002607077e21 */ /* 0x000fe20008010000 */
[----:B------:R-:W-:Y:S01]  /*0c40*/  FMUL.FTZ R6, R6, UR29 ;  /* 0x0000001d06067c20 */ /* 0x000fe20008410000 */
[----:B------:R-:W-:-:S02]  /*0c50*/  FADD.FTZ R8, R8, -UR38 ;  /* 0x8000002608087e21 */ /* 0x000fc40008010000 */
[----:B------:R-:W-:Y:S01]  /*0c60*/  FMUL.FTZ R7, R7, UR29 ;  /* 0x0000001d07077c20 */ /* 0x000fe20008410000 */
[----:B------:R-:W-:Y:S01]  /*0c70*/  FADD.FTZ R9, R9, -UR38 ;  /* 0x8000002609097e21 */ /* 0x000fe20008010000 */
[----:B------:R-:W-:Y:S01]  /*0c80*/  FFMA.FTZ R17, R2, R6, R23 ;  /* 0x0000000602117223 */ /* 0x000fe20000010017 */
[----:B------:R-:W-:Y:S01]  /*0c90*/  FMUL.FTZ R8, R8, UR29 ;  /* 0x0000001d08087c20 */ /* 0x000fe20008410000 */
[----:B------:R-:W-:Y:S01]  /*0ca0*/  FFMA.FTZ R14, R4, R7, R21 ;  /* 0x00000007040e7223 */ /* 0x000fe20000010015 */
[----:B------:R-:W-:Y:S01]  /*0cb0*/  FMUL.FTZ R9, R9, UR29 ;  /* 0x0000001d09097c20 */ /* 0x000fe20008410000 */
[----:B------:R-:W-:Y:S01]  /*0cc0*/  FMUL.FTZ R11, R17, -1.4426950216293334961 ;  /* 0xbfb8aa3b110b7820 */ /* 0x000fe20000410000 */
        /* <DEDUP_REMOVED lines=9> */
[----:B------:R0:W3:Y:S01]  /*0d60*/  MUFU.RCP R18, R19 ;  /* 0x0000001300127308 */ /* 0x0000e20000001000 */
[----:B-1----:R-:W-:-:S07]  /*0d70*/  FADD.FTZ R12, R12, 1 ;  /* 0x3f8000000c0c7421 */ /* 0x002fce0000010000 */
[----:B------:R1:W4:Y:S01]  /*0d80*/  MUFU.EX2 R15, R33 ;  /* 0x00000021000f7308 */ /* 0x0003220000000800 */
[----:B--2---:R-:W-:Y:S01]  /*0d90*/  FADD.FTZ R16, R16, 1 ;  /* 0x3f80000010107421 */ /* 0x004fe20000010000 */
[----:B0-----:R-:W-:-:S06]  /*0da0*/  HADD2.F32 R19, -RZ, R25.H1_H1 ;  /* 0x30000019ff137230 */ /* 0x001fcc0000004100 */
[----:B------:R-:W0:Y:S01]  /*0db0*/  MUFU.RCP R12, R12 ;  /* 0x0000000c000c7308 */ /* 0x000e220000001000 */
[----:B---3--:R-:W-:Y:S01]  /*0dc0*/  FADD.FTZ R32, -R18, 1 ;  /* 0x3f80000012207421 */ /* 0x008fe20000010100 */
[----:B-1----:R-:W-:-:S03]  /*0dd0*/  HADD2.F32 R33, -RZ, R22.H0_H0 ;  /* 0x20000016ff217230 */ /* 0x002fc60000004100 */
[----:B------:R-:W-:Y:S01]  /*0de0*/  FFMA.FTZ R17, R17, R32, 1 ;  /* 0x3f80000011117423 */ /* 0x000fe20000010020 */
[----:B------:R-:W-:Y:S02]  /*0df0*/  HADD2.F32 R32, -RZ, R25.H0_H0 ;  /* 0x20000019ff207230 */ /* 0x000fe40000004100 */
[----:B------:R-:W1:Y:S03]  /*0e00*/  MUFU.RCP R16, R16 ;  /* 0x0000001000107308 */ /* 0x000e660000001000 */
[----:B------:R-:W-:Y:S01]  /*0e10*/  FMUL.FTZ R18, R32, R18 ;  /* 0x0000001220127220 */ /* 0x000fe20000410000 */
[----:B----4-:R-:W-:-:S03]  /*0e20*/  FADD.FTZ R32, R15, 1 ;  /* 0x3f8000000f207421 */ /* 0x010fc60000010000 */
[----:B------:R-:W-:Y:S01]  /*0e30*/  FMUL.FTZ R17, R18, R17 ;  /* 0x0000001112117220 */ /* 0x000fe20000410000 */
[----:B0-----:R-:W-:Y:S01]  /*0e40*/  FADD.FTZ R15, -R12, 1 ;  /* 0x3f8000000c0f7421 */ /* 0x001fe20000010100 */
[----:B------:R-:W-:-:S03]  /*0e50*/  FMUL.FTZ R12, R19, R12 ;  /* 0x0000000c130c7220 */ /* 0x000fc60000410000 */
[----:B------:R-:W-:Y:S02]  /*0e60*/  FFMA.FTZ R15, R14, R15, 1 ;  /* 0x3f8000000e0f7423 */ /* 0x000fe4000001000f */
[----:B------:R-:W0:Y:S01]  /*0e70*/  MUFU.RCP R14, R32 ;  /* 0x00000020000e7308 */ /* 0x000e220000001000 */
[----:B-1----:R-:W-:Y:S01]  /*0e80*/  FADD.FTZ R19, -R16, 1 ;  /* 0x3f80000010137421 */ /* 0x002fe20000010100 */
[----:B------:R-:W-:Y:S01]  /*0e90*/  FMUL.FTZ R16, R33, R16 ;  /* 0x0000001021107220 */ /* 0x000fe20000410000 */
[----:B------:R-:W-:Y:S02]  /*0ea0*/  HADD2.F32 R33, -RZ, R22.H1_H1 ;  /* 0x30000016ff217230 */ /* 0x000fe40000004100 */
[----:B------:R-:W-:Y:S01]  /*0eb0*/  FMUL.FTZ R15, R12, R15 ;  /* 0x0000000f0c0f7220 */ /* 0x000fe20000410000 */
[----:B------:R-:W-:-:S04]  /*0ec0*/  FFMA.FTZ R19, R10, R19, 1 ;  /* 0x3f8000000a137423 */ /* 0x000fc80000010013 */
[----:B------:R-:W-:Y:S01]  /*0ed0*/  FMUL.FTZ R19, R16, R19 ;  /* 0x0000001310137220 */ /* 0x000fe20000410000 */
[----:B------:R-:W-:Y:S01]  /*0ee0*/  FFMA.FTZ R16, R7, R15, RZ ;  /* 0x0000000f07107223 */ /* 0x000fe200000100ff */
[----:B0-----:R-:W-:-:S04]  /*0ef0*/  FADD.FTZ R10, -R14, 1 ;  /* 0x3f8000000e0a7421 */ /* 0x001fc80000010100 */
[----:B------:R-:W-:Y:S01]  /*0f00*/  FFMA.FTZ R10, R11, R10, 1 ;  /* 0x3f8000000b0a7423 */ /* 0x000fe2000001000a */
[----:B------:R-:W-:Y:S01]  /*0f10*/  FMUL.FTZ R11, R33, R14 ;  /* 0x0000000e210b7220 */ /* 0x000fe20000410000 */
[----:B------:R-:W-:-:S03]  /*0f20*/  FMUL.FTZ R33, R2, R17 ;  /* 0x0000001102217220 */ /* 0x000fc60000410000 */
[----:B------:R-:W-:Y:S01]  /*0f30*/  FMUL.FTZ R11, R11, R10 ;  /* 0x0000000a0b0b7220 */ /* 0x000fe20000410000 */
[----:B------:R-:W-:Y:S01]  /*0f40*/  FMUL.FTZ R10, R4, R15 ;  /* 0x0000000f040a7220 */ /* 0x000fe20000410000 */
[----:B------:R-:W-:Y:S01]  /*0f50*/  FFMA.FTZ R12, R6, R33, RZ ;  /* 0x00000021060c7223 */ /* 0x000fe200000100ff */
[----:B------:R-:W-:-:S03]  /*0f60*/  FADD.FTZ R14, RZ, R33 ;  /* 0x00000021ff0e7221 */ /* 0x000fc60000010000 */
[----:B------:R-:W-:Y:S01]  /*0f70*/  FFMA.FTZ R33, R7, R10, R12 ;  /* 0x0000000a07217223 */ /* 0x000fe2000001000c */
[----:B------:R-:W-:Y:S01]  /*0f80*/  FADD.FTZ R14, R10, R14 ;  /* 0x0000000e0a0e7221 */ /* 0x000fe20000010000 */
[----:B------:R-:W-:-:S04]  /*0f90*/  FMUL.FTZ R10, R2, R19 ;  /* 0x00000013020a7220 */ /* 0x000fc80000410000 */
[----:B------:R-:W-:Y:S01]  /*0fa0*/  FFMA.FTZ R12, R8, R10, R33 ;  /* 0x0000000a080c7223 */ /* 0x000fe20000010021 */
[----:B------:R-:W-:Y:S01]  /*0fb0*/  FADD.FTZ R33, R14, R10 ;  /* 0x0000000a0e217221 */ /* 0x000fe20000010000 */
[----:B------:R-:W-:Y:S01]  /*0fc0*/  FMUL.FTZ R14, R4, R11 ;  /* 0x0000000b040e7220 */ /* 0x000fe20000410000 */
[----:B------:R-:W-:-:S03]  /*0fd0*/  FADD.FTZ R10, RZ, R17 ;  /* 0x00000011ff0a7221 */ /* 0x000fc60000010000 */
[C---:B------:R-:W-:Y:S01]  /*0fe0*/  FFMA.FTZ R12, R9.reuse, R14, R12 ;  /* 0x0000000e090c7223 */ /* 0x040fe2000001000c */
[----:B------:R-:W-:Y:S01]  /*0ff0*/  FADD.FTZ R14, R14, R33 ;  /* 0x000000210e0e7221 */ /* 0x000fe20000010000 */
[----:B------:R-:W-:Y:S01]  /*1000*/  FFMA.FTZ R33, R6, R17, RZ ;  /* 0x0000001106217223 */ /* 0x000fe200000100ff */
[----:B------:R-:W-:Y:S01]  /*1010*/  FADD.FTZ R6, RZ, R15 ;  /* 0x0000000fff067221 */ /* 0x000fe20000010000 */
[----:B------:R-:W-:Y:S01]  /*1020*/  FFMA.FTZ R9, R9, R11, R16 ;  /* 0x0000000b09097223 */ /* 0x000fe20000010010 */
[----:B------:R-:W-:Y:S01]  /*1030*/  FADD.FTZ R10, R10, R19 ;  /* 0x000000130a0a7221 */ /* 0x000fe20000010000 */
[----:B------:R-:W-:Y:S01]  /*1040*/  FFMA.FTZ R8, R8, R19, R33 ;  /* 0x0000001308087223 */ /* 0x000fe20000010021 */
[----:B------:R-:W-:-:S07]  /*1050*/  FADD.FTZ R11, R6, R11 ;  /* 0x0000000b060b7221 */ /* 0x000fce0000010000 */
.L_x_828:
        /* <DEDUP_REMOVED lines=34> */
.L_x_830:
[----:B------:R-:W-:Y:S05]  /*1280*/  BSYNC.RECONVERGENT B0 ;  /* 0x0000000000007941 */ /* 0x000fea0003800200 */
.L_x_829:
        /* <DEDUP_REMOVED lines=45> */
.L_x_832:
[----:B------:R-:W-:Y:S05]  /*1560*/  BSYNC.RECONVERGENT B0 ;  /* 0x0000000000007941 */ /* 0x000fea0003800200 */
.L_x_831:
        /* <DEDUP_REMOVED lines=158> */
.L_x_834:
[----:B------:R-:W-:Y:S05]  /*1f50*/  BSYNC.RECONVERGENT B0 ;  /* 0x0000000000007941 */ /* 0x000fea0003800200 */
.L_x_833:
[----:B------:R-:W-:Y:S04]  /*1f60*/  BSSY.RECONVERGENT B0, `(.L_x_835) ;  /* 0x000001c000007945 */ /* 0x000fe80003800200 */
[----:B------:R-:W-:Y:S05]  /*1f70*/  @P5 BRA `(.L_x_836) ;  /* 0x0000000000685947 */ /* 0x000fea0003800000 */
[----:B--2---:R-:W2:Y:S08]  /*1f80*/  LDC.64 R14, c[0x0][0x3d8] ;  /* 0x0000f600ff0e7b82 */ /* 0x004eb00000000a00 */
[----:B-1----:R-:W1:Y:S01]  /*1f90*/  LDC.64 R12, c[0x0][0x3f8] ;  /* 0x0000fe00ff0c7b82 */ /* 0x002e620000000a00 */
[----:B--2---:R-:W-:-:S05]  /*1fa0*/  IMAD.WIDE R32, R32, 0x4, R14 ;  /* 0x0000000420207825 */ /* 0x004fca00078e020e */
[----:B------:R4:W-:Y:S01]  /*1fb0*/  REDG.E.ADD.F32.FTZ.RN.STRONG.GPU desc[UR20][R32.64], R8 ;  /* 0x00000008200079a6 */ /* 0x0009e2000c12f314 */
[----:B-1----:R-:W-:Y:S01]  /*1fc0*/  IMAD.WIDE.U32 R14, R12, 0x3, RZ ;  /* 0x000000030c0e7825 */ /* 0x002fe200078e00ff */
        /* <DEDUP_REMOVED lines=21> */
.L_x_836:
[----:B------:R-:W-:Y:S05]  /*2120*/  BSYNC.RECONVERGENT B0 ;  /* 0x0000000000007941 */ /* 0x000fea0003800200 */
.L_x_835:
        /* <DEDUP_REMOVED lines=12> */
[----:B-1----:R-:W-:Y:S01]  /*21f0*/  MOV R12, UR4 ;  /* 0x00000004000c7c02 */ /* 0x002fe20008000f00 */
[----:B------:R-:W-:Y:S02]  /*2200*/  UIADD3 UR15, UPT, UPT, UR16, UR5, URZ ;  /* 0x00000005100f7290 */ /* 0x000fe4000fffe0ff */
[----:B------:R-:W-:Y:S01]  /*2210*/  UIMAD.WIDE.U32 UR18, UR26, 0x8, UR6 ;  /* 0x000000081a1278a5 */ /* 0x000fe2000f8e0006 */
[----:B------:R-:W-:-:S03]  /*2220*/  LOP3.LUT P1, R12, R12, 0x2, RZ, 0xc0, !PT ;  /* 0x000000020c0c7812 */ /* 0x000fc6000782c0ff */
[----:B------:R-:W-:Y:S02]  /*2230*/  MOV R13, UR15 ;  /* 0x0000000f000d7c02 */ /* 0x000fe40008000f00 */
[----:B------:R-:W-:Y:S02]  /*2240*/  SEL R15, RZ, UR24, P1 ;  /* 0x00000018ff0f7c07 */ /* 0x000fe40008800000 */
        /* <DEDUP_REMOVED lines=11> */
.L_x_839:
[----:B-1----:R-:W4:Y:S04]  /*2300*/  LDG.E.STRONG.GPU R8, desc[UR20][R10.64] ;  /* 0x000000140a087981 */ /* 0x002f28000c1ef900 */
[----:B----4-:R-:W-:Y:S01]  /*2310*/  CCTL.IVALL ;  /* 0x00000000ff00798f */ /* 0x010fe20002000000 */
[----:B------:R-:W-:Y:S05]  /*2320*/  YIELD ;  /* 0x0000000000007946 */ /* 0x000fea0003800000 */
[----:B------:R-:W-:-:S13]  /*2330*/  ISETP.NE.AND P1, PT, R8, R15, PT ;  /* 0x0000000f0800720c */ /* 0x000fda0003f25270 */
[----:B------:R-:W-:Y:S05]  /*2340*/  @P1 BRA `(.L_x_839) ;  /* 0xfffffffc00ec1947 */ /* 0x000fea000383ffff */
.L_x_838:
        /* <DEDUP_REMOVED lines=14> */
.L_x_841:
[----:B------:R-:W-:Y:S02]  /*2430*/  ISETP.EQ.OR P1, PT, RZ, UR33, P3 ;  /* 0x00000021ff007c0c */ /* 0x000fe40009f22670 */
[C---:B-1----:R-:W-:Y:S02]  /*2440*/  IADD3 R8, PT, PT, R16.reuse, 0x1, RZ ;  /* 0x0000000110087810 */ /* 0x042fe40007ffe0ff */
        /* <DEDUP_REMOVED lines=20> */
[----:B------:R-:W4:Y:S04]  /*2590*/  @!P4 LDG.E.64 R10, desc[UR20][R10.64] ;  /* 0x000000140a0ac981 */ /* 0x000f28000c1e1b00 */
[----:B------:R-:W5:Y:S01]  /*25a0*/  @!P6 LDG.E.64 R12, desc[UR20][R12.64] ;  /* 0x000000140c0ce981 */ /* 0x000f62000c1e1b00 */
[----:B--2---:R-:W-:-:S02]  /*25b0*/  MOV R14, UR34 ;  /* 0x00000022000e7c02 */ /* 0x004fc40008000f00 */
[----:B------:R-:W-:-:S06]  /*25c0*/  MOV R15, UR35 ;  /* 0x00000023000f7c02 */ /* 0x000fcc0008000f00 */
[----:B------:R-:W2:Y:S01]  /*25d0*/  @!P5 LDG.E.64 R14, desc[UR20][R14.64] ;  /* 0x000000140e0ed981 */ /* 0x000ea2000c1e1b00 */
[----:B------:R-:W-:Y:S01]  /*25e0*/  IADD3 R17, PT, PT, R16, 0x4, RZ ;  /* 0x0000000410117810 */ /* 0x000fe20007ffe0ff */
[----:B0--3--:R-:W-:Y:S01]  /*25f0*/  @!P1 FADD.FTZ R6, R6, R8 ;  /* 0x0000000806069221 */ /* 0x009fe20000010000 */
[----:B------:R-:W-:Y:S01]  /*2600*/  @!P1 FADD.FTZ R7, R7, R9 ;  /* 0x0000000907079221 */ /* 0x000fe20000010000 */
[----:B------:R-:W-:Y:S02]  /*2610*/  IADD3 R8, PT, PT, R16, 0x5, RZ ;  /* 0x0000000510087810 */ /* 0x000fe40007ffe0ff */
[----:B------:R-:W-:Y:S01]  /*2620*/  ISETP.EQ.OR P1, PT, R17, UR22, P3 ;  /* 0x0000001611007c0c */ /* 0x000fe20009f22670 */
[----:B----4-:R-:W-:Y:S01]  /*2630*/  @!P4 FADD.FTZ R6, R6, R10 ;  /* 0x0000000a0606c221 */ /* 0x010fe20000010000 */
[----:B------:R-:W-:Y:S01]  /*2640*/  @!P4 FADD.FTZ R7, R7, R11 ;  /* 0x0000000b0707c221 */ /* 0x000fe20000010000 */
[----:B------:R-:W-:Y:S02]  /*2650*/  ISETP.EQ.OR P4, PT, R8, UR22, P3 ;  /* 0x0000001608007c0c */ /* 0x000fe40009f82670 */
[----:B------:R-:W-:Y:S01]  /*2660*/  IADD3 R8, PT, PT, R16, 0x6, RZ ;  /* 0x0000000610087810 */ /* 0x000fe20007ffe0ff */
[----:B-----5:R-:W-:Y:S01]  /*2670*/  @!P6 FADD.FTZ R6, R6, R12 ;  /* 0x0000000c0606e221 */ /* 0x020fe20000010000 */
[----:B------:R-:W-:-:S02]  /*2680*/  @!P6 FADD.FTZ R7, R7, R13 ;  /* 0x0000000d0707e221 */ /* 0x000fc40000010000 */
[----:B------:R-:W-:Y:S02]  /*2690*/  ISETP.EQ.OR P6, PT, R8, UR22, P3 ;  /* 0x0000001608007c0c */ /* 0x000fe40009fc2670 */
[----:B------:R-:W-:Y:S02]  /*26a0*/  IADD3 R8, PT, PT, R16, 0x7, RZ ;  /* 0x0000000710087810 */ /* 0x000fe40007ffe0ff */
[----:B------:R-:W-:Y:S01]  /*26b0*/  VOTEU.ALL UP1, P1 ;  /* 0x0000000000ff7886 */ /* 0x000fe20000820000 */
[----:B--2---:R-:W-:Y:S01]  /*26c0*/  @!P5 FADD.FTZ R6, R6, R14 ;  /* 0x0000000e0606d221 */ /* 0x004fe20000010000 */
        /* <DEDUP_REMOVED lines=42> */
.L_x_840:
[----:B------:R-:W-:-:S09]  /*2970*/  UISETP.NE.AND UP0, UPT, UR27, URZ, UPT ;  /* 0x000000ff1b00728c */ /* 0x000fd2000bf05270 */
[----:B------:R-:W-:Y:S05]  /*2980*/  BRA.U !UP0, `(.L_x_837) ;  /* 0x0000000508287547 */ /* 0x000fea000b800000 */
[----:B------:R-:W-:Y:S02]  /*2990*/  UIADD3 UR15, UPT, UPT, UR27, -0x1, URZ ;  /* 0xffffffff1b0f7890 */ /* 0x000fe4000fffe0ff */
[----:B------:R-:W-:Y:S02]  /*29a0*/  ULOP3.LUT UP1, UR16, UR24, 0x3, URZ, 0xc0, !UPT ;  /* 0x0000000318107892 */ /* 0x000fe4000f82c0ff */
[----:B------:R-:W-:-:S09]  /*29b0*/  UISETP.GE.U32.AND UP0, UPT, UR15, 0x3, UPT ;  /* 0x000000030f00788c */ /* 0x000fd2000bf06070 */
[----:B------:R-:W-:Y:S05]  /*29c0*/  BRA.U !UP0, `(.L_x_842) ;  /* 0x00000001088c7547 */ /* 0x000fea000b800000 */
[C---:B-1----:R-:W-:Y:S01]  /*29d0*/  IADD3 R10, PT, PT, R16.reuse, 0x1, RZ ;  /* 0x00000001100a7810 */ /* 0x042fe20007ffe0ff */
[----:B------:R-:W-:Y:S01]  /*29e0*/  HFMA2 R17, -RZ, RZ, 0, 4.76837158203125e-07 ;  /* 0x00000008ff117431 */ /* 0x000fe200000001ff */
[C---:B------:R-:W-:Y:S02]  /*29f0*/  ISETP.EQ.OR P1, PT, R16.reuse, UR22, P3 ;  /* 0x0000001610007c0c */ /* 0x040fe40009f22670 */
[----:B--2---:R-:W-:Y:S02]  /*2a00*/  IADD3 R14, PT, PT, R16, 0x2, RZ ;  /* 0x00000002100e7810 */ /* 0x004fe40007ffe0ff */
        /* <DEDUP_REMOVED lines=31> */
.L_x_842:
[----:B------:R-:W-:Y:S05]  /*2c00*/  BRA.U !UP1, `(.L_x_837) ;  /* 0x0000000109887547 */ /* 0x000fea000b800000 */
[----:B------:R-:W-:Y:S02]  /*2c10*/  UISETP.NE.AND UP0, UPT, UR16, 0x1, UPT ;  /* 0x000000011000788c */ /* 0x000fe4000bf05270 */
[----:B------:R-:W-:-:S06]  /*2c20*/  ULOP3.LUT UR15, UR24, 0x1, URZ, 0xc0, !UPT ;  /* 0x00000001180f7892 */ /* 0x000fcc000f8ec0ff */
[----:B-1----:R-:W-:Y:S01]  /*2c30*/  MOV R12, UR15 ;  /* 0x0000000f000c7c02 */ /* 0x002fe20008000f00 */
[----:B------:R-:W-:Y:S06]  /*2c40*/  BRA.U !UP0, `(.L_x_843) ;  /* 0x0000000108487547 */ /* 0x000fec000b800000 */
[C---:B------:R-:W-:Y:S02]  /*2c50*/  IADD3 R10, PT, PT, R16.reuse, 0x1, RZ ;  /* 0x00000001100a7810 */ /* 0x040fe40007ffe0ff */
        /* <DEDUP_REMOVED lines=11> */
[----:B------:R-:W4:Y:S01]  /*2d10*/  @!P1 LDG.E.64 R10, desc[UR20][R10.64] ;  /* 0x000000140a0a9981 */ /* 0x000f22000c1e1b00 */
[----:B------:R-:W-:Y:S01]  /*2d20*/  IADD3 R16, PT, PT, R16, 0x2, RZ ;  /* 0x0000000210107810 */ /* 0x000fe20007ffe0ff */
[----:B0--3--:R-:W-:Y:S01]  /*2d30*/  @!P4 FADD.FTZ R6, R6, R8 ;  /* 0x000000080606c221 */ /* 0x009fe20000010000 */
[----:B------:R-:W-:-:S03]  /*2d40*/  @!P4 FADD.FTZ R7, R7, R9 ;  /* 0x000000090707c221 */ /* 0x000fc60000010000 */
[----:B----4-:R-:W-:Y:S01]  /*2d50*/  @!P1 FADD.FTZ R6, R6, R10 ;  /* 0x0000000a06069221 */ /* 0x010fe20000010000 */
[----:B------:R-:W-:-:S07]  /*2d60*/  @!P1 FADD.FTZ R7, R7, R11 ;  /* 0x0000000b07079221 */ /* 0x000fce0000010000 */
.L_x_843:
[----:B------:R-:W-:Y:S01]  /*2d70*/  ISETP.EQ.OR P1, PT, R16, UR22, P3 ;  /* 0x0000001610007c0c */ /* 0x000fe20009f22670 */
[----:B------:R-:W-:Y:S03]  /*2d80*/  BSSY.RECONVERGENT B0, `(.L_x_837) ;  /* 0x000000a000007945 */ /* 0x000fe60003800200 */
[----:B------:R-:W-:-:S13]  /*2d90*/  ISETP.NE.U32.OR P1, PT, R12, 0x1, P1 ;  /* 0x000000010c00780c */ /* 0x000fda0000f25470 */
[----:B------:R-:W-:Y:S05]  /*2da0*/  @P1 BRA `(.L_x_844) ;  /* 0x00000000001c1947 */ /* 0x000fea0003800000 */
[----:B------:R-:W-:Y:S02]  /*2db0*/  MOV R9, UR23 ;  /* 0x0000001700097c02 */ /* 0x000fe40008000f00 */
[----:B------:R-:W-:-:S03]  /*2dc0*/  MOV R11, 0x8 ;  /* 0x00000008000b7802 */ /* 0x000fc60000000f00 */
[----:B------:R-:W-:-:S04]  /*2dd0*/  IMAD R8, R16, R9, UR5 ;  /* 0x0000000510087e24 */ /* 0x000fc8000f8e0209 */
[----:B------:R-:W-:-:S06]  /*2de0*/  IMAD.WIDE.U32 R8, R8, R11, UR6 ;  /* 0x0000000608087e25 */ /* 0x000fcc000f8e000b */
[----:B------:R-:W0:Y:S02]  /*2df0*/  LDG.E.64 R8, desc[UR20][R8.64] ;  /* 0x0000001408087981 */ /* 0x000e24000c1e1b00 */
[----:B0--3--:R-:W-:Y:S01]  /*2e00*/  FADD.FTZ R6, R6, R8 ;  /* 0x0000000806067221 */ /* 0x009fe20000010000 */
[----:B------:R-:W-:-:S07]  /*2e10*/  FADD.FTZ R7, R7, R9 ;  /* 0x0000000907077221 */ /* 0x000fce0000010000 */
.L_x_844:
[----:B------:R-:W-:Y:S05]  /*2e20*/  BSYNC.RECONVERGENT B0 ;  /* 0x0000000000007941 */ /* 0x000fea0003800200 */
.L_x_837:
[----:B------:R-:W5:Y:S01]  /*2e30*/  S2UR UR7, SR_CgaCtaId ;  /* 0x00000000000779c3 */ /* 0x000f620000008800 */
[----:B------:R-:W-:Y:S01]  /*2e40*/  UMOV UR6, 0x400 ;  /* 0x0000040000067882 */ /* 0x000fe20000000000 */
[--C-:B-1--4-:R-:W-:Y:S02]  /*2e50*/  HADD2.F32 R12, -RZ, R26.reuse.H0_H0 ;  /* 0x2000001aff0c7230 */ /* 0x112fe40000004100 */
[----:B------:R-:W-:Y:S02]  /*2e60*/  HADD2.F32 R26, -RZ, R26.H1_H1 ;  /* 0x3000001aff1a7230 */ /* 0x000fe40000004100 */
[--C-:B------:R-:W-:Y:S02]  /*2e70*/  HADD2.F32 R13, -RZ, R24.reuse.H0_H0 ;  /* 0x20000018ff0d7230 */ /* 0x100fe40000004100 */
[----:B------:R-:W-:Y:S02]  /*2e80*/  HADD2.F32 R24, -RZ, R24.H1_H1 ;  /* 0x30000018ff187230 */ /* 0x000fe40000004100 */
[----:B------:R-:W-:-:S02]  /*2e90*/  HADD2.F32 R15, -RZ, R25.H0_H0 ;  /* 0x20000019ff0f7230 */ /* 0x000fc40000004100 */
[----:B------:R-:W-:Y:S01]  /*2ea0*/  FADD.FTZ R13, R13, -UR38 ;  /* 0x800000260d0d7e21 */ /* 0x000fe20008010000 */
[----:B------:R-:W-:Y:S01]  /*2eb0*/  HADD2.F32 R25, -RZ, R25.H1_H1 ;  /* 0x30000019ff197230 */ /* 0x000fe20000004100 */
        /* <DEDUP_REMOVED lines=31> */
.L_x_845:
[----:B------:R-:W-:Y:S04]  /*30b0*/  BSSY.RECONVERGENT B0, `(.L_x_846) ;  /* 0x0000014000007945 */ /* 0x000fe80003800200 */
[----:B------:R-:W-:Y:S05]  /*30c0*/  @P0 BRA `(.L_x_847) ;  /* 0x0000000000480947 */ /* 0x000fea0003800000 */
[----:B------:R-:W0:Y:S01]  /*30d0*/  LDCU.64 UR16, c[0x0][0x3f8] ;  /* 0x00007f00ff1077ac */ /* 0x000e220008000a00 */
[C-C-:B------:R-:W-:Y:S01]  /*30e0*/  FFMA.FTZ R7, R10.reuse, R7, R11.reuse ;  /* 0x000000070a077223 */ /* 0x140fe2000001000b */
[----:B------:R-:W-:Y:S01]  /*30f0*/  FFMA.FTZ R9, R10, R6, R11 ;  /* 0x000000060a097223 */ /* 0x000fe2000001000b */
[----:B------:R-:W-:Y:S01]  /*3100*/  MOV R6, R34 ;  /* 0x0000002200067202 */ /* 0x000fe20000000f00 */
[----:B------:R-:W1:Y:S01]  /*3110*/  LDCU.64 UR6, c[0x0][0x380] ;  /* 0x00007000ff0677ac */ /* 0x000e620008000a00 */
[----:B------:R-:W-:Y:S01]  /*3120*/  FFMA.FTZ R15, R2, R15, -R7 ;  /* 0x0000000f020f7223 */ /* 0x000fe20000010807 */
[----:B------:R-:W-:Y:S01]  /*3130*/  MOV R7, R37 ;  /* 0x0000002500077202 */ /* 0x000fe20000000f00 */
[----:B------:R-:W-:Y:S02]  /*3140*/  FFMA.FTZ R9, R4, R25, -R9 ;  /* 0x0000001904097223 */ /* 0x000fe40000010809 */
[----:B------:R-:W-:Y:S02]  /*3150*/  FMUL.FTZ R15, R15, UR29 ;  /* 0x0000001d0f0f7c20 */ /* 0x000fe40008410000 */
[----:B--2---:R-:W-:Y:S01]  /*3160*/  FMUL.FTZ R14, R9, UR29 ;  /* 0x0000001d090e7c20 */ /* 0x004fe20008410000 */
        /* <DEDUP_REMOVED lines=8> */
.L_x_847:
[----:B------:R-:W-:Y:S05]  /*31f0*/  BSYNC.RECONVERGENT B0 ;  /* 0x0000000000007941 */ /* 0x000fea0003800200 */
.L_x_846:
        /* <DEDUP_REMOVED lines=24> */
.L_x_848:
        /* <DEDUP_REMOVED lines=22> */
.L_x_850:
[----:B------:R-:W-:Y:S05]  /*34e0*/  BSYNC.RECONVERGENT B0 ;  /* 0x0000000000007941 */ /* 0x000fea0003800200 */
.L_x_849:
[----:B------:R-:W-:Y:S02]  /*34f0*/  UIADD3 UR14, UPT, UPT, UR23, UR14, URZ ;  /* 0x0000000e170e7290 */ /* 0x000fe4000fffe0ff */
[----:B------:R-:W-:Y:S02]  /*3500*/  UIADD3 UR4, UPT, UPT, UR4, 0x1, URZ ;  /* 0x0000000104047890 */ /* 0x000fe4000fffe0ff */
[----:B------:R-:W-:-:S09]  /*3510*/  UISETP.GE.AND UP0, UPT, UR14, UR8, UPT ;  /* 0x000000080e00728c */ /* 0x000fd2000bf06270 */
[----:B------:R-:W-:Y:S05]  /*3520*/  BRA.U !UP0, `(.L_x_851) ;  /* 0xffffffcd08507547 */ /* 0x000fea000b83ffff */
.L_x_826:
        /* <DEDUP_REMOVED lines=19> */
.L_x_853:
[----:B------:R-:W-:Y:S05]  /*3660*/  BSYNC.RECONVERGENT B0 ;  /* 0x0000000000007941 */ /* 0x000fea0003800200 */
.L_x_852:
[----:B------:R-:W-:Y:S05]  /*3670*/  @P0 EXIT ;  /* 0x000000000000094d */ /* 0x000fea0003800000 */
[----:B------:R-:W-:Y:S05]  /*3680*/  @P2 BRA `(.L_x_854) ;  /* 0x0000000000202947 */ /* 0x000fea0003800000 */
[----:B------:R-:W-:-:S05]  /*3690*/  IMAD R0, R4, R7, RZ ;  /* 0x0000000704007224 */ /* 0x000fca00078e02ff */
[----:B------:R-:W-:-:S13]  /*36a0*/  ISETP.NE.AND P0, PT, R0, -0x1, PT ;  /* 0xffffffff0000780c */ /* 0x000fda0003f05270 */
[----:B------:R-:W-:Y:S05]  /*36b0*/  @!P0 BRA `(.L_x_854) ;  /* 0x0000000000148947 */ /* 0x000fea0003800000 */
.L_x_855:
[----:B0-----:R-:W3:Y:S04]  /*36c0*/  LDG.E.STRONG.GPU R5, desc[UR20][R2.64] ;  /* 0x0000001402057981 */ /* 0x001ee8000c1ef900 */
[----:B---3--:R-:W-:Y:S01]  /*36d0*/  CCTL.IVALL ;  /* 0x00000000ff00798f */ /* 0x008fe20002000000 */
[----:B------:R-:W-:Y:S05]  /*36e0*/  YIELD ;  /* 0x0000000000007946 */ /* 0x000fea0003800000 */
[----:B------:R-:W-:-:S13]  /*36f0*/  ISETP.NE.AND P0, PT, R5, R0, PT ;  /* 0x000000000500720c */ /* 0x000fda0003f05270 */
[----:B------:R-:W-:Y:S05]  /*3700*/  @P0 BRA `(.L_x_855) ;  /* 0xfffffffc00ec0947 */ /* 0x000fea000383ffff */
.L_x_854:
[----:B------:R-:W-:Y:S05]  /*3710*/  WARPSYNC.ALL ;  /* 0x0000000000007948 */ /* 0x000fea0003800000 */
[----:B0-----:R-:W0:Y:S08]  /*3720*/  LDC.64 R4, c[0x0][0x3f8] ;  /* 0x0000fe00ff047b82 */ /* 0x001e300000000a00 */
        /* <DEDUP_REMOVED lines=33> */
[----:B------:R-:W2:Y:S01]  /*3940*/  LDCU.64 UR4, c[0x0][0x3d8] ;  /* 0x00007b00ff0477ac */ /* 0x000ea20008000a00 */
[----:B------:R-:W-:Y:S02]  /*3950*/  SHF.R.U64 R23, R23, 0x9, R8 ;  /* 0x0000000917177819 */ /* 0x000fe40000001208 */
[C---:B------:R-:W-:Y:S01]  /*3960*/  SHF.L.U32 R18, R20.reuse, 0x2, RZ ;  /* 0x0000000214127819 */ /* 0x040fe200000006ff */
[----:B------:R-:W0:Y:S01]  /*3970*/  LDCU.64 UR6, c[0x0][0x390] ;  /* 0x00007200ff0677ac */ /* 0x000e220008000a00 */
[----:B------:R-:W-:Y:S02]  /*3980*/  IADD3 R23, PT, PT, R23, 0x1, RZ ;  /* 0x0000000117177810 */ /* 0x000fe40007ffe0ff */
[----:B------:R-:W-:Y:S01]  /*3990*/  SHF.L.U64.HI R21, R20, 0x2, R17 ;  /* 0x0000000214157819 */ /* 0x000fe20000010211 */
[----:B------:R-:W1:Y:S01]  /*39a0*/  LDCU.64 UR8, c[0x0][0x388] ;  /* 0x00007100ff0877ac */ /* 0x000e620008000a00 */
        /* <DEDUP_REMOVED lines=8> */
[----:B0-----:R-:W-:-:S02]  /*3a30*/  IADD3 R16, P2, PT, R18, UR6, RZ ;  /* 0x0000000612107c10 */ /* 0x001fc4000ff5e0ff */
[C---:B------:R-:W-:Y:S02]  /*3a40*/  IADD3.X R15, PT, PT, R21.reuse, UR5, RZ, P1, !PT ;  /* 0x00000005150f7c10 */ /* 0x040fe40008ffe4ff */
[C---:B------:R-:W-:Y:S02]  /*3a50*/  IADD3.X R19, PT, PT, R21.reuse, UR7, RZ, P2, !PT ;  /* 0x0000000715137c10 */ /* 0x040fe400097fe4ff */
[----:B-1----:R-:W-:Y:S02]  /*3a60*/  IADD3 R18, P1, PT, R18, UR8, RZ ;  /* 0x0000000812127c10 */ /* 0x002fe4000ff3e0ff */
[----:B------:R-:W-:Y:S02]  /*3a70*/  IADD3 R23, P2, PT, RZ, -R23, RZ ;  /* 0x80000017ff177210 */ /* 0x000fe40007f5e0ff */
[----:B------:R-:W-:Y:S02]  /*3a80*/  IADD3.X R21, PT, PT, R21, UR9, RZ, P1, !PT ;  /* 0x0000000915157c10 */ /* 0x000fe40008ffe4ff */
[----:B------:R-:W-:-:S02]  /*3a90*/  SHF.L.U64.HI R26, R25, 0x2, R2 ;  /* 0x00000002191a7819 */ /* 0x000fc40000010202 */
[----:B------:R-:W-:Y:S02]  /*3aa0*/  IADD3 R28, PT, PT, R7, R9, RZ ;  /* 0x00000009071c7210 */ /* 0x000fe40007ffe0ff */
[----:B------:R-:W-:Y:S02]  /*3ab0*/  IADD3.X R22, PT, PT, RZ, -0x1, RZ, P2, !PT ;  /* 0xffffffffff167810 */ /* 0x000fe400017fe4ff */
[----:B------:R-:W-:-:S07]  /*3ac0*/  IADD3.X R17, PT, PT, RZ, R17, RZ, P3, !PT ;  /* 0x00000011ff117210 */ /* 0x000fce0001ffe4ff */
.L_x_858:
[-C--:B0-----:R-:W-:Y:S01]  /*3ad0*/  LEA R8, P1, R3, R14.reuse, 0x2 ;  /* 0x0000000e03087211 */ /* 0x081fe200078210ff */
[----:B------:R-:W2:Y:S01]  /*3ae0*/  LDG.E R27, desc[UR20][R14.64] ;  /* 0x000000140e1b7981 */ /* 0x000ea2000c1e1900 */
[----:B------:R-:W-:Y:S02]  /*3af0*/  LEA R12, P3, R25, R14, 0x2 ;  /* 0x0000000e190c7211 */ /* 0x000fe400078610ff */
[----:B------:R-:W-:Y:S02]  /*3b00*/  IADD3 R10, P2, PT, R14, R6, RZ ;  /* 0x000000060e0a7210 */ /* 0x000fe40007f5e0ff */
[C---:B------:R-:W-:Y:S02]  /*3b10*/  IADD3.X R9, PT, PT, R15.reuse, R24, RZ, P1, !PT ;  /* 0x000000180f097210 */ /* 0x040fe40000ffe4ff */
[C---:B------:R-:W-:Y:S02]  /*3b20*/  IADD3.X R13, PT, PT, R15.reuse, R26, RZ, P3, !PT ;  /* 0x0000001a0f0d7210 */ /* 0x040fe40001ffe4ff */
[----:B------:R-:W-:Y:S01]  /*3b30*/  IADD3.X R11, PT, PT, R15, R28, RZ, P2, !PT ;  /* 0x0000001c0f0b7210 */ /* 0x000fe200017fe4ff */
[----:B------:R0:W2:Y:S04]  /*3b40*/  LDG.E R8, desc[UR20][R8.64] ;  /* 0x0000001408087981 */ /* 0x0000a8000c1e1900 */
[----:B------:R1:W3:Y:S04]  /*3b50*/  LDG.E R10, desc[UR20][R10.64] ;  /* 0x000000140a0a7981 */ /* 0x0002e8000c1e1900 */
[----:B------:R-:W3:Y:S01]  /*3b60*/  LDG.E R13, desc[UR20][R12.64] ;  /* 0x000000140c0d7981 */ /* 0x000ee2000c1e1900 */
[----:B0-----:R-:W-:-:S02]  /*3b70*/  MOV R9, R21 ;  /* 0x0000001500097202 */ /* 0x001fc40000000f00 */
[----:B------:R-:W-:Y:S02]  /*3b80*/  IADD3 R23, P1, PT, R23, 0x1, RZ ;  /* 0x0000000117177810 */ /* 0x000fe40007f3e0ff */
[----:B-1----:R-:W-:Y:S02]  /*3b90*/  MOV R11, R19 ;  /* 0x00000013000b7202 */ /* 0x002fe40000000f00 */
[----:B------:R-:W-:Y:S02]  /*3ba0*/  IADD3.X R22, PT, PT, RZ, R22, RZ, P1, !PT ;  /* 0x00000016ff167210 */ /* 0x000fe40000ffe4ff */
[----:B------:R-:W-:-:S04]  /*3bb0*/  ISETP.NE.U32.AND P1, PT, R23, RZ, PT ;  /* 0x000000ff1700720c */ /* 0x000fc80003f25070 */
[----:B------:R-:W-:Y:S02]  /*3bc0*/  ISETP.NE.AND.EX P1, PT, R22, RZ, PT, P1 ;  /* 0x000000ff1600720c */ /* 0x000fe40003f25310 */
[----:B------:R-:W-:-:S04]  /*3bd0*/  IADD3 R14, P2, PT, R14, 0x800, RZ ;  /* 0x000008000e0e7810 */ /* 0x000fc80007f5e0ff */
[----:B------:R-:W-:Y:S02]  /*3be0*/  IADD3.X R15, PT, PT, RZ, R15, RZ, P2, !PT ;  /* 0x0000000fff0f7210 */ /* 0x000fe400017fe4ff */
[----:B--2---:R-:W-:Y:S02]  /*3bf0*/  F2FP.BF16.F32.PACK_AB R27, R8, R27 ;  /* 0x0000001b081b723e */ /* 0x004fe400000010ff */
[----:B------:R-:W-:Y:S02]  /*3c00*/  MOV R8, R18 ;  /* 0x0000001200087202 */ /* 0x000fe40000000f00 */
[----:B---3--:R-:W-:Y:S02]  /*3c10*/  F2FP.BF16.F32.PACK_AB R29, R13, R10 ;  /* 0x0000000a0d1d723e */ /* 0x008fe400000010ff */
[----:B------:R-:W-:Y:S01]  /*3c20*/  MOV R10, R16 ;  /* 0x00000010000a7202 */ /* 0x000fe20000000f00 */
[----:B------:R0:W-:Y:S04]  /*3c30*/  STG.E desc[UR20][R8.64], R27 ;  /* 0x0000001b08007986 */ /* 0x0001e8000c101914 */
[----:B------:R0:W-:Y:S01]  /*3c40*/  STG.E desc[UR20][R10.64], R29 ;  /* 0x0000001d0a007986 */ /* 0x0001e2000c101914 */
[----:B------:R-:W-:-:S02]  /*3c50*/  IADD3 R16, P3, PT, R16, 0x800, RZ ;  /* 0x0000080010107810 */ /* 0x000fc40007f7e0ff */
[----:B------:R-:W-:Y:S02]  /*3c60*/  IADD3 R18, P4, PT, R18, 0x800, RZ ;  /* 0x0000080012127810 */ /* 0x000fe40007f9e0ff */
[----:B------:R-:W-:Y:S02]  /*3c70*/  IADD3.X R19, PT, PT, RZ, R19, RZ, P3, !PT ;  /* 0x00000013ff137210 */ /* 0x000fe40001ffe4ff */
[----:B------:R-:W-:Y:S01]  /*3c80*/  IADD3.X R21, PT, PT, RZ, R21, RZ, P4, !PT ;  /* 0x00000015ff157210 */ /* 0x000fe200027fe4ff */
[----:B------:R-:W-:Y:S08]  /*3c90*/  @P1 BRA `(.L_x_858) ;  /* 0xfffffffc008c1947 */ /* 0x000ff0000383ffff */
.L_x_857:
[----:B------:R-:W-:Y:S05]  /*3ca0*/  BSYNC.RECONVERGENT B0 ;  /* 0x0000000000007941 */ /* 0x000fea0003800200 */
.L_x_856:
[----:B------:R-:W-:Y:S05]  /*3cb0*/  @!P0 EXIT ;  /* 0x000000000000894d */ /* 0x000fea0003800000 */
[C---:B------:R-:W-:Y:S01]  /*3cc0*/  SHF.L.U64.HI R23, R25.reuse, 0x2, R2 ;  /* 0x0000000219177819 */ /* 0x040fe20000010202 */
[----:B------:R-:W1:Y:S01]  /*3cd0*/  LDCU.64 UR4, c[0x0][0x3d8] ;  /* 0x00007b00ff0477ac */ /* 0x000e620008000a00 */
[C---:B------:R-:W-:Y:S02]  /*3ce0*/  SHF.L.U64.HI R13, R4.reuse, 0x2, R5 ;  /* 0x00000002040d7819 */ /* 0x040fe40000010205 */
[----:B------:R-:W-:Y:S01]  /*3cf0*/  SHF.L.U32 R15, R4, 0x2, RZ ;  /* 0x00000002040f7819 */ /* 0x000fe200000006ff */
[----:B------:R-:W3:Y:S01]  /*3d00*/  LDCU.64 UR6, c[0x0][0x388] ;  /* 0x00007100ff0677ac */ /* 0x000ee20008000a00 */
[----:B------:R-:W-:Y:S02]  /*3d10*/  SHF.L.U32 R25, R25, 0x2, RZ ;  /* 0x0000000219197819 */ /* 0x000fe400000006ff */
[C---:B------:R-:W-:Y:S01]  /*3d20*/  SHF.L.U64.HI R19, R3.reuse, 0x2, R0 ;  /* 0x0000000203137819 */ /* 0x040fe20000010200 */
[----:B------:R-:W4:Y:S01]  /*3d30*/  LDCU.64 UR8, c[0x0][0x390] ;  /* 0x00007200ff0877ac */ /* 0x000f220008000a00 */
[----:B------:R-:W-:-:S07]  /*3d40*/  SHF.L.U32 R21, R3, 0x2, RZ ;  /* 0x0000000203157819 */ /* 0x000fce00000006ff */
.L_x_859:
[C---:B------:R-:W-:Y:S02]  /*3d50*/  SHF.L.U32 R2, R20.reuse, 0x2, RZ ;  /* 0x0000000214027819 */ /* 0x040fe400000006ff */
[----:B------:R-:W-:Y:S02]  /*3d60*/  SHF.L.U64.HI R17, R20, 0x2, R17 ;  /* 0x0000000214117819 */ /* 0x000fe40000010211 */
[----:B-1----:R-:W-:-:S04]  /*3d70*/  IADD3 R4, P0, PT, R2, UR4, RZ ;  /* 0x0000000402047c10 */ /* 0x002fc8000ff1e0ff */
[----:B------:R-:W-:Y:S02]  /*3d80*/  IADD3.X R5, PT, PT, R17, UR5, RZ, P0, !PT ;  /* 0x0000000511057c10 */ /* 0x000fe400087fe4ff */
[C---:B------:R-:W-:Y:S02]  /*3d90*/  IADD3 R6, P0, PT, R4.reuse, R21, RZ ;  /* 0x0000001504067210 */ /* 0x040fe40007f1e0ff */
[C---:B0-----:R-:W-:Y:S02]  /*3da0*/  IADD3 R10, P2, PT, R4.reuse, R25, RZ ;  /* 0x00000019040a7210 */ /* 0x041fe40007f5e0ff */
[C---:B------:R-:W-:Y:S02]  /*3db0*/  IADD3.X R7, PT, PT, R5.reuse, R19, RZ, P0, !PT ;  /* 0x0000001305077210 */ /* 0x040fe400007fe4ff */
[----:B------:R-:W-:Y:S02]  /*3dc0*/  IADD3 R8, P1, PT, R4, R15, RZ ;  /* 0x0000000f04087210 */ /* 0x000fe40007f3e0ff */
[C---:B------:R-:W-:Y:S01]  /*3dd0*/  IADD3.X R11, PT, PT, R5.reuse, R23, RZ, P2, !PT ;  /* 0x00000017050b7210 */ /* 0x040fe200017fe4ff */
[----:B------:R0:W5:Y:S01]  /*3de0*/  LDG.E R4, desc[UR20][R4.64] ;  /* 0x0000001404047981 */ /* 0x000162000c1e1900 */
[----:B------:R-:W-:-:S03]  /*3df0*/  IADD3.X R9, PT, PT, R5, R13, RZ, P1, !PT ;  /* 0x0000000d05097210 */ /* 0x000fc60000ffe4ff */
[----:B------:R-:W5:Y:S04]  /*3e00*/  LDG.E R7, desc[UR20][R6.64] ;  /* 0x0000001406077981 */ /* 0x000f68000c1e1900 */
[----:B------:R-:W5:Y:S04]  /*3e10*/  LDG.E R8, desc[UR20][R8.64] ;  /* 0x0000001408087981 */ /* 0x000f68000c1e1900 */
[----:B------:R-:W5:Y:S01]  /*3e20*/  LDG.E R11, desc[UR20][R10.64] ;  /* 0x000000140a0b7981 */ /* 0x000f62000c1e1900 */
[----:B------:R-:W-:Y:S02]  /*3e30*/  LOP3.LUT R12, R2, 0xfffffffc, RZ, 0xc0, !PT ;  /* 0xfffffffc020c7812 */ /* 0x000fe400078ec0ff */
[----:B--2---:R-:W-:-:S02]  /*3e40*/  LOP3.LUT R14, R17, 0x1, RZ, 0xc0, !PT ;  /* 0x00000001110e7812 */ /* 0x004fc400078ec0ff */
[----:B---3--:R-:W-:Y:S02]  /*3e50*/  IADD3 R26, P0, PT, R12, UR6, RZ ;  /* 0x000000060c1a7c10 */ /* 0x008fe4000ff1e0ff */
[----:B0-----:R-:W-:Y:S02]  /*3e60*/  LOP3.LUT R5, R17, 0x3, RZ, 0xc0, !PT ;  /* 0x0000000311057812 */ /* 0x001fe400078ec0ff */
[----:B------:R-:W-:Y:S02]  /*3e70*/  IADD3.X R27, PT, PT, R14, UR7, RZ, P0, !PT ;  /* 0x000000070e1b7c10 */ /* 0x000fe400087fe4ff */
[----:B----4-:R-:W-:-:S04]  /*3e80*/  IADD3 R28, P0, PT, R12, UR8, RZ ;  /* 0x000000080c1c7c10 */ /* 0x010fc8000ff1e0ff */
[----:B------:R-:W-:Y:S02]  /*3e90*/  IADD3.X R29, PT, PT, R14, UR9, RZ, P0, !PT ;  /* 0x000000090e1d7c10 */ /* 0x000fe400087fe4ff */
[----:B-----5:R-:W-:Y:S02]  /*3ea0*/  F2FP.BF16.F32.PACK_AB R31, R7, R4 ;  /* 0x00000004071f723e */ /* 0x020fe400000010ff */
[----:B------:R-:W-:-:S04]  /*3eb0*/  IADD3 R4, P1, PT, R12, UR4, RZ ;  /* 0x000000040c047c10 */ /* 0x000fc8000ff3e0ff */
[----:B------:R-:W-:Y:S02]  /*3ec0*/  IADD3.X R5, PT, PT, R5, UR5, RZ, P1, !PT ;  /* 0x0000000505057c10 */ /* 0x000fe40008ffe4ff */
[----:B------:R-:W-:Y:S02]  /*3ed0*/  F2FP.BF16.F32.PACK_AB R33, R11, R8 ;  /* 0x000000080b21723e */ /* 0x000fe400000010ff */
        /* <DEDUP_REMOVED lines=42> */
[----:B------:R-:W4:Y:S04]  /*4180*/  LDG.E R6, desc[UR20][R6.64+0x1800] ;  /* 0x0018001406067981 */ /* 0x000f28000c1e1900 */
[----:B------:R-:W4:Y:S01]  /*4190*/  LDG.E R9, desc[UR20][R8.64+0x1800] ;  /* 0x0018001408097981 */ /* 0x000f22000c1e1900 */
        /* <DEDUP_REMOVED lines=13> */
[----:B----4-:R-:W-:-:S03]  /*4270*/  F2FP.BF16.F32.PACK_AB R5, R9, R6 ;  /* 0x000000060905723e */ /* 0x010fc600000010ff */
[----:B------:R1:W-:Y:S04]  /*4280*/  STG.E desc[UR20][R30.64], R11 ;  /* 0x0000000b1e007986 */ /* 0x0003e8000c101914 */
[----:B------:R1:W-:Y:S02]  /*4290*/  STG.E desc[UR20][R28.64], R5 ;  /* 0x000000051c007986 */ /* 0x0003e4000c101914 */
[----:B------:R-:W-:Y:S05]  /*42a0*/  @P0 BRA `(.L_x_859) ;  /* 0xfffffff800a80947 */ /* 0x000fea000383ffff */
[----:B------:R-:W-:Y:S05]  /*42b0*/  EXIT ;  /* 0x000000000000794d */ /* 0x000fea0003800000 */
.L_x_860:
        /* <DEDUP_REMOVED lines=12> */
.L_x_3423:


//--------------------- .text._Z35group_norm_nhwc_bwd_one_pass_kernelI11Fp16IOBf16WLi128ELi32ELi512EEv26Group_norm_nhwc_bwd_params --------------------------
	.section	.text._Z35group_norm_nhwc_bwd_one_pass_kernelI11Fp16IOBf16WLi128ELi32ELi512EEv26Group_norm_nhwc_bwd_params,"ax",@progbits
	.align	128
        .global         _Z35group_norm_nhwc_bwd_one_pass_kernelI11Fp16IOBf16WLi128ELi32ELi512EEv26Group_norm_nhwc_bwd_params
        .type           _Z35group_norm_nhwc_bwd_one_pass_kernelI11Fp16IOBf16WLi128ELi32ELi512EEv26Group_norm_nhwc_bwd_params,@function
        .size           _Z35group_norm_nhwc_bwd_one_pass_kernelI11Fp16IOBf16WLi128ELi32ELi512EEv26Group_norm_nhwc_bwd_params,(.L_x_3424 - _Z35group_norm_nhwc_bwd_one_pass_kernelI11Fp16IOBf16WLi128ELi32ELi512EEv26Group_norm_nhwc_bwd_params)
        .other          _Z35group_norm_nhwc_bwd_one_pass_kernelI11Fp16IOBf16WLi128ELi32ELi512EEv26Group_norm_nhwc_bwd_params,@"STO_CUDA_ENTRY STV_DEFAULT"
_Z35group_norm_nhwc_bwd_one_pass_kernelI11Fp16IOBf16WLi128ELi32ELi512EEv26Group_norm_nhwc_bwd_params:
.text._Z35group_norm_nhwc_bwd_one_pass_kernelI11Fp16IOBf16WLi128ELi32ELi512EEv26Group_norm_nhwc_bwd_params:
        /* <DEDUP_REMOVED lines=10> */
.L_x_892:
[----:B-1----:R-:W1:Y:S01]  /*00a0*/  LDC R10, c[0x0][0x410] ;  /* 0x00010400ff0a7b82 */ /* 0x002e620000000800 */
[----:B------:R-:W-:Y:S01]  /*00b0*/  HFMA2 R2, -RZ, RZ, 0, 0 ;  /* 0x00000000ff027431 */ /* 0x000fe200000001ff */
[----:B0-----:R-:W-:Y:S01]  /*00c0*/  IABS R8, UR8 ;  /* 0x0000000800087c13 */ /* 0x001fe20008000000 */
[----:B------:R-:W2:Y:S01]  /*00d0*/  LDCU UR5, c[0x0][0x41c] ;  /* 0x00008380ff0577ac */ /* 0x000ea20008000800 */
[----:B------:R-:W-:Y:S01]  /*00e0*/  ISETP.LE.AND P2, PT, RZ, UR8, PT ;  /* 0x00000008ff007c0c */ /* 0x000fe2000bf43270 */
[----:B------:R-:W3:Y:S01]  /*00f0*/  LDCU.128 UR16, c[0x0][0x400] ;  /* 0x00008000ff1077ac */ /* 0x000ee20008000c00 */
[----:B------:R-:W4:Y:S01]  /*0100*/  LDCU.64 UR6, c[0x0][0x3b8] ;  /* 0x00007700ff0677ac */ /* 0x000f220008000a00 */
[----:B-1----:R-:W-:-:S04]  /*0110*/  IABS R7, R10 ;  /* 0x0000000a00077213 */ /* 0x002fc80000000000 */
[----:B------:R-:W1:Y:S01]  /*0120*/  I2F.RP R4, R7 ;  /* 0x0000000700047306 */ /* 0x000e620000209400 */
[----:B----4-:R-:W-:-:S07]  /*0130*/  UIMAD.WIDE UR6, UR8, 0x8, UR6 ;  /* 0x00000008080678a5 */ /* 0x010fce000f8e0206 */
[----:B-1----:R-:W1:Y:S02]  /*0140*/  MUFU.RCP R4, R4 ;  /* 0x0000000400047308 */ /* 0x002e640000001000 */
[----:B-1----:R-:W-:-:S06]  /*0150*/  IADD3 R3, PT, PT, R4, 0xffffffe, RZ ;  /* 0x0ffffffe04037810 */ /* 0x002fcc0007ffe0ff */
[----:B------:R-:W1:Y:S02]  /*0160*/  F2I.FTZ.U32.TRUNC.NTZ R3, R3 ;  /* 0x0000000300037305 */ /* 0x000e64000021f000 */
[----:B-1----:R-:W-:-:S05]  /*0170*/  IADD3 R0, PT, PT, RZ, -R3, RZ ;  /* 0x80000003ff007210 */ /* 0x002fca0007ffe0ff */
[----:B------:R-:W-:Y:S02]  /*0180*/  IMAD R9, R0, R7, RZ ;  /* 0x0000000700097224 */ /* 0x000fe400078e02ff */
[----:B------:R-:W1:Y:S02]  /*0190*/  S2R R0, SR_TID.X ;  /* 0x0000000000007919 */ /* 0x000e640000002100 */
[----:B------:R-:W-:Y:S01]  /*01a0*/  IMAD.HI.U32 R6, R3, R9, R2 ;  /* 0x0000000903067227 */ /* 0x000fe200078e0002 */
[----:B------:R-:W-:Y:S01]  /*01b0*/  LOP3.LUT R9, RZ, R10, RZ, 0x33, !PT ;  /* 0x0000000aff097212 */ /* 0x000fe200078e33ff */
[----:B------:R-:W2:Y:S04]  /*01c0*/  S2R R2, SR_CTAID.X ;  /* 0x0000000000027919 */ /* 0x000ea80000002500 */
[----:B------:R-:W-:-:S05]  /*01d0*/  IMAD.HI.U32 R6, R6, R8, RZ ;  /* 0x0000000806067227 */ /* 0x000fca00078e00ff */
[----:B------:R-:W-:-:S05]  /*01e0*/  IADD3 R4, PT, PT, -R6, RZ, RZ ;  /* 0x000000ff06047210 */ /* 0x000fca0007ffe1ff */
[----:B------:R-:W-:Y:S01]  /*01f0*/  IMAD R4, R7, R4, R8 ;  /* 0x0000000407047224 */ /* 0x000fe200078e0208 */
[----:B------:R-:W-:-:S04]  /*0200*/  LOP3.LUT R8, R10, UR8, RZ, 0x3c, !PT ;  /* 0x000000080a087c12 */ /* 0x000fc8000f8e3cff */
[----:B------:R-:W-:Y:S02]  /*0210*/  ISETP.GT.U32.AND P4, PT, R7, R4, PT ;  /* 0x000000040700720c */ /* 0x000fe40003f84070 */
[----:B------:R-:W-:Y:S02]  /*0220*/  ISETP.GE.AND P1, PT, R8, RZ, PT ;  /* 0x000000ff0800720c */ /* 0x000fe40003f26270 */
[----:B-1----:R-:W-:Y:S02]  /*0230*/  SHF.R.U32.HI R3, RZ, 0x4, R0 ;  /* 0x00000004ff037819 */ /* 0x002fe40000011600 */
[----:B------:R-:W-:-:S07]  /*0240*/  SHF.L.U32 R22, R0, 0x1, RZ ;  /* 0x0000000100167819 */ /* 0x000fce00000006ff */
[-C--:B------:R-:W-:Y:S01]  /*0250*/  @!P4 IADD3 R4, PT, PT, R4, -R7.reuse, RZ ;  /* 0x800000070404c210 */ /* 0x080fe20007ffe0ff */
[----:B--2---:R-:W-:Y:S01]  /*0260*/  IMAD R3, R2, UR5, R3 ;  /* 0x0000000502037c24 */ /* 0x004fe2000f8e0203 */
[----:B------:R-:W-:Y:S02]  /*0270*/  @!P4 IADD3 R6, PT, PT, R6, 0x1, RZ ;  /* 0x000000010606c810 */ /* 0x000fe40007ffe0ff */
[----:B------:R-:W-:Y:S02]  /*0280*/  ISETP.GE.U32.AND P3, PT, R4, R7, PT ;  /* 0x000000070400720c */ /* 0x000fe40003f66070 */
[----:B---3--:R-:W-:Y:S02]  /*0290*/  ISETP.GE.U32.AND P0, PT, R3, UR16, PT ;  /* 0x0000001003007c0c */ /* 0x008fe4000bf06070 */
[----:B------:R-:W-:Y:S02]  /*02a0*/  SHF.R.S32.HI R11, RZ, 0x1f, R3 ;  /* 0x0000001fff0b7819 */ /* 0x000fe40000011403 */
[----:B------:R-:W-:-:S02]  /*02b0*/  ISETP.GT.U32.AND P4, PT, R7, R4, PT ;  /* 0x000000040700720c */ /* 0x000fc40003f84070 */
[----:B------:R-:W-:Y:S02]  /*02c0*/  IADD3 R7, PT, PT, R4, -R7, RZ ;  /* 0x8000000704077210 */ /* 0x000fe40007ffe0ff */
[----:B------:R-:W-:Y:S02]  /*02d0*/  ISETP.GE.AND.EX P0, PT, R11, UR17, PT, P0 ;  /* 0x000000110b007c0c */ /* 0x000fe4000bf06300 */
[----:B------:R-:W-:Y:S02]  /*02e0*/  SEL R4, R7, R4, !P4 ;  /* 0x0000000407047207 */ /* 0x000fe40006000000 */
[----:B------:R-:W-:Y:S02]  /*02f0*/  @P3 IADD3 R6, PT, PT, R6, 0x1, RZ ;  /* 0x0000000106063810 */ /* 0x000fe40007ffe0ff */
[----:B------:R-:W-:Y:S02]  /*0300*/  ISETP.NE.AND P3, PT, R10, RZ, PT ;  /* 0x000000ff0a00720c */ /* 0x000fe40003f65270 */
[----:B------:R-:W-:-:S02]  /*0310*/  MOV R8, R6 ;  /* 0x0000000600087202 */ /* 0x000fc40000000f00 */
[----:B------:R-:W-:Y:S02]  /*0320*/  @!P2 IADD3 R4, PT, PT, -R4, RZ, RZ ;  /* 0x000000ff0404a210 */ /* 0x000fe40007ffe1ff */
[----:B------:R-:W-:Y:S01]  /*0330*/  @!P1 IADD3 R8, PT, PT, -R8, RZ, RZ ;  /* 0x000000ff08089210 */ /* 0x000fe20007ffe1ff */
[----:B------:R-:W1:Y:S01]  /*0340*/  @!P0 LDC.64 R6, c[0x0][0x3f8] ;  /* 0x0000fe00ff068b82 */ /* 0x000e620000000a00 */
[----:B------:R-:W-:Y:S02]  /*0350*/  SEL R31, R9, R4, !P3 ;  /* 0x00000004091f7207 */ /* 0x000fe40005800000 */
[----:B------:R-:W-:Y:S02]  /*0360*/  IADD3 R37, PT, PT, R3, 0x20, RZ ;  /* 0x0000002003257810 */ /* 0x000fe40007ffe0ff */
[----:B------:R-:W-:Y:S02]  /*0370*/  SEL R9, R9, R8, !P3 ;  /* 0x0000000809097207 */ /* 0x000fe40005800000 */
[----:B------:R-:W-:Y:S01]  /*0380*/  ISETP.GE.U32.AND P1, PT, R37, UR16, PT ;  /* 0x0000001025007c0c */ /* 0x000fe2000bf26070 */
[----:B------:R-:W2:Y:S01]  /*0390*/  @!P0 LDC.64 R20, c[0x0][0x398] ;  /* 0x0000e600ff148b82 */ /* 0x000ea20000000a00 */
[----:B------:R-:W-:-:S02]  /*03a0*/  SHF.R.S32.HI R27, RZ, 0x1f, R37 ;  /* 0x0000001fff1b7819 */ /* 0x000fc40000011425 */
[----:B------:R-:W-:Y:S02]  /*03b0*/  SHF.L.U32 R13, R31, 0x5, RZ ;  /* 0x000000051f0d7819 */ /* 0x000fe400000006ff */
[----:B------:R-:W-:Y:S02]  /*03c0*/  SHF.R.S32.HI R4, RZ, 0x1f, R9 ;  /* 0x0000001fff047819 */ /* 0x000fe40000011409 */
[----:B------:R-:W-:Y:S02]  /*03d0*/  ISETP.GE.AND.EX P1, PT, R27, UR17, PT, P1 ;  /* 0x000000111b007c0c */ /* 0x000fe4000bf26310 */
[----:B------:R-:W-:Y:S01]  /*03e0*/  LOP3.LUT R22, R13, 0x1e, R22, 0xf8, !PT ;  /* 0x0000001e0d167812 */ /* 0x000fe200078ef816 */
[----:B------:R-:W-:Y:S01]  /*03f0*/  IMAD R4, R4, UR18, RZ ;  /* 0x0000001204047c24 */ /* 0x000fe2000f8e02ff */
[----:B------:R-:W-:Y:S02]  /*0400*/  SHF.R.S32.HI R23, RZ, 0x1f, R13 ;  /* 0x0000001fff177819 */ /* 0x000fe4000001140d */
[----:B------:R-:W-:Y:S01]  /*0410*/  MOV R8, UR6 ;  /* 0x0000000600087c02 */ /* 0x000fe20008000f00 */
[C---:B------:R-:W-:Y:S01]  /*0420*/  IMAD R35, R9.reuse, UR19, R4 ;  /* 0x0000001309237c24 */ /* 0x040fe2000f8e0204 */
[----:B------:R-:W3:Y:S01]  /*0430*/  @!P0 LDC.64 R12, c[0x0][0x3a0] ;  /* 0x0000e800ff0c8b82 */ /* 0x000ee20000000a00 */
[----:B------:R-:W-:Y:S01]  /*0440*/  IMAD.WIDE.U32 R32, R9, UR18, R22 ;  /* 0x0000001209207c25 */ /* 0x000fe2000f8e0016 */
[----:B------:R-:W-:Y:S01]  /*0450*/  MOV R9, UR7 ;  /* 0x0000000700097c02 */ /* 0x000fe20008000f00 */
[----:B------:R-:W4:Y:S01]  /*0460*/  LDCU.U8 UR6, c[0x0][0x414] ;  /* 0x00008280ff0677ac */ /* 0x000f220008000000 */
[----:B------:R-:W-:Y:S01]  /*0470*/  IADD3 R25, PT, PT, R3, 0x40, RZ ;  /* 0x0000004003197810 */ /* 0x000fe20007ffe0ff */
[----:B-1----:R-:W-:Y:S01]  /*0480*/  @!P0 IMAD R4, R11, R6, RZ ;  /* 0x000000060b048224 */ /* 0x002fe200078e02ff */
[----:B------:R-:W-:-:S02]  /*0490*/  IADD3 R35, PT, PT, R33, R35, RZ ;  /* 0x0000002321237210 */ /* 0x000fc40007ffe0ff */
[----:B------:R-:W1:Y:S01]  /*04a0*/  @!P1 LDC.64 R18, c[0x0][0x3f8] ;  /* 0x0000fe00ff129b82 */ /* 0x000e620000000a00 */
[----:B------:R-:W4:Y:S01]  /*04b0*/  LDG.E.64 R8, desc[UR12][R8.64] ;  /* 0x0000000c08087981 */ /* 0x000f22000c1e1b00 */
[----:B------:R-:W-:Y:S01]  /*04c0*/  @!P0 MOV R34, R32 ;  /* 0x0000002000228202 */ /* 0x000fe20000000f00 */
[----:B------:R-:W-:Y:S01]  /*04d0*/  @!P0 IMAD R11, R3, R7, R4 ;  /* 0x00000007030b8224 */ /* 0x000fe200078e0204 */
[----:B------:R-:W-:Y:S02]  /*04e0*/  ISETP.GE.U32.AND P2, PT, R25, UR16, PT ;  /* 0x0000001019007c0c */ /* 0x000fe4000bf46070 */
[----:B------:R-:W-:Y:S01]  /*04f0*/  SHF.R.S32.HI R23, RZ, 0x1f, R25 ;  /* 0x0000001fff177819 */ /* 0x000fe20000011419 */
[C---:B------:R-:W-:Y:S01]  /*0500*/  @!P0 IMAD.WIDE.U32 R6, R3.reuse, R6, R34 ;  /* 0x0000000603068225 */ /* 0x040fe200078e0022 */
[----:B------:R-:W-:Y:S02]  /*0510*/  IADD3 R3, PT, PT, R3, 0x60, RZ ;  /* 0x0000006003037810 */ /* 0x000fe40007ffe0ff */
[----:B------:R-:W-:-:S02]  /*0520*/  ISETP.GE.AND.EX P2, PT, R23, UR17, PT, P2 ;  /* 0x0000001117007c0c */ /* 0x000fc4000bf46320 */
[----:B------:R-:W-:Y:S02]  /*0530*/  @!P0 IADD3 R7, PT, PT, R7, R11, RZ ;  /* 0x0000000b07078210 */ /* 0x000fe40007ffe0ff */
[C---:B------:R-:W-:Y:S01]  /*0540*/  @!P0 SHF.L.U32 R29, R6.reuse, 0x1, RZ ;  /* 0x00000001061d8819 */ /* 0x040fe200000006ff */
[----:B------:R-:W0:Y:S01]  /*0550*/  @!P1 LDC.64 R10, c[0x0][0x3a0] ;  /* 0x0000e800ff0a9b82 */ /* 0x000e220000000a00 */
[----:B------:R-:W-:Y:S02]  /*0560*/  @!P0 SHF.L.U64.HI R4, R6, 0x1, R7 ;  /* 0x0000000106048819 */ /* 0x000fe40000010207 */
[----:B------:R-:W-:Y:S02]  /*0570*/  ISETP.GE.U32.AND P3, PT, R3, UR16, PT ;  /* 0x0000001003007c0c */ /* 0x000fe4000bf66070 */
[----:B------:R-:W-:Y:S02]  /*0580*/  SHF.R.S32.HI R15, RZ, 0x1f, R3 ;  /* 0x0000001fff0f7819 */ /* 0x000fe40000011403 */
[C---:B---3--:R-:W-:Y:S01]  /*0590*/  @!P0 IADD3 R26, P4, PT, R29.reuse, R12, RZ ;  /* 0x0000000c1d1a8210 */ /* 0x048fe20007f9e0ff */
[----:B------:R-:W3:Y:S01]  /*05a0*/  @!P2 LDC.64 R16, c[0x0][0x3f8] ;  /* 0x0000fe00ff10ab82 */ /* 0x000ee20000000a00 */
[----:B--2---:R-:W-:Y:S01]  /*05b0*/  @!P0 IADD3 R12, P5, PT, R29, R20, RZ ;  /* 0x000000141d0c8210 */ /* 0x004fe20007fbe0ff */
[----:B-1----:R-:W-:Y:S01]  /*05c0*/  @!P1 IMAD R14, R27, R18, RZ ;  /* 0x000000121b0e9224 */ /* 0x002fe200078e02ff */
[----:B------:R-:W-:-:S02]  /*05d0*/  ISETP.GE.AND.EX P3, PT, R15, UR17, PT, P3 ;  /* 0x000000110f007c0c */ /* 0x000fc4000bf66330 */
[C---:B------:R-:W-:Y:S02]  /*05e0*/  @!P0 IADD3.X R27, PT, PT, R4.reuse, R13, RZ, P4, !PT ;  /* 0x0000000d041b8210 */ /* 0x040fe400027fe4ff */
[----:B------:R-:W-:Y:S01]  /*05f0*/  @!P0 IADD3.X R13, PT, PT, R4, R21, RZ, P5, !PT ;  /* 0x00000015040d8210 */ /* 0x000fe20002ffe4ff */
[----:B------:R-:W1:Y:S01]  /*0600*/  @!P1 LDC.64 R6, c[0x0][0x398] ;  /* 0x0000e600ff069b82 */ /* 0x000e620000000a00 */
[----:B------:R-:W-:Y:S02]  /*0610*/  @!P1 MOV R20, R32 ;  /* 0x0000002000149202 */ /* 0x000fe40000000f00 */
[----:B------:R-:W-:Y:S01]  /*0620*/  @!P1 MOV R21, R35 ;  /* 0x0000002300159202 */ /* 0x000fe20000000f00 */
[C---:B------:R-:W-:Y:S02]  /*0630*/  @!P1 IMAD R19, R37.reuse, R19, R14 ;  /* 0x0000001325139224 */ /* 0x040fe400078e020e */
[----:B------:R-:W-:-:S05]  /*0640*/  @!P1 IMAD.WIDE.U32 R20, R37, R18, R20 ;  /* 0x0000001225149225 */ /* 0x000fca00078e0014 */
[----:B------:R-:W-:Y:S02]  /*0650*/  @!P1 IADD3 R37, PT, PT, R21, R19, RZ ;  /* 0x0000001315259210 */ /* 0x000fe40007ffe0ff */
[----:B------:R-:W2:Y:S01]  /*0660*/  @!P3 LDC.64 R18, c[0x0][0x3f8] ;  /* 0x0000fe00ff12bb82 */ /* 0x000ea20000000a00 */
[----:B------:R-:W-:Y:S02]  /*0670*/  CS2R R28, SRZ ;  /* 0x00000000001c7805 */ /* 0x000fe4000001ff00 */
[----:B------:R-:W-:-:S04]  /*0680*/  @!P1 SHF.L.U32 R21, R20, 0x1, RZ ;  /* 0x0000000114159819 */ /* 0x000fc800000006ff */
[----:B------:R3:W5:Y:S04]  /*0690*/  @!P0 LDG.E R29, desc[UR12][R26.64] ;  /* 0x0000000c1a1d8981 */ /* 0x000768000c1e1900 */
[----:B------:R1:W5:Y:S01]  /*06a0*/  @!P0 LDG.E R28, desc[UR12][R12.64] ;  /* 0x0000000c0c1c8981 */ /* 0x000362000c1e1900 */
[----:B----4-:R-:W-:Y:S02]  /*06b0*/  ISETP.NE.AND P0, PT, RZ, UR6, PT ;  /* 0x00000006ff007c0c */ /* 0x010fe4000bf05270 */
[----:B------:R-:W-:Y:S02]  /*06c0*/  @!P1 SHF.L.U64.HI R4, R20, 0x1, R37 ;  /* 0x0000000114049819 */ /* 0x000fe40000010225 */
[----:B0-----:R-:W-:Y:S01]  /*06d0*/  @!P1 IADD3 R10, P4, PT, R21, R10, RZ ;  /* 0x0000000a150a9210 */ /* 0x001fe20007f9e0ff */
[----:B---3--:R-:W-:Y:S01]  /*06e0*/  @!P2 IMAD R14, R23, R16, RZ ;  /* 0x00000010170ea224 */ /* 0x008fe200078e02ff */
[----:B------:R-:W-:-:S02]  /*06f0*/  CS2R R26, SRZ ;  /* 0x00000000001a7805 */ /* 0x000fc4000001ff00 */
[----:B-1----:R-:W-:Y:S02]  /*0700*/  @!P1 IADD3 R24, P5, PT, R21, R6, RZ ;  /* 0x0000000615189210 */ /* 0x002fe40007fbe0ff */
[----:B------:R-:W-:Y:S01]  /*0710*/  @!P2 MOV R12, R32 ;  /* 0x00000020000ca202 */ /* 0x000fe20000000f00 */
[----:B------:R-:W0:Y:S01]  /*0720*/  @!P2 LDC.64 R20, c[0x0][0x3a0] ;  /* 0x0000e800ff14ab82 */ /* 0x000e220000000a00 */
[----:B------:R-:W-:Y:S02]  /*0730*/  @!P2 MOV R13, R35 ;  /* 0x00000023000da202 */ /* 0x000fe40000000f00 */
[C---:B------:R-:W-:Y:S01]  /*0740*/  @!P1 IADD3.X R11, PT, PT, R4.reuse, R11, RZ, P4, !PT ;  /* 0x0000000b040b9210 */ /* 0x040fe200027fe4ff */
[C---:B------:R-:W-:Y:S02]  /*0750*/  @!P2 IMAD R23, R25.reuse, R17, R14 ;  /* 0x000000111917a224 */ /* 0x040fe400078e020e */
[----:B------:R-:W-:Y:S01]  /*0760*/  @!P2 IMAD.WIDE.U32 R16, R25, R16, R12 ;  /* 0x000000101910a225 */ /* 0x000fe200078e000c */
[----:B------:R-:W-:Y:S01]  /*0770*/  @!P1 IADD3.X R25, PT, PT, R4, R7, RZ, P5, !PT ;  /* 0x0000000704199210 */ /* 0x000fe20002ffe4ff */
[----:B------:R-:W1:Y:S01]  /*0780*/  @P0 LDC.64 R36, c[0x0][0x3b0] ;  /* 0x0000ec00ff240b82 */ /* 0x000e620000000a00 */
[----:B------:R3:W5:Y:S01]  /*0790*/  @!P1 LDG.E R27, desc[UR12][R10.64] ;  /* 0x0000000c0a1b9981 */ /* 0x000762000c1e1900 */
[----:B--2---:R-:W-:-:S06]  /*07a0*/  @!P3 IMAD R4, R15, R18, RZ ;  /* 0x000000120f04b224 */ /* 0x004fcc00078e02ff */
[----:B------:R-:W2:Y:S01]  /*07b0*/  @!P3 LDC.64 R12, c[0x0][0x3a0] ;  /* 0x0000e800ff0cbb82 */ /* 0x000ea20000000a00 */
[----:B------:R-:W-:Y:S01]  /*07c0*/  @!P2 IADD3 R23, PT, PT, R17, R23, RZ ;  /* 0x000000171117a210 */ /* 0x000fe20007ffe0ff */
[----:B------:R4:W5:Y:S06]  /*07d0*/  @!P1 LDG.E R26, desc[UR12][R24.64] ;  /* 0x0000000c181a9981 */ /* 0x00096c000c1e1900 */
[----:B---3--:R-:W3:Y:S08]  /*07e0*/  @!P2 LDC.64 R10, c[0x0][0x398] ;  /* 0x0000e600ff0aab82 */ /* 0x008ef00000000a00 */
[----:B------:R-:W2:Y:S08]  /*07f0*/  @!P3 LDC.64 R6, c[0x0][0x398] ;  /* 0x0000e600ff06bb82 */ /* 0x000eb00000000a00 */
[----:B------:R-:W2:Y:S01]  /*0800*/  LDC.64 R14, c[0x0][0x3a8] ;  /* 0x0000ea00ff0e7b82 */ /* 0x000ea20000000a00 */
[----:B----4-:R-:W-:-:S02]  /*0810*/  @!P3 MOV R24, R32 ;  /* 0x000000200018b202 */ /* 0x010fc40000000f00 */
[----:B------:R-:W-:Y:S02]  /*0820*/  @!P3 MOV R25, R35 ;  /* 0x000000230019b202 */ /* 0x000fe40000000f00 */
[C---:B------:R-:W-:Y:S02]  /*0830*/  @!P2 SHF.L.U32 R17, R16.reuse, 0x1, RZ ;  /* 0x000000011011a819 */ /* 0x040fe400000006ff */
[----:B------:R-:W-:Y:S01]  /*0840*/  @!P2 SHF.L.U64.HI R16, R16, 0x1, R23 ;  /* 0x000000011010a819 */ /* 0x000fe20000010217 */
[C---:B------:R-:W-:Y:S02]  /*0850*/  @!P3 IMAD R23, R3.reuse, R19, R4 ;  /* 0x000000130317b224 */ /* 0x040fe400078e0204 */
[----:B------:R-:W-:Y:S01]  /*0860*/  @!P3 IMAD.WIDE.U32 R18, R3, R18, R24 ;  /* 0x000000120312b225 */ /* 0x000fe200078e0018 */
[----:B0-----:R-:W-:-:S04]  /*0870*/  @!P2 IADD3 R20, P1, PT, R17, R20, RZ ;  /* 0x000000141114a210 */ /* 0x001fc80007f3e0ff */
[----:B------:R-:W-:Y:S02]  /*0880*/  @!P3 IADD3 R23, PT, PT, R19, R23, RZ ;  /* 0x000000171317b210 */ /* 0x000fe40007ffe0ff */
[----:B------:R-:W-:Y:S01]  /*0890*/  @!P3 SHF.L.U32 R19, R18, 0x1, RZ ;  /* 0x000000011213b819 */ /* 0x000fe200000006ff */
[----:B-1----:R-:W-:Y:S01]  /*08a0*/  @P0 IMAD.WIDE R36, R22, 0x2, R36 ;  /* 0x0000000216240825 */ /* 0x002fe200078e0224 */
[----:B------:R-:W-:Y:S02]  /*08b0*/  @!P2 IADD3.X R21, PT, PT, R16, R21, RZ, P1, !PT ;  /* 0x000000151015a210 */ /* 0x000fe40000ffe4ff */
[----:B---3--:R-:W-:Y:S02]  /*08c0*/  @!P2 IADD3 R10, P1, PT, R17, R10, RZ ;  /* 0x0000000a110aa210 */ /* 0x008fe40007f3e0ff */
[----:B------:R-:W-:Y:S01]  /*08d0*/  @!P3 SHF.L.U64.HI R18, R18, 0x1, R23 ;  /* 0x000000011212b819 */ /* 0x000fe20000010217 */
[----:B--2---:R-:W-:Y:S01]  /*08e0*/  IMAD.WIDE R14, R22, 0x2, R14 ;  /* 0x00000002160e7825 */ /* 0x004fe200078e020e */
[----:B------:R-:W-:-:S02]  /*08f0*/  @!P3 IADD3 R12, P4, PT, R19, R12, RZ ;  /* 0x0000000c130cb210 */ /* 0x000fc40007f9e0ff */
[----:B------:R-:W-:Y:S02]  /*0900*/  @!P3 IADD3 R6, P5, PT, R19, R6, RZ ;  /* 0x000000061306b210 */ /* 0x000fe40007fbe0ff */
[----:B------:R-:W-:Y:S02]  /*0910*/  CS2R R24, SRZ ;  /* 0x0000000000187805 */ /* 0x000fe4000001ff00 */
[----:B------:R-:W-:Y:S01]  /*0920*/  CS2R R22, SRZ ;  /* 0x0000000000167805 */ /* 0x000fe2000001ff00 */
[----:B------:R-:W2:Y:S01]  /*0930*/  @P0 LDG.E.U16 R3, desc[UR12][R36.64] ;  /* 0x0000000c24030981 */ /* 0x000ea2000c1e1500 */
[----:B------:R-:W-:Y:S02]  /*0940*/  @!P2 IADD3.X R11, PT, PT, R16, R11, RZ, P1, !PT ;  /* 0x0000000b100ba210 */ /* 0x000fe40000ffe4ff */
[C---:B------:R-:W-:Y:S01]  /*0950*/  @!P3 IADD3.X R13, PT, PT, R18.reuse, R13, RZ, P4, !PT ;  /* 0x0000000d120db210 */ /* 0x040fe200027fe4ff */
[----:B------:R-:W3:Y:S01]  /*0960*/  @P0 LDG.E.U16 R4, desc[UR12][R36.64+0x2] ;  /* 0x0000020c24040981 */ /* 0x000ee2000c1e1500 */
[----:B------:R-:W-:-:S03]  /*0970*/  @!P3 IADD3.X R7, PT, PT, R18, R7, RZ, P5, !PT ;  /* 0x000000071207b210 */ /* 0x000fc60002ffe4ff */
[----:B------:R-:W4:Y:S04]  /*0980*/  LDG.E.U16 R16, desc[UR12][R14.64] ;  /* 0x0000000c0e107981 */ /* 0x000f28000c1e1500 */
[----:B------:R-:W4:Y:S04]  /*0990*/  LDG.E.U16 R17, desc[UR12][R14.64+0x2] ;  /* 0x0000020c0e117981 */ /* 0x000f28000c1e1500 */
[----:B------:R-:W5:Y:S04]  /*09a0*/  @!P2 LDG.E R24, desc[UR12][R10.64] ;  /* 0x0000000c0a18a981 */ /* 0x000f68000c1e1900 */
[----:B------:R-:W5:Y:S04]  /*09b0*/  @!P3 LDG.E R23, desc[UR12][R12.64] ;  /* 0x0000000c0c17b981 */ /* 0x000f68000c1e1900 */
[----:B------:R-:W5:Y:S01]  /*09c0*/  @!P3 LDG.E R22, desc[UR12][R6.64] ;  /* 0x0000000c0616b981 */ /* 0x000f62000c1e1900 */
[----:B------:R-:W-:-:S03]  /*09d0*/  UISETP.NE.AND UP1, UPT, UR6, URZ, UPT ;  /* 0x000000ff0600728c */ /* 0x000fc6000bf25270 */
[----:B------:R0:W5:Y:S01]  /*09e0*/  @!P2 LDG.E R25, desc[UR12][R20.64] ;  /* 0x0000000c1419a981 */ /* 0x000162000c1e1900 */
[----:B------:R-:W-:Y:S01]  /*09f0*/  UMOV UR9, 0x3f800000 ;  /* 0x3f80000000097882 */ /* 0x000fe20000000000 */
[----:B0-----:R-:W-:Y:S02]  /*0a00*/  CS2R R20, SRZ ;  /* 0x0000000000147805 */ /* 0x001fe4000001ff00 */
[----:B------:R-:W-:-:S13]  /*0a10*/  R2UR UR14, R8 ;  /* 0x00000000080e72ca */ /* 0x000fda00000e0000 */
        /* <DEDUP_REMOVED lines=10> */
[----:B--2---:R-:W-:Y:S02]  /*0ac0*/  @P0 SHF.L.U32 R20, R3, 0x10, RZ ;  /* 0x0000001003140819 */ /* 0x004fe400000006ff */
[----:B---3--:R-:W-:Y:S02]  /*0ad0*/  @P0 SHF.L.U32 R21, R4, 0x10, RZ ;  /* 0x0000001004150819 */ /* 0x008fe400000006ff */
[----:B----4-:R-:W-:Y:S02]  /*0ae0*/  SHF.L.U32 R3, R16, 0x10, RZ ;  /* 0x0000001010037819 */ /* 0x010fe400000006ff */
[----:B------:R-:W-:Y:S01]  /*0af0*/  SHF.L.U32 R4, R17, 0x10, RZ ;  /* 0x0000001011047819 */ /* 0x000fe200000006ff */
[----:B------:R-:W-:Y:S06]  /*0b00*/  BRA.U UP1, `(.L_x_862) ;  /* 0x0000000501247547 */ /* 0x000fec000b800000 */
[--C-:B-----5:R-:W-:Y:S02]  /*0b10*/  HADD2.F32 R8, -RZ, R29.reuse.H0_H0 ;  /* 0x2000001dff087230 */ /* 0x120fe40000004100 */
[----:B------:R-:W-:Y:S02]  /*0b20*/  HADD2.F32 R9, -RZ, R29.H1_H1 ;  /* 0x3000001dff097230 */ /* 0x000fe40000004100 */
[--C-:B------:R-:W-:Y:S02]  /*0b30*/  HADD2.F32 R6, -RZ, R28.reuse.H0_H0 ;  /* 0x2000001cff067230 */ /* 0x100fe40000004100 */
[----:B------:R-:W-:Y:S01]  /*0b40*/  FADD.FTZ R8, R8, -UR14 ;  /* 0x8000000e08087e21 */ /* 0x000fe20008010000 */
[----:B------:R-:W-:Y:S02]  /*0b50*/  HADD2.F32 R7, -RZ, R28.H1_H1 ;  /* 0x3000001cff077230 */ /* 0x000fe40000004100 */
[----:B------:R-:W-:Y:S01]  /*0b60*/  FADD.FTZ R10, R9, -UR14 ;  /* 0x8000000e090a7e21 */ /* 0x000fe20008010000 */
[----:B------:R-:W-:-:S02]  /*0b70*/  HADD2.F32 R14, -RZ, R27.H0_H0 ;  /* 0x2000001bff0e7230 */ /* 0x000fc40000004100 */
[----:B------:R-:W-:Y:S01]  /*0b80*/  FMUL.FTZ R12, R3, R6 ;  /* 0x00000006030c7220 */ /* 0x000fe20000410000 */
[----:B------:R-:W-:Y:S01]  /*0b90*/  FMUL.FTZ R9, R8, UR9 ;  /* 0x0000000908097c20 */ /* 0x000fe20008410000 */
[----:B------:R-:W-:Y:S01]  /*0ba0*/  FMUL.FTZ R8, R10, UR9 ;  /* 0x000000090a087c20 */ /* 0x000fe20008410000 */
[----:B------:R-:W-:Y:S01]  /*0bb0*/  FMUL.FTZ R11, R4, R7 ;  /* 0x00000007040b7220 */ /* 0x000fe20000410000 */
[----:B------:R-:W-:Y:S01]  /*0bc0*/  FADD.FTZ R10, RZ, R12 ;  /* 0x0000000cff0a7221 */ /* 0x000fe20000010000 */
[----:B------:R-:W-:Y:S01]  /*0bd0*/  FFMA.FTZ R13, R9, R12, RZ ;  /* 0x0000000c090d7223 */ /* 0x000fe200000100ff */
[----:B------:R-:W-:Y:S02]  /*0be0*/  HADD2.F32 R16, -RZ, R26.H0_H0 ;  /* 0x2000001aff107230 */ /* 0x000fe40000004100 */
[----:B------:R-:W-:Y:S01]  /*0bf0*/  FADD.FTZ R14, R14, -UR14 ;  /* 0x8000000e0e0e7e21 */ /* 0x000fe20008010000 */
[----:B------:R-:W-:Y:S01]  /*0c00*/  FADD.FTZ R10, R11, R10 ;  /* 0x0000000a0b0a7221 */ /* 0x000fe20000010000 */
[----:B------:R-:W-:Y:S01]  /*0c10*/  FFMA.FTZ R12, R8, R11, R13 ;  /* 0x0000000b080c7223 */ /* 0x000fe2000001000d */
[----:B------:R-:W-:-:S02]  /*0c20*/  HADD2.F32 R11, -RZ, R27.H1_H1 ;  /* 0x3000001bff0b7230 */ /* 0x000fc40000004100 */
[----:B------:R-:W-:Y:S01]  /*0c30*/  FADD.FTZ R17, RZ, R6 ;  /* 0x00000006ff117221 */ /* 0x000fe20000010000 */
[----:B------:R-:W-:Y:S01]  /*0c40*/  FFMA.FTZ R9, R6, R9, RZ ;  /* 0x0000000906097223 */ /* 0x000fe200000100ff */
[----:B------:R-:W-:Y:S01]  /*0c50*/  FMUL.FTZ R15, R14, UR9 ;  /* 0x000000090e0f7c20 */ /* 0x000fe20008410000 */
[----:B------:R-:W-:Y:S02]  /*0c60*/  HADD2.F32 R13, -RZ, R26.H1_H1 ;  /* 0x3000001aff0d7230 */ /* 0x000fe40000004100 */
[----:B------:R-:W-:Y:S01]  /*0c70*/  FADD.FTZ R6, R11, -UR14 ;  /* 0x8000000e0b067e21 */ /* 0x000fe20008010000 */
[C---:B------:R-:W-:Y:S01]  /*0c80*/  FADD.FTZ R11, R16.reuse, R17 ;  /* 0x00000011100b7221 */ /* 0x040fe20000010000 */
[----:B------:R-:W-:Y:S01]  /*0c90*/  FMUL.FTZ R17, R3, R16 ;  /* 0x0000001003117220 */ /* 0x000fe20000410000 */
[----:B------:R-:W-:Y:S01]  /*0ca0*/  FFMA.FTZ R9, R16, R15, R9 ;  /* 0x0000000f10097223 */ /* 0x000fe20000010009 */
[----:B------:R-:W-:Y:S01]  /*0cb0*/  FFMA.FTZ R14, R7, R8, RZ ;  /* 0x00000008070e7223 */ /* 0x000fe200000100ff */
[----:B------:R-:W-:Y:S01]  /*0cc0*/  FADD.FTZ R16, RZ, R7 ;  /* 0x00000007ff107221 */ /* 0x000fe20000010000 */
[----:B------:R-:W-:Y:S01]  /*0cd0*/  FMUL.FTZ R8, R6, UR9 ;  /* 0x0000000906087c20 */ /* 0x000fe20008410000 */
[----:B------:R-:W-:Y:S01]  /*0ce0*/  FADD.FTZ R10, R10, R17 ;  /* 0x000000110a0a7221 */ /* 0x000fe20000010000 */
[----:B------:R-:W-:Y:S01]  /*0cf0*/  FFMA.FTZ R15, R15, R17, R12 ;  /* 0x000000110f0f7223 */ /* 0x000fe2000001000c */
[----:B------:R-:W-:-:S02]  /*0d00*/  HADD2.F32 R17, -RZ, R25.H0_H0 ;  /* 0x20000019ff117230 */ /* 0x000fc40000004100 */
[C---:B------:R-:W-:Y:S01]  /*0d10*/  FADD.FTZ R6, R13.reuse, R16 ;  /* 0x000000100d067221 */ /* 0x040fe20000010000 */
[----:B------:R-:W-:Y:S01]  /*0d20*/  FFMA.FTZ R7, R13, R8, R14 ;  /* 0x000000080d077223 */ /* 0x000fe2000001000e */
[----:B------:R-:W-:Y:S01]  /*0d30*/  FMUL.FTZ R13, R4, R13 ;  /* 0x0000000d040d7220 */ /* 0x000fe20000410000 */
[--C-:B------:R-:W-:Y:S02]  /*0d40*/  HADD2.F32 R12, -RZ, R24.reuse.H0_H0 ;  /* 0x20000018ff0c7230 */ /* 0x100fe40000004100 */
[----:B------:R-:W-:Y:S01]  /*0d50*/  FADD.FTZ R17, R17, -UR14 ;  /* 0x8000000e11117e21 */ /* 0x000fe20008010000 */
[----:B------:R-:W-:Y:S02]  /*0d60*/  HADD2.F32 R14, -RZ, R25.H1_H1 ;  /* 0x30000019ff0e7230 */ /* 0x000fe40000004100 */
[----:B------:R-:W-:Y:S01]  /*0d70*/  FADD.FTZ R10, R13, R10 ;  /* 0x0000000a0d0a7221 */ /* 0x000fe20000010000 */
[----:B------:R-:W-:Y:S01]  /*0d80*/  FFMA.FTZ R15, R8, R13, R15 ;  /* 0x0000000d080f7223 */ /* 0x000fe2000001000f */
[----:B------:R-:W-:-:S02]  /*0d90*/  HADD2.F32 R8, -RZ, R24.H1_H1 ;  /* 0x30000018ff087230 */ /* 0x000fc40000004100 */
        /* <DEDUP_REMOVED lines=9> */
[----:B------:R-:W-:Y:S02]  /*0e30*/  HADD2.F32 R16, -RZ, R23.H0_H0 ;  /* 0x20000017ff107230 */ /* 0x000fe40000004100 */
[----:B------:R-:W-:Y:S01]  /*0e40*/  FFMA.FTZ R13, R8, R14, R7 ;  /* 0x0000000e080d7223 */ /* 0x000fe20000010007 */
[----:B------:R-:W-:-:S02]  /*0e50*/  HADD2.F32 R12, -RZ, R22.H0_H0 ;  /* 0x20000016ff0c7230 */ /* 0x000fc40000004100 */
        /* <DEDUP_REMOVED lines=19> */
[----:B------:R-:W-:Y:S06]  /*0f90*/  BRA `(.L_x_863) ;  /* 0x0000000800407947 */ /* 0x000fec0003800000 */
.L_x_862:
[----:B-----5:R-:W-:Y:S02]  /*0fa0*/  HADD2.F32 R6, -RZ, R29.H0_H0 ;  /* 0x2000001dff067230 */ /* 0x020fe40000004100 */
[----:B------:R-:W-:Y:S02]  /*0fb0*/  HADD2.F32 R10, -RZ, R27.H0_H0 ;  /* 0x2000001bff0a7230 */ /* 0x000fe40000004100 */
[----:B------:R-:W-:Y:S02]  /*0fc0*/  HADD2.F32 R17, -RZ, R28.H0_H0 ;  /* 0x2000001cff117230 */ /* 0x000fe40000004100 */
[----:B------:R-:W-:Y:S01]  /*0fd0*/  FADD.FTZ R7, R6, -UR14 ;  /* 0x8000000e06077e21 */ /* 0x000fe20008010000 */
[----:B------:R-:W-:Y:S02]  /*0fe0*/  HADD2.F32 R6, -RZ, R29.H1_H1 ;  /* 0x3000001dff067230 */ /* 0x000fe40000004100 */
[----:B------:R-:W-:Y:S01]  /*0ff0*/  FADD.FTZ R10, R10, -UR14 ;  /* 0x8000000e0a0a7e21 */ /* 0x000fe20008010000 */
[----:B------:R-:W-:-:S02]  /*1000*/  HADD2.F32 R19, -RZ, R27.H1_H1 ;  /* 0x3000001bff137230 */ /* 0x000fc40000004100 */
[----:B------:R-:W-:Y:S01]  /*1010*/  FMUL.FTZ R7, R7, UR9 ;  /* 0x0000000907077c20 */ /* 0x000fe20008410000 */
[----:B------:R-:W-:Y:S02]  /*1020*/  HADD2.F32 R30, -RZ, R26.H0_H0 ;  /* 0x2000001aff1e7230 */ /* 0x000fe40000004100 */
[----:B------:R-:W-:Y:S01]  /*1030*/  FADD.FTZ R6, R6, -UR14 ;  /* 0x8000000e06067e21 */ /* 0x000fe20008010000 */
[----:B------:R-:W-:Y:S01]  /*1040*/  FMUL.FTZ R18, R10, UR9 ;  /* 0x000000090a127c20 */ /* 0x000fe20008410000 */
[C-C-:B------:R-:W-:Y:S02]  /*1050*/  FFMA.FTZ R9, R3.reuse, R7, R20.reuse ;  /* 0x0000000703097223 */ /* 0x140fe40000010014 */
[----:B------:R-:W-:Y:S01]  /*1060*/  FMUL.FTZ R6, R6, UR9 ;  /* 0x0000000906067c20 */ /* 0x000fe20008410000 */
[----:B------:R-:W-:Y:S01]  /*1070*/  FFMA.FTZ R37, R3, R18, R20 ;  /* 0x0000001203257223 */ /* 0x000fe20000010014 */
[----:B------:R-:W-:Y:S02]  /*1080*/  FMUL.FTZ R8, R9, -1.4426950216293334961 ;  /* 0xbfb8aa3b09087820 */ /* 0x000fe40000410000 */
        /* <DEDUP_REMOVED lines=14> */
[----:B------:R-:W-:Y:S02]  /*1170*/  HADD2.F32 R17, -RZ, R25.H0_H0 ;  /* 0x20000019ff117230 */ /* 0x000fe40000004100 */
[----:B------:R-:W-:Y:S01]  /*1180*/  FADD.FTZ R10, R19, -UR14 ;  /* 0x8000000e130a7e21 */ /* 0x000fe20008010000 */
[----:B------:R-:W-:Y:S01]  /*1190*/  FFMA.FTZ R9, R9, R8, 1 ;  /* 0x3f80000009097423 */ /* 0x000fe20000010008 */
[----:B------:R-:W-:Y:S02]  /*11a0*/  HADD2.F32 R8, -RZ, R28.H1_H1 ;  /* 0x3000001cff087230 */ /* 0x000fe40000004100 */
[----:B------:R-:W-:Y:S01]  /*11b0*/  FMUL.FTZ R10, R10, UR9 ;  /* 0x000000090a0a7c20 */ /* 0x000fe20008410000 */
[----:B-1----:R-:W-:Y:S01]  /*11c0*/  FADD.FTZ R11, -R15, 1 ;  /* 0x3f8000000f0b7421 */ /* 0x002fe20000010100 */
[----:B------:R-:W-:Y:S01]  /*11d0*/  FMUL.FTZ R12, R12, R9 ;  /* 0x000000090c0c7220 */ /* 0x000fe20000410000 */
[----:B------:R-:W-:Y:S01]  /*11e0*/  FMUL.FTZ R15, R8, R15 ;  /* 0x0000000f080f7220 */ /* 0x000fe20000410000 */
[----:B------:R-:W-:Y:S01]  /*11f0*/  FFMA.FTZ R8, R4, R10, R21 ;  /* 0x0000000a04087223 */ /* 0x000fe20000010015 */
[----:B------:R-:W-:Y:S01]  /*1200*/  FFMA.FTZ R14, R14, R11, 1 ;  /* 0x3f8000000e0e7423 */ /* 0x000fe2000001000b */
[----:B------:R-:W-:-:S02]  /*1210*/  FADD.FTZ R11, R17, -UR14 ;  /* 0x8000000e110b7e21 */ /* 0x000fc40008010000 */
[----:B------:R-:W-:Y:S01]  /*1220*/  FMUL.FTZ R19, R8, -1.4426950216293334961 ;  /* 0xbfb8aa3b08137820 */ /* 0x000fe20000410000 */
[----:B--2---:R-:W-:Y:S01]  /*1230*/  FADD.FTZ R16, -R13, 1 ;  /* 0x3f8000000d107421 */ /* 0x004fe20000010100 */
[----:B------:R-:W-:Y:S01]  /*1240*/  FMUL.FTZ R11, R11, UR9 ;  /* 0x000000090b0b7c20 */ /* 0x000fe20008410000 */
[----:B------:R-:W-:Y:S01]  /*1250*/  FMUL.FTZ R30, R30, R13 ;  /* 0x0000000d1e1e7220 */ /* 0x000fe20000410000 */
[----:B------:R-:W-:Y:S01]  /*1260*/  FMUL.FTZ R15, R15, R14 ;  /* 0x0000000e0f0f7220 */ /* 0x000fe20000410000 */
[----:B------:R-:W-:Y:S01]  /*1270*/  FFMA.FTZ R37, R37, R16, 1 ;  /* 0x3f80000025257423 */ /* 0x000fe20000010010 */
[----:B------:R-:W-:Y:S01]  /*1280*/  FFMA.FTZ R13, R3, R11, R20 ;  /* 0x0000000b030d7223 */ /* 0x000fe20000010014 */
[----:B------:R-:W0:Y:S02]  /*1290*/  MUFU.EX2 R19, R19 ;  /* 0x0000001300137308 */ /* 0x000e240000000800 */
[----:B------:R-:W-:Y:S01]  /*12a0*/  FMUL.FTZ R37, R30, R37 ;  /* 0x000000251e257220 */ /* 0x000fe20000410000 */
[----:B------:R-:W-:Y:S01]  /*12b0*/  FMUL.FTZ R36, R13, -1.4426950216293334961 ;  /* 0xbfb8aa3b0d247820 */ /* 0x000fe20000410000 */
[----:B------:R-:W-:-:S05]  /*12c0*/  HADD2.F32 R30, -RZ, R24.H0_H0 ;  /* 0x20000018ff1e7230 */ /* 0x000fca0000004100 */
[----:B------:R-:W1:Y:S01]  /*12d0*/  MUFU.EX2 R36, R36 ;  /* 0x0000002400247308 */ /* 0x000e620000000800 */
[----:B0-----:R-:W-:Y:S01]  /*12e0*/  FADD.FTZ R16, R19, 1 ;  /* 0x3f80000013107421 */ /* 0x001fe20000010000 */
[----:B------:R-:W-:-:S06]  /*12f0*/  HADD2.F32 R19, -RZ, R26.H1_H1 ;  /* 0x3000001aff137230 */ /* 0x000fcc0000004100 */
[----:B------:R-:W0:Y:S01]  /*1300*/  MUFU.RCP R16, R16 ;  /* 0x0000001000107308 */ /* 0x000e220000001000 */
[----:B-1----:R-:W-:-:S07]  /*1310*/  FADD.FTZ R17, R36, 1 ;  /* 0x3f80000024117421 */ /* 0x002fce0000010000 */
[----:B------:R-:W1:Y:S01]  /*1320*/  MUFU.RCP R17, R17 ;  /* 0x0000001100117308 */ /* 0x000e620000001000 */
[----:B0-----:R-:W-:-:S04]  /*1330*/  FADD.FTZ R9, -R16, 1 ;  /* 0x3f80000010097421 */ /* 0x001fc80000010100 */
[----:B------:R-:W-:Y:S01]  /*1340*/  FFMA.FTZ R8, R8, R9, 1 ;  /* 0x3f80000008087423 */ /* 0x000fe20000010009 */
[----:B------:R-:W-:Y:S01]  /*1350*/  FMUL.FTZ R9, R19, R16 ;  /* 0x0000001013097220 */ /* 0x000fe20000410000 */
[----:B-1----:R-:W-:Y:S01]  /*1360*/  FADD.FTZ R14, -R17, 1 ;  /* 0x3f800000110e7421 */ /* 0x002fe20000010100 */
[----:B------:R-:W-:-:S03]  /*1370*/  FMUL.FTZ R17, R30, R17 ;  /* 0x000000111e117220 */ /* 0x000fc60000410000 */
[----:B------:R-:W-:Y:S01]  /*1380*/  FFMA.FTZ R16, R13, R14, 1 ;  /* 0x3f8000000d107423 */ /* 0x000fe2000001000e */
[----:B------:R-:W-:Y:S01]  /*1390*/  FMUL.FTZ R13, R9, R8 ;  /* 0x00000008090d7220 */ /* 0x000fe20000410000 */
[----:B------:R-:W-:Y:S02]  /*13a0*/  HADD2.F32 R9, -RZ, R25.H1_H1 ;  /* 0x30000019ff097230 */ /* 0x000fe40000004100 */
[----:B------:R-:W-:Y:S01]  /*13b0*/  FMUL.FTZ R14, R3, R12 ;  /* 0x0000000c030e7220 */ /* 0x000fe20000410000 */
[----:B------:R-:W-:Y:S01]  /*13c0*/  FMUL.FTZ R8, R17, R16 ;  /* 0x0000001011087220 */ /* 0x000fe20000410000 */
[----:B------:R-:W-:Y:S01]  /*13d0*/  FMUL.FTZ R17, R4, R15 ;  /* 0x0000000f04117220 */ /* 0x000fe20000410000 */
[----:B------:R-:W-:Y:S01]  /*13e0*/  FADD.FTZ R9, R9, -UR14 ;  /* 0x8000000e09097e21 */ /* 0x000fe20008010000 */
[C---:B------:R-:W-:Y:S01]  /*13f0*/  FFMA.FTZ R19, R7.reuse, R14, RZ ;  /* 0x0000000e07137223 */ /* 0x040fe200000100ff */
[----:B------:R-:W-:Y:S01]  /*1400*/  FADD.FTZ R30, RZ, R14 ;  /* 0x0000000eff1e7221 */ /* 0x000fe20000010000 */
[----:B------:R-:W-:Y:S01]  /*1410*/  FFMA.FTZ R7, R7, R12, RZ ;  /* 0x0000000c07077223 */ /* 0x000fe200000100ff */
[----:B------:R-:W-:Y:S01]  /*1420*/  FMUL.FTZ R9, R9, UR9 ;  /* 0x0000000909097c20 */ /* 0x000fe20008410000 */
[----:B------:R-:W-:Y:S01]  /*1430*/  FADD.FTZ R12, RZ, R12 ;  /* 0x0000000cff0c7221 */ /* 0x000fe20000010000 */
[----:B------:R-:W-:Y:S01]  /*1440*/  FFMA.FTZ R36, R6, R17, R19 ;  /* 0x0000001106247223 */ /* 0x000fe20000010013 */
[----:B------:R-:W-:Y:S01]  /*1450*/  FADD.FTZ R30, R17, R30 ;  /* 0x0000001e111e7221 */ /* 0x000fe20000010000 */
[----:B------:R-:W-:Y:S01]  /*1460*/  FFMA.FTZ R14, R4, R9, R21 ;  /* 0x00000009040e7223 */ /* 0x000fe20000010015 */
[----:B------:R-:W-:Y:S01]  /*1470*/  FADD.FTZ R17, R12, R37 ;  /* 0x000000250c117221 */ /* 0x000fe20000010000 */
[-C--:B------:R-:W-:Y:S01]  /*1480*/  FFMA.FTZ R12, R18, R37.reuse, R7 ;  /* 0x00000025120c7223 */ /* 0x080fe20000010007 */
[----:B------:R-:W-:Y:S01]  /*1490*/  FMUL.FTZ R37, R3, R37 ;  /* 0x0000002503257220 */ /* 0x000fe20000410000 */
[----:B------:R-:W-:Y:S01]  /*14a0*/  FMUL.FTZ R16, R14, -1.4426950216293334961 ;  /* 0xbfb8aa3b0e107820 */ /* 0x000fe20000410000 */
[----:B------:R-:W-:-:S02]  /*14b0*/  HADD2.F32 R7, -RZ, R24.H1_H1 ;  /* 0x30000018ff077230 */ /* 0x000fc40000004100 */
[----:B------:R-:W-:Y:S01]  /*14c0*/  FADD.FTZ R17, R17, R8 ;  /* 0x0000000811117221 */ /* 0x000fe20000010000 */
[----:B------:R-:W-:Y:S01]  /*14d0*/  FFMA.FTZ R19, R18, R37, R36 ;  /* 0x0000002512137223 */ /* 0x000fe20000010024 */
[----:B------:R-:W-:Y:S01]  /*14e0*/  FADD.FTZ R30, R30, R37 ;  /* 0x000000251e1e7221 */ /* 0x000fe20000010000 */
[----:B------:R-:W-:Y:S01]  /*14f0*/  FFMA.FTZ R37, R6, R15, RZ ;  /* 0x0000000f06257223 */ /* 0x000fe200000100ff */
[----:B------:R-:W0:Y:S01]  /*1500*/  MUFU.EX2 R16, R16 ;  /* 0x0000001000107308 */ /* 0x000e220000000800 */
[----:B------:R-:W-:Y:S01]  /*1510*/  FADD.FTZ R36, RZ, R15 ;  /* 0x0000000fff247221 */ /* 0x000fe20000010000 */
[----:B------:R-:W-:Y:S02]  /*1520*/  HADD2.F32 R15, -RZ, R22.H0_H0 ;  /* 0x20000016ff0f7230 */ /* 0x000fe40000004100 */
[-C--:B------:R-:W-:Y:S01]  /*1530*/  FFMA.FTZ R6, R10, R13.reuse, R37 ;  /* 0x0000000d0a067223 */ /* 0x080fe20000010025 */
[----:B------:R-:W-:Y:S01]  /*1540*/  FMUL.FTZ R37, R3, R8 ;  /* 0x0000000803257220 */ /* 0x000fe20000410000 */
[----:B------:R-:W-:Y:S01]  /*1550*/  FADD.FTZ R36, R36, R13 ;  /* 0x0000000d24247221 */ /* 0x000fe20000010000 */
[----:B------:R-:W-:-:S04]  /*1560*/  FMUL.FTZ R13, R4, R13 ;  /* 0x0000000d040d7220 */ /* 0x000fc80000410000 */
[----:B------:R-:W-:Y:S01]  /*1570*/  FFMA.FTZ R10, R10, R13, R19 ;  /* 0x0000000d0a0a7223 */ /* 0x000fe20000010013 */
[----:B------:R-:W-:-:S03]  /*1580*/  FADD.FTZ R30, R13, R30 ;  /* 0x0000001e0d1e7221 */ /* 0x000fc60000010000 */
[----:B------:R-:W-:Y:S01]  /*1590*/  FFMA.FTZ R10, R11, R37, R10 ;  /* 0x000000250b0a7223 */ /* 0x000fe2000001000a */
[----:B------:R-:W-:Y:S01]  /*15a0*/  FADD.FTZ R30, R30, R37 ;  /* 0x000000251e1e7221 */ /* 0x000fe20000010000 */
[----:B0-----:R-:W-:-:S06]  /*15b0*/  FADD.FTZ R16, R16, 1 ;  /* 0x3f80000010107421 */ /* 0x001fcc0000010000 */
[----:B------:R-:W0:Y:S02]  /*15c0*/  MUFU.RCP R16, R16 ;  /* 0x0000001000107308 */ /* 0x000e240000001000 */
[----:B0-----:R-:W-:Y:S01]  /*15d0*/  FADD.FTZ R18, -R16, 1 ;  /* 0x3f80000010127421 */ /* 0x001fe20000010100 */
[----:B------:R-:W-:-:S03]  /*15e0*/  FMUL.FTZ R7, R7, R16 ;  /* 0x0000001007077220 */ /* 0x000fc60000410000 */
[----:B------:R-:W-:Y:S01]  /*15f0*/  FFMA.FTZ R18, R14, R18, 1 ;  /* 0x3f8000000e127423 */ /* 0x000fe20000010012 */
[----:B------:R-:W-:-:S03]  /*1600*/  HADD2.F32 R14, -RZ, R23.H0_H0 ;  /* 0x20000017ff0e7230 */ /* 0x000fc60000004100 */
[----:B------:R-:W-:Y:S02]  /*1610*/  FMUL.FTZ R7, R7, R18 ;  /* 0x0000001207077220 */ /* 0x000fe40000410000 */
        /* <DEDUP_REMOVED lines=18> */
[----:B------:R-:W-:Y:S01]  /*1740*/  FFMA.FTZ R13, R11, R8, R12 ;  /* 0x000000080b0d7223 */ /* 0x000fe2000001000c */
[----:B------:R-:W-:-:S04]  /*1750*/  HADD2.F32 R8, -RZ, R22.H1_H1 ;  /* 0x30000016ff087230 */ /* 0x000fc80000004100 */
[----:B------:R-:W0:Y:S02]  /*1760*/  MUFU.RCP R19, R19 ;  /* 0x0000001300137308 */ /* 0x000e240000001000 */
[----:B0-----:R-:W-:Y:S01]  /*1770*/  FADD.FTZ R11, -R19, 1 ;  /* 0x3f800000130b7421 */ /* 0x001fe20000010100 */
[----:B------:R-:W-:-:S03]  /*1780*/  FMUL.FTZ R8, R8, R19 ;  /* 0x0000001308087220 */ /* 0x000fc60000410000 */
[----:B------:R-:W-:-:S04]  /*1790*/  FFMA.FTZ R11, R18, R11, 1 ;  /* 0x3f800000120b7423 */ /* 0x000fc8000001000b */
[----:B------:R-:W-:Y:S01]  /*17a0*/  FMUL.FTZ R8, R8, R11 ;  /* 0x0000000b08087220 */ /* 0x000fe20000410000 */
[----:B------:R-:W-:-:S03]  /*17b0*/  FMUL.FTZ R11, R4, R7 ;  /* 0x00000007040b7220 */ /* 0x000fc60000410000 */
[----:B------:R-:W-:Y:S01]  /*17c0*/  FMUL.FTZ R12, R4, R8 ;  /* 0x00000008040c7220 */ /* 0x000fe20000410000 */
[----:B------:R-:W-:Y:S01]  /*17d0*/  FFMA.FTZ R19, R9, R11, R10 ;  /* 0x0000000b09137223 */ /* 0x000fe2000001000a */
[----:B------:R-:W-:Y:S01]  /*17e0*/  FADD.FTZ R30, R11, R30 ;  /* 0x0000001e0b1e7221 */ /* 0x000fe20000010000 */
[----:B------:R-:W-:Y:S01]  /*17f0*/  FMUL.FTZ R11, R3, R16 ;  /* 0x00000010030b7220 */ /* 0x000fe20000410000 */
[----:B------:R-:W-:Y:S01]  /*1800*/  FFMA.FTZ R10, R9, R7, R6 ;  /* 0x00000007090a7223 */ /* 0x000fe20000010006 */
[----:B------:R-:W-:Y:S02]  /*1810*/  FADD.FTZ R9, R36, R7 ;  /* 0x0000000724097221 */ /* 0x000fe40000010000 */
[----:B------:R-:W-:Y:S01]  /*1820*/  FFMA.FTZ R18, R14, R11, R19 ;  /* 0x0000000b0e127223 */ /* 0x000fe20000010013 */
[----:B------:R-:W-:-:S03]  /*1830*/  FADD.FTZ R11, R30, R11 ;  /* 0x0000000b1e0b7221 */ /* 0x000fc60000010000 */
[C---:B------:R-:W-:Y:S01]  /*1840*/  FFMA.FTZ R6, R15.reuse, R12, R18 ;  /* 0x0000000c0f067223 */ /* 0x040fe20000010012 */
[----:B------:R-:W-:Y:S01]  /*1850*/  FADD.FTZ R7, R12, R11 ;  /* 0x0000000b0c077221 */ /* 0x000fe20000010000 */
[----:B------:R-:W-:Y:S01]  /*1860*/  FFMA.FTZ R12, R14, R16, R13 ;  /* 0x000000100e0c7223 */ /* 0x000fe2000001000d */
[----:B------:R-:W-:Y:S01]  /*1870*/  FFMA.FTZ R13, R15, R8, R10 ;  /* 0x000000080f0d7223 */ /* 0x000fe2000001000a */
[----:B------:R-:W-:Y:S01]  /*1880*/  FADD.FTZ R14, R17, R16 ;  /* 0x00000010110e7221 */ /* 0x000fe20000010000 */
[----:B------:R-:W-:-:S07]  /*1890*/  FADD.FTZ R15, R9, R8 ;  /* 0x00000008090f7221 */ /* 0x000fce0000010000 */
.L_x_863:
[----:B------:R-:W0:Y:S01]  /*18a0*/  SHFL.DOWN PT, R9, R6, 0x1, 0x1f ;  /* 0x08201f0006097f89 */ /* 0x000e2200000e0000 */
[C---:B------:R-:W-:Y:S01]  /*18b0*/  ISETP.GT.AND P0, PT, R5.reuse, 0x1e, PT ;  /* 0x0000001e0500780c */ /* 0x040fe20003f04270 */
[----:B------:R-:W1:Y:S01]  /*18c0*/  S2UR UR10, SR_CgaCtaId ;  /* 0x00000000000a79c3 */ /* 0x000e620000008800 */
[----:B------:R-:W-:Y:S01]  /*18d0*/  UMOV UR7, 0x400 ;  /* 0x0000040000077882 */ /* 0x000fe20000000000 */
[----:B------:R-:W2:Y:S01]  /*18e0*/  SHFL.DOWN PT, R8, R7, 0x1, 0x1f ;  /* 0x08201f0007087f89 */ /* 0x000ea200000e0000 */
[----:B------:R-:W-:Y:S01]  /*18f0*/  UIADD3 UR5, UPT, UPT, UR7, 0xa0, URZ ;  /* 0x000000a007057890 */ /* 0x000fe2000fffe0ff */
[----:B------:R-:W-:Y:S01]  /*1900*/  ISETP.GT.AND P2, PT, R5, 0xf, PT ;  /* 0x0000000f0500780c */ /* 0x000fe20003f44270 */
[----:B------:R-:W3:Y:S01]  /*1910*/  LDCU UR6, c[0x0][0x374] ;  /* 0x00006e80ff0677ac */ /* 0x000ee20008000800 */
[----:B------:R-:W-:Y:S01]  /*1920*/  BSSY.RECONVERGENT B0, `(.L_x_864) ;  /* 0x0000024000007945 */ /* 0x000fe20003800200 */
[C---:B------:R-:W-:Y:S02]  /*1930*/  ISETP.NE.AND P1, PT, R0.reuse, RZ, PT ;  /* 0x000000ff0000720c */ /* 0x040fe40003f25270 */
        /* <DEDUP_REMOVED lines=34> */
.L_x_865:
[----:B------:R-:W-:Y:S05]  /*1b60*/  BSYNC.RECONVERGENT B0 ;  /* 0x0000000000007941 */ /* 0x000fea0003800200 */
.L_x_864:
[----:B------:R-:W-:Y:S06]  /*1b70*/  BAR.SYNC.DEFER_BLOCKING 0x0 ;  /* 0x0000000000007b1d */ /* 0x000fec0000010000 */
[----:B------:R-:W-:Y:S04]  /*1b80*/  BSSY.RECONVERGENT B0, `(.L_x_866) ;  /* 0x0000029000007945 */ /* 0x000fe80003800200 */
[----:B------:R-:W-:Y:S05]  /*1b90*/  @P1 BRA `(.L_x_867) ;  /* 0x00000000009c1947 */ /* 0x000fea0003800000 */
[----:B------:R-:W-:-:S09]  /*1ba0*/  ULEA UR5, UR10, UR7, 0x18 ;  /* 0x000000070a057291 */ /* 0x000fd2000f8ec0ff */
[----:B-1----:R-:W1:Y:S04]  /*1bb0*/  LDS.64 R16, [UR5+0x18] ;  /* 0x00001805ff107984 */ /* 0x002e680008000a00 */
[----:B--23--:R-:W2:Y:S01]  /*1bc0*/  LDS.128 R8, [UR5+0x20] ;  /* 0x00002005ff087984 */ /* 0x00cea20008000c00 */
[----:B-1----:R-:W-:Y:S01]  /*1bd0*/  FADD.FTZ R19, R6, R16 ;  /* 0x0000001006137221 */ /* 0x002fe20000010000 */
[----:B0-----:R-:W-:-:S03]  /*1be0*/  FADD.FTZ R6, R7, R17 ;  /* 0x0000001107067221 */ /* 0x001fc60000010000 */
[----:B--2---:R-:W-:Y:S01]  /*1bf0*/  FADD.FTZ R7, R19, R8 ;  /* 0x0000000813077221 */ /* 0x004fe20000010000 */
        /* <DEDUP_REMOVED lines=33> */
.L_x_867:
[----:B------:R-:W-:Y:S05]  /*1e10*/  BSYNC.RECONVERGENT B0 ;  /* 0x0000000000007941 */ /* 0x000fea0003800200 */
.L_x_866:
[----:B------:R-:W-:Y:S06]  /*1e20*/  BAR.SYNC.DEFER_BLOCKING 0x0 ;  /* 0x0000000000007b1d */ /* 0x000fec0000010000 */
[----:B------:R-:W-:Y:S04]  /*1e30*/  BSSY.RECONVERGENT B0, `(.L_x_868) ;  /* 0x000009d000007945 */ /* 0x000fe80003800200 */
[----:B------:R-:W-:Y:S05]  /*1e40*/  @P3 BRA `(.L_x_869) ;  /* 0x00000008006c3947 */ /* 0x000fea0003800000 */
[----:B-1----:R-:W1:Y:S04]  /*1e50*/  LDS.128 R16, [R30+0x100] ;  /* 0x000100001e107984 */ /* 0x002e680000000c00 */
[----:B--23--:R-:W2:Y:S01]  /*1e60*/  LDS.128 R8, [R30+0x200] ;  /* 0x000200001e087984 */ /* 0x00cea20000000c00 */
        /* <DEDUP_REMOVED lines=153> */
.L_x_869:
[----:B------:R-:W-:Y:S05]  /*2800*/  BSYNC.RECONVERGENT B0 ;  /* 0x0000000000007941 */ /* 0x000fea0003800200 */
.L_x_868:
[----:B-1----:R-:W1:Y:S01]  /*2810*/  LDC R16, c[0x0][0x370] ;  /* 0x0000dc00ff107b82 */ /* 0x002e620000000800 */
[----:B------:R-:W-:Y:S01]  /*2820*/  BSSY.RECONVERGENT B0, `(.L_x_870) ;  /* 0x000001e000007945 */ /* 0x000fe20003800200 */
[----:B------:R-:W-:Y:S02]  /*2830*/  LEA R19, R31, R0, 0x4 ;  /* 0x000000001f137211 */ /* 0x000fe400078e20ff */
[----:B-1----:R-:W-:Y:S01]  /*2840*/  ISETP.GE.U32.AND P0, PT, R16, 0x2, PT ;  /* 0x000000021000780c */ /* 0x002fe20003f06070 */
[----:B------:R-:W-:-:S12]  /*2850*/  @P3 BRA `(.L_x_871) ;  /* 0x0000000000683947 */ /* 0x000fd80003800000 */
[----:B---3--:R-:W2:Y:S08]  /*2860*/  LDC.64 R8, c[0x0][0x3f8] ;  /* 0x0000fe00ff087b82 */ /* 0x008eb00000000a00 */
[----:B------:R-:W1:Y:S01]  /*2870*/  LDC.64 R30, c[0x0][0x3d8] ;  /* 0x0000f600ff1e7b82 */ /* 0x000e620000000a00 */
[----:B--2---:R-:W-:Y:S01]  /*2880*/  IMAD.WIDE.U32 R10, R8, 0x3, RZ ;  /* 0x00000003080a7825 */ /* 0x004fe200078e00ff */
[----:B------:R-:W-:-:S04]  /*2890*/  LEA R17, R9, R9, 0x1 ;  /* 0x0000000909117211 */ /* 0x000fc800078e08ff */
[----:B------:R-:W-:Y:S01]  /*28a0*/  IADD3 R17, PT, PT, R11, R17, RZ ;  /* 0x000000110b117210 */ /* 0x000fe20007ffe0ff */
[----:B-1----:R-:W-:-:S03]  /*28b0*/  IMAD.WIDE R30, R19, 0x4, R30 ;  /* 0x00000004131e7825 */ /* 0x002fc600078e021e */
[----:B------:R-:W-:-:S04]  /*28c0*/  LEA.HI R10, P2, R17, R10, RZ, 0x1 ;  /* 0x0000000a110a7211 */ /* 0x000fc800078508ff */
[----:B------:R-:W-:Y:S01]  /*28d0*/  IADD3.X R17, PT, PT, RZ, R17, RZ, P2, !PT ;  /* 0x00000011ff117210 */ /* 0x000fe200017fe4ff */
[----:B------:R1:W-:Y:S01]  /*28e0*/  REDG.E.ADD.F32.FTZ.RN.STRONG.GPU desc[UR12][R30.64], R12 ;  /* 0x0000000c1e0079a6 */ /* 0x0003e2000c12f30c */
[----:B------:R-:W-:Y:S02]  /*28f0*/  LEA.HI R19, P2, R9, R8, RZ, 0x1 ;  /* 0x0000000809137211 */ /* 0x000fe400078508ff */
[C---:B------:R-:W-:Y:S02]  /*2900*/  SHF.L.U64.HI R17, R10.reuse, 0x1, R17 ;  /* 0x000000010a117819 */ /* 0x040fe40000010211 */
[----:B------:R-:W-:Y:S02]  /*2910*/  SHF.L.U32 R37, R10, 0x1, RZ ;  /* 0x000000010a257819 */ /* 0x000fe400000006ff */
[----:B------:R-:W-:Y:S02]  /*2920*/  IADD3.X R10, PT, PT, RZ, R9, RZ, P2, !PT ;  /* 0x00000009ff0a7210 */ /* 0x000fe400017fe4ff */
[----:B------:R-:W-:-:S02]  /*2930*/  SHF.L.U32 R11, R19, 0x1, RZ ;  /* 0x00000001130b7819 */ /* 0x000fc400000006ff */
[----:B------:R-:W-:Y:S02]  /*2940*/  SHF.L.U64.HI R19, R19, 0x1, R10 ;  /* 0x0000000113137819 */ /* 0x000fe4000001020a */
[----:B------:R-:W-:Y:S02]  /*2950*/  LOP3.LUT R11, R11, 0xfffffffc, RZ, 0xc0, !PT ;  /* 0xfffffffc0b0b7812 */ /* 0x000fe400078ec0ff */
[----:B------:R-:W-:Y:S02]  /*2960*/  LEA R10, P3, R8, R30, 0x2 ;  /* 0x0000001e080a7211 */ /* 0x000fe400078610ff */
[----:B------:R-:W-:Y:S02]  /*2970*/  LOP3.LUT R37, R37, 0xfffffffc, RZ, 0xc0, !PT ;  /* 0xfffffffc25257812 */ /* 0x000fe400078ec0ff */
        /* <DEDUP_REMOVED lines=8> */
.L_x_871:
[----:B------:R-:W-:Y:S05]  /*2a00*/  BSYNC.RECONVERGENT B0 ;  /* 0x0000000000007941 */ /* 0x000fea0003800200 */
.L_x_870:
[----:B------:R-:W-:Y:S05]  /*2a10*/  @!P0 BRA `(.L_x_872) ;  /* 0x0000000800c48947 */ /* 0x000fea0003800000 */
[----:B------:R-:W-:Y:S01]  /*2a20*/  ULOP3.LUT UR5, UR4, 0x1, URZ, 0xc0, !UPT ;  /* 0x0000000104057892 */ /* 0x000fe2000f8ec0ff */
[----:B------:R-:W4:Y:S01]  /*2a30*/  LDC.64 R36, c[0x0][0x3d0] ;  /* 0x0000f400ff247b82 */ /* 0x000f220000000a00 */
[----:B------:R-:W0:Y:S01]  /*2a40*/  S2R R17, SR_CTAID.Y ;  /* 0x0000000000117919 */ /* 0x000e220000002600 */
[----:B------:R-:W-:-:S03]  /*2a50*/  ISETP.GE.U32.AND P2, PT, R16, 0x8, PT ;  /* 0x000000081000780c */ /* 0x000fc60003f46070 */
[----:B-12---:R-:W-:-:S05]  /*2a60*/  MOV R11, UR5 ;  /* 0x00000005000b7c02 */ /* 0x006fca0008000f00 */
[----:B------:R-:W-:-:S04]  /*2a70*/  IMAD R11, R11, UR6, RZ ;  /* 0x000000060b0b7c24 */ /* 0x000fc8000f8e02ff */
[----:B---3--:R-:W-:-:S05]  /*2a80*/  IMAD R8, R11, R16, RZ ;  /* 0x000000100b087224 */ /* 0x008fca00078e02ff */
[----:B------:R-:W-:-:S05]  /*2a90*/  SHF.L.U32 R9, R8, 0x1, RZ ;  /* 0x0000000108097819 */ /* 0x000fca00000006ff */
[----:B----4-:R-:W-:Y:S01]  /*2aa0*/  IMAD.WIDE R36, R9, 0x4, R36 ;  /* 0x0000000409247825 */ /* 0x010fe200078e0224 */
[----:B0-----:R-:W-:Y:S06]  /*2ab0*/  @P1 BRA `(.L_x_873) ;  /* 0x0000000000581947 */ /* 0x001fec0003800000 */
[----:B------:R-:W0:Y:S01]  /*2ac0*/  LDC.64 R8, c[0x0][0x3c8] ;  /* 0x0000f200ff087b82 */ /* 0x000e220000000a00 */
[----:B------:R-:W-:Y:S01]  /*2ad0*/  ULOP3.LUT UP0, UR5, UR4, 0x2, URZ, 0xc0, !UPT ;  /* 0x0000000204057892 */ /* 0x000fe2000f80c0ff */
[----:B------:R-:W-:Y:S01]  /*2ae0*/  IADD3 R11, PT, PT, R11, R17, RZ ;  /* 0x000000110b0b7210 */ /* 0x000fe20007ffe0ff */
[----:B------:R-:W-:Y:S02]  /*2af0*/  IMAD R13, R2, UR6, R17 ;  /* 0x00000006020d7c24 */ /* 0x000fe4000f8e0211 */
[----:B------:R-:W-:Y:S02]  /*2b00*/  UIADD3 UR5, UPT, UPT, -UR5, 0x1, URZ ;  /* 0x0000000105057890 */ /* 0x000fe4000fffe1ff */
[----:B------:R-:W-:-:S04]  /*2b10*/  PLOP3.LUT P0, PT, PT, PT, UP0, 0x80, 0x8 ;  /* 0x000000000008781c */ /* 0x000fc80003f0f008 */
[----:B------:R-:W-:Y:S01]  /*2b20*/  MOV R15, UR5 ;  /* 0x00000005000f7c02 */ /* 0x000fe20008000f00 */
        /* <DEDUP_REMOVED lines=10> */
.L_x_874:
[----:B0-----:R-:W2:Y:S04]  /*2bd0*/  LDG.E.STRONG.GPU R10, desc[UR12][R8.64] ;  /* 0x0000000c080a7981 */ /* 0x001ea8000c1ef900 */
[----:B--2---:R-:W-:Y:S01]  /*2be0*/  CCTL.IVALL ;  /* 0x00000000ff00798f */ /* 0x004fe20002000000 */
[----:B------:R-:W-:Y:S05]  /*2bf0*/  YIELD ;  /* 0x0000000000007946 */ /* 0x000fea0003800000 */
[----:B------:R-:W-:-:S13]  /*2c00*/  ISETP.NE.AND P0, PT, R10, R13, PT ;  /* 0x0000000d0a00720c */ /* 0x000fda0003f05270 */
[----:B------:R-:W-:Y:S05]  /*2c10*/  @P0 BRA `(.L_x_874) ;  /* 0xfffffffc00ec0947 */ /* 0x000fea000383ffff */
.L_x_873:
        /* <DEDUP_REMOVED lines=15> */
[----:B------:R-:W-:-:S02]  /*2d10*/  IADD3 R13, PT, PT, R17, UR6, RZ ;  /* 0x00000006110d7c10 */ /* 0x000fc4000fffe0ff */
[-C--:B------:R-:W-:Y:S02]  /*2d20*/  LEA R30, R30, R17.reuse, 0x1 ;  /* 0x000000111e1e7211 */ /* 0x080fe400078e08ff */
[-C--:B------:R-:W-:Y:S02]  /*2d30*/  LEA R18, R18, R17.reuse, 0x2 ;  /* 0x0000001112127211 */ /* 0x080fe400078e10ff */
[----:B------:R-:W-:Y:S02]  /*2d40*/  IADD3 R12, PT, PT, -R2, RZ, RZ ;  /* 0x000000ff020c7210 */ /* 0x000fe40007ffe1ff */
[----:B------:R-:W-:Y:S02]  /*2d50*/  MOV R11, R17 ;  /* 0x00000011000b7202 */ /* 0x000fe40000000f00 */
[----:B------:R-:W-:-:S07]  /*2d60*/  LOP3.LUT R10, R16, 0x7ffffff8, RZ, 0xc0, !PT ;  /* 0x7ffffff8100a7812 */ /* 0x000fce00078ec0ff */
.L_x_876:
        /* <DEDUP_REMOVED lines=52> */
[----:B------:R-:W-:Y:S02]  /*30b0*/  LEA R14, R9, R14, 0x3 ;  /* 0x0000000e090e7211 */ /* 0x000fe400078e18ff */
[C---:B------:R-:W-:Y:S02]  /*30c0*/  LEA R15, R8.reuse, R15, 0x3 ;  /* 0x0000000f080f7211 */ /* 0x040fe400078e18ff */
[----:B------:R-:W-:-:S02]  /*30d0*/  LEA R19, R8, R19, 0x3 ;  /* 0x0000001308137211 */ /* 0x000fc400078e18ff */
[C---:B------:R-:W-:Y:S02]  /*30e0*/  LEA R18, R9.reuse, R18, 0x3 ;  /* 0x0000001209127211 */ /* 0x040fe400078e18ff */
[C---:B------:R-:W-:Y:S02]  /*30f0*/  LEA R31, R8.reuse, R31, 0x3 ;  /* 0x0000001f081f7211 */ /* 0x040fe400078e18ff */
[----:B------:R-:W-:Y:S02]  /*3100*/  LEA R30, R9, R30, 0x3 ;  /* 0x0000001e091e7211 */ /* 0x000fe400078e18ff */
[C---:B------:R-:W-:Y:S02]  /*3110*/  LEA R13, R8.reuse, R13, 0x3 ;  /* 0x0000000d080d7211 */ /* 0x040fe400078e18ff */
[----:B------:R-:W-:Y:S01]  /*3120*/  LEA R11, R8, R11, 0x3 ;  /* 0x0000000b080b7211 */ /* 0x000fe200078e18ff */
[----:B------:R-:W-:Y:S06]  /*3130*/  @P0 BRA `(.L_x_876) ;  /* 0xfffffffc000c0947 */ /* 0x000fec000383ffff */
[----:B------:R-:W-:-:S07]  /*3140*/  MOV R18, R10 ;  /* 0x0000000a00127202 */ /* 0x000fce0000000f00 */
.L_x_875:
[----:B0-----:R-:W-:-:S13]  /*3150*/  LOP3.LUT P0, R8, R16, 0x7, RZ, 0xc0, !PT ;  /* 0x0000000710087812 */ /* 0x001fda000780c0ff */
[----:B------:R-:W-:Y:S05]  /*3160*/  @!P0 BRA `(.L_x_872) ;  /* 0x0000000000f08947 */ /* 0x000fea0003800000 */
[----:B------:R-:W-:-:S04]  /*3170*/  IADD3 R8, PT, PT, R8, -0x1, RZ ;  /* 0xffffffff08087810 */ /* 0x000fc80007ffe0ff */
[----:B------:R-:W-:-:S13]  /*3180*/  ISETP.GE.U32.AND P0, PT, R8, 0x3, PT ;  /* 0x000000030800780c */ /* 0x000fda0003f06070 */
[----:B------:R-:W-:Y:S05]  /*3190*/  @!P0 BRA `(.L_x_877) ;  /* 0x0000000000708947 */ /* 0x000fea0003800000 */
[C---:B------:R-:W-:Y:S02]  /*31a0*/  IADD3 R11, PT, PT, R18.reuse, 0x1, RZ ;  /* 0x00000001120b7810 */ /* 0x040fe40007ffe0ff */
[CC--:B------:R-:W-:Y:S02]  /*31b0*/  ISETP.EQ.OR P0, PT, R18.reuse, R2.reuse, P1 ;  /* 0x000000021200720c */ /* 0x0c0fe40000f02670 */
[C---:B------:R-:W-:Y:S02]  /*31c0*/  IADD3 R13, PT, PT, R18.reuse, 0x2, RZ ;  /* 0x00000002120d7810 */ /* 0x040fe40007ffe0ff */
[-C--:B------:R-:W-:Y:S02]  /*31d0*/  ISETP.EQ.OR P2, PT, R11, R2.reuse, P1 ;  /* 0x000000020b00720c */ /* 0x080fe40000f42670 */
[----:B------:R-:W-:Y:S02]  /*31e0*/  ISETP.EQ.OR P3, PT, R13, R2, P1 ;  /* 0x000000020d00720c */ /* 0x000fe40000f62670 */
[----:B------:R-:W-:-:S04]  /*31f0*/  IADD3 R14, PT, PT, R18, 0x3, RZ ;  /* 0x00000003120e7810 */ /* 0x000fc80007ffe0ff */
[----:B------:R-:W-:Y:S01]  /*3200*/  ISETP.EQ.OR P4, PT, R14, R2, P1 ;  /* 0x000000020e00720c */ /* 0x000fe20000f82670 */
[----:B------:R-:W-:-:S04]  /*3210*/  @!P0 IMAD R9, R18, UR6, R17 ;  /* 0x0000000612098c24 */ /* 0x000fc8000f8e0211 */
[----:B------:R-:W-:Y:S02]  /*3220*/  @!P2 IMAD R11, R11, UR6, R17 ;  /* 0x000000060b0bac24 */ /* 0x000fe4000f8e0211 */
[----:B------:R-:W-:-:S04]  /*3230*/  @!P0 IMAD.WIDE.U32 R8, R9, 0x8, R36 ;  /* 0x0000000809088825 */ /* 0x000fc800078e0024 */
[----:B------:R-:W-:Y:S02]  /*3240*/  @!P3 IMAD R13, R13, UR6, R17 ;  /* 0x000000060d0dbc24 */ /* 0x000fe4000f8e0211 */
[--C-:B------:R-:W-:Y:S01]  /*3250*/  @!P2 IMAD.WIDE.U32 R10, R11, 0x8, R36.reuse ;  /* 0x000000080b0aa825 */ /* 0x100fe200078e0024 */
[----:B------:R-:W2:Y:S03]  /*3260*/  @!P0 LDG.E.64 R8, desc[UR12][R8.64] ;  /* 0x0000000c08088981 */ /* 0x000ea6000c1e1b00 */
[----:B------:R-:W-:Y:S02]  /*3270*/  @!P3 IMAD.WIDE.U32 R12, R13, 0x8, R36 ;  /* 0x000000080d0cb825 */ /* 0x000fe400078e0024 */
[----:B------:R-:W3:Y:S02]  /*3280*/  @!P2 LDG.E.64 R10, desc[UR12][R10.64] ;  /* 0x0000000c0a0aa981 */ /* 0x000ee4000c1e1b00 */
[----:B------:R-:W-:-:S02]  /*3290*/  @!P4 IMAD R15, R14, UR6, R17 ;  /* 0x000000060e0fcc24 */ /* 0x000fc4000f8e0211 */
[----:B------:R-:W4:Y:S02]  /*32a0*/  @!P3 LDG.E.64 R12, desc[UR12][R12.64] ;  /* 0x0000000c0c0cb981 */ /* 0x000f24000c1e1b00 */
[----:B------:R-:W-:-:S06]  /*32b0*/  @!P4 IMAD.WIDE.U32 R14, R15, 0x8, R36 ;  /* 0x000000080f0ec825 */ /* 0x000fcc00078e0024 */
        /* <DEDUP_REMOVED lines=10> */
.L_x_877:
        /* <DEDUP_REMOVED lines=19> */
.L_x_878:
        /* <DEDUP_REMOVED lines=9> */
.L_x_879:
[----:B------:R-:W-:Y:S05]  /*3520*/  BSYNC.RECONVERGENT B0 ;  /* 0x0000000000007941 */ /* 0x000fea0003800200 */
.L_x_872:
[----:B------:R-:W4:Y:S01]  /*3530*/  S2UR UR7, SR_CgaCtaId ;  /* 0x00000000000779c3 */ /* 0x000f220000008800 */
[----:B------:R-:W-:Y:S01]  /*3540*/  UMOV UR5, 0x400 ;  /* 0x0000040000057882 */ /* 0x000fe20000000000 */
[--C-:B-1----:R-:W-:Y:S02]  /*3550*/  HADD2.F32 R10, -RZ, R29.reuse.H0_H0 ;  /* 0x2000001dff0a7230 */ /* 0x102fe40000004100 */
[----:B------:R-:W-:Y:S02]  /*3560*/  HADD2.F32 R29, -RZ, R29.H1_H1 ;  /* 0x3000001dff1d7230 */ /* 0x000fe40000004100 */
[----:B------:R-:W-:Y:S02]  /*3570*/  HADD2.F32 R12, -RZ, R28.H0_H0 ;  /* 0x2000001cff0c7230 */ /* 0x000fe40000004100 */
[----:B------:R-:W-:-:S04]  /*3580*/  FADD.FTZ R10, R10, -UR14 ;  /* 0x8000000e0a0a7e21 */ /* 0x000fc80008010000 */
[----:B------:R-:W-:Y:S01]  /*3590*/  FMUL.FTZ R10, R10, UR9 ;  /* 0x000000090a0a7c20 */ /* 0x000fe20008410000 */
[----:B----4-:R-:W-:Y:S01]  /*35a0*/  ULEA UR5, UR7, UR5, 0x18 ;  /* 0x0000000507057291 */ /* 0x010fe2000f8ec0ff */
[----:B------:R-:W1:Y:S08]  /*35b0*/  LDCU.U8 UR7, c[0x0][0x414] ;  /* 0x00008280ff0777ac */ /* 0x000e700008000000 */
[----:B------:R0:W-:Y:S01]  /*35c0*/  @!P1 STS.64 [UR5+0x98], R6 ;  /* 0x00009806ff009988 */ /* 0x0001e20008000a05 */
[----:B------:R-:W-:Y:S01]  /*35d0*/  BAR.SYNC.DEFER_BLOCKING 0x0 ;  /* 0x0000000000007b1d */ /* 0x000fe20000010000 */
[----:B0--3--:R-:W-:Y:S01]  /*35e0*/  FADD.FTZ R6, R29, -UR14 ;  /* 0x8000000e1d067e21 */ /* 0x009fe20008010000 */
[----:B-1----:R-:W-:Y:S01]  /*35f0*/  UISETP.NE.AND UP0, UPT, UR7, URZ, UPT ;  /* 0x000000ff0700728c */ /* 0x002fe2000bf05270 */
[----:B------:R-:W-:-:S02]  /*3600*/  HADD2.F32 R7, -RZ, R28.H1_H1 ;  /* 0x3000001cff077230 */ /* 0x000fc40000004100 */
[----:B------:R-:W-:Y:S01]  /*3610*/  FMUL.FTZ R6, R6, UR9 ;  /* 0x0000000906067c20 */ /* 0x000fe20008410000 */
[----:B------:R-:W0:Y:S01]  /*3620*/  LDS.64 R8, [UR5+0x98] ;  /* 0x00009805ff087984 */ /* 0x000e220008000a00 */
[----:B------:R-:W0:Y:S02]  /*3630*/  LDCU UR5, c[0x0][0x42c] ;  /* 0x00008580ff0577ac */ /* 0x000e240008000800 */
[----:B0-----:R-:W-:Y:S01]  /*3640*/  FMUL.FTZ R8, R8, UR5 ;  /* 0x0000000508087c20 */ /* 0x001fe20008410000 */
[----:B------:R-:W-:Y:S01]  /*3650*/  FMUL.FTZ R9, R9, UR5 ;  /* 0x0000000509097c20 */ /* 0x000fe20008410000 */
[----:B------:R-:W-:Y:S06]  /*3660*/  BRA.U !UP0, `(.L_x_880) ;  /* 0x0000000108487547 */ /* 0x000fec000b800000 */
[----:B------:R-:W-:Y:S01]  /*3670*/  FFMA.FTZ R13, R3, R10, R20 ;  /* 0x0000000a030d7223 */ /* 0x000fe20000010014 */
[----:B--2---:R-:W-:-:S03]  /*3680*/  FFMA.FTZ R11, R4, R6, R21 ;  /* 0x00000006040b7223 */ /* 0x004fc60000010015 */
        /* <DEDUP_REMOVED lines=16> */
.L_x_880:
[----:B------:R-:W0:Y:S01]  /*3790*/  LDCU UR5, c[0x0][0x41c] ;  /* 0x00008380ff0577ac */ /* 0x000e220008000800 */
[----:B------:R-:W-:Y:S01]  /*37a0*/  SHF.R.U32.HI R13, RZ, 0x4, R0 ;  /* 0x00000004ff0d7819 */ /* 0x000fe20000011600 */
[C-C-:B------:R-:W-:Y:S01]  /*37b0*/  FFMA.FTZ R10, R8.reuse, R10, R9.reuse ;  /* 0x0000000a080a7223 */ /* 0x140fe20000010009 */
[----:B--2---:R-:W-:Y:S01]  /*37c0*/  FFMA.FTZ R11, R8, R6, R9 ;  /* 0x00000006080b7223 */ /* 0x004fe20000010009 */
[----:B------:R-:W1:Y:S01]  /*37d0*/  LDCU.64 UR16, c[0x0][0x400] ;  /* 0x00008000ff1077ac */ /* 0x000e620008000a00 */
[----:B------:R-:W-:Y:S01]  /*37e0*/  BSSY.RECONVERGENT B0, `(.L_x_881) ;  /* 0x0000018000007945 */ /* 0x000fe20003800200 */
[--C-:B------:R-:W-:Y:S02]  /*37f0*/  HADD2.F32 R0, -RZ, R27.reuse.H0_H0 ;  /* 0x2000001bff007230 */ /* 0x100fe40000004100 */
[----:B------:R-:W-:Y:S01]  /*3800*/  FFMA.FTZ R10, R3, R12, -R10 ;  /* 0x0000000c030a7223 */ /* 0x000fe2000001080a */
[----:B------:R-:W-:Y:S02]  /*3810*/  HADD2.F32 R27, -RZ, R27.H1_H1 ;  /* 0x3000001bff1b7230 */ /* 0x000fe40000004100 */
[----:B0-----:R-:W-:-:S02]  /*3820*/  IMAD R13, R2, UR5, R13 ;  /* 0x00000005020d7c24 */ /* 0x001fc4000f8e020d */
[----:B------:R-:W-:-:S03]  /*3830*/  FFMA.FTZ R2, R4, R7, -R11 ;  /* 0x0000000704027223 */ /* 0x000fc6000001080b */
[----:B-1----:R-:W-:Y:S02]  /*3840*/  ISETP.GE.U32.AND P0, PT, R13, UR16, PT ;  /* 0x000000100d007c0c */ /* 0x002fe4000bf06070 */
        /* <DEDUP_REMOVED lines=17> */
.L_x_882:
[----:B------:R-:W-:Y:S05]  /*3960*/  BSYNC.RECONVERGENT B0 ;  /* 0x0000000000007941 */ /* 0x000fea0003800200 */
.L_x_881:
[--C-:B------:R-:W-:Y:S02]  /*3970*/  HADD2.F32 R2, -RZ, R25.reuse.H0_H0 ;  /* 0x20000019ff027230 */ /* 0x100fe40000004100 */
[----:B------:R-:W-:Y:S01]  /*3980*/  FADD.FTZ R0, R0, -UR14 ;  /* 0x8000000e00007e21 */ /* 0x000fe20008010000 */
[----:B------:R-:W-:Y:S01]  /*3990*/  HADD2.F32 R25, -RZ, R25.H1_H1 ;  /* 0x30000019ff197230 */ /* 0x000fe20000004100 */
[----:B------:R-:W-:Y:S01]  /*39a0*/  IADD3 R17, PT, PT, R13, 0x20, RZ ;  /* 0x000000200d117810 */ /* 0x000fe20007ffe0ff */
[--C-:B------:R-:W-:Y:S02]  /*39b0*/  HADD2.F32 R6, -RZ, R23.reuse.H0_H0 ;  /* 0x20000017ff067230 */ /* 0x100fe40000004100 */
[----:B------:R-:W-:Y:S01]  /*39c0*/  FADD.FTZ R2, R2, -UR14 ;  /* 0x8000000e02027e21 */ /* 0x000fe20008010000 */
[----:B0-----:R-:W-:Y:S02]  /*39d0*/  HADD2.F32 R7, -RZ, R23.H1_H1 ;  /* 0x30000017ff077230 */ /* 0x001fe40000004100 */
[----:B------:R-:W-:Y:S01]  /*39e0*/  FADD.FTZ R23, R27, -UR14 ;  /* 0x8000000e1b177e21 */ /* 0x000fe20008010000 */
[----:B------:R-:W-:Y:S01]  /*39f0*/  FADD.FTZ R12, R25, -UR14 ;  /* 0x8000000e190c7e21 */ /* 0x000fe20008010000 */
[----:B------:R-:W-:Y:S01]  /*3a00*/  FADD.FTZ R6, R6, -UR14 ;  /* 0x8000000e06067e21 */ /* 0x000fe20008010000 */
[----:B------:R-:W-:Y:S01]  /*3a10*/  FMUL.FTZ R14, R2, UR9 ;  /* 0x00000009020e7c20 */ /* 0x000fe20008410000 */
[----:B------:R-:W-:Y:S01]  /*3a20*/  FADD.FTZ R7, R7, -UR14 ;  /* 0x8000000e07077e21 */ /* 0x000fe20008010000 */
[----:B------:R-:W-:Y:S01]  /*3a30*/  IADD3 R2, PT, PT, R13, 0x40, RZ ;  /* 0x000000400d027810 */ /* 0x000fe20007ffe0ff */
        /* <DEDUP_REMOVED lines=8> */
[--C-:B------:R-:W-:Y:S01]  /*3ac0*/  FFMA.FTZ R7, R8, R23, R9.reuse ;  /* 0x0000001708077223 */ /* 0x100fe20000010009 */
[----:B------:R-:W-:Y:S01]  /*3ad0*/  ISETP.GE.U32.AND P2, PT, R2, UR16, PT ;  /* 0x0000001002007c0c */ /* 0x000fe2000bf46070 */
[C---:B------:R-:W-:Y:S01]  /*3ae0*/  FFMA.FTZ R16, R8.reuse, R14, R9 ;  /* 0x0000000e08107223 */ /* 0x040fe20000010009 */
[----:B------:R-:W-:Y:S01]  /*3af0*/  SHF.R.S32.HI R6, RZ, 0x1f, R17 ;  /* 0x0000001fff067819 */ /* 0x000fe20000011411 */
[C-C-:B------:R-:W-:Y:S01]  /*3b00*/  FFMA.FTZ R15, R8.reuse, R12, R9.reuse ;  /* 0x0000000c080f7223 */ /* 0x140fe20000010009 */
[----:B------:R-:W-:Y:S01]  /*3b10*/  SHF.R.S32.HI R13, RZ, 0x1f, R2 ;  /* 0x0000001fff0d7819 */ /* 0x000fe20000011402 */
        /* <DEDUP_REMOVED lines=26> */
.L_x_883:
[----:B------:R-:W-:Y:S01]  /*3cc0*/  BSSY.RECONVERGENT B0, `(.L_x_884) ;  /* 0x0000012000007945 */ /* 0x000fe20003800200 */
[----:B------:R-:W-:Y:S01]  /*3cd0*/  FFMA.FTZ R28, R3, R8, -R28 ;  /* 0x00000008031c7223 */ /* 0x000fe2000001081c */
[----:B------:R-:W-:Y:S02]  /*3ce0*/  FFMA.FTZ R26, R4, R26, -R7 ;  /* 0x0000001a041a7223 */ /* 0x000fe40000010807 */
[----:B------:R-:W-:Y:S05]  /*3cf0*/  @P1 BRA `(.L_x_885) ;  /* 0x0000000000381947 */ /* 0x000fea0003800000 */
[----:B------:R-:W0:Y:S01]  /*3d00*/  LDCU.64 UR10, c[0x0][0x3f8] ;  /* 0x00007f00ff0a77ac */ /* 0x000e220008000a00 */
[----:B------:R-:W-:Y:S01]  /*3d10*/  MOV R7, R35 ;  /* 0x0000002300077202 */ /* 0x000fe20000000f00 */
[----:B------:R-:W-:Y:S01]  /*3d20*/  FMUL.FTZ R28, R28, UR9 ;  /* 0x000000091c1c7c20 */ /* 0x000fe20008410000 */
[----:B------:R-:W1:Y:S01]  /*3d30*/  LDCU.64 UR18, c[0x0][0x380] ;  /* 0x00007000ff1277ac */ /* 0x000e620008000a00 */
[----:B0-----:R-:W-:Y:S01]  /*3d40*/  IMAD R8, R6, UR10, RZ ;  /* 0x0000000a06087c24 */ /* 0x001fe2000f8e02ff */
[----:B------:R-:W-:-:S03]  /*3d50*/  MOV R6, R32 ;  /* 0x0000002000067202 */ /* 0x000fc60000000f00 */
[C---:B------:R-:W-:Y:S02]  /*3d60*/  IMAD R9, R17.reuse, UR11, R8 ;  /* 0x0000000b11097c24 */ /* 0x040fe4000f8e0208 */
[----:B------:R-:W-:-:S04]  /*3d70*/  IMAD.WIDE.U32 R6, R17, UR10, R6 ;  /* 0x0000000a11067c25 */ /* 0x000fc8000f8e0006 */
[----:B------:R-:W-:Y:S01]  /*3d80*/  FMUL.FTZ R17, R26, UR9 ;  /* 0x000000091a117c20 */ /* 0x000fe20008410000 */
[C---:B-1----:R-:W-:Y:S02]  /*3d90*/  LEA R8, P1, R6.reuse, UR18, 0x1 ;  /* 0x0000001206087c11 */ /* 0x042fe4000f8208ff */
[----:B------:R-:W-:Y:S02]  /*3da0*/  IADD3 R9, PT, PT, R7, R9, RZ ;  /* 0x0000000907097210 */ /* 0x000fe40007ffe0ff */
[----:B------:R-:W-:Y:S02]  /*3db0*/  F2FP.F16.F32.PACK_AB R17, R17, R28 ;  /* 0x0000001c1111723e */ /* 0x000fe400000000ff */
[----:B------:R-:W-:-:S05]  /*3dc0*/  LEA.HI.X R9, R6, UR19, R9, 0x1, P1 ;  /* 0x0000001306097c11 */ /* 0x000fca00088f0c09 */
[----:B------:R0:W-:Y:S02]  /*3dd0*/  STG.E desc[UR12][R8.64], R17 ;  /* 0x0000001108007986 */ /* 0x0001e4000c10190c */
.L_x_885:
[----:B------:R-:W-:Y:S05]  /*3de0*/  BSYNC.RECONVERGENT B0 ;  /* 0x0000000000007941 */ /* 0x000fea0003800200 */
.L_x_884:
        /* <DEDUP_REMOVED lines=21> */
.L_x_886:
        /* <DEDUP_REMOVED lines=10> */
[----:B0-----:R-:W-:Y:S02]  /*3fe0*/  IMAD R9, R2, UR11, R13 ;  /* 0x0000000b02097c24 */ /* 0x001fe4000f8e020d */
[----:B------:R-:W-:Y:S01]  /*3ff0*/  FMUL.FTZ R13, R16, UR9 ;  /* 0x00000009100d7c20 */ /* 0x000fe20008410000 */
[----:B------:R-:W-:Y:S01]  /*4000*/  FMUL.FTZ R2, R15, UR9 ;  /* 0x000000090f027c20 */ /* 0x000fe20008410000 */
[----:B--2---:R-:W-:Y:S02]  /*4010*/  LEA R8, P1, R6, UR18, 0x1 ;  /* 0x0000001206087c11 */ /* 0x004fe4000f8208ff */
[----:B------:R-:W-:Y:S02]  /*4020*/  IADD3 R9, PT, PT, R7, R9, RZ ;  /* 0x0000000907097210 */ /* 0x000fe40007ffe0ff */
[----:B------:R-:W-:Y:S02]  /*4030*/  F2FP.F16.F32.PACK_AB R7, R2, R13 ;  /* 0x0000000d0207723e */ /* 0x000fe400000000ff */
[----:B------:R-:W-:-:S05]  /*4040*/  LEA.HI.X R9, R6, UR19, R9, 0x1, P1 ;  /* 0x0000001306097c11 */ /* 0x000fca00088f0c09 */
[----:B------:R1:W-:Y:S02]  /*4050*/  STG.E desc[UR12][R8.64], R7 ;  /* 0x0000000708007986 */ /* 0x0003e4000c10190c */
.L_x_888:
[----:B------:R-:W-:Y:S05]  /*4060*/  BSYNC.RECONVERGENT B0 ;  /* 0x0000000000007941 */ /* 0x000fea0003800200 */
.L_x_887:
[--C-:B------:R-:W-:Y:S01]  /*4070*/  HADD2.F32 R6, -RZ, R22.reuse.H0_H0 ;  /* 0x20000016ff067230 */ /* 0x100fe20000004100 */
[----:B------:R-:W-:Y:S01]  /*4080*/  SHF.R.S32.HI R2, RZ, 0x1f, R11 ;  /* 0x0000001fff027819 */ /* 0x000fe2000001140b */
[----:B------:R-:W-:Y:S01]  /*4090*/  HADD2.F32 R22, -RZ, R22.H1_H1 ;  /* 0x30000016ff167230 */ /* 0x000fe20000004100 */
[----:B------:R-:W-:Y:S06]  /*40a0*/  BRA.U !UP0, `(.L_x_889) ;  /* 0x0000000108487547 */ /* 0x000fec000b800000 */
[----:B------:R-:W-:Y:S01]  /*40b0*/  FFMA.FTZ R0, R4, R0, R21 ;  /* 0x0000000004007223 */ /* 0x000fe20000010015 */
[----:B------:R-:W-:-:S03]  /*40c0*/  FFMA.FTZ R10, R3, R10, R20 ;  /* 0x0000000a030a7223 */ /* 0x000fc60000010014 */
[----:B------:R-:W-:Y:S01]  /*40d0*/  FMUL.FTZ R12, R0, -1.4426950216293334961 ;  /* 0xbfb8aa3b000c7820 */ /* 0x000fe20000410000 */
[----:B-1----:R-:W-:-:S05]  /*40e0*/  FMUL.FTZ R7, R10, -1.4426950216293334961 ;  /* 0xbfb8aa3b0a077820 */ /* 0x002fca0000410000 */
        /* <DEDUP_REMOVED lines=14> */
.L_x_889:
[----:B------:R-:W-:Y:S01]  /*41d0*/  ISETP.GE.AND.EX P0, PT, R2, UR17, PT, P0 ;  /* 0x0000001102007c0c */ /* 0x000fe2000bf06300 */
[----:B------:R-:W-:Y:S01]  /*41e0*/  FFMA.FTZ R18, R3, R6, -R18 ;  /* 0x0000000603127223 */ /* 0x000fe20000010812 */
[----:B------:R-:W-:Y:S01]  /*41f0*/  FFMA.FTZ R19, R4, R22, -R19 ;  /* 0x0000001604137223 */ /* 0x000fe20000010813 */
[----:B------:R-:W-:Y:S02]  /*4200*/  BSSY.RECONVERGENT B0, `(.L_x_890) ;  /* 0x000000f000007945 */ /* 0x000fe40003800200 */
[----:B-1----:R-:W-:Y:S01]  /*4210*/  FMUL.FTZ R7, R18, UR9 ;  /* 0x0000000912077c20 */ /* 0x002fe20008410000 */
[----:B------:R-:W-:-:S07]  /*4220*/  FMUL.FTZ R0, R19, UR9 ;  /* 0x0000000913007c20 */ /* 0x000fce0008410000 */
        /* <DEDUP_REMOVED lines=12> */
.L_x_891:
[----:B------:R-:W-:Y:S05]  /*42f0*/  BSYNC.RECONVERGENT B0 ;  /* 0x0000000000007941 */ /* 0x000fea0003800200 */
.L_x_890:
[----:B------:R-:W2:Y:S01]  /*4300*/  LDCU UR5, c[0x0][0x410] ;  /* 0x00008200ff0577ac */ /* 0x000ea20008000800 */
[----:B------:R-:W2:Y:S01]  /*4310*/  LDCU UR7, c[0x0][0x3e0] ;  /* 0x00007c00ff0777ac */ /* 0x000ea20008000800 */
[----:B------:R-:W-:Y:S02]  /*4320*/  UIADD3 UR8, UPT, UPT, UR6, UR8, URZ ;  /* 0x0000000806087290 */ /* 0x000fe4000fffe0ff */
[----:B------:R-:W-:Y:S02]  /*4330*/  UIADD3 UR4, UPT, UPT, UR4, 0x1, URZ ;  /* 0x0000000104047890 */ /* 0x000fe4000fffe0ff */
[----:B--2---:R-:W-:-:S04]  /*4340*/  UIMAD UR5, UR5, UR7, URZ ;  /* 0x00000007050572a4 */ /* 0x004fc8000f8e02ff */
[----:B------:R-:W-:-:S09]  /*4350*/  UISETP.GE.AND UP0, UPT, UR8, UR5, UPT ;  /* 0x000000050800728c */ /* 0x000fd2000bf06270 */
[----:B------:R-:W-:Y:S05]  /*4360*/  BRA.U !UP0, `(.L_x_892) ;  /* 0xffffffbd084c7547 */ /* 0x000fea000b83ffff */
.L_x_861:
[----:B------:R-:W2:Y:S01]  /*4370*/  S2R R6, SR_TID.X ;  /* 0x0000000000067919 */ /* 0x000ea20000002100 */
[----:B------:R-:W3:Y:S01]  /*4380*/  LDC R4, c[0x0][0x370] ;  /* 0x0000dc00ff047b82 */ /* 0x000ee20000000800 */
[----:B------:R-:W-:Y:S07]  /*4390*/  BSSY.RECONVERGENT B0, `(.L_x_893) ;  /* 0x000000e000007945 */ /* 0x000fee0003800200 */
[----:B-1----:R-:W1:Y:S08]  /*43a0*/  LDC R7, c[0x0][0x374] ;  /* 0x0000dd00ff077b82 */ /* 0x002e700000000800 */
[----:B------:R-:W4:Y:S01]  /*43b0*/  LDC.64 R2, c[0x0][0x3c8] ;  /* 0x0000f200ff027b82 */ /* 0x000f220000000a00 */
[----:B---3--:R-:W-:-:S02]  /*43c0*/  ISETP.NE.AND P0, PT, R4, 0x1, PT ;  /* 0x000000010400780c */ /* 0x008fc40003f05270 */
[----:B--2---:R-:W-:Y:S02]  /*43d0*/  ISETP.NE.AND P1, PT, R6, RZ, PT ;  /* 0x000000ff0600720c */ /* 0x004fe40003f25270 */
[----:B-1----:R-:W-:-:S04]  /*43e0*/  SHF.L.U32 R0, R7, 0x1, RZ ;  /* 0x0000000107007819 */ /* 0x002fc800000006ff */
[----:B------:R-:W-:-:S05]  /*43f0*/  SEL R5, R0, RZ, P0 ;  /* 0x000000ff00057207 */ /* 0x000fca0000000000 */
[----:B----4-:R-:W-:Y:S02]  /*4400*/  IMAD.WIDE.U32 R2, R5, 0x4, R2 ;  /* 0x0000000405027825 */ /* 0x010fe400078e0002 */
[----:B------:R-:W-:Y:S05]  /*4410*/  @P1 BRA `(.L_x_894) ;  /* 0x0000000000141947 */ /* 0x000fea0003800000 */
[----:B------:R-:W-:Y:S01]  /*4420*/  HFMA2 R5, -RZ, RZ, 0, 5.9604644775390625e-08 ;  /* 0x00000001ff057431 */ /* 0x000fe200000001ff */
[----:B------:R-:W-:Y:S06]  /*4430*/  MEMBAR.ALL.GPU ;  /* 0x0000000000007992 */ /* 0x000fec000000a000 */
[----:B------:R-:W-:-:S00]  /*4440*/  ERRBAR ;  /* 0x00000000000079ab */ /* 0x000fc00000000000 */
[----:B------:R-:W-:Y:S06]  /*4450*/  CGAERRBAR ;  /* 0x00000000000075ab */ /* 0x000fec0000000000 */
[----:B------:R1:W-:Y:S02]  /*4460*/  REDG.E.ADD.S32.STRONG.GPU desc[UR12][R2.64], R5 ;  /* 0x000000050200798e */ /* 0x0003e4000c12e30c */
.L_x_894:
[----:B------:R-:W-:Y:S05]  /*4470*/  BSYNC.RECONVERGENT B0 ;  /* 0x0000000000007941 */ /* 0x000fea0003800200 */
.L_x_893:
[----:B------:R-:W2:Y:S01]  /*4480*/  S2UR UR5, SR_CTAID.Y ;  /* 0x00000000000579c3 */ /* 0x000ea20000002600 */
[----:B-1----:R-:W-:Y:S02]  /*4490*/  IADD3 R5, PT, PT, R7, -0x1, RZ ;  /* 0xffffffff07057810 */ /* 0x002fe40007ffe0ff */
[----:B------:R-:W-:-:S05]  /*44a0*/  IADD3 R0, PT, PT, R4, -0x1, RZ ;  /* 0xffffffff04007810 */ /* 0x000fca0007ffe0ff */
[----:B------:R-:W1:Y:S01]  /*44b0*/  S2UR UR4, SR_CTAID.X ;  /* 0x00000000000479c3 */ /* 0x000e620000002500 */
[----:B--2---:R-:W-:-:S04]  /*44c0*/  ISETP.NE.AND P0, PT, R5, UR5, PT ;  /* 0x0000000505007c0c */ /* 0x004fc8000bf05270 */
[----:B-1----:R-:W-:-:S13]  /*44d0*/  ISETP.NE.OR P0, PT, R0, UR4, P0 ;  /* 0x0000000400007c0c */ /* 0x002fda0008705670 */
[----:B------:R-:W-:Y:S05]  /*44e0*/  @P0 EXIT ;  /* 0x000000000000094d */ /* 0x000fea0003800000 */
[----:B------:R-:W-:Y:S05]  /*44f0*/  @P1 BRA `(.L_x_895) ;  /* 0x0000000000201947 */ /* 0x000fea0003800000 */
[----:B------:R-:W-:-:S05]  /*4500*/  IMAD R0, R4, R7, RZ ;  /* 0x0000000704007224 */ /* 0x000fca00078e02ff */
[----:B------:R-:W-:-:S13]  /*4510*/  ISETP.NE.AND P0, PT, R0, -0x1, PT ;  /* 0xffffffff0000780c */ /* 0x000fda0003f05270 */
[----:B------:R-:W-:Y:S05]  /*4520*/  @!P0 BRA `(.L_x_895) ;  /* 0x0000000000148947 */ /* 0x000fea0003800000 */
.L_x_896:
[----:B------:R-:W2:Y:S04]  /*4530*/  LDG.E.STRONG.GPU R5, desc[UR12][R2.64] ;  /* 0x0000000c02057981 */ /* 0x000ea8000c1ef900 */
[----:B--2---:R-:W-:Y:S01]  /*4540*/  CCTL.IVALL ;  /* 0x00000000ff00798f */ /* 0x004fe20002000000 */
[----:B------:R-:W-:Y:S05]  /*4550*/  YIELD ;  /* 0x0000000000007946 */ /* 0x000fea0003800000 */
[----:B------:R-:W-:-:S13]  /*4560*/  ISETP.NE.AND P0, PT, R5, R0, PT ;  /* 0x000000000500720c */ /* 0x000fda0003f05270 */
[----:B------:R-:W-:Y:S05]  /*4570*/  @P0 BRA `(.L_x_896) ;  /* 0xfffffffc00ec0947 */ /* 0x000fea000383ffff */
.L_x_895:
[----:B------:R-:W-:Y:S05]  /*4580*/  WARPSYNC.ALL ;  /* 0x0000000000007948 */ /* 0x000fea0003800000 */
[----:B------:R-:W1:Y:S02]  /*4590*/  LDCU.64 UR10, c[0x0][0x3f8] ;  /* 0x00007f00ff0a77ac */ /* 0x000e640008000a00 */
[----:B-1----:R-:W-:-:S04]  /*45a0*/  ULEA.HI UR8, UP0, UR11, UR10, URZ, 0x1 ;  /* 0x0000000a0b087291 */ /* 0x002fc8000f8108ff */
        /* <DEDUP_REMOVED lines=35> */
[----:B------:R-:W1:Y:S01]  /*47e0*/  LDCU.64 UR14, c[0x0][0x3d8] ;  /* 0x00007b00ff0e77ac */ /* 0x000e620008000a00 */
[----:B------:R-:W-:Y:S02]  /*47f0*/  SHF.R.U64 R20, R20, 0x9, R3 ;  /* 0x0000000914147819 */ /* 0x000fe40000001203 */
[----:B------:R-:W-:Y:S01]  /*4800*/  MOV R2, UR10 ;  /* 0x0000000a00027c02 */ /* 0x000fe20008000f00 */
[----:B------:R-:W2:Y:S01]  /*4810*/  LDCU.64 UR16, c[0x0][0x390] ;  /* 0x00007200ff1077ac */ /* 0x000ea20008000a00 */
[----:B------:R-:W-:Y:S02]  /*4820*/  IADD3 R20, PT, PT, R20, 0x1, RZ ;  /* 0x0000000114147810 */ /* 0x000fe40007ffe0ff */
[----:B------:R-:W-:Y:S01]  /*4830*/  SHF.L.U32 R16, R0, 0x2, RZ ;  /* 0x0000000200107819 */ /* 0x000fe200000006ff */
[----:B------:R-:W3:Y:S01]  /*4840*/  LDCU.64 UR18, c[0x0][0x388] ;  /* 0x00007100ff1277ac */ /* 0x000ee20008000a00 */
[C---:B------:R-:W-:Y:S02]  /*4850*/  SHF.L.U32 R3, R20.reuse, 0x9, RZ ;  /* 0x0000000914037819 */ /* 0x040fe400000006ff */
[----:B------:R-:W-:Y:S01]  /*4860*/  LOP3.LUT R20, R20, 0x3, RZ, 0xc0, !PT ;  /* 0x0000000314147812 */ /* 0x000fe200078ec0ff */
[----:B------:R-:W-:Y:S01]  /*4870*/  USHF.L.U32 UR4, UR11, 0x2, URZ ;  /* 0x000000020b047899 */ /* 0x000fe200080006ff */
[----:B------:R-:W-:-:S02]  /*4880*/  LOP3.LUT R3, R3, 0x600, RZ, 0xc0, !PT ;  /* 0x0000060003037812 */ /* 0x000fc400078ec0ff */
[----:B------:R-:W-:Y:S02]  /*4890*/  SHF.L.U64.HI R23, R0, 0x2, R11 ;  /* 0x0000000200177819 */ /* 0x000fe4000001020b */
[----:B------:R-:W-:Y:S01]  /*48a0*/  IADD3 R0, P4, PT, R3, R0, RZ ;  /* 0x0000000003007210 */ /* 0x000fe20007f9e0ff */
[----:B------:R-:W-:Y:S01]  /*48b0*/  IMAD.WIDE.U32 R2, R2, 0x4, RZ ;  /* 0x0000000402027825 */ /* 0x000fe200078e00ff */
[C---:B-1----:R-:W-:Y:S02]  /*48c0*/  IADD3 R13, P1, PT, R16.reuse, UR14, RZ ;  /* 0x0000000e100d7c10 */ /* 0x042fe4000ff3e0ff */
[----:B------:R-:W-:Y:S02]  /*48d0*/  MOV R10, UR8 ;  /* 0x00000008000a7c02 */ /* 0x000fe40008000f00 */
[----:B--2---:R-:W-:Y:S02]  /*48e0*/  IADD3 R14, P2, PT, R16, UR16, RZ ;  /* 0x00000010100e7c10 */ /* 0x004fe4000ff5e0ff */
[----:B------:R-:W-:-:S02]  /*48f0*/  MOV R5, UR9 ;  /* 0x0000000900057c02 */ /* 0x000fc40008000f00 */
[----:B------:R-:W-:Y:S02]  /*4900*/  MOV R12, UR6 ;  /* 0x00000006000c7c02 */ /* 0x000fe40008000f00 */
[----:B------:R-:W-:Y:S02]  /*4910*/  MOV R7, UR7 ;  /* 0x0000000700077c02 */ /* 0x000fe40008000f00 */
[----:B---3--:R-:W-:Y:S02]  /*4920*/  IADD3 R16, P3, PT, R16, UR18, RZ ;  /* 0x0000001210107c10 */ /* 0x008fe4000ff7e0ff */
[----:B------:R-:W-:Y:S02]  /*4930*/  IADD3 R20, P5, PT, RZ, -R20, RZ ;  /* 0x80000014ff147210 */ /* 0x000fe40007fbe0ff */
[C---:B------:R-:W-:Y:S02]  /*4940*/  IADD3.X R19, PT, PT, R23.reuse, UR15, RZ, P1, !PT ;  /* 0x0000000f17137c10 */ /* 0x040fe40008ffe4ff */
[----:B------:R-:W-:-:S02]  /*4950*/  IADD3.X R25, PT, PT, R23, UR17, RZ, P2, !PT ;  /* 0x0000001117197c10 */ /* 0x000fc400097fe4ff */
[----:B------:R-:W-:Y:S02]  /*4960*/  SHF.L.U64.HI R10, R10, 0x2, R5 ;  /* 0x000000020a0a7819 */ /* 0x000fe40000010205 */
[----:B------:R-:W-:Y:S02]  /*4970*/  SHF.L.U64.HI R12, R12, 0x2, R7 ;  /* 0x000000020c0c7819 */ /* 0x000fe40000010207 */
[----:B------:R-:W-:Y:S02]  /*4980*/  IADD3.X R23, PT, PT, R23, UR19, RZ, P3, !PT ;  /* 0x0000001317177c10 */ /* 0x000fe40009ffe4ff */
[----:B------:R-:W-:Y:S02]  /*4990*/  IADD3 R22, PT, PT, R3, UR4, RZ ;  /* 0x0000000403167c10 */ /* 0x000fe4000fffe0ff */
[----:B------:R-:W-:Y:S02]  /*49a0*/  IADD3.X R21, PT, PT, RZ, -0x1, RZ, P5, !PT ;  /* 0xffffffffff157810 */ /* 0x000fe40002ffe4ff */
[----:B------:R-:W-:-:S07]  /*49b0*/  IADD3.X R11, PT, PT, RZ, R11, RZ, P4, !PT ;  /* 0x0000000bff0b7210 */ /* 0x000fce00027fe4ff */
.L_x_899:
[----:B-1----:R-:W-:Y:S02]  /*49c0*/  MOV R4, UR6 ;  /* 0x0000000600047c02 */ /* 0x002fe40008000f00 */
[----:B------:R-:W-:Y:S02]  /*49d0*/  MOV R6, UR8 ;  /* 0x0000000800067c02 */ /* 0x000fe40008000f00 */
[-C--:B------:R-:W-:Y:S02]  /*49e0*/  LEA R4, P3, R4, R13.reuse, 0x2 ;  /* 0x0000000d04047211 */ /* 0x080fe400078610ff */
[----:B0-----:R-:W-:Y:S02]  /*49f0*/  IADD3 R8, P2, PT, R13, R2, RZ ;  /* 0x000000020d087210 */ /* 0x001fe40007f5e0ff */
[----:B------:R-:W-:Y:S02]  /*4a00*/  LEA R6, P1, R6, R13, 0x2 ;  /* 0x0000000d06067211 */ /* 0x000fe400078210ff */
[----:B------:R-:W-:-:S02]  /*4a10*/  IADD3.X R5, PT, PT, R19, R12, RZ, P3, !PT ;  /* 0x0000000c13057210 */ /* 0x000fc40001ffe4ff */
[C---:B------:R-:W-:Y:S02]  /*4a20*/  IADD3.X R9, PT, PT, R19.reuse, R22, RZ, P2, !PT ;  /* 0x0000001613097210 */ /* 0x040fe400017fe4ff */
[----:B------:R-:W-:Y:S02]  /*4a30*/  MOV R18, R13 ;  /* 0x0000000d00127202 */ /* 0x000fe40000000f00 */
[----:B------:R-:W-:Y:S01]  /*4a40*/  IADD3.X R7, PT, PT, R19, R10, RZ, P1, !PT ;  /* 0x0000000a13077210 */ /* 0x000fe20000ffe4ff */
[----:B------:R-:W2:Y:S04]  /*4a50*/  LDG.E R8, desc[UR12][R8.64] ;  /* 0x0000000c08087981 */ /* 0x000ea8000c1e1900 */
[----:B------:R0:W2:Y:S04]  /*4a60*/  LDG.E R5, desc[UR12][R4.64] ;  /* 0x0000000c04057981 */ /* 0x0000a8000c1e1900 */
[----:B------:R-:W3:Y:S04]  /*4a70*/  LDG.E R15, desc[UR12][R18.64] ;  /* 0x0000000c120f7981 */ /* 0x000ee8000c1e1900 */
[----:B------:R1:W3:Y:S01]  /*4a80*/  LDG.E R6, desc[UR12][R6.64] ;  /* 0x0000000c06067981 */ /* 0x0002e2000c1e1900 */
[----:B0-----:R-:W-:-:S02]  /*4a90*/  MOV R4, R16 ;  /* 0x0000001000047202 */ /* 0x001fc40000000f00 */
[----:B------:R-:W-:Y:S02]  /*4aa0*/  IADD3 R20, P1, PT, R20, 0x1, RZ ;  /* 0x0000000114147810 */ /* 0x000fe40007f3e0ff */
[----:B-1----:R-:W-:Y:S02]  /*4ab0*/  MOV R7, R25 ;  /* 0x0000001900077202 */ /* 0x002fe40000000f00 */
[----:B------:R-:W-:Y:S02]  /*4ac0*/  IADD3.X R21, PT, PT, RZ, R21, RZ, P1, !PT ;  /* 0x00000015ff157210 */ /* 0x000fe40000ffe4ff */
[----:B------:R-:W-:-:S04]  /*4ad0*/  ISETP.NE.U32.AND P1, PT, R20, RZ, PT ;  /* 0x000000ff1400720c */ /* 0x000fc80003f25070 */
[----:B------:R-:W-:Y:S02]  /*4ae0*/  ISETP.NE.AND.EX P1, PT, R21, RZ, PT, P1 ;  /* 0x000000ff1500720c */ /* 0x000fe40003f25310 */
[----:B------:R-:W-:Y:S02]  /*4af0*/  IADD3 R16, P4, PT, R16, 0x800, RZ ;  /* 0x0000080010107810 */ /* 0x000fe40007f9e0ff */
[----:B------:R-:W-:-:S04]  /*4b00*/  IADD3 R13, P2, PT, R13, 0x800, RZ ;  /* 0x000008000d0d7810 */ /* 0x000fc80007f5e0ff */
[----:B------:R-:W-:Y:S02]  /*4b10*/  IADD3.X R19, PT, PT, RZ, R19, RZ, P2, !PT ;  /* 0x00000013ff137210 */ /* 0x000fe400017fe4ff */
[----:B--2---:R-:W-:Y:S02]  /*4b20*/  F2FP.BF16.F32.PACK_AB R17, R5, R8 ;  /* 0x000000080511723e */ /* 0x004fe400000010ff */
[----:B------:R-:W-:Y:S02]  /*4b30*/  MOV R5, R23 ;  /* 0x0000001700057202 */ /* 0x000fe40000000f00 */
[----:B---3--:R-:W-:Y:S02]  /*4b40*/  F2FP.BF16.F32.PACK_AB R15, R6, R15 ;  /* 0x0000000f060f723e */ /* 0x008fe400000010ff */
[----:B------:R-:W-:-:S03]  /*4b50*/  MOV R6, R14 ;  /* 0x0000000e00067202 */ /* 0x000fc60000000f00 */
[----:B------:R1:W-:Y:S04]  /*4b60*/  STG.E desc[UR12][R4.64], R15 ;  /* 0x0000000f04007986 */ /* 0x0003e8000c10190c */
[----:B------:R1:W-:Y:S01]  /*4b70*/  STG.E desc[UR12][R6.64], R17 ;  /* 0x0000001106007986 */ /* 0x0003e2000c10190c */
[----:B------:R-:W-:Y:S02]  /*4b80*/  IADD3 R14, P3, PT, R14, 0x800, RZ ;  /* 0x000008000e0e7810 */ /* 0x000fe40007f7e0ff */
[----:B------:R-:W-:Y:S02]  /*4b90*/  IADD3.X R23, PT, PT, RZ, R23, RZ, P4, !PT ;  /* 0x00000017ff177210 */ /* 0x000fe400027fe4ff */
[----:B------:R-:W-:Y:S01]  /*4ba0*/  IADD3.X R25, PT, PT, RZ, R25, RZ, P3, !PT ;  /* 0x00000019ff197210 */ /* 0x000fe20001ffe4ff */
[----:B------:R-:W-:Y:S08]  /*4bb0*/  @P1 BRA `(.L_x_899) ;  /* 0xfffffffc00801947 */ /* 0x000ff0000383ffff */
.L_x_898:
[----:B------:R-:W-:Y:S05]  /*4bc0*/  BSYNC.RECONVERGENT B0 ;  /* 0x0000000000007941 */ /* 0x000fea0003800200 */
.L_x_897:
        /* <DEDUP_REMOVED lines=11> */
.L_x_901:
[C---:B------:R-:W-:Y:S02]  /*4c80*/  SHF.L.U32 R2, R0.reuse, 0x2, RZ ;  /* 0x0000000200027819 */ /* 0x040fe400000006ff */
[----:B------:R-:W-:Y:S02]  /*4c90*/  SHF.L.U64.HI R3, R0, 0x2, R11 ;  /* 0x0000000200037819 */ /* 0x000fe4000001020b */
[----:B-12---:R-:W-:-:S04]  /*4ca0*/  IADD3 R4, P0, PT, R2, UR14, RZ ;  /* 0x0000000e02047c10 */ /* 0x006fc8000ff1e0ff */
[----:B------:R-:W-:Y:S02]  /*4cb0*/  IADD3.X R5, PT, PT, R3, UR15, RZ, P0, !PT ;  /* 0x0000000f03057c10 */ /* 0x000fe400087fe4ff */
[C---:B------:R-:W-:Y:S02]  /*4cc0*/  IADD3 R6, P0, PT, R4.reuse, UR11, RZ ;  /* 0x0000000b04067c10 */ /* 0x040fe4000ff1e0ff */
[C---:B------:R-:W-:Y:S02]  /*4cd0*/  IADD3 R10, P2, PT, R4.reuse, UR6, RZ ;  /* 0x00000006040a7c10 */ /* 0x040fe4000ff5e0ff */
[C---:B------:R-:W-:Y:S02]  /*4ce0*/  IADD3.X R7, PT, PT, R5.reuse, UR10, RZ, P0, !PT ;  /* 0x0000000a05077c10 */ /* 0x040fe400087fe4ff */
[----:B0-----:R-:W-:Y:S02]  /*4cf0*/  IADD3 R8, P1, PT, R4, UR4, RZ ;  /* 0x0000000404087c10 */ /* 0x001fe4000ff3e0ff */
[C---:B------:R-:W-:Y:S01]  /*4d00*/  IADD3.X R11, PT, PT, R5.reuse, UR7, RZ, P2, !PT ;  /* 0x00000007050b7c10 */ /* 0x040fe200097fe4ff */
[----:B------:R0:W2:Y:S01]  /*4d10*/  LDG.E R4, desc[UR12][R4.64] ;  /* 0x0000000c04047981 */ /* 0x0000a2000c1e1900 */
[----:B------:R-:W-:-:S03]  /*4d20*/  IADD3.X R9, PT, PT, R5, UR5, RZ, P1, !PT ;  /* 0x0000000505097c10 */ /* 0x000fc60008ffe4ff */
[----:B------:R-:W2:Y:S04]  /*4d30*/  LDG.E R7, desc[UR12][R6.64] ;  /* 0x0000000c06077981 */ /* 0x000ea8000c1e1900 */
[----:B------:R-:W5:Y:S04]  /*4d40*/  LDG.E R8, desc[UR12][R8.64] ;  /* 0x0000000c08087981 */ /* 0x000f68000c1e1900 */
[----:B------:R-:W5:Y:S01]  /*4d50*/  LDG.E R11, desc[UR12][R10.64] ;  /* 0x0000000c0a0b7981 */ /* 0x000f62000c1e1900 */
[----:B------:R-:W-:Y:S02]  /*4d60*/  LOP3.LUT R15, R2, 0xfffffffc, RZ, 0xc0, !PT ;  /* 0xfffffffc020f7812 */ /* 0x000fe400078ec0ff */
[----:B------:R-:W-:-:S02]  /*4d70*/  LOP3.LUT R16, R3, 0x1, RZ, 0xc0, !PT ;  /* 0x0000000103107812 */ /* 0x000fc400078ec0ff */
[----:B---3--:R-:W-:Y:S02]  /*4d80*/  IADD3 R12, P0, PT, R15, UR16, RZ ;  /* 0x000000100f0c7c10 */ /* 0x008fe4000ff1e0ff */
[----:B0-----:R-:W-:Y:S02]  /*4d90*/  LOP3.LUT R5, R3, 0x3, RZ, 0xc0, !PT ;  /* 0x0000000303057812 */ /* 0x001fe400078ec0ff */
[----:B------:R-:W-:Y:S02]  /*4da0*/  IADD3.X R13, PT, PT, R16, UR17, RZ, P0, !PT ;  /* 0x00000011100d7c10 */ /* 0x000fe400087fe4ff */
[----:B----4-:R-:W-:Y:S02]  /*4db0*/  IADD3 R14, P0, PT, R15, UR18, RZ ;  /* 0x000000120f0e7c10 */ /* 0x010fe4000ff1e0ff */
[----:B--2---:R-:W-:Y:S02]  /*4dc0*/  F2FP.BF16.F32.PACK_AB R17, R7, R4 ;  /* 0x000000040711723e */ /* 0x004fe400000010ff */
[----:B------:R-:W-:-:S02]  /*4dd0*/  IADD3 R4, P1, PT, R15, UR14, RZ ;  /* 0x0000000e0f047c10 */ /* 0x000fc4000ff3e0ff */
[----:B------:R-:W-:Y:S02]  /*4de0*/  IADD3.X R15, PT, PT, R16, UR19, RZ, P0, !PT ;  /* 0x00000013100f7c10 */ /* 0x000fe400087fe4ff */
[----:B------:R-:W-:Y:S02]  /*4df0*/  IADD3.X R5, PT, PT, R5, UR15, RZ, P1, !PT ;  /* 0x0000000f05057c10 */ /* 0x000fe40008ffe4ff */
[----:B-----5:R-:W-:Y:S02]  /*4e00*/  F2FP.BF16.F32.PACK_AB R19, R11, R8 ;  /* 0x000000080b13723e */ /* 0x020fe400000010ff */
[C---:B------:R-:W-:Y:S02]  /*4e10*/  IADD3 R10, P0, PT, R4.reuse, UR11, RZ ;  /* 0x0000000b040a7c10 */ /* 0x040fe4000ff1e0ff */
[C---:B------:R-:W-:Y:S02]  /*4e20*/  IADD3 R6, P1, PT, R4.reuse, UR4, RZ ;  /* 0x0000000404067c10 */ /* 0x040fe4000ff3e0ff */
[----:B------:R-:W-:-:S02]  /*4e30*/  IADD3 R8, P2, PT, R4, UR6, RZ ;  /* 0x0000000604087c10 */ /* 0x000fc4000ff5e0ff */
[C---:B------:R-:W-:Y:S02]  /*4e40*/  IADD3.X R11, PT, PT, R5.reuse, UR10, RZ, P0, !PT ;  /* 0x0000000a050b7c10 */ /* 0x040fe400087fe4ff */
[C---:B------:R-:W-:Y:S02]  /*4e50*/  IADD3.X R7, PT, PT, R5.reuse, UR5, RZ, P1, !PT ;  /* 0x0000000505077c10 */ /* 0x040fe40008ffe4ff */
[----:B------:R-:W-:Y:S01]  /*4e60*/  IADD3.X R9, PT, PT, R5, UR7, RZ, P2, !PT ;  /* 0x0000000705097c10 */ /* 0x000fe200097fe4ff */
[----:B------:R0:W-:Y:S04]  /*4e70*/  STG.E desc[UR12][R12.64], R17 ;  /* 0x000000110c007986 */ /* 0x0001e8000c10190c */
[----:B------:R1:W-:Y:S04]  /*4e80*/  STG.E desc[UR12][R14.64], R19 ;  /* 0x000000130e007986 */ /* 0x0003e8000c10190c */
[----:B------:R-:W2:Y:S04]  /*4e90*/  LDG.E R18, desc[UR12][R4.64+0x800] ;  /* 0x0008000c04127981 */ /* 0x000ea8000c1e1900 */
[----:B------:R-:W2:Y:S04]  /*4ea0*/  LDG.E R21, desc[UR12][R10.64+0x800] ;  /* 0x0008000c0a157981 */ /* 0x000ea8000c1e1900 */
[----:B------:R-:W3:Y:S04]  /*4eb0*/  LDG.E R20, desc[UR12][R6.64+0x800] ;  /* 0x0008000c06147981 */ /* 0x000ee8000c1e1900 */
[----:B------:R-:W3:Y:S01]  /*4ec0*/  LDG.E R23, desc[UR12][R8.64+0x800] ;  /* 0x0008000c08177981 */ /* 0x000ee2000c1e1900 */
[----:B------:R-:W-:-:S04]  /*4ed0*/  IADD3 R16, P0, PT, R2, 0x800, RZ ;  /* 0x0000080002107810 */ /* 0x000fc80007f1e0ff */
[----:B0-----:R-:W-:Y:S02]  /*4ee0*/  IADD3.X R17, PT, PT, RZ, R3, RZ, P0, !PT ;  /* 0x00000003ff117210 */ /* 0x001fe400007fe4ff */
        /* <DEDUP_REMOVED lines=31> */
[----:B--2---:R-:W-:Y:S02]  /*50e0*/  IADD3.X R16, PT, PT, RZ, R3, RZ, P0, !PT ;  /* 0x00000003ff107210 */ /* 0x004fe400007fe4ff */
[----:B------:R-:W-:Y:S02]  /*50f0*/  LOP3.LUT R3, R2, 0xfffffffc, RZ, 0xc0, !PT ;  /* 0xfffffffc02037812 */ /* 0x000fe400078ec0ff */
[----:B------:R-:W-:Y:S02]  /*5100*/  LOP3.LUT R16, R16, 0x1, RZ, 0xc0, !PT ;  /* 0x0000000110107812 */ /* 0x000fe400078ec0ff */
[C---:B------:R-:W-:Y:S02]  /*5110*/  IADD3 R2, P0, PT, R3.reuse, UR16, RZ ;  /* 0x0000001003027c10 */ /* 0x040fe4000ff1e0ff */
[----:B0-----:R-:W-:Y:S02]  /*5120*/  IADD3 R14, P1, PT, R3, UR18, RZ ;  /* 0x00000012030e7c10 */ /* 0x001fe4000ff3e0ff */
[----:B------:R-:W-:-:S02]  /*5130*/  IADD3.X R3, PT, PT, R16, UR17, RZ, P0, !PT ;  /* 0x0000001110037c10 */ /* 0x000fc400087fe4ff */
[----:B------:R-:W-:Y:S02]  /*5140*/  IADD3.X R15, PT, PT, R16, UR19, RZ, P1, !PT ;  /* 0x00000013100f7c10 */ /* 0x000fe40008ffe4ff */
[----:B------:R-:W-:-:S04]  /*5150*/  IADD3 R0, PT, PT, R0, 0x800, RZ ;  /* 0x0000080000007810 */ /* 0x000fc80007ffe0ff */
[----:B------:R-:W-:Y:S02]  /*5160*/  ISETP.LT.U32.AND P0, PT, R0, UR8, PT ;  /* 0x0000000800007c0c */ /* 0x000fe4000bf01070 */
[----:B---3--:R-:W-:Y:S02]  /*5170*/  F2FP.BF16.F32.PACK_AB R5, R11, R4 ;  /* 0x000000040b05723e */ /* 0x008fe400000010ff */
[----:B------:R-:W-:Y:S02]  /*5180*/  MOV R4, UR9 ;  /* 0x0000000900047c02 */ /* 0x000fe40008000f00 */
[----:B----4-:R-:W-:Y:S01]  /*5190*/  F2FP.BF16.F32.PACK_AB R7, R9, R6 ;  /* 0x000000060907723e */ /* 0x010fe200000010ff */
[----:B------:R1:W-:Y:S04]  /*51a0*/  STG.E desc[UR12][R2.64], R5 ;  /* 0x0000000502007986 */ /* 0x0003e8000c10190c */
[----:B------:R1:W-:Y:S01]  /*51b0*/  STG.E desc[UR12][R14.64], R7 ;  /* 0x000000070e007986 */ /* 0x0003e2000c10190c */
[----:B------:R-:W-:Y:S01]  /*51c0*/  ISETP.GT.AND.EX P0, PT, R4, RZ, PT, P0 ;  /* 0x000000ff0400720c */ /* 0x000fe20003f04300 */
[----:B------:R-:W-:-:S12]  /*51d0*/  HFMA2 R11, -RZ, RZ, 0, 0 ;  /* 0x00000000ff0b7431 */ /* 0x000fd800000001ff */
[----:B-1----:R-:W-:Y:S05]  /*51e0*/  @P0 BRA `(.L_x_901) ;  /* 0xfffffff800a40947 */ /* 0x002fea000383ffff */
[----:B------:R-:W-:Y:S05]  /*51f0*/  BSYNC.RECONVERGENT B0 ;  /* 0x0000000000007941 */ /* 0x000fea0003800200 */
.L_x_900:
[----:B------:R-:W-:Y:S05]  /*5200*/  EXIT ;  /* 0x000000000000794d */ /* 0x000fea0003800000 */
.L_x_902:
        /* <DEDUP_REMOVED lines=15> */
.L_x_3424:


//--------------------- .text._Z35group_norm_nhwc_bwd_one_pass_kernelI11Fp16IOBf16WLi256ELi32ELi512EEv26Group_norm_nhwc_bwd_params --------------------------
	.section	.text._Z35group_norm_nhwc_bwd_one_pass_kernelI11Fp16IOBf16WLi256ELi32ELi512EEv26Group_norm_nhwc_bwd_params,"ax",@progbits
	.align	128
        .global         _Z35group_norm_nhwc_bwd_one_pass_kernelI11Fp16IOBf16WLi256ELi32ELi512EEv26Group_norm_nhwc_bwd_params
        .type           _Z35group_norm_nhwc_bwd_one_pass_kernelI11Fp16IOBf16WLi256ELi32ELi512EEv26Group_norm_nhwc_bwd_params,@function
        .size           _Z35group_norm_nhwc_bwd_one_pass_kernelI11Fp16IOBf16WLi256ELi32ELi512EEv26Group_norm_nhwc_bwd_params,(.L_x_3425 - _Z35group_norm_nhwc_bwd_one_pass_kernelI11Fp16IOBf16WLi256ELi32ELi512EEv26Group_norm_nhwc_bwd_params)
        .other          _Z35group_norm_nhwc_bwd_one_pass_kernelI11Fp16IOBf16WLi256ELi32ELi512EEv26Group_norm_nhwc_bwd_params,@"STO_CUDA_ENTRY STV_DEFAULT"
_Z35group_norm_nhwc_bwd_one_pass_kernelI11Fp16IOBf16WLi256ELi32ELi512EEv26Group_norm_nhwc_bwd_params:
.text._Z35group_norm_nhwc_bwd_one_pass_kernelI11Fp16IOBf16WLi256ELi32ELi512EEv26Group_norm_nhwc_bwd_params:
        /* <DEDUP_REMOVED lines=25> */
.L_x_946:
[----:B0-----:R-:W0:Y:S01]  /*0190*/  LDC R14, c[0x0][0x410] ;  /* 0x00010400ff0e7b82 */ /* 0x001e220000000800 */
[----:B------:R-:W-:Y:S01]  /*01a0*/  IABS R15, R41 ;  /* 0x00000029000f7213 */ /* 0x000fe20000000000 */
[----:B------:R-:W1:Y:S01]  /*01b0*/  LDCU.128 UR12, c[0x0][0x400] ;  /* 0x00008000ff0c77ac */ /* 0x000e620008000c00 */
[----:B------:R-:W-:Y:S02]  /*01c0*/  SHF.R.U32.HI R25, RZ, 0x4, R2 ;  /* 0x00000004ff197819 */ /* 0x000fe40000011602 */
[----:B------:R-:W-:Y:S02]  /*01d0*/  ISETP.GE.AND P3, PT, R41, RZ, PT ;  /* 0x000000ff2900720c */ /* 0x000fe40003f66270 */
[----:B------:R-:W-:Y:S01]  /*01e0*/  SHF.L.U32 R24, R2, 0x1, RZ ;  /* 0x0000000102187819 */ /* 0x000fe200000006ff */
[----:B------:R-:W2:Y:S01]  /*01f0*/  LDC R16, c[0x0][0x41c] ;  /* 0x00010700ff107b82 */ /* 0x000ea20000000800 */
[----:B------:R-:W-:Y:S02]  /*0200*/  MOV R40, RZ ;  /* 0x000000ff00287202 */ /* 0x000fe40000000f00 */
        /* <DEDUP_REMOVED lines=11> */
[----:B------:R-:W-:-:S05]  /*02c0*/  SHF.R.S32.HI R33, RZ, 0x1f, R31 ;  /* 0x0000001fff217819 */ /* 0x000fca000001141f */
[----:B------:R-:W1:Y:S01]  /*02d0*/  @!P1 LDC.64 R20, c[0x0][0x398] ;  /* 0x0000e600ff149b82 */ /* 0x000e620000000a00 */
[----:B0-----:R-:W-:-:S04]  /*02e0*/  IADD3 R10, PT, PT, R9, 0xffffffe, RZ ;  /* 0x0ffffffe090a7810 */ /* 0x001fc80007ffe0ff */
[----:B------:R0:W2:Y:S02]  /*02f0*/  F2I.FTZ.U32.TRUNC.NTZ R11, R10 ;  /* 0x0000000a000b7305 */ /* 0x0000a4000021f000 */
[----:B0-----:R-:W-:Y:S02]  /*0300*/  MOV R10, RZ ;  /* 0x000000ff000a7202 */ /* 0x001fe40000000f00 */
[----:B--2---:R-:W-:-:S05]  /*0310*/  IADD3 R13, PT, PT, RZ, -R11, RZ ;  /* 0x8000000bff0d7210 */ /* 0x004fca0007ffe0ff */
[----:B------:R-:W-:-:S04]  /*0320*/  IMAD R13, R13, R12, RZ ;  /* 0x0000000c0d0d7224 */ /* 0x000fc800078e02ff */
[----:B------:R-:W-:Y:S01]  /*0330*/  IMAD.HI.U32 R11, R11, R13, R10 ;  /* 0x0000000d0b0b7227 */ /* 0x000fe200078e000a */
[----:B------:R-:W-:Y:S02]  /*0340*/  MOV R13, R15 ;  /* 0x0000000f000d7202 */ /* 0x000fe40000000f00 */
[----:B------:R-:W-:-:S03]  /*0350*/  LOP3.LUT R10, R41, R14, RZ, 0x3c, !PT ;  /* 0x0000000e290a7212 */ /* 0x000fc600078e3cff */
[----:B------:R-:W-:Y:S01]  /*0360*/  IMAD.HI.U32 R11, R11, R13, RZ ;  /* 0x0000000d0b0b7227 */ /* 0x000fe200078e00ff */
[----:B------:R-:W-:-:S04]  /*0370*/  ISETP.GE.AND P4, PT, R10, RZ, PT ;  /* 0x000000ff0a00720c */ /* 0x000fc80003f86270 */
[----:B------:R-:W-:-:S05]  /*0380*/  IADD3 R9, PT, PT, -R11, RZ, RZ ;  /* 0x000000ff0b097210 */ /* 0x000fca0007ffe1ff */
[----:B------:R-:W-:-:S05]  /*0390*/  IMAD R9, R12, R9, R13 ;  /* 0x000000090c097224 */ /* 0x000fca00078e020d */
[----:B------:R-:W-:-:S13]  /*03a0*/  ISETP.GT.U32.AND P2, PT, R12, R9, PT ;  /* 0x000000090c00720c */ /* 0x000fda0003f44070 */
[-C--:B------:R-:W-:Y:S02]  /*03b0*/  @!P2 IADD3 R9, PT, PT, R9, -R12.reuse, RZ ;  /* 0x8000000c0909a210 */ /* 0x080fe40007ffe0ff */
[----:B------:R-:W-:Y:S02]  /*03c0*/  @!P2 IADD3 R11, PT, PT, R11, 0x1, RZ ;  /* 0x000000010b0ba810 */ /* 0x000fe40007ffe0ff */
[CC--:B------:R-:W-:Y:S02]  /*03d0*/  ISETP.GE.U32.AND P0, PT, R9.reuse, R12.reuse, PT ;  /* 0x0000000c0900720c */ /* 0x0c0fe40003f06070 */
[-C--:B------:R-:W-:Y:S02]  /*03e0*/  ISETP.GT.U32.AND P2, PT, R12, R9.reuse, PT ;  /* 0x000000090c00720c */ /* 0x080fe40003f44070 */
[----:B------:R-:W-:Y:S02]  /*03f0*/  IADD3 R10, PT, PT, R9, -R12, RZ ;  /* 0x8000000c090a7210 */ /* 0x000fe40007ffe0ff */
[----:B------:R-:W0:Y:S02]  /*0400*/  @!P1 LDC.64 R12, c[0x0][0x3f8] ;  /* 0x0000fe00ff0c9b82 */ /* 0x000e240000000a00 */
[----:B------:R-:W-:-:S02]  /*0410*/  SEL R9, R10, R9, !P2 ;  /* 0x000000090a097207 */ /* 0x000fc40005000000 */
[----:B------:R-:W-:Y:S02]  /*0420*/  LOP3.LUT R10, RZ, R14, RZ, 0x33, !PT ;  /* 0x0000000eff0a7212 */ /* 0x000fe400078e33ff */
[----:B------:R-:W-:Y:S02]  /*0430*/  @!P3 IADD3 R9, PT, PT, -R9, RZ, RZ ;  /* 0x000000ff0909b210 */ /* 0x000fe40007ffe1ff */
[----:B------:R-:W-:Y:S02]  /*0440*/  @P0 IADD3 R11, PT, PT, R11, 0x1, RZ ;  /* 0x000000010b0b0810 */ /* 0x000fe40007ffe0ff */
[----:B------:R-:W-:Y:S02]  /*0450*/  ISETP.NE.AND P0, PT, R14, RZ, PT ;  /* 0x000000ff0e00720c */ /* 0x000fe40003f05270 */
[----:B------:R-:W-:Y:S01]  /*0460*/  @!P4 IADD3 R11, PT, PT, -R11, RZ, RZ ;  /* 0x000000ff0b0bc210 */ /* 0x000fe20007ffe1ff */
[----:B------:R-:W2:Y:S01]  /*0470*/  @!P1 LDC.64 R14, c[0x0][0x3a0] ;  /* 0x0000e800ff0e9b82 */ /* 0x000ea20000000a00 */
[----:B------:R-:W-:-:S02]  /*0480*/  SEL R57, R10, R9, !P0 ;  /* 0x000000090a397207 */ /* 0x000fc40004000000 */
[----:B------:R-:W-:Y:S02]  /*0490*/  SEL R11, R10, R11, !P0 ;  /* 0x0000000b0a0b7207 */ /* 0x000fe40004000000 */
[----:B------:R-:W-:Y:S02]  /*04a0*/  ISETP.GE.U32.AND P3, PT, R28, UR12, PT ;  /* 0x0000000c1c007c0c */ /* 0x000fe4000bf66070 */
[----:B------:R-:W-:Y:S02]  /*04b0*/  SHF.L.U32 R9, R57, 0x5, RZ ;  /* 0x0000000539097819 */ /* 0x000fe400000006ff */
[----:B------:R-:W-:Y:S02]  /*04c0*/  SHF.R.S32.HI R10, RZ, 0x1f, R11 ;  /* 0x0000001fff0a7819 */ /* 0x000fe4000001140b */
[----:B------:R-:W-:Y:S01]  /*04d0*/  ISETP.GE.AND.EX P3, PT, R27, UR13, PT, P3 ;  /* 0x0000000d1b007c0c */ /* 0x000fe2000bf66330 */
[----:B0-----:R-:W-:Y:S01]  /*04e0*/  @!P1 IMAD R16, R17, R12, RZ ;  /* 0x0000000c11109224 */ /* 0x001fe200078e02ff */
[----:B------:R-:W-:Y:S01]  /*04f0*/  SHF.R.S32.HI R59, RZ, 0x1f, R9 ;  /* 0x0000001fff3b7819 */ /* 0x000fe20000011409 */
[----:B------:R-:W-:Y:S01]  /*0500*/  IMAD R10, R10, UR14, RZ ;  /* 0x0000000e0a0a7c24 */ /* 0x000fe2000f8e02ff */
[----:B------:R-:W-:Y:S01]  /*0510*/  LOP3.LUT R58, R9, R24, RZ, 0xfc, !PT ;  /* 0x00000018093a7212 */ /* 0x000fe200078efcff */
[----:B------:R-:W-:Y:S01]  /*0520*/  @!P1 IMAD R9, R25, R13, R16 ;  /* 0x0000000d19099224 */ /* 0x000fe200078e0210 */
[----:B------:R-:W-:-:S03]  /*0530*/  ISETP.GE.U32.AND P2, PT, R31, UR12, PT ;  /* 0x0000000c1f007c0c */ /* 0x000fc6000bf46070 */
[----:B------:R-:W-:Y:S01]  /*0540*/  IMAD.WIDE.U32 R58, R11, UR14, R58 ;  /* 0x0000000e0b3a7c25 */ /* 0x000fe2000f8e003a */
[----:B------:R-:W-:-:S03]  /*0550*/  ISETP.GE.AND.EX P2, PT, R33, UR13, PT, P2 ;  /* 0x0000000d21007c0c */ /* 0x000fc6000bf46320 */
[----:B------:R-:W-:Y:S01]  /*0560*/  IMAD R11, R11, UR15, R10 ;  /* 0x0000000f0b0b7c24 */ /* 0x000fe2000f8e020a */
[----:B------:R-:W-:Y:S01]  /*0570*/  @!P1 MOV R60, R58 ;  /* 0x0000003a003c9202 */ /* 0x000fe20000000f00 */
[----:B------:R-:W0:Y:S03]  /*0580*/  @!P3 LDC.64 R16, c[0x0][0x3a0] ;  /* 0x0000e800ff10bb82 */ /* 0x000e260000000a00 */
[----:B------:R-:W-:-:S05]  /*0590*/  IADD3 R61, PT, PT, R59, R11, RZ ;  /* 0x0000000b3b3d7210 */ /* 0x000fca0007ffe0ff */
[----:B------:R-:W3:Y:S01]  /*05a0*/  @!P3 LDC.64 R10, c[0x0][0x3f8] ;  /* 0x0000fe00ff0abb82 */ /* 0x000ee20000000a00 */
[----:B------:R-:W-:-:S05]  /*05b0*/  @!P1 IMAD.WIDE.U32 R12, R25, R12, R60 ;  /* 0x0000000c190c9225 */ /* 0x000fca00078e003c */
[----:B------:R-:W-:Y:S02]  /*05c0*/  @!P1 IADD3 R13, PT, PT, R13, R9, RZ ;  /* 0x000000090d0d9210 */ /* 0x000fe40007ffe0ff */
[C---:B------:R-:W-:Y:S01]  /*05d0*/  @!P1 SHF.L.U32 R9, R12.reuse, 0x1, RZ ;  /* 0x000000010c099819 */ /* 0x040fe200000006ff */
[----:B------:R-:W4:Y:S01]  /*05e0*/  @!P2 LDC.64 R18, c[0x0][0x3f8] ;  /* 0x0000fe00ff12ab82 */ /* 0x000f220000000a00 */
[----:B------:R-:W-:Y:S02]  /*05f0*/  @!P1 SHF.L.U64.HI R12, R12, 0x1, R13 ;  /* 0x000000010c0c9819 */ /* 0x000fe4000001020d */
[----:B--2---:R-:W-:-:S04]  /*0600*/  @!P1 IADD3 R14, P0, PT, R9, R14, RZ ;  /* 0x0000000e090e9210 */ /* 0x004fc80007f1e0ff */
[C---:B------:R-:W-:Y:S01]  /*0610*/  @!P1 IADD3.X R15, PT, PT, R12.reuse, R15, RZ, P0, !PT ;  /* 0x0000000f0c0f9210 */ /* 0x040fe200007fe4ff */
[----:B------:R-:W2:Y:S01]  /*0620*/  @!P3 LDC.64 R22, c[0x0][0x398] ;  /* 0x0000e600ff16bb82 */ /* 0x000ea20000000a00 */
[----:B-1----:R-:W-:Y:S02]  /*0630*/  @!P1 IADD3 R20, P0, PT, R9, R20, RZ ;  /* 0x0000001409149210 */ /* 0x002fe40007f1e0ff */
[----:B------:R-:W-:Y:S02]  /*0640*/  @!P3 MOV R13, R61 ;  /* 0x0000003d000db202 */ /* 0x000fe40000000f00 */
[----:B------:R-:W-:Y:S02]  /*0650*/  CS2R R38, SRZ ;  /* 0x0000000000267805 */ /* 0x000fe4000001ff00 */
[----:B------:R-:W-:Y:S01]  /*0660*/  @!P1 IADD3.X R21, PT, PT, R12, R21, RZ, P0, !PT ;  /* 0x000000150c159210 */ /* 0x000fe200007fe4ff */
[----:B------:R4:W5:Y:S01]  /*0670*/  @!P1 LDG.E R40, desc[UR8][R14.64] ;  /* 0x000000080e289981 */ /* 0x000962000c1e1900 */
[----:B---3--:R-:W-:Y:S01]  /*0680*/  @!P3 IMAD R27, R27, R10, RZ ;  /* 0x0000000a1b1bb224 */ /* 0x008fe200078e02ff */
[----:B------:R-:W-:-:S02]  /*0690*/  @!P3 MOV R12, R58 ;  /* 0x0000003a000cb202 */ /* 0x000fc40000000f00 */
[----:B------:R-:W-:Y:S01]  /*06a0*/  IADD3 R9, PT, PT, R25, 0x80, RZ ;  /* 0x0000008019097810 */ /* 0x000fe20007ffe0ff */
[C---:B------:R-:W-:Y:S01]  /*06b0*/  @!P3 IMAD R35, R28.reuse, R11, R27 ;  /* 0x0000000b1c23b224 */ /* 0x040fe200078e021b */
[----:B------:R1:W5:Y:S01]  /*06c0*/  @!P1 LDG.E R39, desc[UR8][R20.64] ;  /* 0x0000000814279981 */ /* 0x000362000c1e1900 */
[----:B------:R-:W-:Y:S01]  /*06d0*/  @!P3 IMAD.WIDE.U32 R28, R28, R10, R12 ;  /* 0x0000000a1c1cb225 */ /* 0x000fe200078e000c */
[----:B------:R-:W-:Y:S01]  /*06e0*/  ISETP.GE.U32.AND P0, PT, R9, UR12, PT ;  /* 0x0000000c09007c0c */ /* 0x000fe2000bf06070 */
[----:B------:R-:W3:Y:S01]  /*06f0*/  @!P2 LDC.64 R12, c[0x0][0x3a0] ;  /* 0x0000e800ff0cab82 */ /* 0x000ee20000000a00 */
[----:B------:R-:W-:Y:S01]  /*0700*/  SHF.R.S32.HI R27, RZ, 0x1f, R9 ;  /* 0x0000001fff1b7819 */ /* 0x000fe20000011409 */
[----:B----4-:R-:W-:Y:S01]  /*0710*/  @!P2 IMAD R14, R33, R18, RZ ;  /* 0x00000012210ea224 */ /* 0x010fe200078e02ff */
[----:B------:R-:W-:Y:S02]  /*0720*/  @!P3 IADD3 R29, PT, PT, R29, R35, RZ ;  /* 0x000000231d1db210 */ /* 0x000fe40007ffe0ff */
[----:B------:R-:W-:-:S02]  /*0730*/  ISETP.GE.AND.EX P0, PT, R27, UR13, PT, P0 ;  /* 0x0000000d1b007c0c */ /* 0x000fc4000bf06300 */
[C---:B------:R-:W-:Y:S01]  /*0740*/  @!P3 SHF.L.U32 R15, R28.reuse, 0x1, RZ ;  /* 0x000000011c0fb819 */ /* 0x040fe200000006ff */
[----:B------:R-:W4:Y:S01]  /*0750*/  @!P2 LDC.64 R10, c[0x0][0x398] ;  /* 0x0000e600ff0aab82 */ /* 0x000f220000000a00 */
[----:B------:R-:W-:Y:S01]  /*0760*/  @!P3 SHF.L.U64.HI R28, R28, 0x1, R29 ;  /* 0x000000011c1cb819 */ /* 0x000fe2000001021d */
[----:B------:R-:W-:Y:S01]  /*0770*/  @!P2 IMAD R29, R31, R19, R14 ;  /* 0x000000131f1da224 */ /* 0x000fe200078e020e */
[C---:B0-----:R-:W-:Y:S02]  /*0780*/  @!P3 IADD3 R16, P1, PT, R15.reuse, R16, RZ ;  /* 0x000000100f10b210 */ /* 0x041fe40007f3e0ff */
[----:B--2---:R-:W-:Y:S02]  /*0790*/  @!P3 IADD3 R22, P4, PT, R15, R22, RZ ;  /* 0x000000160f16b210 */ /* 0x004fe40007f9e0ff */
[----:B------:R-:W-:Y:S02]  /*07a0*/  @!P2 MOV R14, R58 ;  /* 0x0000003a000ea202 */ /* 0x000fe40000000f00 */
[----:B------:R-:W-:-:S02]  /*07b0*/  @!P2 MOV R15, R61 ;  /* 0x0000003d000fa202 */ /* 0x000fc40000000f00 */
[----:B------:R-:W-:Y:S02]  /*07c0*/  @!P3 IADD3.X R17, PT, PT, R28, R17, RZ, P1, !PT ;  /* 0x000000111c11b210 */ /* 0x000fe40000ffe4ff */
[----:B------:R-:W-:Y:S01]  /*07d0*/  ISETP.GE.U32.AND P1, PT, R44, UR12, PT ;  /* 0x0000000c2c007c0c */ /* 0x000fe2000bf26070 */
[----:B------:R-:W-:Y:S02]  /*07e0*/  @!P2 IMAD.WIDE.U32 R18, R31, R18, R14 ;  /* 0x000000121f12a225 */ /* 0x000fe400078e000e */
[----:B------:R-:W0:Y:S01]  /*07f0*/  @!P0 LDC.64 R14, c[0x0][0x3f8] ;  /* 0x0000fe00ff0e8b82 */ /* 0x000e220000000a00 */
[----:B------:R-:W-:Y:S02]  /*0800*/  ISETP.GE.AND.EX P1, PT, R7, UR13, PT, P1 ;  /* 0x0000000d07007c0c */ /* 0x000fe4000bf26310 */
[----:B------:R-:W-:Y:S02]  /*0810*/  CS2R R36, SRZ ;  /* 0x0000000000247805 */ /* 0x000fe4000001ff00 */
[----:B-1----:R-:W-:Y:S01]  /*0820*/  @!P2 IADD3 R21, PT, PT, R19, R29, RZ ;  /* 0x0000001d1315a210 */ /* 0x002fe20007ffe0ff */
[----:B------:R1:W5:Y:S01]  /*0830*/  @!P3 LDG.E R38, desc[UR8][R16.64] ;  /* 0x000000081026b981 */ /* 0x000362000c1e1900 */
[----:B------:R-:W-:-:S02]  /*0840*/  @!P2 SHF.L.U32 R19, R18, 0x1, RZ ;  /* 0x000000011213a819 */ /* 0x000fc400000006ff */
[----:B------:R-:W-:Y:S02]  /*0850*/  @!P3 IADD3.X R23, PT, PT, R28, R23, RZ, P4, !PT ;  /* 0x000000171c17b210 */ /* 0x000fe400027fe4ff */
[----:B------:R-:W-:Y:S02]  /*0860*/  @!P2 SHF.L.U64.HI R28, R18, 0x1, R21 ;  /* 0x00000001121ca819 */ /* 0x000fe40000010215 */
[C---:B---3--:R-:W-:Y:S01]  /*0870*/  @!P2 IADD3 R12, P4, PT, R19.reuse, R12, RZ ;  /* 0x0000000c130ca210 */ /* 0x048fe20007f9e0ff */
[----:B------:R0:W5:Y:S01]  /*0880*/  @!P3 LDG.E R37, desc[UR8][R22.64] ;  /* 0x000000081625b981 */ /* 0x000162000c1e1900 */
[----:B------:R-:W2:Y:S01]  /*0890*/  @!P1 LDC.64 R20, c[0x0][0x3f8] ;  /* 0x0000fe00ff149b82 */ /* 0x000ea20000000a00 */
[----:B----4-:R-:W-:-:S07]  /*08a0*/  @!P2 IADD3 R10, P6, PT, R19, R10, RZ ;  /* 0x0000000a130aa210 */ /* 0x010fce0007fde0ff */
[----:B-1----:R-:W1:Y:S01]  /*08b0*/  @!P0 LDC.64 R16, c[0x0][0x3a0] ;  /* 0x0000e800ff108b82 */ /* 0x002e620000000a00 */
[----:B0-----:R-:W-:-:S07]  /*08c0*/  @!P0 IMAD R22, R27, R14, RZ ;  /* 0x0000000e1b168224 */ /* 0x001fce00078e02ff */
[----:B------:R-:W0:Y:S01]  /*08d0*/  @!P0 LDC.64 R18, c[0x0][0x398] ;  /* 0x0000e600ff128b82 */ /* 0x000e220000000a00 */
[C---:B------:R-:W-:Y:S01]  /*08e0*/  @!P0 IMAD R27, R9.reuse, R15, R22 ;  /* 0x0000000f091b8224 */ /* 0x040fe200078e0216 */
[----:B------:R-:W-:Y:S02]  /*08f0*/  @!P0 MOV R22, R58 ;  /* 0x0000003a00168202 */ /* 0x000fe40000000f00 */
[----:B------:R-:W-:Y:S02]  /*0900*/  CS2R R34, SRZ ;  /* 0x0000000000227805 */ /* 0x000fe4000001ff00 */
[----:B------:R-:W-:Y:S02]  /*0910*/  @!P0 MOV R23, R61 ;  /* 0x0000003d00178202 */ /* 0x000fe40000000f00 */
[C---:B------:R-:W-:Y:S02]  /*0920*/  @!P2 IADD3.X R11, PT, PT, R28.reuse, R11, RZ, P6, !PT ;  /* 0x0000000b1c0ba210 */ /* 0x040fe400037fe4ff */
[----:B------:R-:W-:Y:S01]  /*0930*/  @!P2 IADD3.X R13, PT, PT, R28, R13, RZ, P4, !PT ;  /* 0x0000000d1c0da210 */ /* 0x000fe200027fe4ff */
[----:B------:R-:W-:-:S02]  /*0940*/  @!P0 IMAD.WIDE.U32 R14, R9, R14, R22 ;  /* 0x0000000e090e8225 */ /* 0x000fc400078e0016 */
[----:B------:R3:W5:Y:S01]  /*0950*/  @!P2 LDG.E R35, desc[UR8][R10.64] ;  /* 0x000000080a23a981 */ /* 0x000762000c1e1900 */
[----:B------:R-:W-:Y:S01]  /*0960*/  ISETP.GE.U32.AND P5, PT, R45, UR12, PT ;  /* 0x0000000c2d007c0c */ /* 0x000fe2000bfa6070 */
[----:B--2---:R-:W-:Y:S01]  /*0970*/  @!P1 IMAD R22, R7, R20, RZ ;  /* 0x0000001407169224 */ /* 0x004fe200078e02ff */
[----:B------:R-:W-:Y:S01]  /*0980*/  ISETP.GE.U32.AND P4, PT, R43, UR12, PT ;  /* 0x0000000c2b007c0c */ /* 0x000fe2000bf86070 */
[----:B------:R2:W5:Y:S01]  /*0990*/  @!P2 LDG.E R36, desc[UR8][R12.64] ;  /* 0x000000080c24a981 */ /* 0x000562000c1e1900 */
[----:B------:R-:W-:Y:S01]  /*09a0*/  @!P0 SHF.L.U32 R9, R14, 0x1, RZ ;  /* 0x000000010e098819 */ /* 0x000fe200000006ff */
[----:B------:R-:W4:Y:S01]  /*09b0*/  LDC.64 R28, c[0x0][0x3b8] ;  /* 0x0000ee00ff1c7b82 */ /* 0x000f220000000a00 */
[----:B------:R-:W-:-:S07]  /*09c0*/  ISETP.GE.AND.EX P5, PT, R6, UR13, PT, P5 ;  /* 0x0000000d06007c0c */ /* 0x000fce000bfa6350 */
[----:B---3--:R-:W3:Y:S01]  /*09d0*/  @!P1 LDC.64 R10, c[0x0][0x398] ;  /* 0x0000e600ff0a9b82 */ /* 0x008ee20000000a00 */
[----:B------:R-:W-:Y:S02]  /*09e0*/  ISETP.GE.AND.EX P4, PT, R8, UR13, PT, P4 ;  /* 0x0000000d08007c0c */ /* 0x000fe4000bf86340 */
[----:B-1----:R-:W-:-:S05]  /*09f0*/  @!P0 IADD3 R16, P2, PT, R9, R16, RZ ;  /* 0x0000001009108210 */ /* 0x002fca0007f5e0ff */
[----:B--2---:R-:W1:Y:S01]  /*0a00*/  @!P1 LDC.64 R12, c[0x0][0x3a0] ;  /* 0x0000e800ff0c9b82 */ /* 0x004e620000000a00 */
[----:B0-----:R-:W-:Y:S01]  /*0a10*/  @!P0 IADD3 R18, P6, PT, R9, R18, RZ ;  /* 0x0000001209128210 */ /* 0x001fe20007fde0ff */
[C---:B------:R-:W-:Y:S01]  /*0a20*/  @!P1 IMAD R9, R44.reuse, R21, R22 ;  /* 0x000000152c099224 */ /* 0x040fe200078e0216 */
[----:B------:R-:W-:Y:S02]  /*0a30*/  @!P1 MOV R22, R58 ;  /* 0x0000003a00169202 */ /* 0x000fe40000000f00 */
[----:B------:R-:W-:Y:S02]  /*0a40*/  @!P1 MOV R23, R61 ;  /* 0x0000003d00179202 */ /* 0x000fe40000000f00 */
[----:B------:R-:W-:Y:S01]  /*0a50*/  @!P0 IADD3 R15, PT, PT, R15, R27, RZ ;  /* 0x0000001b0f0f8210 */ /* 0x000fe20007ffe0ff */
[----:B------:R-:W-:-:S03]  /*0a60*/  @!P1 IMAD.WIDE.U32 R22, R44, R20, R22 ;  /* 0x000000142c169225 */ /* 0x000fc600078e0016 */
[----:B------:R-:W-:Y:S02]  /*0a70*/  @!P0 SHF.L.U64.HI R30, R14, 0x1, R15 ;  /* 0x000000010e1e8819 */ /* 0x000fe4000001020f */
[----:B------:R-:W-:Y:S01]  /*0a80*/  CS2R R32, SRZ ;  /* 0x0000000000207805 */ /* 0x000fe2000001ff00 */
[----:B------:R-:W0:Y:S01]  /*0a90*/  @!P5 LDC.64 R20, c[0x0][0x3f8] ;  /* 0x0000fe00ff14db82 */ /* 0x000e220000000a00 */
[C---:B------:R-:W-:Y:S02]  /*0aa0*/  @!P0 IADD3.X R17, PT, PT, R30.reuse, R17, RZ, P2, !PT ;  /* 0x000000111e118210 */ /* 0x040fe400017fe4ff */
[----:B------:R-:W-:Y:S02]  /*0ab0*/  @!P0 IADD3.X R19, PT, PT, R30, R19, RZ, P6, !PT ;  /* 0x000000131e138210 */ /* 0x000fe400037fe4ff */
[----:B------:R-:W-:Y:S01]  /*0ac0*/  @!P1 IADD3 R9, PT, PT, R23, R9, RZ ;  /* 0x0000000917099210 */ /* 0x000fe20007ffe0ff */
[----:B------:R1:W5:Y:S02]  /*0ad0*/  @!P0 LDG.E R34, desc[UR8][R16.64] ;  /* 0x0000000810228981 */ /* 0x000364000c1e1900 */
[----:B------:R-:W2:Y:S01]  /*0ae0*/  @!P4 LDC.64 R14, c[0x0][0x3f8] ;  /* 0x0000fe00ff0ecb82 */ /* 0x000ea20000000a00 */
[----:B------:R-:W-:-:S02]  /*0af0*/  @!P1 SHF.L.U32 R23, R22, 0x1, RZ ;  /* 0x0000000116179819 */ /* 0x000fc400000006ff */
[----:B------:R-:W-:Y:S01]  /*0b00*/  @!P1 SHF.L.U64.HI R30, R22, 0x1, R9 ;  /* 0x00000001161e9819 */ /* 0x000fe20000010209 */
[----:B------:R4:W5:Y:S01]  /*0b10*/  @!P0 LDG.E R33, desc[UR8][R18.64] ;  /* 0x0000000812218981 */ /* 0x000962000c1e1900 */
[----:B---3--:R-:W-:Y:S02]  /*0b20*/  @!P1 IADD3 R22, P0, PT, R23, R10, RZ ;  /* 0x0000000a17169210 */ /* 0x008fe40007f1e0ff */
[----:B------:R-:W-:Y:S02]  /*0b30*/  IADD3 R25, PT, PT, R25, 0xe0, RZ ;  /* 0x000000e019197810 */ /* 0x000fe40007ffe0ff */
[----:B-1----:R-:W-:Y:S02]  /*0b40*/  @!P1 IADD3 R16, P2, PT, R23, R12, RZ ;  /* 0x0000000c17109210 */ /* 0x002fe40007f5e0ff */
[----:B------:R-:W-:Y:S01]  /*0b50*/  @!P1 IADD3.X R23, PT, PT, R30, R11, RZ, P0, !PT ;  /* 0x0000000b1e179210 */ /* 0x000fe200007fe4ff */
[----:B----4-:R-:W-:Y:S01]  /*0b60*/  IMAD.WIDE R10, R41, 0x8, R28 ;  /* 0x00000008290a7825 */ /* 0x010fe200078e021c */
[----:B------:R-:W-:Y:S01]  /*0b70*/  ISETP.GE.U32.AND P3, PT, R25, UR12, PT ;  /* 0x0000000c19007c0c */ /* 0x000fe2000bf66070 */
[----:B------:R-:W1:Y:S01]  /*0b80*/  @!P4 LDC.64 R18, c[0x0][0x3a0] ;  /* 0x0000e800ff12cb82 */ /* 0x000e620000000a00 */
[----:B------:R-:W-:-:S03]  /*0b90*/  SHF.R.S32.HI R26, RZ, 0x1f, R25 ;  /* 0x0000001fff1a7819 */ /* 0x000fc60000011419 */
[----:B------:R-:W3:Y:S01]  /*0ba0*/  LDG.E.64 R10, desc[UR8][R10.64] ;  /* 0x000000080a0a7981 */ /* 0x000ee2000c1e1b00 */
[----:B------:R-:W-:Y:S02]  /*0bb0*/  ISETP.GE.AND.EX P3, PT, R26, UR13, PT, P3 ;  /* 0x0000000d1a007c0c */ /* 0x000fe4000bf66330 */
[----:B------:R-:W-:Y:S02]  /*0bc0*/  @!P1 IADD3.X R17, PT, PT, R30, R13, RZ, P2, !PT ;  /* 0x0000000d1e119210 */ /* 0x000fe400017fe4ff */
[----:B------:R-:W4:Y:S01]  /*0bd0*/  @!P4 LDC.64 R12, c[0x0][0x398] ;  /* 0x0000e600ff0ccb82 */ /* 0x000f220000000a00 */
[----:B------:R-:W-:Y:S01]  /*0be0*/  @!P4 MOV R28, R58 ;  /* 0x0000003a001cc202 */ /* 0x000fe20000000f00 */
[----:B0-----:R-:W-:Y:S01]  /*0bf0*/  @!P5 IMAD R30, R6, R20, RZ ;  /* 0x00000014061ed224 */ /* 0x001fe200078e02ff */
[-C--:B------:R-:W-:Y:S01]  /*0c00*/  @!P4 MOV R29, R61.reuse ;  /* 0x0000003d001dc202 */ /* 0x080fe20000000f00 */
[----:B--2---:R-:W-:Y:S01]  /*0c10*/  @!P4 IMAD R46, R8, R14, RZ ;  /* 0x0000000e082ec224 */ /* 0x004fe200078e02ff */
[----:B------:R-:W-:Y:S01]  /*0c20*/  @!P5 MOV R31, R61 ;  /* 0x0000003d001fd202 */ /* 0x000fe20000000f00 */
[----:B------:R-:W-:Y:S01]  /*0c30*/  @!P5 IMAD R49, R45, R21, R30 ;  /* 0x000000152d31d224 */ /* 0x000fe200078e021e */
[----:B------:R-:W-:Y:S01]  /*0c40*/  @!P5 MOV R30, R58 ;  /* 0x0000003a001ed202 */ /* 0x000fe20000000f00 */
[C---:B------:R-:W-:Y:S01]  /*0c50*/  @!P4 IMAD R47, R43.reuse, R15, R46 ;  /* 0x0000000f2b2fc224 */ /* 0x040fe200078e022e */
[----:B------:R-:W-:Y:S01]  /*0c60*/  ISETP.NE.AND P2, PT, RZ, UR11, PT ;  /* 0x0000000bff007c0c */ /* 0x000fe2000bf45270 */
[----:B------:R-:W-:Y:S01]  /*0c70*/  @!P4 IMAD.WIDE.U32 R28, R43, R14, R28 ;  /* 0x0000000e2b1cc225 */ /* 0x000fe200078e001c */
[----:B------:R-:W-:Y:S01]  /*0c80*/  MOV R9, RZ ;  /* 0x000000ff00097202 */ /* 0x000fe20000000f00 */
[----:B------:R-:W0:Y:S01]  /*0c90*/  @!P3 LDC.64 R14, c[0x0][0x3f8] ;  /* 0x0000fe00ff0ebb82 */ /* 0x000e220000000a00 */
[----:B------:R2:W5:Y:S01]  /*0ca0*/  @!P1 LDG.E R32, desc[UR8][R16.64] ;  /* 0x0000000810209981 */ /* 0x000562000c1e1900 */
[----:B------:R-:W-:Y:S01]  /*0cb0*/  @!P5 IMAD.WIDE.U32 R20, R45, R20, R30 ;  /* 0x000000142d14d225 */ /* 0x000fe200078e001e */
[----:B------:R-:W-:-:S02]  /*0cc0*/  @!P4 IADD3 R47, PT, PT, R29, R47, RZ ;  /* 0x0000002f1d2fc210 */ /* 0x000fc40007ffe0ff */
[C---:B------:R-:W-:Y:S01]  /*0cd0*/  @!P4 SHF.L.U32 R27, R28.reuse, 0x1, RZ ;  /* 0x000000011c1bc819 */ /* 0x040fe200000006ff */
[----:B------:R4:W5:Y:S01]  /*0ce0*/  @!P1 LDG.E R9, desc[UR8][R22.64] ;  /* 0x0000000816099981 */ /* 0x000962000c1e1900 */
[----:B------:R-:W-:Y:S01]  /*0cf0*/  @!P4 SHF.L.U64.HI R47, R28, 0x1, R47 ;  /* 0x000000011c2fc819 */ /* 0x000fe2000001022f */
[----:B------:R-:W0:Y:S01]  /*0d00*/  LDC.64 R30, c[0x0][0x3a8] ;  /* 0x0000ea00ff1e7b82 */ /* 0x000e220000000a00 */
[----:B-1----:R-:W-:Y:S02]  /*0d10*/  @!P4 IADD3 R48, P0, PT, R27, R18, RZ ;  /* 0x000000121b30c210 */ /* 0x002fe40007f1e0ff */
[----:B------:R-:W-:-:S05]  /*0d20*/  @!P5 IADD3 R21, PT, PT, R21, R49, RZ ;  /* 0x000000311515d210 */ /* 0x000fca0007ffe0ff */
[----:B--2---:R-:W1:Y:S01]  /*0d30*/  @!P5 LDC.64 R16, c[0x0][0x3a0] ;  /* 0x0000e800ff10db82 */ /* 0x004e620000000a00 */
[----:B------:R-:W-:Y:S02]  /*0d40*/  @!P4 IADD3.X R49, PT, PT, R47, R19, RZ, P0, !PT ;  /* 0x000000132f31c210 */ /* 0x000fe400007fe4ff */
[----:B----4-:R-:W-:Y:S02]  /*0d50*/  @!P4 IADD3 R12, P1, PT, R27, R12, RZ ;  /* 0x0000000c1b0cc210 */ /* 0x010fe40007f3e0ff */
[C---:B------:R-:W-:Y:S02]  /*0d60*/  @!P5 SHF.L.U32 R27, R20.reuse, 0x1, RZ ;  /* 0x00000001141bd819 */ /* 0x040fe400000006ff */
[----:B------:R-:W-:Y:S01]  /*0d70*/  @!P5 SHF.L.U64.HI R50, R20, 0x1, R21 ;  /* 0x000000011432d819 */ /* 0x000fe20000010215 */
[----:B------:R-:W2:Y:S08]  /*0d80*/  @!P5 LDC.64 R18, c[0x0][0x398] ;  /* 0x0000e600ff12db82 */ /* 0x000eb00000000a00 */
[----:B------:R-:W4:Y:S08]  /*0d90*/  @!P3 LDC.64 R20, c[0x0][0x3a0] ;  /* 0x0000e800ff14bb82 */ /* 0x000f300000000a00 */
[----:B------:R-:W4:Y:S08]  /*0da0*/  @!P3 LDC.64 R22, c[0x0][0x398] ;  /* 0x0000e600ff16bb82 */ /* 0x000f300000000a00 */
[----:B------:R-:W4:Y:S01]  /*0db0*/  @P2 LDC.64 R28, c[0x0][0x3b0] ;  /* 0x0000ec00ff1c2b82 */ /* 0x000f220000000a00 */
[----:B------:R-:W-:Y:S01]  /*0dc0*/  @!P3 MOV R52, R58 ;  /* 0x0000003a0034b202 */ /* 0x000fe20000000f00 */
[----:B0-----:R-:W-:Y:S01]  /*0dd0*/  @!P3 IMAD R26, R26, R14, RZ ;  /* 0x0000000e1a1ab224 */ /* 0x001fe200078e02ff */
[----:B------:R-:W-:-:S02]  /*0de0*/  @!P3 MOV R53, R61 ;  /* 0x0000003d0035b202 */ /* 0x000fc40000000f00 */
[----:B------:R-:W-:Y:S01]  /*0df0*/  MOV R46, RZ ;  /* 0x000000ff002e7202 */ /* 0x000fe20000000f00 */
[C---:B------:R-:W-:Y:S02]  /*0e00*/  @!P3 IMAD R15, R25.reuse, R15, R26 ;  /* 0x0000000f190fb224 */ /* 0x040fe400078e021a */
[----:B------:R-:W-:Y:S01]  /*0e10*/  @!P3 IMAD.WIDE.U32 R52, R25, R14, R52 ;  /* 0x0000000e1934b225 */ /* 0x000fe200078e0034 */
[----:B------:R-:W-:Y:S02]  /*0e20*/  @!P4 IADD3.X R13, PT, PT, R47, R13, RZ, P1, !PT ;  /* 0x0000000d2f0dc210 */ /* 0x000fe40000ffe4ff */
[----:B-1----:R-:W-:Y:S01]  /*0e30*/  @!P5 IADD3 R16, P0, PT, R27, R16, RZ ;  /* 0x000000101b10d210 */ /* 0x002fe20007f1e0ff */
[----:B------:R0:W5:Y:S01]  /*0e40*/  @!P4 LDG.E R46, desc[UR8][R48.64] ;  /* 0x00000008302ec981 */ /* 0x000162000c1e1900 */
[----:B------:R-:W-:Y:S02]  /*0e50*/  MOV R47, RZ ;  /* 0x000000ff002f7202 */ /* 0x000fe40000000f00 */
[----:B------:R-:W-:-:S02]  /*0e60*/  @!P3 IADD3 R25, PT, PT, R53, R15, RZ ;  /* 0x0000000f3519b210 */ /* 0x000fc40007ffe0ff */
[----:B------:R-:W-:Y:S02]  /*0e70*/  @!P3 SHF.L.U32 R15, R52, 0x1, RZ ;  /* 0x00000001340fb819 */ /* 0x000fe400000006ff */
[----:B------:R-:W-:Y:S01]  /*0e80*/  @!P5 IADD3.X R17, PT, PT, R50, R17, RZ, P0, !PT ;  /* 0x000000113211d210 */ /* 0x000fe200007fe4ff */
[----:B------:R1:W5:Y:S01]  /*0e90*/  @!P4 LDG.E R47, desc[UR8][R12.64] ;  /* 0x000000080c2fc981 */ /* 0x000362000c1e1900 */
[----:B0-----:R-:W-:Y:S02]  /*0ea0*/  LEA R49, R57, R24, 0x5 ;  /* 0x0000001839317211 */ /* 0x001fe400078e28ff */
[----:B--2---:R-:W-:Y:S02]  /*0eb0*/  @!P5 IADD3 R18, P0, PT, R27, R18, RZ ;  /* 0x000000121b12d210 */ /* 0x004fe40007f1e0ff */
[----:B------:R-:W-:Y:S01]  /*0ec0*/  @!P3 SHF.L.U64.HI R52, R52, 0x1, R25 ;  /* 0x000000013434b819 */ /* 0x000fe20000010219 */
[----:B----4-:R-:W-:Y:S01]  /*0ed0*/  @P2 IMAD.WIDE R28, R49, 0x2, R28 ;  /* 0x00000002311c2825 */ /* 0x010fe200078e021c */
[----:B------:R-:W-:-:S02]  /*0ee0*/  @!P3 IADD3 R20, P1, PT, R15, R20, RZ ;  /* 0x000000140f14b210 */ /* 0x000fc40007f3e0ff */
[----:B------:R-:W-:Y:S01]  /*0ef0*/  @!P3 IADD3 R22, P4, PT, R15, R22, RZ ;  /* 0x000000160f16b210 */ /* 0x000fe20007f9e0ff */
[----:B------:R-:W-:Y:S01]  /*0f00*/  IMAD.WIDE R30, R49, 0x2, R30 ;  /* 0x00000002311e7825 */ /* 0x000fe200078e021e */
[----:B------:R-:W-:Y:S02]  /*0f10*/  @!P5 IADD3.X R19, PT, PT, R50, R19, RZ, P0, !PT ;  /* 0x000000133213d210 */ /* 0x000fe400007fe4ff */
[----:B------:R-:W-:Y:S02]  /*0f20*/  CS2R R50, SRZ ;  /* 0x0000000000327805 */ /* 0x000fe4000001ff00 */
[----:B------:R-:W-:Y:S01]  /*0f30*/  MOV R48, RZ ;  /* 0x000000ff00307202 */ /* 0x000fe20000000f00 */
[----:B------:R-:W2:Y:S01]  /*0f40*/  @P2 LDG.E.U16 R15, desc[UR8][R28.64] ;  /* 0x000000081c0f2981 */ /* 0x000ea2000c1e1500 */
[----:B------:R-:W-:Y:S02]  /*0f50*/  MOV R49, RZ ;  /* 0x000000ff00317202 */ /* 0x000fe40000000f00 */
[C---:B------:R-:W-:Y:S01]  /*0f60*/  @!P3 IADD3.X R21, PT, PT, R52.reuse, R21, RZ, P1, !PT ;  /* 0x000000153415b210 */ /* 0x040fe20000ffe4ff */
[----:B------:R-:W4:Y:S01]  /*0f70*/  @P2 LDG.E.U16 R14, desc[UR8][R28.64+0x2] ;  /* 0x000002081c0e2981 */ /* 0x000f22000c1e1500 */
[----:B------:R-:W-:-:S03]  /*0f80*/  @!P3 IADD3.X R23, PT, PT, R52, R23, RZ, P4, !PT ;  /* 0x000000173417b210 */ /* 0x000fc600027fe4ff */
[----:B------:R-:W4:Y:S04]  /*0f90*/  LDG.E.U16 R52, desc[UR8][R30.64] ;  /* 0x000000081e347981 */ /* 0x000f28000c1e1500 */
[----:B------:R-:W4:Y:S04]  /*0fa0*/  LDG.E.U16 R13, desc[UR8][R30.64+0x2] ;  /* 0x000002081e0d7981 */ /* 0x000f28000c1e1500 */
[----:B------:R0:W5:Y:S04]  /*0fb0*/  @!P5 LDG.E R48, desc[UR8][R16.64] ;  /* 0x000000081030d981 */ /* 0x000168000c1e1900 */
[----:B------:R0:W5:Y:S04]  /*0fc0*/  @!P5 LDG.E R51, desc[UR8][R18.64] ;  /* 0x000000081233d981 */ /* 0x000168000c1e1900 */
[----:B------:R0:W5:Y:S04]  /*0fd0*/  @!P3 LDG.E R50, desc[UR8][R20.64] ;  /* 0x000000081432b981 */ /* 0x000168000c1e1900 */
[----:B------:R0:W5:Y:S01]  /*0fe0*/  @!P3 LDG.E R49, desc[UR8][R22.64] ;  /* 0x000000081631b981 */ /* 0x000162000c1e1900 */
[----:B------:R-:W-:Y:S01]  /*0ff0*/  MOV R55, 0x3f800000 ;  /* 0x3f80000000377802 */ /* 0x000fe20000000f00 */
[----:B------:R-:W-:Y:S01]  /*1000*/  UISETP.NE.AND UP0, UPT, UR11, URZ, UPT ;  /* 0x000000ff0b00728c */ /* 0x000fe2000bf05270 */
[----:B------:R-:W-:-:S02]  /*1010*/  MOV R54, RZ ;  /* 0x000000ff00367202 */ /* 0x000fc40000000f00 */
[----:B------:R-:W-:Y:S01]  /*1020*/  MOV R53, RZ ;  /* 0x000000ff00357202 */ /* 0x000fe20000000f00 */
[----:B---3--:R-:W-:-:S05]  /*1030*/  FFMA.FTZ R11, -R10, R10, R11 ;  /* 0x0000000a0a0b7223 */ /* 0x008fca000001010b */
[----:B------:R-:W-:-:S13]  /*1040*/  FSETP.GTU.FTZ.AND P0, PT, R11, RZ, PT ;  /* 0x000000ff0b00720b */ /* 0x000fda0003f1c000 */
[----:B-1----:R-:W1:Y:S02]  /*1050*/  @P0 LDC R12, c[0x0][0x3c0] ;  /* 0x0000f000ff0c0b82 */ /* 0x002e640000000800 */
[----:B-1----:R-:W-:-:S04]  /*1060*/  @P0 FADD.FTZ R12, R11, R12 ;  /* 0x0000000c0b0c0221 */ /* 0x002fc80000010000 */
[----:B------:R0:W1:Y:S01]  /*1070*/  @P0 MUFU.RSQ R55, R12 ;  /* 0x0000000c00370308 */ /* 0x0000620000001400 */
[----:B--2---:R-:W-:Y:S02]  /*1080*/  @P2 SHF.L.U32 R54, R15, 0x10, RZ ;  /* 0x000000100f362819 */ /* 0x004fe400000006ff */
[----:B----4-:R-:W-:Y:S02]  /*1090*/  @P2 SHF.L.U32 R53, R14, 0x10, RZ ;  /* 0x000000100e352819 */ /* 0x010fe400000006ff */
[----:B------:R-:W-:Y:S02]  /*10a0*/  SHF.L.U32 R52, R52, 0x10, RZ ;  /* 0x0000001034347819 */ /* 0x000fe400000006ff */
[----:B------:R-:W-:Y:S01]  /*10b0*/  SHF.L.U32 R11, R13, 0x10, RZ ;  /* 0x000000100d0b7819 */ /* 0x000fe200000006ff */
[----:B01----:R-:W-:Y:S06]  /*10c0*/  BRA.U UP0, `(.L_x_904) ;  /* 0x0000000900447547 */ /* 0x003fec000b800000 */
[--C-:B-----5:R-:W-:Y:S02]  /*10d0*/  HADD2.F32 R15, -RZ, R40.reuse.H0_H0 ;  /* 0x20000028ff0f7230 */ /* 0x120fe40000004100 */
[----:B------:R-:W-:Y:S02]  /*10e0*/  HADD2.F32 R17, -RZ, R40.H1_H1 ;  /* 0x30000028ff117230 */ /* 0x000fe40000004100 */
[--C-:B------:R-:W-:Y:S02]  /*10f0*/  HADD2.F32 R13, -RZ, R39.reuse.H0_H0 ;  /* 0x20000027ff0d7230 */ /* 0x100fe40000004100 */
[C---:B------:R-:W-:Y:S01]  /*1100*/  FADD.FTZ R14, -R10.reuse, R15 ;  /* 0x0000000f0a0e7221 */ /* 0x040fe20000010100 */
[----:B------:R-:W-:Y:S02]  /*1110*/  HADD2.F32 R12, -RZ, R39.H1_H1 ;  /* 0x30000027ff0c7230 */ /* 0x000fe40000004100 */
[----:B------:R-:W-:Y:S01]  /*1120*/  FADD.FTZ R16, -R10, R17 ;  /* 0x000000110a107221 */ /* 0x000fe20000010100 */
[----:B------:R-:W-:-:S02]  /*1130*/  HADD2.F32 R21, -RZ, R38.H0_H0 ;  /* 0x20000026ff157230 */ /* 0x000fc40000004100 */
[----:B------:R-:W-:Y:S01]  /*1140*/  FMUL.FTZ R15, R52, R13 ;  /* 0x0000000d340f7220 */ /* 0x000fe20000410000 */
[-C--:B------:R-:W-:Y:S01]  /*1150*/  FMUL.FTZ R14, R14, R55.reuse ;  /* 0x000000370e0e7220 */ /* 0x080fe20000410000 */
        /* <DEDUP_REMOVED lines=105> */
[--C-:B------:R-:W-:Y:S02]  /*17f0*/  HADD2.F32 R27, -RZ, R50.reuse.H0_H0 ;  /* 0x20000032ff1b7230 */ /* 0x100fe40000004100 */
[----:B------:R-:W-:Y:S01]  /*1800*/  FADD.FTZ R25, R23, R26 ;  /* 0x0000001a17197221 */ /* 0x000fe20000010000 */
[----:B------:R-:W-:Y:S01]  /*1810*/  FFMA.FTZ R26, R17, R26, R22 ;  /* 0x0000001a111a7223 */ /* 0x000fe20000010016 */
[----:B------:R-:W-:Y:S01]  /*1820*/  FMUL.FTZ R21, R24, R55 ;  /* 0x0000003718157220 */ /* 0x000fe20000410000 */
[----:B------:R-:W-:Y:S01]  /*1830*/  FADD.FTZ R23, R13, R15 ;  /* 0x0000000f0d177221 */ /* 0x000fe20000010000 */
[----:B------:R-:W-:Y:S01]  /*1840*/  FMUL.FTZ R22, R11, R18 ;  /* 0x000000120b167220 */ /* 0x000fe20000410000 */
[----:B------:R-:W-:Y:S02]  /*1850*/  HADD2.F32 R13, -RZ, R49.H0_H0 ;  /* 0x20000031ff0d7230 */ /* 0x000fe40000004100 */
[----:B------:R-:W-:Y:S01]  /*1860*/  FADD.FTZ R24, -R10, R27 ;  /* 0x0000001b0a187221 */ /* 0x000fe20000010100 */
[----:B------:R-:W-:-:S02]  /*1870*/  HADD2.F32 R27, -RZ, R50.H1_H1 ;  /* 0x30000032ff1b7230 */ /* 0x000fc40000004100 */
[----:B------:R-:W-:Y:S01]  /*1880*/  FFMA.FTZ R15, R15, R20, R12 ;  /* 0x000000140f0f7223 */ /* 0x000fe2000001000c */
[----:B------:R-:W-:Y:S01]  /*1890*/  FADD.FTZ R20, R22, R25 ;  /* 0x0000001916147221 */ /* 0x000fe20000010000 */
[----:B------:R-:W-:Y:S02]  /*18a0*/  HADD2.F32 R12, -RZ, R49.H1_H1 ;  /* 0x30000031ff0c7230 */ /* 0x000fe40000004100 */
[----:B------:R-:W-:Y:S01]  /*18b0*/  FFMA.FTZ R25, R21, R22, R26 ;  /* 0x0000001615197223 */ /* 0x000fe2000001001a */
        /* <DEDUP_REMOVED lines=18> */
.L_x_904:
[--C-:B-----5:R-:W-:Y:S02]  /*19e0*/  HADD2.F32 R13, -RZ, R40.reuse.H0_H0 ;  /* 0x20000028ff0d7230 */ /* 0x120fe40000004100 */
[----:B------:R-:W-:Y:S02]  /*19f0*/  HADD2.F32 R15, -RZ, R40.H1_H1 ;  /* 0x30000028ff0f7230 */ /* 0x000fe40000004100 */
[--C-:B------:R-:W-:Y:S02]  /*1a00*/  HADD2.F32 R19, -RZ, R38.reuse.H0_H0 ;  /* 0x20000026ff137230 */ /* 0x100fe40000004100 */
[----:B------:R-:W-:Y:S01]  /*1a10*/  FADD.FTZ R12, -R10, R13 ;  /* 0x0000000d0a0c7221 */ /* 0x000fe20000010100 */
[----:B------:R-:W-:Y:S02]  /*1a20*/  HADD2.F32 R23, -RZ, R38.H1_H1 ;  /* 0x30000026ff177230 */ /* 0x000fe40000004100 */
[----:B------:R-:W-:Y:S02]  /*1a30*/  HADD2.F32 R22, -RZ, R39.H0_H0 ;  /* 0x20000027ff167230 */ /* 0x000fe40000004100 */
[----:B------:R-:W-:Y:S01]  /*1a40*/  FMUL.FTZ R13, R12, R55 ;  /* 0x000000370c0d7220 */ /* 0x000fe20000410000 */
        /* <DEDUP_REMOVED lines=194> */
[----:B------:R-:W-:Y:S01]  /*2670*/  FADD.FTZ R56, R56, R21 ;  /* 0x0000001538387221 */ /* 0x000fe20000010000 */
[----:B------:R-:W-:-:S02]  /*2680*/  FMUL.FTZ R17, R52, R17 ;  /* 0x0000001134117220 */ /* 0x000fc40000410000 */
[----:B------:R-:W-:Y:S01]  /*2690*/  FFMA.FTZ R20, R20, R24, R13 ;  /* 0x0000001814147223 */ /* 0x000fe2000001000d */
[--C-:B------:R-:W-:Y:S02]  /*26a0*/  HADD2.F32 R13, -RZ, R49.reuse.H0_H0 ;  /* 0x20000031ff0d7230 */ /* 0x100fe40000004100 */
[----:B------:R-:W-:Y:S01]  /*26b0*/  FADD.FTZ R56, R24, R56 ;  /* 0x0000003818387221 */ /* 0x000fe20000010000 */
[----:B------:R-:W-:Y:S01]  /*26c0*/  FFMA.FTZ R25, R25, R17, R20 ;  /* 0x0000001119197223 */ /* 0x000fe20000010014 */
[----:B0-----:R-:W-:Y:S01]  /*26d0*/  FADD.FTZ R23, R31, 1 ;  /* 0x3f8000001f177421 */ /* 0x001fe20000010000 */
[----:B------:R-:W-:Y:S02]  /*26e0*/  HADD2.F32 R31, -RZ, R46.H0_H0 ;  /* 0x2000002eff1f7230 */ /* 0x000fe40000004100 */
[----:B------:R-:W-:Y:S01]  /*26f0*/  FADD.FTZ R17, R56, R17 ;  /* 0x0000001138117221 */ /* 0x000fe20000010000 */
[----:B------:R-:W-:Y:S02]  /*2700*/  HADD2.F32 R20, -RZ, R49.H1_H1 ;  /* 0x30000031ff147230 */ /* 0x000fe40000004100 */
        /* <DEDUP_REMOVED lines=43> */
[----:B------:R-:W-:-:S03]  /*29c0*/  HADD2.F32 R21, -RZ, R50.H1_H1 ;  /* 0x30000032ff157230 */ /* 0x000fc60000004100 */
[----:B------:R-:W-:Y:S02]  /*29d0*/  FMUL.FTZ R26, R26, R13 ;  /* 0x0000000d1a1a7220 */ /* 0x000fe40000410000 */
[----:B------:R-:W-:-:S04]  /*29e0*/  FADD.FTZ R21, -R10, R21 ;  /* 0x000000150a157221 */ /* 0x000fc80000010100 */
[----:B------:R-:W-:-:S04]  /*29f0*/  FMUL.FTZ R14, R21, R55 ;  /* 0x00000037150e7220 */ /* 0x000fc80000410000 */
[----:B------:R-:W-:-:S04]  /*2a00*/  FFMA.FTZ R21, R11, R14, R53 ;  /* 0x0000000e0b157223 */ /* 0x000fc80000010035 */
[----:B------:R-:W-:-:S06]  /*2a10*/  FMUL.FTZ R24, R21, -1.4426950216293334961 ;  /* 0xbfb8aa3b15187820 */ /* 0x000fcc0000410000 */
[----:B------:R-:W0:Y:S02]  /*2a20*/  MUFU.EX2 R24, R24 ;  /* 0x0000001800187308 */ /* 0x000e240000000800 */
[----:B0-----:R-:W-:Y:S01]  /*2a30*/  FADD.FTZ R31, R24, 1 ;  /* 0x3f800000181f7421 */ /* 0x001fe20000010000 */
[----:B------:R-:W-:-:S05]  /*2a40*/  FFMA.FTZ R24, R19, R26, R22 ;  /* 0x0000001a13187223 */ /* 0x000fca0000010016 */
[----:B------:R-:W0:Y:S02]  /*2a50*/  MUFU.RCP R13, R31 ;  /* 0x0000001f000d7308 */ /* 0x000e240000001000 */
[----:B0-----:R-:W-:Y:S01]  /*2a60*/  FMUL.FTZ R20, R20, R13 ;  /* 0x0000000d14147220 */ /* 0x001fe20000410000 */
[----:B------:R-:W-:-:S04]  /*2a70*/  FADD.FTZ R13, -R13, 1 ;  /* 0x3f8000000d0d7421 */ /* 0x000fc80000010100 */
[----:B------:R-:W-:-:S04]  /*2a80*/  FFMA.FTZ R13, R21, R13, 1 ;  /* 0x3f800000150d7423 */ /* 0x000fc8000001000d */
[----:B------:R-:W-:Y:S01]  /*2a90*/  FMUL.FTZ R13, R20, R13 ;  /* 0x0000000d140d7220 */ /* 0x000fe20000410000 */
[----:B------:R-:W-:-:S04]  /*2aa0*/  FMUL.FTZ R20, R11, R16 ;  /* 0x000000100b147220 */ /* 0x000fc80000410000 */
[----:B------:R-:W-:Y:S01]  /*2ab0*/  FFMA.FTZ R28, R28, R20, R25 ;  /* 0x000000141c1c7223 */ /* 0x000fe20000010019 */
[----:B------:R-:W-:Y:S01]  /*2ac0*/  FADD.FTZ R17, R20, R17 ;  /* 0x0000001114117221 */ /* 0x000fe20000010000 */
[----:B------:R-:W-:Y:S01]  /*2ad0*/  FMUL.FTZ R20, R52, R15 ;  /* 0x0000000f34147220 */ /* 0x000fe20000410000 */
[----:B------:R-:W-:-:S03]  /*2ae0*/  FFMA.FTZ R25, R14, R13, R29 ;  /* 0x0000000d0e197223 */ /* 0x000fc6000001001d */
[----:B------:R-:W-:Y:S01]  /*2af0*/  FFMA.FTZ R21, R23, R20, R28 ;  /* 0x0000001417157223 */ /* 0x000fe2000001001c */
[----:B------:R-:W-:Y:S01]  /*2b00*/  FADD.FTZ R20, R17, R20 ;  /* 0x0000001411147221 */ /* 0x000fe20000010000 */
[----:B------:R-:W-:Y:S01]  /*2b10*/  FMUL.FTZ R17, R11, R12 ;  /* 0x0000000c0b117220 */ /* 0x000fe20000410000 */
[----:B------:R-:W-:Y:S01]  /*2b20*/  FMUL.FTZ R23, R52, R26 ;  /* 0x0000001a34177220 */ /* 0x000fe20000410000 */
[----:B------:R-:W-:Y:S02]  /*2b30*/  FADD.FTZ R12, R27, R12 ;  /* 0x0000000c1b0c7221 */ /* 0x000fe40000010000 */
[----:B------:R-:W-:Y:S01]  /*2b40*/  FFMA.FTZ R16, R18, R17, R21 ;  /* 0x0000001112107223 */ /* 0x000fe20000010015 */
[----:B------:R-:W-:Y:S01]  /*2b50*/  FADD.FTZ R20, R17, R20 ;  /* 0x0000001411147221 */ /* 0x000fe20000010000 */
[----:B------:R-:W-:Y:S01]  /*2b60*/  FADD.FTZ R21, R30, R15 ;  /* 0x0000000f1e157221 */ /* 0x000fe20000010000 */
[----:B------:R-:W-:Y:S01]  /*2b70*/  FMUL.FTZ R15, R11, R13 ;  /* 0x0000000d0b0f7220 */ /* 0x000fe20000410000 */
[----:B------:R-:W-:Y:S01]  /*2b80*/  FFMA.FTZ R17, R19, R23, R16 ;  /* 0x0000001713117223 */ /* 0x000fe20000010010 */
[----:B------:R-:W-:Y:S01]  /*2b90*/  FADD.FTZ R20, R20, R23 ;  /* 0x0000001714147221 */ /* 0x000fe20000010000 */
[----:B------:R-:W-:Y:S01]  /*2ba0*/  FADD.FTZ R26, R21, R26 ;  /* 0x0000001a151a7221 */ /* 0x000fe20000010000 */
[----:B------:R-:W-:Y:S01]  /*2bb0*/  FADD.FTZ R27, R12, R13 ;  /* 0x0000000d0c1b7221 */ /* 0x000fe20000010000 */
[----:B------:R-:W-:Y:S01]  /*2bc0*/  FFMA.FTZ R17, R14, R15, R17 ;  /* 0x0000000f0e117223 */ /* 0x000fe20000010011 */
[----:B------:R-:W-:-:S07]  /*2bd0*/  FADD.FTZ R15, R15, R20 ;  /* 0x000000140f0f7221 */ /* 0x000fce0000010000 */
.L_x_905:
        /* <DEDUP_REMOVED lines=44> */
.L_x_907:
[----:B------:R-:W-:Y:S05]  /*2ea0*/  BSYNC.RECONVERGENT B0 ;  /* 0x0000000000007941 */ /* 0x000fea0003800200 */
.L_x_906:
        /* <DEDUP_REMOVED lines=42> */
.L_x_909:
[----:B------:R-:W-:Y:S05]  /*3150*/  BSYNC.RECONVERGENT B0 ;  /* 0x0000000000007941 */ /* 0x000fea0003800200 */
.L_x_908:
[----:B------:R-:W-:Y:S01]  /*3160*/  BAR.SYNC.DEFER_BLOCKING 0x0 ;  /* 0x0000000000007b1d */ /* 0x000fe20000010000 */
[----:B------:R-:W-:-:S05]  /*3170*/  LEA R57, R57, R2, 0x4 ;  /* 0x0000000239397211 */ /* 0x000fca00078e20ff */
[----:B------:R-:W-:Y:S04]  /*3180*/  BSSY.RECONVERGENT B0, `(.L_x_910) ;  /* 0x000009d000007945 */ /* 0x000fe80003800200 */
[----:B------:R-:W-:Y:S05]  /*3190*/  @P0 BRA `(.L_x_911) ;  /* 0x00000008006c0947 */ /* 0x000fea0003800000 */
[----:B------:R-:W1:Y:S04]  /*31a0*/  LDS.128 R28, [R56+0x100] ;  /* 0x00010000381c7984 */ /* 0x000e680000000c00 */
[----:B------:R-:W4:Y:S04]  /*31b0*/  LDS.128 R20, [R56+0x200] ;  /* 0x0002000038147984 */ /* 0x000f280000000c00 */
[----:B--2---:R-:W2:Y:S01]  /*31c0*/  LDS.128 R16, [R56+0x300] ;  /* 0x0003000038107984 */ /* 0x004ea20000000c00 */
[----:B-1----:R-:W-:Y:S01]  /*31d0*/  FADD.FTZ R15, R26, R30 ;  /* 0x0000001e1a0f7221 */ /* 0x002fe20000010000 */
[----:B------:R-:W-:Y:S01]  /*31e0*/  FADD.FTZ R28, R24, R28 ;  /* 0x0000001c181c7221 */ /* 0x000fe20000010000 */
[----:B---3--:R-:W-:Y:S01]  /*31f0*/  FADD.FTZ R14, R25, R29 ;  /* 0x0000001d190e7221 */ /* 0x008fe20000010000 */
        /* <DEDUP_REMOVED lines=14> */
[----:B------:R-:W1:Y:S01]  /*32e0*/  LDS.128 R20, [R56+0x600] ;  /* 0x0006000038147984 */ /* 0x000e620000000c00 */
[----:B------:R-:W-:-:S03]  /*32f0*/  FADD.FTZ R28, R28, R27 ;  /* 0x0000001b1c1c7221 */ /* 0x000fc60000010000 */
[----:B------:R-:W3:Y:S01]  /*3300*/  LDS.128 R24, [R56+0x700] ;  /* 0x0007000038187984 */ /* 0x000ee20000000c00 */
[----:B--2---:R-:W-:Y:S01]  /*3310*/  FADD.FTZ R15, R15, R16 ;  /* 0x000000100f0f7221 */ /* 0x004fe20000010000 */
[----:B------:R-:W-:Y:S01]  /*3320*/  FADD.FTZ R14, R14, R17 ;  /* 0x000000110e0e7221 */ /* 0x000fe20000010000 */
[----:B------:R-:W-:Y:S01]  /*3330*/  FADD.FTZ R29, R29, R18 ;  /* 0x000000121d1d7221 */ /* 0x000fe20000010000 */
[----:B------:R-:W-:Y:S02]  /*3340*/  FADD.FTZ R28, R28, R19 ;  /* 0x000000131c1c7221 */ /* 0x000fe40000010000 */
[----:B------:R-:W2:Y:S01]  /*3350*/  LDS.128 R16, [R56+0x800] ;  /* 0x0008000038107984 */ /* 0x000ea20000000c00 */
[----:B-1----:R-:W-:Y:S01]  /*3360*/  FADD.FTZ R15, R15, R20 ;  /* 0x000000140f0f7221 */ /* 0x002fe20000010000 */
[----:B------:R-:W-:Y:S01]  /*3370*/  FADD.FTZ R14, R14, R21 ;  /* 0x000000150e0e7221 */ /* 0x000fe20000010000 */
[----:B------:R-:W-:Y:S01]  /*3380*/  FADD.FTZ R29, R29, R22 ;  /* 0x000000161d1d7221 */ /* 0x000fe20000010000 */
[----:B------:R-:W-:Y:S01]  /*3390*/  FADD.FTZ R28, R28, R23 ;  /* 0x000000171c1c7221 */ /* 0x000fe20000010000 */
[----:B---3--:R-:W-:Y:S01]  /*33a0*/  FADD.FTZ R15, R15, R24 ;  /* 0x000000180f0f7221 */ /* 0x008fe20000010000 */
[----:B------:R-:W1:Y:S01]  /*33b0*/  LDS.128 R20, [R56+0x900] ;  /* 0x0009000038147984 */ /* 0x000e620000000c00 */
[----:B------:R-:W-:Y:S01]  /*33c0*/  FADD.FTZ R14, R14, R25 ;  /* 0x000000190e0e7221 */ /* 0x000fe20000010000 */
[----:B------:R-:W-:Y:S01]  /*33d0*/  FADD.FTZ R29, R29, R26 ;  /* 0x0000001a1d1d7221 */ /* 0x000fe20000010000 */
[----:B------:R-:W-:-:S02]  /*33e0*/  FADD.FTZ R28, R28, R27 ;  /* 0x0000001b1c1c7221 */ /* 0x000fc40000010000 */
        /* <DEDUP_REMOVED lines=9> */
[----:B------:R-:W-:-:S02]  /*3480*/  FADD.FTZ R28, R28, R23 ;  /* 0x000000171c1c7221 */ /* 0x000fc40000010000 */
[----:B------:R-:W1:Y:S01]  /*3490*/  LDS.128 R20, [R56+0xc00] ;  /* 0x000c000038147984 */ /* 0x000e620000000c00 */
[----:B---3--:R-:W-:Y:S01]  /*34a0*/  FADD.FTZ R15, R15, R24 ;  /* 0x000000180f0f7221 */ /* 0x008fe20000010000 */
[----:B------:R-:W-:Y:S01]  /*34b0*/  FADD.FTZ R14, R14, R25 ;  /* 0x000000190e0e7221 */ /* 0x000fe20000010000 */
[----:B------:R-:W-:Y:S01]  /*34c0*/  FADD.FTZ R29, R29, R26 ;  /* 0x0000001a1d1d7221 */ /* 0x000fe20000010000 */
[----:B------:R-:W-:Y:S02]  /*34d0*/  FADD.FTZ R28, R28, R27 ;  /* 0x0000001b1c1c7221 */ /* 0x000fe40000010000 */
[----:B------:R-:W3:Y:S01]  /*34e0*/  LDS.128 R24, [R56+0xd00] ;  /* 0x000d000038187984 */ /* 0x000ee20000000c00 */
        /* <DEDUP_REMOVED lines=10> */
[----:B---3--:R-:W-:Y:S01]  /*3590*/  FADD.FTZ R15, R15, R24 ;  /* 0x000000180f0f7221 */ /* 0x008fe20000010000 */
        /* <DEDUP_REMOVED lines=74> */
[----:B------:R-:W-:Y:S01]  /*3a40*/  FADD.FTZ R24, R20, R25 ;  /* 0x0000001914187221 */ /* 0x000fe20000010000 */
[----:B------:R-:W-:Y:S01]  /*3a50*/  FADD.FTZ R25, R29, R26 ;  /* 0x0000001a1d197221 */ /* 0x000fe20000010000 */
[----:B------:R-:W1:Y:S01]  /*3a60*/  LDS.128 R20, [R56+0x1e00] ;  /* 0x001e000038147984 */ /* 0x000e620000000c00 */
[----:B------:R-:W-:Y:S01]  /*3a70*/  FADD.FTZ R14, R14, R27 ;  /* 0x0000001b0e0e7221 */ /* 0x000fe20000010000 */
[----:B--2---:R-:W-:-:S02]  /*3a80*/  FADD.FTZ R15, R15, R16 ;  /* 0x000000100f0f7221 */ /* 0x004fc40000010000 */
[----:B------:R-:W2:Y:S01]  /*3a90*/  LDS.128 R28, [R56+0x1f00] ;  /* 0x001f0000381c7984 */ /* 0x000ea20000000c00 */
        /* <DEDUP_REMOVED lines=11> */
.L_x_911:
[----:B------:R-:W-:Y:S05]  /*3b50*/  BSYNC.RECONVERGENT B0 ;  /* 0x0000000000007941 */ /* 0x000fea0003800200 */
.L_x_910:
        /* <DEDUP_REMOVED lines=28> */
.L_x_913:
[----:B------:R-:W-:Y:S05]  /*3d20*/  BSYNC.RECONVERGENT B0 ;  /* 0x0000000000007941 */ /* 0x000fea0003800200 */
.L_x_912:
[----:B------:R-:W-:Y:S05]  /*3d30*/  @!P3 BRA `(.L_x_914) ;  /* 0x000000080090b947 */ /* 0x000fea0003800000 */
[----:B------:R-:W5:Y:S01]  /*3d40*/  LDC.64 R30, c[0x0][0x3d0] ;  /* 0x0000f400ff1e7b82 */ /* 0x000f620000000a00 */
[----:B-1--4-:R-:W-:Y:S02]  /*3d50*/  LOP3.LUT R15, R42, 0x1, RZ, 0xc0, !PT ;  /* 0x000000012a0f7812 */ /* 0x012fe400078ec0ff */
[----:B------:R-:W-:-:S03]  /*3d60*/  ISETP.GE.U32.AND P3, PT, R5, 0x8, PT ;  /* 0x000000080500780c */ /* 0x000fc60003f66070 */
[----:B--2---:R-:W-:-:S04]  /*3d70*/  IMAD R17, R15, R4, RZ ;  /* 0x000000040f117224 */ /* 0x004fc800078e02ff */
[----:B---3--:R-:W-:-:S05]  /*3d80*/  IMAD R14, R17, R5, RZ ;  /* 0x00000005110e7224 */ /* 0x008fca00078e02ff */
[----:B------:R-:W-:-:S05]  /*3d90*/  SHF.L.U32 R15, R14, 0x1, RZ ;  /* 0x000000010e0f7819 */ /* 0x000fca00000006ff */
[----:B-----5:R-:W-:Y:S01]  /*3da0*/  IMAD.WIDE R30, R15, 0x4, R30 ;  /* 0x000000040f1e7825 */ /* 0x020fe200078e021e */
[----:B------:R-:W-:Y:S06]  /*3db0*/  @P1 BRA `(.L_x_915) ;  /* 0x0000000000501947 */ /* 0x000fec0003800000 */
[----:B------:R-:W1:Y:S01]  /*3dc0*/  LDC.64 R14, c[0x0][0x3c8] ;  /* 0x0000f200ff0e7b82 */ /* 0x000e620000000a00 */
[----:B------:R-:W-:Y:S01]  /*3dd0*/  LOP3.LUT P0, R18, R42, 0x2, RZ, 0xc0, !PT ;  /* 0x000000022a127812 */ /* 0x000fe2000780c0ff */
[----:B------:R-:W-:Y:S01]  /*3de0*/  IMAD R19, R4, UR10, R0 ;  /* 0x0000000a04137c24 */ /* 0x000fe2000f8e0200 */
[----:B------:R-:W-:Y:S02]  /*3df0*/  IADD3 R17, PT, PT, R17, R0, RZ ;  /* 0x0000000011117210 */ /* 0x000fe40007ffe0ff */
        /* <DEDUP_REMOVED lines=11> */
.L_x_916:
[----:B-1----:R-:W2:Y:S04]  /*3eb0*/  LDG.E.STRONG.GPU R16, desc[UR8][R14.64] ;  /* 0x000000080e107981 */ /* 0x002ea8000c1ef900 */
[----:B--2---:R-:W-:Y:S01]  /*3ec0*/  CCTL.IVALL ;  /* 0x00000000ff00798f */ /* 0x004fe20002000000 */
[----:B------:R-:W-:Y:S05]  /*3ed0*/  YIELD ;  /* 0x0000000000007946 */ /* 0x000fea0003800000 */
[----:B------:R-:W-:-:S13]  /*3ee0*/  ISETP.NE.AND P0, PT, R16, R21, PT ;  /* 0x000000151000720c */ /* 0x000fda0003f05270 */
[----:B------:R-:W-:Y:S05]  /*3ef0*/  @P0 BRA `(.L_x_916) ;  /* 0xfffffffc00ec0947 */ /* 0x000fea000383ffff */
.L_x_915:
[----:B------:R-:W-:Y:S05]  /*3f00*/  WARPSYNC.ALL ;  /* 0x0000000000007948 */ /* 0x000fea0003800000 */
[----:B------:R-:W-:Y:S01]  /*3f10*/  BAR.SYNC.DEFER_BLOCKING 0x0 ;  /* 0x0000000000007b1d */ /* 0x000fe20000010000 */
[----:B------:R-:W-:-:S05]  /*3f20*/  HFMA2 R23, -RZ, RZ, 0, 0 ;  /* 0x00000000ff177431 */ /* 0x000fca00000001ff */
[----:B------:R-:W-:Y:S05]  /*3f30*/  @!P3 BRA `(.L_x_917) ;  /* 0x000000040018b947 */ /* 0x000fea0003800000 */
[CC--:B------:R-:W-:Y:S01]  /*3f40*/  LEA R29, R4.reuse, R0.reuse, 0x1 ;  /* 0x00000000041d7211 */ /* 0x0c0fe200078e08ff */
        /* <DEDUP_REMOVED lines=10> */
.L_x_918:
[----:B------:R-:W-:Y:S02]  /*3ff0*/  ISETP.EQ.OR P0, PT, RZ, UR5, P1 ;  /* 0x00000005ff007c0c */ /* 0x000fe40008f02670 */
[----:B-1----:R-:W-:-:S04]  /*4000*/  IADD3 R14, PT, PT, R21, 0x1, RZ ;  /* 0x00000001150e7810 */ /* 0x002fc80007ffe0ff */
[----:B------:R-:W-:-:S07]  /*4010*/  ISETP.EQ.OR P4, PT, R14, UR10, P1 ;  /* 0x0000000a0e007c0c */ /* 0x000fce0008f82670 */
[----:B------:R-:W-:-:S06]  /*4020*/  @!P0 IMAD.WIDE.U32 R14, R22, 0x8, R30 ;  /* 0x00000008160e8825 */ /* 0x000fcc00078e001e */
[----:B------:R-:W0:Y:S01]  /*4030*/  @!P0 LDG.E.64 R14, desc[UR8][R14.64] ;  /* 0x000000080e0e8981 */ /* 0x000e22000c1e1b00 */
[----:B------:R-:W-:-:S06]  /*4040*/  @!P4 IMAD.WIDE.U32 R18, R20, 0x8, R30 ;  /* 0x000000081412c825 */ /* 0x000fcc00078e001e */
[----:B------:R-:W2:Y:S01]  /*4050*/  @!P4 LDG.E.64 R18, desc[UR8][R18.64] ;  /* 0x000000081212c981 */ /* 0x000ea2000c1e1b00 */
[C---:B------:R-:W-:Y:S02]  /*4060*/  IADD3 R16, PT, PT, R21.reuse, 0x2, RZ ;  /* 0x0000000215107810 */ /* 0x040fe40007ffe0ff */
[C---:B------:R-:W-:Y:S02]  /*4070*/  IADD3 R56, PT, PT, R21.reuse, 0x4, RZ ;  /* 0x0000000415387810 */ /* 0x040fe40007ffe0ff */
[----:B------:R-:W-:Y:S02]  /*4080*/  ISETP.EQ.OR P6, PT, R16, UR10, P1 ;  /* 0x0000000a10007c0c */ /* 0x000fe40008fc2670 */
[----:B------:R-:W-:-:S04]  /*4090*/  IADD3 R16, PT, PT, R21, 0x3, RZ ;  /* 0x0000000315107810 */ /* 0x000fc80007ffe0ff */
[----:B------:R-:W-:-:S07]  /*40a0*/  ISETP.EQ.OR P3, PT, R16, UR10, P1 ;  /* 0x0000000a10007c0c */ /* 0x000fce0008f62670 */
[----:B------:R-:W-:-:S06]  /*40b0*/  @!P6 IMAD.WIDE.U32 R16, R29, 0x8, R30 ;  /* 0x000000081d10e825 */ /* 0x000fcc00078e001e */
[----:B------:R-:W3:Y:S01]  /*40c0*/  @!P6 LDG.E.64 R16, desc[UR8][R16.64] ;  /* 0x000000081010e981 */ /* 0x000ee2000c1e1b00 */
[----:B0-----:R-:W-:Y:S01]  /*40d0*/  @!P0 FADD.FTZ R12, R12, R14 ;  /* 0x0000000e0c0c8221 */ /* 0x001fe20000010000 */
[----:B------:R-:W-:Y:S01]  /*40e0*/  @!P0 FADD.FTZ R13, R13, R15 ;  /* 0x0000000f0d0d8221 */ /* 0x000fe20000010000 */
[----:B------:R-:W-:Y:S01]  /*40f0*/  @!P3 IMAD.WIDE.U32 R14, R27, 0x8, R30 ;  /* 0x000000081b0eb825 */ /* 0x000fe200078e001e */
[----:B------:R-:W-:-:S03]  /*4100*/  ISETP.EQ.OR P0, PT, R56, UR10, P1 ;  /* 0x0000000a38007c0c */ /* 0x000fc60008f02670 */
[----:B--2---:R-:W-:Y:S02]  /*4110*/  @!P4 FADD.FTZ R12, R12, R18 ;  /* 0x000000120c0cc221 */ /* 0x004fe40000010000 */
[----:B------:R-:W2:Y:S01]  /*4120*/  @!P3 LDG.E.64 R14, desc[UR8][R14.64] ;  /* 0x000000080e0eb981 */ /* 0x000ea2000c1e1b00 */
[----:B------:R-:W-:-:S07]  /*4130*/  @!P4 FADD.FTZ R13, R13, R19 ;  /* 0x000000130d0dc221 */ /* 0x000fce0000010000 */
[----:B------:R-:W-:-:S06]  /*4140*/  @!P0 IMAD.WIDE.U32 R18, R24, 0x8, R30 ;  /* 0x0000000818128825 */ /* 0x000fcc00078e001e */
[----:B------:R-:W4:Y:S01]  /*4150*/  @!P0 LDG.E.64 R18, desc[UR8][R18.64] ;  /* 0x0000000812128981 */ /* 0x000f22000c1e1b00 */
[----:B------:R-:W-:Y:S01]  /*4160*/  IADD3 R56, PT, PT, R21, 0x5, RZ ;  /* 0x0000000515387810 */ /* 0x000fe20007ffe0ff */
[----:B---3--:R-:W-:Y:S01]  /*4170*/  @!P6 FADD.FTZ R12, R12, R16 ;  /* 0x000000100c0ce221 */ /* 0x008fe20000010000 */
[----:B------:R-:W-:Y:S02]  /*4180*/  @!P6 FADD.FTZ R13, R13, R17 ;  /* 0x000000110d0de221 */ /* 0x000fe40000010000 */
[----:B------:R-:W-:Y:S02]  /*4190*/  ISETP.EQ.OR P6, PT, R56, UR10, P1 ;  /* 0x0000000a38007c0c */ /* 0x000fe40008fc2670 */
[----:B------:R-:W-:-:S04]  /*41a0*/  IADD3 R16, PT, PT, R21, 0x6, RZ ;  /* 0x0000000615107810 */ /* 0x000fc80007ffe0ff */
[----:B------:R-:W-:-:S13]  /*41b0*/  ISETP.EQ.OR P4, PT, R16, UR10, P1 ;  /* 0x0000000a10007c0c */ /* 0x000fda0008f82670 */
[----:B------:R-:W-:-:S06]  /*41c0*/  @!P4 IMAD.WIDE.U32 R16, R28, 0x8, R30 ;  /* 0x000000081c10c825 */ /* 0x000fcc00078e001e */
[----:B------:R-:W3:Y:S01]  /*41d0*/  @!P4 LDG.E.64 R16, desc[UR8][R16.64] ;  /* 0x000000081010c981 */ /* 0x000ee2000c1e1b00 */
[----:B--2---:R-:W-:Y:S01]  /*41e0*/  @!P3 FADD.FTZ R12, R12, R14 ;  /* 0x0000000e0c0cb221 */ /* 0x004fe20000010000 */
[----:B------:R-:W-:Y:S01]  /*41f0*/  IADD3 R14, PT, PT, R21, 0x7, RZ ;  /* 0x00000007150e7810 */ /* 0x000fe20007ffe0ff */
[----:B------:R-:W-:-:S03]  /*4200*/  @!P3 FADD.FTZ R13, R13, R15 ;  /* 0x0000000f0d0db221 */ /* 0x000fc60000010000 */
[----:B------:R-:W-:Y:S01]  /*4210*/  ISETP.EQ.OR P3, PT, R14, UR10, P1 ;  /* 0x0000000a0e007c0c */ /* 0x000fe20008f62670 */
[----:B------:R-:W-:-:S06]  /*4220*/  @!P6 IMAD.WIDE.U32 R14, R26, 0x8, R30 ;  /* 0x000000081a0ee825 */ /* 0x000fcc00078e001e */
[----:B------:R-:W2:Y:S01]  /*4230*/  @!P6 LDG.E.64 R14, desc[UR8][R14.64] ;  /* 0x000000080e0ee981 */ /* 0x000ea2000c1e1b00 */
        /* <DEDUP_REMOVED lines=15> */
[----:B--2---:R-:W-:Y:S01]  /*4330*/  @!P6 FADD.FTZ R12, R12, R14 ;  /* 0x0000000e0c0ce221 */ /* 0x004fe20000010000 */
[----:B------:R-:W-:-:S03]  /*4340*/  @!P6 FADD.FTZ R13, R13, R15 ;  /* 0x0000000f0d0de221 */ /* 0x000fc60000010000 */
[----:B---3--:R-:W-:Y:S01]  /*4350*/  @!P4 FADD.FTZ R12, R12, R16 ;  /* 0x000000100c0cc221 */ /* 0x008fe20000010000 */
[----:B------:R-:W-:-:S03]  /*4360*/  @!P4 FADD.FTZ R13, R13, R17 ;  /* 0x000000110d0dc221 */ /* 0x000fc60000010000 */
[----:B----4-:R-:W-:Y:S01]  /*4370*/  @!P3 FADD.FTZ R12, R12, R18 ;  /* 0x000000120c0cb221 */ /* 0x010fe20000010000 */
[----:B------:R-:W-:Y:S01]  /*4380*/  @!P3 FADD.FTZ R13, R13, R19 ;  /* 0x000000130d0db221 */ /* 0x000fe20000010000 */
[----:B------:R-:W-:Y:S06]  /*4390*/  @P0 BRA `(.L_x_918) ;  /* 0xfffffffc00140947 */ /* 0x000fec000383ffff */
.L_x_917:
        /* <DEDUP_REMOVED lines=10> */
[C---:B------:R-:W-:Y:S02]  /*4440*/  IADD3 R17, PT, PT, R23.reuse, 0x1, RZ ;  /* 0x0000000117117810 */ /* 0x040fe40007ffe0ff */
        /* <DEDUP_REMOVED lines=23> */
.L_x_919:
        /* <DEDUP_REMOVED lines=18> */
.L_x_920:
        /* <DEDUP_REMOVED lines=9> */
.L_x_921:
[----:B------:R-:W-:Y:S05]  /*4770*/  BSYNC.RECONVERGENT B0 ;  /* 0x0000000000007941 */ /* 0x000fea0003800200 */
.L_x_914:
[----:B------:R-:W5:Y:S01]  /*4780*/  S2UR UR6, SR_CgaCtaId ;  /* 0x00000000000679c3 */ /* 0x000f620000008800 */
[----:B------:R-:W-:Y:S01]  /*4790*/  UMOV UR5, 0x400 ;  /* 0x0000040000057882 */ /* 0x000fe20000000000 */
[----:B------:R-:W0:Y:S01]  /*47a0*/  LDCU.64 UR12, c[0x0][0x400] ;  /* 0x00008000ff0c77ac */ /* 0x000e220008000a00 */
[----:B---34-:R-:W-:Y:S01]  /*47b0*/  SHF.R.U32.HI R14, RZ, 0x4, R2 ;  /* 0x00000004ff0e7819 */ /* 0x018fe20000011602 */
[----:B------:R-:W-:Y:S02]  /*47c0*/  HADD2.F32 R23, -RZ, R34.H0_H0 ;  /* 0x20000022ff177230 */ /* 0x000fe40000004100 */
[----:B------:R-:W-:Y:S02]  /*47d0*/  HADD2.F32 R18, -RZ, R38.H1_H1 ;  /* 0x30000026ff127230 */ /* 0x000fe40000004100 */
[----:B-1----:R-:W1:Y:S01]  /*47e0*/  LDC R15, c[0x0][0x41c] ;  /* 0x00010700ff0f7b82 */ /* 0x002e620000000800 */
[----:B------:R-:W-:Y:S02]  /*47f0*/  HADD2.F32 R31, -RZ, R34.H1_H1 ;  /* 0x30000022ff1f7230 */ /* 0x000fe40000004100 */
[----:B------:R-:W-:Y:S01]  /*4800*/  FADD.FTZ R24, -R10, R23 ;  /* 0x000000170a187221 */ /* 0x000fe20000010100 */
[----:B------:R-:W-:-:S02]  /*4810*/  HADD2.F32 R22, -RZ, R36.H1_H1 ;  /* 0x30000024ff167230 */ /* 0x000fc40000004100 */
[----:B------:R-:W-:Y:S02]  /*4820*/  HADD2.F32 R20, -RZ, R36.H0_H0 ;  /* 0x20000024ff147230 */ /* 0x000fe40000004100 */
[C---:B------:R-:W-:Y:S01]  /*4830*/  FADD.FTZ R36, -R10.reuse, R18 ;  /* 0x000000120a247221 */ /* 0x040fe20000010100 */
[----:B------:R-:W-:Y:S02]  /*4840*/  HADD2.F32 R21, -RZ, R32.H0_H0 ;  /* 0x20000020ff157230 */ /* 0x000fe40000004100 */
[C---:B------:R-:W-:Y:S01]  /*4850*/  FADD.FTZ R23, -R10.reuse, R31 ;  /* 0x0000001f0a177221 */ /* 0x040fe20000010100 */
[----:B------:R-:W-:Y:S02]  /*4860*/  HADD2.F32 R16, -RZ, R38.H0_H0 ;  /* 0x20000026ff107230 */ /* 0x000fe40000004100 */
[C---:B------:R-:W-:Y:S01]  /*4870*/  FADD.FTZ R34, -R10.reuse, R20 ;  /* 0x000000140a227221 */ /* 0x040fe20000010100 */
[----:B------:R-:W-:Y:S02]  /*4880*/  HADD2.F32 R29, -RZ, R32.H1_H1 ;  /* 0x30000020ff1d7230 */ /* 0x000fe40000004100 */
[----:B------:R-:W-:Y:S01]  /*4890*/  FADD.FTZ R32, -R10, R22 ;  /* 0x000000160a207221 */ /* 0x000fe20000010100 */
[----:B------:R-:W-:-:S02]  /*48a0*/  HADD2.F32 R19, -RZ, R46.H0_H0 ;  /* 0x2000002eff137230 */ /* 0x000fc40000004100 */
[C---:B------:R-:W-:Y:S01]  /*48b0*/  FADD.FTZ R22, -R10.reuse, R21 ;  /* 0x000000150a167221 */ /* 0x040fe20000010100 */
[--C-:B------:R-:W-:Y:S01]  /*48c0*/  HADD2.F32 R25, -RZ, R40.reuse.H0_H0 ;  /* 0x20000028ff197230 */ /* 0x100fe20000004100 */
[----:B-----5:R-:W-:Y:S01]  /*48d0*/  ULEA UR5, UR6, UR5, 0x18 ;  /* 0x0000000506057291 */ /* 0x020fe2000f8ec0ff */
[----:B------:R-:W-:Y:S01]  /*48e0*/  HADD2.F32 R57, -RZ, R40.H1_H1 ;  /* 0x30000028ff397230 */ /* 0x000fe20000004100 */
[----:B------:R-:W3:Y:S01]  /*48f0*/  LDCU UR6, c[0x0][0x42c] ;  /* 0x00008580ff0677ac */ /* 0x000ee20008000800 */
[----:B------:R-:W-:Y:S02]  /*4900*/  HADD2.F32 R27, -RZ, R46.H1_H1 ;  /* 0x3000002eff1b7230 */ /* 0x000fe40000004100 */
[C---:B------:R-:W-:Y:S01]  /*4910*/  FADD.FTZ R38, -R10.reuse, R16 ;  /* 0x000000100a267221 */ /* 0x040fe20000010100 */
[--C-:B------:R-:W-:Y:S02]  /*4920*/  HADD2.F32 R26, -RZ, R48.reuse.H0_H0 ;  /* 0x20000030ff1a7230 */ /* 0x100fe40000004100 */
[----:B------:R-:W-:Y:S01]  /*4930*/  FADD.FTZ R21, -R10, R29 ;  /* 0x0000001d0a157221 */ /* 0x000fe20000010100 */
[----:B------:R-:W-:-:S02]  /*4940*/  HADD2.F32 R48, -RZ, R48.H1_H1 ;  /* 0x30000030ff307230 */ /* 0x000fc40000004100 */
[C---:B------:R-:W-:Y:S01]  /*4950*/  FADD.FTZ R20, -R10.reuse, R19 ;  /* 0x000000130a147221 */ /* 0x040fe20000010100 */
[----:B------:R-:W-:Y:S01]  /*4960*/  @!P1 STS.64 [UR5+0x98], R12 ;  /* 0x0000980cff009988 */ /* 0x000fe20008000a05 */
[----:B-1----:R-:W-:Y:S02]  /*4970*/  IMAD R14, R15, UR10, R14 ;  /* 0x0000000a0f0e7c24 */ /* 0x002fe4000f8e020e */
[----:B------:R-:W-:Y:S01]  /*4980*/  FADD.FTZ R46, -R10, R25 ;  /* 0x000000190a2e7221 */ /* 0x000fe20000010100 */
[--C-:B------:R-:W-:Y:S01]  /*4990*/  HADD2.F32 R15, -RZ, R50.reuse.H0_H0 ;  /* 0x20000032ff0f7230 */ /* 0x100fe20000004100 */
[----:B------:R-:W-:Y:S01]  /*49a0*/  BAR.SYNC.DEFER_BLOCKING 0x0 ;  /* 0x0000000000007b1d */ /* 0x000fe20000010000 */
[----:B--2---:R-:W-:Y:S01]  /*49b0*/  HADD2.F32 R17, -RZ, R50.H1_H1 ;  /* 0x30000032ff117230 */ /* 0x004fe20000004100 */
        /* <DEDUP_REMOVED lines=19> */
[----:B------:R-:W3:Y:S02]  /*4af0*/  LDS.64 R12, [UR5+0x98] ;  /* 0x00009805ff0c7984 */ /* 0x000ee40008000a00 */
[----:B---3--:R-:W-:Y:S01]  /*4b00*/  FMUL.FTZ R27, R12, UR6 ;  /* 0x000000060c1b7c20 */ /* 0x008fe20008410000 */
        /* <DEDUP_REMOVED lines=17> */
[----:B-1----:R-:W-:Y:S01]  /*4c20*/  FMUL.FTZ R12, R12, R57 ;  /* 0x000000390c0c7220 */ /* 0x002fe20000410000 */
[----:B------:R-:W-:Y:S02]  /*4c30*/  FADD.FTZ R57, -R57, 1 ;  /* 0x3f80000039397421 */ /* 0x000fe40000010100 */
[----:B------:R-:W-:Y:S02]  /*4c40*/  FMUL.FTZ R13, R13, R50 ;  /* 0x000000320d0d7220 */ /* 0x000fe40000410000 */
[----:B------:R-:W-:-:S04]  /*4c50*/  FFMA.FTZ R39, R46, R57, 1 ;  /* 0x3f8000002e277423 */ /* 0x000fc80000010039 */
[----:B------:R-:W-:-:S07]  /*4c60*/  FMUL.FTZ R12, R12, R39 ;  /* 0x000000270c0c7220 */ /* 0x000fce0000410000 */
.L_x_922:
[C-C-:B------:R-:W-:Y:S01]  /*4c70*/  FFMA.FTZ R17, R27.reuse, R17, R28.reuse ;  /* 0x000000111b117223 */ /* 0x140fe2000001001c */
[----:B------:R-:W-:Y:S01]  /*4c80*/  FFMA.FTZ R46, R27, R40, R28 ;  /* 0x000000281b2e7223 */ /* 0x000fe2000001001c */
        /* <DEDUP_REMOVED lines=19> */
.L_x_924:
[----:B------:R-:W-:Y:S05]  /*4dc0*/  BSYNC.RECONVERGENT B0 ;  /* 0x0000000000007941 */ /* 0x000fea0003800200 */
.L_x_923:
[--C-:B0-----:R-:W-:Y:S02]  /*4dd0*/  HADD2.F32 R13, -RZ, R37.reuse.H0_H0 ;  /* 0x20000025ff0d7230 */ /* 0x101fe40000004100 */
[----:B------:R-:W-:Y:S01]  /*4de0*/  FFMA.FTZ R17, R27, R39, R28 ;  /* 0x000000271b117223 */ /* 0x000fe2000001001c */
        /* <DEDUP_REMOVED lines=21> */
.L_x_925:
        /* <DEDUP_REMOVED lines=21> */
.L_x_927:
[----:B------:R-:W-:Y:S05]  /*5090*/  BSYNC.RECONVERGENT B0 ;  /* 0x0000000000007941 */ /* 0x000fea0003800200 */
.L_x_926:
        /* <DEDUP_REMOVED lines=23> */
.L_x_928:
        /* <DEDUP_REMOVED lines=18> */
.L_x_930:
[----:B------:R-:W-:Y:S05]  /*5330*/  BSYNC.RECONVERGENT B0 ;  /* 0x0000000000007941 */ /* 0x000fea0003800200 */
.L_x_929:
        /* <DEDUP_REMOVED lines=23> */
.L_x_931:
        /* <DEDUP_REMOVED lines=20> */
.L_x_933:
[----:B------:R-:W-:Y:S05]  /*55f0*/  BSYNC.RECONVERGENT B0 ;  /* 0x0000000000007941 */ /* 0x000fea0003800200 */
.L_x_932:
[----:B------:R-:W-:Y:S01]  /*5600*/  UISETP.NE.AND UP0, UPT, UR11, URZ, UPT ;  /* 0x000000ff0b00728c */ /* 0x000fe2000bf05270 */
[----:B------:R-:W-:Y:S01]  /*5610*/  ISETP.GE.U32.AND P1, PT, R43, UR12, PT ;  /* 0x0000000c2b007c0c */ /* 0x000fe2000bf26070 */
[-C--:B------:R-:W-:Y:S01]  /*5620*/  FMUL.FTZ R32, R23, R55.reuse ;  /* 0x0000003717207220 */ /* 0x080fe20000410000 */
[----:B------:R-:W-:Y:S01]  /*5630*/  IADD3 R29, PT, PT, R14, 0x80, RZ ;  /* 0x000000800e1d7810 */ /* 0x000fe20007ffe0ff */
[-C--:B------:R-:W-:Y:S01]  /*5640*/  FMUL.FTZ R23, R22, R55.reuse ;  /* 0x0000003716177220 */ /* 0x080fe20000410000 */
[-C--:B------:R-:W-:Y:S01]  /*5650*/  FMUL.FTZ R22, R21, R55.reuse ;  /* 0x0000003715167220 */ /* 0x080fe20000410000 */
[----:B------:R-:W-:Y:S01]  /*5660*/  ISETP.GE.U32.AND P0, PT, R44, UR12, PT ;  /* 0x0000000c2c007c0c */ /* 0x000fe2000bf06070 */
[-C--:B------:R-:W-:Y:S01]  /*5670*/  FMUL.FTZ R35, R24, R55.reuse ;  /* 0x0000003718237220 */ /* 0x080fe20000410000 */
[-C--:B------:R-:W-:Y:S01]  /*5680*/  FMUL.FTZ R21, R20, R55.reuse ;  /* 0x0000003714157220 */ /* 0x080fe20000410000 */
[-C--:B------:R-:W-:Y:S01]  /*5690*/  FMUL.FTZ R18, R19, R55.reuse ;  /* 0x0000003713127220 */ /* 0x080fe20000410000 */
[----:B------:R-:W-:Y:S01]  /*56a0*/  ISETP.GE.AND.EX P3, PT, R8, UR13, PT, P1 ;  /* 0x0000000d08007c0c */ /* 0x000fe2000bf66310 */
[-C--:B0-----:R-:W-:Y:S01]  /*56b0*/  FMUL.FTZ R17, R15, R55.reuse ;  /* 0x000000370f117220 */ /* 0x081fe20000410000 */
[----:B------:R-:W-:Y:S01]  /*56c0*/  IADD3 R16, PT, PT, R14, 0xe0, RZ ;  /* 0x000000e00e107810 */ /* 0x000fe20007ffe0ff */
[----:B------:R-:W-:Y:S01]  /*56d0*/  FMUL.FTZ R10, R10, R55 ;  /* 0x000000370a0a7220 */ /* 0x000fe20000410000 */
[----:B------:R-:W-:Y:S01]  /*56e0*/  ISETP.GE.U32.AND P1, PT, R29, UR12, PT ;  /* 0x0000000c1d007c0c */ /* 0x000fe2000bf26070 */
[C-C-:B------:R-:W-:Y:S01]  /*56f0*/  FFMA.FTZ R13, R27.reuse, R35, R28.reuse ;  /* 0x000000231b0d7223 */ /* 0x140fe2000001001c */
[----:B------:R-:W-:Y:S01]  /*5700*/  SHF.R.S32.HI R12, RZ, 0x1f, R29 ;  /* 0x0000001fff0c7819 */ /* 0x000fe2000001141d */
[--C-:B------:R-:W-:Y:S01]  /*5710*/  FFMA.FTZ R14, R27, R32, R28.reuse ;  /* 0x000000201b0e7223 */ /* 0x100fe2000001001c */
[----:B------:R-:W-:Y:S01]  /*5720*/  ISETP.GE.AND.EX P2, PT, R7, UR13, PT, P0 ;  /* 0x0000000d07007c0c */ /* 0x000fe2000bf46300 */
[C-C-:B------:R-:W-:Y:S01]  /*5730*/  FFMA.FTZ R31, R27.reuse, R23, R28.reuse ;  /* 0x000000171b1f7223 */ /* 0x140fe2000001001c */
        /* <DEDUP_REMOVED lines=9> */
[----:B------:R-:W-:Y:S11]  /*57d0*/  BRA.U !UP0, `(.L_x_934) ;  /* 0x0000000108487547 */ /* 0x000ff6000b800000 */
        /* <DEDUP_REMOVED lines=18> */
.L_x_934:
[----:B------:R-:W-:Y:S01]  /*5900*/  BSSY.RECONVERGENT B0, `(.L_x_935) ;  /* 0x0000012000007945 */ /* 0x000fe20003800200 */
[----:B------:R-:W-:Y:S01]  /*5910*/  FFMA.FTZ R26, R52, R15, -R13 ;  /* 0x0000000f341a7223 */ /* 0x000fe2000001080d */
[----:B------:R-:W-:Y:S02]  /*5920*/  FFMA.FTZ R14, R11, R33, -R14 ;  /* 0x000000210b0e7223 */ /* 0x000fe4000001080e */
[----:B------:R-:W-:Y:S05]  /*5930*/  @P1 BRA `(.L_x_936) ;  /* 0x0000000000381947 */ /* 0x000fea0003800000 */
[----:B------:R-:W0:Y:S01]  /*5940*/  LDCU.64 UR6, c[0x0][0x3f8] ;  /* 0x00007f00ff0677ac */ /* 0x000e220008000a00 */
[----:B------:R-:W-:Y:S01]  /*5950*/  MOV R13, R61 ;  /* 0x0000003d000d7202 */ /* 0x000fe20000000f00 */
[-C--:B------:R-:W-:Y:S01]  /*5960*/  FMUL.FTZ R27, R26, R55.reuse ;  /* 0x000000371a1b7220 */ /* 0x080fe20000410000 */
[----:B------:R-:W-:Y:S01]  /*5970*/  FMUL.FTZ R26, R14, R55 ;  /* 0x000000370e1a7220 */ /* 0x000fe20000410000 */
        /* <DEDUP_REMOVED lines=10> */
.L_x_936:
[----:B------:R-:W-:Y:S05]  /*5a20*/  BSYNC.RECONVERGENT B0 ;  /* 0x0000000000007941 */ /* 0x000fea0003800200 */
.L_x_935:
        /* <DEDUP_REMOVED lines=21> */
.L_x_937:
        /* <DEDUP_REMOVED lines=18> */
.L_x_939:
[----:B------:R-:W-:Y:S05]  /*5ca0*/  BSYNC.RECONVERGENT B0 ;  /* 0x0000000000007941 */ /* 0x000fea0003800200 */
.L_x_938:
[--C-:B0-----:R-:W-:Y:S02]  /*5cb0*/  HADD2.F32 R9, -RZ, R47.reuse.H0_H0 ;  /* 0x2000002fff097230 */ /* 0x101fe40000004100 */
        /* <DEDUP_REMOVED lines=20> */
.L_x_940:
        /* <DEDUP_REMOVED lines=18> */
.L_x_942:
[----:B------:R-:W-:Y:S05]  /*5f20*/  BSYNC.RECONVERGENT B0 ;  /* 0x0000000000007941 */ /* 0x000fea0003800200 */
.L_x_941:
[--C-:B0-----:R-:W-:Y:S01]  /*5f30*/  HADD2.F32 R9, -RZ, R49.reuse.H0_H0 ;  /* 0x20000031ff097230 */ /* 0x101fe20000004100 */
        /* <DEDUP_REMOVED lines=21> */
.L_x_943:
        /* <DEDUP_REMOVED lines=18> */
.L_x_945:
[----:B------:R-:W-:Y:S05]  /*61b0*/  BSYNC.RECONVERGENT B0 ;  /* 0x0000000000007941 */ /* 0x000fea0003800200 */
.L_x_944:
[----:B------:R-:W-:Y:S02]  /*61c0*/  IADD3 R41, PT, PT, R4, R41, RZ ;  /* 0x0000002904297210 */ /* 0x000fe40007ffe0ff */
[----:B------:R-:W-:Y:S02]  /*61d0*/  IADD3 R42, PT, PT, R42, 0x1, RZ ;  /* 0x000000012a2a7810 */ /* 0x000fe40007ffe0ff */
[----:B------:R-:W-:-:S13]  /*61e0*/  ISETP.GE.AND P0, PT, R41, UR4, PT ;  /* 0x0000000429007c0c */ /* 0x000fda000bf06270 */
[----:B------:R-:W-:Y:S05]  /*61f0*/  @!P0 BRA `(.L_x_946) ;  /* 0xffffff9c00e48947 */ /* 0x000fea000383ffff */
.L_x_903:
[----:B------:R-:W1:Y:S01]  /*6200*/  LDC R6, c[0x0][0x370] ;  /* 0x0000dc00ff067b82 */ /* 0x000e620000000800 */
[----:B------:R-:W-:Y:S01]  /*6210*/  ISETP.NE.AND P2, PT, R2, RZ, PT ;  /* 0x000000ff0200720c */ /* 0x000fe20003f45270 */
[----:B------:R-:W-:Y:S06]  /*6220*/  BSSY.RECONVERGENT B0, `(.L_x_947) ;  /* 0x0000011000007945 */ /* 0x000fec0003800200 */
[----:B------:R-:W2:Y:S08]  /*6230*/  LDC R7, c[0x0][0x374] ;  /* 0x0000dd00ff077b82 */ /* 0x000eb00000000800 */
[----:B------:R-:W3:Y:S01]  /*6240*/  LDC.64 R4, c[0x0][0x3c8] ;  /* 0x0000f200ff047b82 */ /* 0x000ee20000000a00 */
[----:B-1----:R-:W-:-:S02]  /*6250*/  ISETP.NE.AND P1, PT, R6, 0x1, PT ;  /* 0x000000010600780c */ /* 0x002fc40003f25270 */
[----:B------:R-:W-:Y:S02]  /*6260*/  IADD3 R8, PT, PT, R6, -0x1, RZ ;  /* 0xffffffff06087810 */ /* 0x000fe40007ffe0ff */
[----:B--2---:R-:W-:-:S04]  /*6270*/  IADD3 R3, PT, PT, R7, -0x1, RZ ;  /* 0xffffffff07037810 */ /* 0x004fc80007ffe0ff */
        /* <DEDUP_REMOVED lines=11> */
.L_x_948:
[----:B------:R-:W-:Y:S05]  /*6330*/  BSYNC.RECONVERGENT B0 ;  /* 0x0000000000007941 */ /* 0x000fea0003800200 */
.L_x_947:
[----:B------:R-:W-:Y:S05]  /*6340*/  @P0 EXIT ;  /* 0x000000000000094d */ /* 0x000fea0003800000 */
[----:B------:R-:W-:Y:S05]  /*6350*/  @P2 BRA `(.L_x_949) ;  /* 0x0000000000202947 */ /* 0x000fea0003800000 */
[----:B------:R-:W-:-:S05]  /*6360*/  IMAD R0, R6, R7, RZ ;  /* 0x0000000706007224 */ /* 0x000fca00078e02ff */
[----:B------:R-:W-:-:S13]  /*6370*/  ISETP.NE.AND P0, PT, R0, -0x1, PT ;  /* 0xffffffff0000780c */ /* 0x000fda0003f05270 */
[----:B------:R-:W-:Y:S05]  /*6380*/  @!P0 BRA `(.L_x_949) ;  /* 0x0000000000148947 */ /* 0x000fea0003800000 */
.L_x_950:
[----:B-1----:R-:W2:Y:S04]  /*6390*/  LDG.E.STRONG.GPU R3, desc[UR8][R4.64] ;  /* 0x0000000804037981 */ /* 0x002ea8000c1ef900 */
[----:B--2---:R-:W-:Y:S01]  /*63a0*/  CCTL.IVALL ;  /* 0x00000000ff00798f */ /* 0x004fe20002000000 */
[----:B------:R-:W-:Y:S05]  /*63b0*/  YIELD ;  /* 0x0000000000007946 */ /* 0x000fea0003800000 */
[----:B------:R-:W-:-:S13]  /*63c0*/  ISETP.NE.AND P0, PT, R3, R0, PT ;  /* 0x000000000300720c */ /* 0x000fda0003f05270 */
[----:B------:R-:W-:Y:S05]  /*63d0*/  @P0 BRA `(.L_x_950) ;  /* 0xfffffffc00ec0947 */ /* 0x000fea000383ffff */
.L_x_949:
        /* <DEDUP_REMOVED lines=14> */
[----:B0-----:R-:W-:Y:S02]  /*64c0*/  IADD3.X R9, PT, PT, RZ, R7, RZ, P1, !PT ;  /* 0x00000007ff097210 */ /* 0x001fe40000ffe4ff */
[----:B------:R-:W-:Y:S02]  /*64d0*/  LOP3.LUT R4, RZ, R2, RZ, 0x33, !PT ;  /* 0x00000002ff047212 */ /* 0x000fe400078e33ff */
[----:B------:R-:W-:-:S02]  /*64e0*/  ISETP.GT.AND.EX P0, PT, R0, R9, PT, P0 ;  /* 0x000000090000720c */ /* 0x000fc40003f04300 */
[----:B------:R-:W-:Y:S02]  /*64f0*/  LEA R11, R13, R13, 0x1 ;  /* 0x0000000d0d0b7211 */ /* 0x000fe400078e08ff */
[----:B------:R-:W-:Y:S02]  /*6500*/  SEL R5, R3, R6, P0 ;  /* 0x0000000603057207 */ /* 0x000fe40000000000 */
[----:B------:R-:W-:Y:S02]  /*6510*/  LOP3.LUT R6, RZ, R7, RZ, 0x33, !PT ;  /* 0x00000007ff067212 */ /* 0x000fe400078e33ff */
[----:B------:R-:W-:Y:S01]  /*6520*/  IADD3 R18, P1, PT, R4, R5, RZ ;  /* 0x0000000504127210 */ /* 0x000fe20007f3e0ff */
[----:B------:R-:W-:Y:S01]  /*6530*/  IMAD.WIDE.U32 R4, R12, 0x3, RZ ;  /* 0x000000030c047825 */ /* 0x000fe200078e00ff */
[----:B------:R-:W-:Y:S02]  /*6540*/  SEL R9, R0, R9, P0 ;  /* 0x0000000900097207 */ /* 0x000fe40000000000 */
        /* <DEDUP_REMOVED lines=23> */
[----:B------:R-:W-:Y:S01]  /*66c0*/  IADD3 R2, P3, PT, R5, R2, RZ ;  /* 0x0000000205027210 */ /* 0x000fe20007f7e0ff */
[----:B------:R-:W-:Y:S01]  /*66d0*/  IMAD.WIDE.U32 R4, R12, 0x4, RZ ;  /* 0x000000040c047825 */ /* 0x000fe200078e00ff */
        /* <DEDUP_REMOVED lines=12> */
.L_x_953:
        /* <DEDUP_REMOVED lines=31> */
.L_x_952:
[----:B------:R-:W-:Y:S05]  /*6990*/  BSYNC.RECONVERGENT B0 ;  /* 0x0000000000007941 */ /* 0x000fea0003800200 */
.L_x_951:
        /* <DEDUP_REMOVED lines=10> */
.L_x_954:
        /* <DEDUP_REMOVED lines=67> */
[----:B------:R1:W5:Y:S04]  /*6e70*/  LDG.E R6, desc[UR8][R6.64+0x1800] ;  /* 0x0018000806067981 */ /* 0x000368000c1e1900 */
        /* <DEDUP_REMOVED lines=12> */
[----:B-1----:R-:W-:Y:S01]  /*6f40*/  HFMA2 R7, -RZ, RZ, 0, 0 ;  /* 0x00000000ff077431 */ /* 0x002fe200000001ff */
[----:B----4-:R-:W-:Y:S02]  /*6f50*/  F2FP.BF16.F32.PACK_AB R11, R11, R4 ;  /* 0x000000040b0b723e */ /* 0x010fe400000010ff */
[----:B-----5:R-:W-:-:S03]  /*6f60*/  F2FP.BF16.F32.PACK_AB R5, R9, R6 ;  /* 0x000000060905723e */ /* 0x020fc600000010ff */
[----:B------:R3:W-:Y:S04]  /*6f70*/  STG.E desc[UR8][R28.64], R11 ;  /* 0x0000000b1c007986 */ /* 0x0007e8000c101908 */
[----:B------:R3:W-:Y:S02]  /*6f80*/  STG.E desc[UR8][R26.64], R5 ;  /* 0x000000051a007986 */ /* 0x0007e4000c101908 */
[----:B------:R-:W-:Y:S05]  /*6f90*/  @P0 BRA `(.L_x_954) ;  /* 0xfffffff800a80947 */ /* 0x000fea000383ffff */
[----:B------:R-:W-:Y:S05]  /*6fa0*/  EXIT ;  /* 0x000000000000794d */ /* 0x000fea0003800000 */
.L_x_955:
        /* <DEDUP_REMOVED lines=13> */
.L_x_3425:


//--------------------- .text._Z35group_norm_nhwc_bwd_one_pass_kernelI11Fp16IOBf16WLi512ELi32ELi512EEv26Group_norm_nhwc_bwd_params --------------------------
	.section	.text._Z35group_norm_nhwc_bwd_one_pass_kernelI11Fp16IOBf16WLi512ELi32ELi512EEv26Group_norm_nhwc_bwd_params,"ax",@progbits
	.align	128
        .global         _Z35group_norm_nhwc_bwd_one_pass_kernelI11Fp16IOBf16WLi512ELi32ELi512EEv26Group_norm_nhwc_bwd_params
        .type           _Z35group_norm_nhwc_bwd_one_pass_kernelI11Fp16IOBf16WLi512ELi32ELi512EEv26Group_norm_nhwc_bwd_params,@function
        .size           _Z35group_norm_nhwc_bwd_one_pass_kernelI11Fp16IOBf16WLi512ELi32ELi512EEv26Group_norm_nhwc_bwd_params,(.L_x_3426 - _Z35group_norm_nhwc_bwd_one_pass_kernelI11Fp16IOBf16WLi512ELi32ELi512EEv26Group_norm_nhwc_bwd_params)
        .other          _Z35group_norm_nhwc_bwd_one_pass_kernelI11Fp16IOBf16WLi512ELi32ELi512EEv26Group_norm_nhwc_bwd_params,@"STO_CUDA_ENTRY STV_DEFAULT"
_Z35group_norm_nhwc_bwd_one_pass_kernelI11Fp16IOBf16WLi512ELi32ELi512EEv26Group_norm_nhwc_bwd_params:
.text._Z35group_norm_nhwc_bwd_one_pass_kernelI11Fp16IOBf16WLi512ELi32ELi512EEv26Group_norm_nhwc_bwd_params:
        /* <DEDUP_REMOVED lines=9> */
.L_x_1023:
[----:B0-----:R-:W0:Y:S01]  /*0090*/  LDC R6, c[0x0][0x410] ;  /* 0x00010400ff067b82 */ /* 0x001e220000000800 */
[----:B------:R-:W1:Y:S01]  /*00a0*/  S2R R26, SR_TID.X ;  /* 0x00000000001a7919 */ /* 0x000e620000002100 */
[----:B------:R-:W2:Y:S01]  /*00b0*/  LDCU UR5, c[0x0][0x41c] ;  /* 0x00008380ff0577ac */ /* 0x000ea20008000800 */
[----:B------:R-:W-:Y:S01]  /*00c0*/  ISETP.LE.AND P3, PT, RZ, UR6, PT ;  /* 0x00000006ff007c0c */ /* 0x000fe2000bf63270 */
[----:B------:R-:W-:Y:S01]  /*00d0*/  HFMA2 R42, -RZ, RZ, 0, 0 ;  /* 0x00000000ff2a7431 */ /* 0x000fe200000001ff */
[----:B------:R-:W3:Y:S01]  /*00e0*/  LDCU.128 UR12, c[0x0][0x400] ;  /* 0x00008000ff0c77ac */ /* 0x000ee20008000c00 */
[----:B------:R-:W-:Y:S02]  /*00f0*/  CS2R R40, SRZ ;  /* 0x0000000000287805 */ /* 0x000fe4000001ff00 */
[----:B------:R-:W-:Y:S02]  /*0100*/  CS2R R38, SRZ ;  /* 0x0000000000267805 */ /* 0x000fe4000001ff00 */
[----:B------:R-:W-:-:S02]  /*0110*/  CS2R R36, SRZ ;  /* 0x0000000000247805 */ /* 0x000fc4000001ff00 */
        /* <DEDUP_REMOVED lines=31> */
[----:B------:R-:W-:Y:S02]  /*0310*/  IADD3 R5, PT, PT, R2, -R5, RZ ;  /* 0x8000000502057210 */ /* 0x000fe40007ffe0ff */
[----:B------:R-:W-:Y:S02]  /*0320*/  @!P4 IADD3 R3, PT, PT, R3, 0x1, RZ ;  /* 0x000000010303c810 */ /* 0x000fe40007ffe0ff */
[----:B------:R-:W-:Y:S02]  /*0330*/  SEL R2, R5, R2, !P5 ;  /* 0x0000000205027207 */ /* 0x000fe40006800000 */
[----:B------:R-:W-:Y:S02]  /*0340*/  IADD3 R23, PT, PT, R29, 0x20, RZ ;  /* 0x000000201d177810 */ /* 0x000fe40007ffe0ff */
[----:B------:R-:W-:Y:S01]  /*0350*/  @P2 IADD3 R3, PT, PT, R3, 0x1, RZ ;  /* 0x0000000103032810 */ /* 0x000fe20007ffe0ff */
[----:B------:R-:W0:Y:S01]  /*0360*/  @!P0 LDC.64 R24, c[0x0][0x3f8] ;  /* 0x0000fe00ff188b82 */ /* 0x000e220000000a00 */
[----:B------:R-:W-:-:S02]  /*0370*/  ISETP.NE.AND P4, PT, R6, RZ, PT ;  /* 0x000000ff0600720c */ /* 0x000fc40003f85270 */
[----:B------:R-:W-:Y:S02]  /*0380*/  LOP3.LUT R5, RZ, R6, RZ, 0x33, !PT ;  /* 0x00000006ff057212 */ /* 0x000fe400078e33ff */
[----:B------:R-:W-:Y:S02]  /*0390*/  ISETP.GE.U32.AND P2, PT, R23, UR12, PT ;  /* 0x0000000c17007c0c */ /* 0x000fe4000bf46070 */
[----:B------:R-:W-:Y:S01]  /*03a0*/  SHF.R.S32.HI R21, RZ, 0x1f, R23 ;  /* 0x0000001fff157819 */ /* 0x000fe20000011417 */
[----:B------:R-:W1:Y:S01]  /*03b0*/  @!P0 LDC.64 R6, c[0x0][0x3a0] ;  /* 0x0000e800ff068b82 */ /* 0x000e620000000a00 */
[----:B------:R-:W-:Y:S02]  /*03c0*/  @!P3 IADD3 R2, PT, PT, -R2, RZ, RZ ;  /* 0x000000ff0202b210 */ /* 0x000fe40007ffe1ff */
[----:B------:R-:W-:Y:S02]  /*03d0*/  @!P1 IADD3 R3, PT, PT, -R3, RZ, RZ ;  /* 0x000000ff03039210 */ /* 0x000fe40007ffe1ff */
[----:B------:R-:W-:-:S02]  /*03e0*/  ISETP.GE.AND.EX P2, PT, R21, UR13, PT, P2 ;  /* 0x0000000d15007c0c */ /* 0x000fc4000bf46320 */
[C---:B------:R-:W-:Y:S01]  /*03f0*/  SEL R27, R5.reuse, R2, !P4 ;  /* 0x00000002051b7207 */ /* 0x040fe20006000000 */
[----:B------:R-:W2:Y:S01]  /*0400*/  @!P0 LDC.64 R14, c[0x0][0x398] ;  /* 0x0000e600ff0e8b82 */ /* 0x000ea20000000a00 */
[----:B------:R-:W-:Y:S02]  /*0410*/  SEL R3, R5, R3, !P4 ;  /* 0x0000000305037207 */ /* 0x000fe40006000000 */
[----:B------:R-:W-:Y:S02]  /*0420*/  SHF.L.U32 R5, R27, 0x5, RZ ;  /* 0x000000051b057819 */ /* 0x000fe400000006ff */
[----:B------:R-:W-:Y:S02]  /*0430*/  SHF.R.S32.HI R2, RZ, 0x1f, R3 ;  /* 0x0000001fff027819 */ /* 0x000fe40000011403 */
[----:B------:R-:W-:Y:S02]  /*0440*/  SHF.R.S32.HI R59, RZ, 0x1f, R5 ;  /* 0x0000001fff3b7819 */ /* 0x000fe40000011405 */
[----:B------:R-:W-:Y:S01]  /*0450*/  LOP3.LUT R58, R5, R28, RZ, 0xfc, !PT ;  /* 0x0000001c053a7212 */ /* 0x000fe200078efcff */
[----:B------:R-:W-:Y:S01]  /*0460*/  IMAD R2, R2, UR14, RZ ;  /* 0x0000000e02027c24 */ /* 0x000fe2000f8e02ff */
[----:B------:R-:W3:Y:S01]  /*0470*/  @!P2 LDC.64 R4, c[0x0][0x3f8] ;  /* 0x0000fe00ff04ab82 */ /* 0x000ee20000000a00 */
[----:B------:R-:W-:-:S02]  /*0480*/  IADD3 R9, PT, PT, R29, 0x40, RZ ;  /* 0x000000401d097810 */ /* 0x000fc40007ffe0ff */
[----:B------:R-:W-:Y:S01]  /*0490*/  IMAD.WIDE.U32 R58, R3, UR14, R58 ;  /* 0x0000000e033a7c25 */ /* 0x000fe2000f8e003a */
[----:B------:R-:W-:Y:S02]  /*04a0*/  IADD3 R8, PT, PT, R29, 0x60, RZ ;  /* 0x000000601d087810 */ /* 0x000fe40007ffe0ff */
[----:B------:R-:W-:Y:S01]  /*04b0*/  ISETP.GE.U32.AND P3, PT, R9, UR12, PT ;  /* 0x0000000c09007c0c */ /* 0x000fe2000bf66070 */
[----:B------:R-:W-:Y:S01]  /*04c0*/  IMAD R3, R3, UR15, R2 ;  /* 0x0000000f03037c24 */ /* 0x000fe2000f8e0202 */
[----:B------:R-:W-:Y:S01]  /*04d0*/  @!P0 MOV R60, R58 ;  /* 0x0000003a003c8202 */ /* 0x000fe20000000f00 */
[----:B0-----:R-:W-:Y:S01]  /*04e0*/  @!P0 IMAD R2, R11, R24, RZ ;  /* 0x000000180b028224 */ /* 0x001fe200078e02ff */
[----:B------:R-:W-:Y:S01]  /*04f0*/  SHF.R.S32.HI R17, RZ, 0x1f, R9 ;  /* 0x0000001fff117819 */ /* 0x000fe20000011409 */
[----:B------:R-:W0:Y:S01]  /*0500*/  @!P2 LDC.64 R10, c[0x0][0x3a0] ;  /* 0x0000e800ff0aab82 */ /* 0x000e220000000a00 */
[----:B------:R-:W-:Y:S01]  /*0510*/  IADD3 R61, PT, PT, R59, R3, RZ ;  /* 0x000000033b3d7210 */ /* 0x000fe20007ffe0ff */
[----:B------:R-:W-:Y:S01]  /*0520*/  @!P0 IMAD R25, R29, R25, R2 ;  /* 0x000000191d198224 */ /* 0x000fe200078e0202 */
[----:B------:R-:W-:-:S02]  /*0530*/  ISETP.GE.AND.EX P3, PT, R17, UR13, PT, P3 ;  /* 0x0000000d11007c0c */ /* 0x000fc4000bf66330 */
[----:B------:R-:W-:Y:S01]  /*0540*/  ISETP.GE.U32.AND P4, PT, R8, UR12, PT ;  /* 0x0000000c08007c0c */ /* 0x000fe2000bf86070 */
[----:B------:R-:W-:Y:S01]  /*0550*/  @!P0 IMAD.WIDE.U32 R12, R29, R24, R60 ;  /* 0x000000181d0c8225 */ /* 0x000fe200078e003c */
[----:B------:R-:W-:-:S04]  /*0560*/  SHF.R.S32.HI R19, RZ, 0x1f, R8 ;  /* 0x0000001fff137819 */ /* 0x000fc80000011408 */
[----:B------:R-:W-:Y:S02]  /*0570*/  @!P0 IADD3 R25, PT, PT, R13, R25, RZ ;  /* 0x000000190d198210 */ /* 0x000fe40007ffe0ff */
[C---:B------:R-:W-:Y:S02]  /*0580*/  @!P0 SHF.L.U32 R13, R12.reuse, 0x1, RZ ;  /* 0x000000010c0d8819 */ /* 0x040fe400000006ff */
[----:B------:R-:W-:Y:S01]  /*0590*/  @!P0 SHF.L.U64.HI R16, R12, 0x1, R25 ;  /* 0x000000010c108819 */ /* 0x000fe20000010219 */
[----:B---3--:R-:W-:Y:S01]  /*05a0*/  @!P2 IMAD R12, R21, R4, RZ ;  /* 0x00000004150ca224 */ /* 0x008fe200078e02ff */
[----:B-1----:R-:W-:Y:S01]  /*05b0*/  @!P0 IADD3 R20, P1, PT, R13, R6, RZ ;  /* 0x000000060d148210 */ /* 0x002fe20007f3e0ff */
[----:B------:R-:W1:Y:S01]  /*05c0*/  @!P3 LDC.64 R2, c[0x0][0x3f8] ;  /* 0x0000fe00ff02bb82 */ /* 0x000e620000000a00 */
[----:B------:R-:W-:Y:S01]  /*05d0*/  ISETP.GE.AND.EX P4, PT, R19, UR13, PT, P4 ;  /* 0x0000000d13007c0c */ /* 0x000fe2000bf86340 */
[----:B------:R-:W-:Y:S01]  /*05e0*/  @!P2 IMAD R25, R23, R5, R12 ;  /* 0x000000051719a224 */ /* 0x000fe200078e020c */
[----:B------:R-:W-:-:S02]  /*05f0*/  @!P0 IADD3.X R21, PT, PT, R16, R7, RZ, P1, !PT ;  /* 0x0000000710158210 */ /* 0x000fc40000ffe4ff */
[----:B------:R-:W-:Y:S02]  /*0600*/  @!P2 MOV R6, R58 ;  /* 0x0000003a0006a202 */ /* 0x000fe40000000f00 */
[----:B------:R-:W-:Y:S01]  /*0610*/  @!P2 MOV R7, R61 ;  /* 0x0000003d0007a202 */ /* 0x000fe20000000f00 */
[----:B------:R3:W5:Y:S01]  /*0620*/  @!P0 LDG.E R42, desc[UR10][R20.64] ;  /* 0x0000000a142a8981 */ /* 0x000762000c1e1900 */
[----:B--2---:R-:W-:Y:S02]  /*0630*/  @!P0 IADD3 R22, P1, PT, R13, R14, RZ ;  /* 0x0000000e0d168210 */ /* 0x004fe40007f3e0ff */
[----:B------:R-:W2:Y:S01]  /*0640*/  @!P2 LDC.64 R12, c[0x0][0x398] ;  /* 0x0000e600ff0cab82 */ /* 0x000ea20000000a00 */
[----:B------:R-:W-:-:S05]  /*0650*/  @!P2 IMAD.WIDE.U32 R4, R23, R4, R6 ;  /* 0x000000041704a225 */ /* 0x000fca00078e0006 */
[----:B------:R-:W-:Y:S02]  /*0660*/  @!P2 IADD3 R5, PT, PT, R5, R25, RZ ;  /* 0x000000190505a210 */ /* 0x000fe40007ffe0ff */
[----:B------:R-:W4:Y:S01]  /*0670*/  @!P4 LDC.64 R6, c[0x0][0x3f8] ;  /* 0x0000fe00ff06cb82 */ /* 0x000f220000000a00 */
[C---:B------:R-:W-:Y:S02]  /*0680*/  @!P2 SHF.L.U32 R25, R4.reuse, 0x1, RZ ;  /* 0x000000010419a819 */ /* 0x040fe400000006ff */
[----:B------:R-:W-:-:S05]  /*0690*/  @!P2 SHF.L.U64.HI R14, R4, 0x1, R5 ;  /* 0x00000001040ea819 */ /* 0x000fca0000010205 */
[----:B------:R-:W2:Y:S01]  /*06a0*/  @!P3 LDC.64 R4, c[0x0][0x3a0] ;  /* 0x0000e800ff04bb82 */ /* 0x000ea20000000a00 */
[----:B------:R-:W-:Y:S01]  /*06b0*/  @!P0 IADD3.X R23, PT, PT, R16, R15, RZ, P1, !PT ;  /* 0x0000000f10178210 */ /* 0x000fe20000ffe4ff */
[----:B-1----:R-:W-:Y:S01]  /*06c0*/  @!P3 IMAD R16, R17, R2, RZ ;  /* 0x000000021110b224 */ /* 0x002fe200078e02ff */
[----:B---3--:R-:W-:Y:S02]  /*06d0*/  @!P3 MOV R20, R58 ;  /* 0x0000003a0014b202 */ /* 0x008fe40000000f00 */
[----:B------:R-:W-:Y:S02]  /*06e0*/  @!P3 MOV R21, R61 ;  /* 0x0000003d0015b202 */ /* 0x000fe40000000f00 */
[----:B------:R-:W-:Y:S01]  /*06f0*/  IADD3 R15, PT, PT, R29, 0x80, RZ ;  /* 0x000000801d0f7810 */ /* 0x000fe20007ffe0ff */
[----:B------:R-:W-:Y:S01]  /*0700*/  @!P3 IMAD R31, R9, R3, R16 ;  /* 0x00000003091fb224 */ /* 0x000fe200078e0210 */
[----:B0-----:R-:W-:Y:S01]  /*0710*/  @!P2 IADD3 R10, P1, PT, R25, R10, RZ ;  /* 0x0000000a190aa210 */ /* 0x001fe20007f3e0ff */
[----:B------:R-:W-:Y:S01]  /*0720*/  @!P3 IMAD.WIDE.U32 R20, R9, R2, R20 ;  /* 0x000000020914b225 */ /* 0x000fe200078e0014 */
[----:B------:R0:W5:Y:S01]  /*0730*/  @!P0 LDG.E R41, desc[UR10][R22.64] ;  /* 0x0000000a16298981 */ /* 0x000162000c1e1900 */
[----:B------:R-:W-:Y:S01]  /*0740*/  ISETP.GE.U32.AND P0, PT, R15, UR12, PT ;  /* 0x0000000c0f007c0c */ /* 0x000fe2000bf06070 */
[----:B------:R-:W1:Y:S01]  /*0750*/  @!P3 LDC.64 R2, c[0x0][0x398] ;  /* 0x0000e600ff02bb82 */ /* 0x000e620000000a00 */
[----:B------:R-:W-:-:S02]  /*0760*/  SHF.R.S32.HI R17, RZ, 0x1f, R15 ;  /* 0x0000001fff117819 */ /* 0x000fc4000001140f */
[----:B------:R-:W-:Y:S01]  /*0770*/  @!P2 IADD3.X R11, PT, PT, R14, R11, RZ, P1, !PT ;  /* 0x0000000b0e0ba210 */ /* 0x000fe20000ffe4ff */
[----:B----4-:R-:W-:Y:S01]  /*0780*/  @!P4 IMAD R16, R19, R6, RZ ;  /* 0x000000061310c224 */ /* 0x010fe200078e02ff */
[----:B--2---:R-:W-:Y:S02]  /*0790*/  @!P2 IADD3 R12, P1, PT, R25, R12, RZ ;  /* 0x0000000c190ca210 */ /* 0x004fe40007f3e0ff */
[----:B------:R-:W-:Y:S01]  /*07a0*/  @!P3 IADD3 R9, PT, PT, R21, R31, RZ ;  /* 0x0000001f1509b210 */ /* 0x000fe20007ffe0ff */
[----:B------:R2:W5:Y:S01]  /*07b0*/  @!P2 LDG.E R40, desc[UR10][R10.64] ;  /* 0x0000000a0a28a981 */ /* 0x000562000c1e1900 */
[----:B------:R-:W-:Y:S02]  /*07c0*/  @!P3 SHF.L.U32 R19, R20, 0x1, RZ ;  /* 0x000000011413b819 */ /* 0x000fe400000006ff */
[----:B------:R-:W-:Y:S02]  /*07d0*/  ISETP.GE.AND.EX P0, PT, R17, UR13, PT, P0 ;  /* 0x0000000d11007c0c */ /* 0x000fe4000bf06300 */
[----:B------:R-:W-:-:S02]  /*07e0*/  @!P2 IADD3.X R13, PT, PT, R14, R13, RZ, P1, !PT ;  /* 0x0000000d0e0da210 */ /* 0x000fc40000ffe4ff */
[----:B------:R-:W-:Y:S02]  /*07f0*/  @!P3 SHF.L.U64.HI R20, R20, 0x1, R9 ;  /* 0x000000011414b819 */ /* 0x000fe40000010209 */
[----:B0-----:R-:W-:Y:S02]  /*0800*/  @!P3 IADD3 R22, P1, PT, R19, R4, RZ ;  /* 0x000000041316b210 */ /* 0x001fe40007f3e0ff */
[----:B------:R-:W-:Y:S02]  /*0810*/  @!P4 MOV R24, R58 ;  /* 0x0000003a0018c202 */ /* 0x000fe40000000f00 */
[----:B------:R-:W-:Y:S01]  /*0820*/  @!P4 MOV R25, R61 ;  /* 0x0000003d0019c202 */ /* 0x000fe20000000f00 */
[----:B------:R-:W-:Y:S01]  /*0830*/  @!P4 IMAD R31, R8, R7, R16 ;  /* 0x00000007081fc224 */ /* 0x000fe200078e0210 */
[----:B------:R-:W-:Y:S01]  /*0840*/  IADD3 R14, PT, PT, R29, 0xa0, RZ ;  /* 0x000000a01d0e7810 */ /* 0x000fe20007ffe0ff */
[----:B------:R0:W5:Y:S01]  /*0850*/  @!P2 LDG.E R39, desc[UR10][R12.64] ;  /* 0x0000000a0c27a981 */ /* 0x000162000c1e1900 */
[----:B------:R-:W-:Y:S01]  /*0860*/  @!P3 IADD3.X R23, PT, PT, R20, R5, RZ, P1, !PT ;  /* 0x000000051417b210 */ /* 0x000fe20000ffe4ff */
[----:B--2---:R-:W2:Y:S01]  /*0870*/  @!P4 LDC.64 R10, c[0x0][0x3a0] ;  /* 0x0000e800ff0acb82 */ /* 0x004ea20000000a00 */
[----:B------:R-:W-:-:S02]  /*0880*/  ISETP.GE.U32.AND P1, PT, R14, UR12, PT ;  /* 0x0000000c0e007c0c */ /* 0x000fc4000bf26070 */
[----:B------:R-:W-:Y:S01]  /*0890*/  SHF.R.S32.HI R21, RZ, 0x1f, R14 ;  /* 0x0000001fff157819 */ /* 0x000fe2000001140e */
[----:B------:R-:W-:Y:S01]  /*08a0*/  @!P4 IMAD.WIDE.U32 R24, R8, R6, R24 ;  /* 0x000000060818c225 */ /* 0x000fe200078e0018 */
[----:B-1----:R-:W-:Y:S01]  /*08b0*/  @!P3 IADD3 R18, P2, PT, R19, R2, RZ ;  /* 0x000000021312b210 */ /* 0x002fe20007f5e0ff */
[----:B------:R1:W5:Y:S01]  /*08c0*/  @!P3 LDG.E R38, desc[UR10][R22.64] ;  /* 0x0000000a1626b981 */ /* 0x000362000c1e1900 */
[----:B------:R-:W-:Y:S01]  /*08d0*/  ISETP.GE.AND.EX P1, PT, R21, UR13, PT, P1 ;  /* 0x0000000d15007c0c */ /* 0x000fe2000bf26310 */
[----:B------:R-:W3:Y:S01]  /*08e0*/  @!P0 LDC.64 R6, c[0x0][0x3f8] ;  /* 0x0000fe00ff068b82 */ /* 0x000ee20000000a00 */
[----:B------:R-:W-:Y:S02]  /*08f0*/  @!P4 IADD3 R5, PT, PT, R25, R31, RZ ;  /* 0x0000001f1905c210 */ /* 0x000fe40007ffe0ff */
[----:B------:R-:W-:-:S05]  /*0900*/  @!P3 IADD3.X R19, PT, PT, R20, R3, RZ, P2, !PT ;  /* 0x000000031413b210 */ /* 0x000fca00017fe4ff */
[----:B------:R-:W4:Y:S01]  /*0910*/  @!P4 LDC.64 R8, c[0x0][0x398] ;  /* 0x0000e600ff08cb82 */ /* 0x000f220000000a00 */
[C---:B------:R-:W-:Y:S01]  /*0920*/  @!P4 SHF.L.U32 R31, R24.reuse, 0x1, RZ ;  /* 0x00000001181fc819 */ /* 0x040fe200000006ff */
[----:B------:R-:W5:Y:S01]  /*0930*/  @!P3 LDG.E R37, desc[UR10][R18.64] ;  /* 0x0000000a1225b981 */ /* 0x000f62000c1e1900 */
[----:B------:R-:W-:Y:S02]  /*0940*/  @!P4 SHF.L.U64.HI R24, R24, 0x1, R5 ;  /* 0x000000011818c819 */ /* 0x000fe40000010205 */
[----:B------:R-:W-:-:S03]  /*0950*/  IADD3 R16, PT, PT, R29, 0xc0, RZ ;  /* 0x000000c01d107810 */ /* 0x000fc60007ffe0ff */
[----:B------:R-:W4:Y:S01]  /*0960*/  @!P1 LDC.64 R2, c[0x0][0x3f8] ;  /* 0x0000fe00ff029b82 */ /* 0x000f220000000a00 */
[----:B------:R-:W-:-:S07]  /*0970*/  ISETP.GE.U32.AND P2, PT, R16, UR12, PT ;  /* 0x0000000c10007c0c */ /* 0x000fce000bf46070 */
[----:B------:R-:W4:Y:S01]  /*0980*/  @!P0 LDC.64 R4, c[0x0][0x3a0] ;  /* 0x0000e800ff048b82 */ /* 0x000f220000000a00 */
[----:B------:R-:W-:-:S07]  /*0990*/  SHF.R.S32.HI R25, RZ, 0x1f, R16 ;  /* 0x0000001fff197819 */ /* 0x000fce0000011410 */
[----:B0-----:R-:W0:Y:S01]  /*09a0*/  @!P0 LDC.64 R12, c[0x0][0x398] ;  /* 0x0000e600ff0c8b82 */ /* 0x001e220000000a00 */
[----:B------:R-:W-:Y:S01]  /*09b0*/  ISETP.GE.AND.EX P2, PT, R25, UR13, PT, P2 ;  /* 0x0000000d19007c0c */ /* 0x000fe2000bf46320 */
[----:B---3--:R-:W-:Y:S01]  /*09c0*/  @!P0 IMAD R20, R17, R6, RZ ;  /* 0x0000000611148224 */ /* 0x008fe200078e02ff */
[----:B-1----:R-:W-:Y:S02]  /*09d0*/  @!P0 MOV R22, R58 ;  /* 0x0000003a00168202 */ /* 0x002fe40000000f00 */
[----:B------:R-:W-:Y:S01]  /*09e0*/  @!P0 MOV R23, R61 ;  /* 0x0000003d00178202 */ /* 0x000fe20000000f00 */
[----:B------:R-:W-:Y:S01]  /*09f0*/  @!P0 IMAD R17, R15, R7, R20 ;  /* 0x000000070f118224 */ /* 0x000fe200078e0214 */
[----:B--2---:R-:W-:Y:S01]  /*0a00*/  @!P4 IADD3 R10, P5, PT, R31, R10, RZ ;  /* 0x0000000a1f0ac210 */ /* 0x004fe20007fbe0ff */
[----:B------:R-:W-:Y:S01]  /*0a10*/  @!P0 IMAD.WIDE.U32 R22, R15, R6, R22 ;  /* 0x000000060f168225 */ /* 0x000fe200078e0016 */
[----:B----4-:R-:W-:Y:S02]  /*0a20*/  @!P4 IADD3 R8, P3, PT, R31, R8, RZ ;  /* 0x000000081f08c210 */ /* 0x010fe40007f7e0ff */
[----:B------:R-:W-:-:S03]  /*0a30*/  @!P4 IADD3.X R11, PT, PT, R24, R11, RZ, P5, !PT ;  /* 0x0000000b180bc210 */ /* 0x000fc60002ffe4ff */
[----:B------:R-:W1:Y:S01]  /*0a40*/  @!P2 LDC.64 R6, c[0x0][0x3f8] ;  /* 0x0000fe00ff06ab82 */ /* 0x000e620000000a00 */
[----:B------:R-:W-:Y:S02]  /*0a50*/  @!P0 IADD3 R17, PT, PT, R23, R17, RZ ;  /* 0x0000001117118210 */ /* 0x000fe40007ffe0ff */
[----:B------:R-:W-:Y:S01]  /*0a60*/  @!P0 SHF.L.U32 R15, R22, 0x1, RZ ;  /* 0x00000001160f8819 */ /* 0x000fe200000006ff */
[----:B------:R-:W-:Y:S01]  /*0a70*/  @!P1 IMAD R21, R21, R2, RZ ;  /* 0x0000000215159224 */ /* 0x000fe200078e02ff */
[----:B------:R-:W-:Y:S01]  /*0a80*/  @!P4 IADD3.X R9, PT, PT, R24, R9, RZ, P3, !PT ;  /* 0x000000091809c210 */ /* 0x000fe20001ffe4ff */
[----:B------:R2:W5:Y:S01]  /*0a90*/  @!P4 LDG.E R36, desc[UR10][R10.64] ;  /* 0x0000000a0a24c981 */ /* 0x000562000c1e1900 */
[----:B------:R-:W-:Y:S02]  /*0aa0*/  @!P0 SHF.L.U64.HI R22, R22, 0x1, R17 ;  /* 0x0000000116168819 */ /* 0x000fe40000010211 */
[----:B------:R-:W-:Y:S01]  /*0ab0*/  @!P0 IADD3 R20, P3, PT, R15, R4, RZ ;  /* 0x000000040f148210 */ /* 0x000fe20007f7e0ff */
[----:B------:R3:W5:Y:S01]  /*0ac0*/  @!P4 LDG.E R35, desc[UR10][R8.64] ;  /* 0x0000000a0823c981 */ /* 0x000762000c1e1900 */
[----:B------:R-:W-:-:S02]  /*0ad0*/  IADD3 R23, PT, PT, R29, 0xe0, RZ ;  /* 0x000000e01d177810 */ /* 0x000fc40007ffe0ff */
[----:B0-----:R-:W-:Y:S01]  /*0ae0*/  @!P0 IADD3 R12, P5, PT, R15, R12, RZ ;  /* 0x0000000c0f0c8210 */ /* 0x001fe20007fbe0ff */
[----:B------:R-:W-:Y:S01]  /*0af0*/  @!P1 IMAD R15, R14, R3, R21 ;  /* 0x000000030e0f9224 */ /* 0x000fe200078e0215 */
[----:B------:R-:W-:Y:S01]  /*0b00*/  @!P0 IADD3.X R21, PT, PT, R22, R5, RZ, P3, !PT ;  /* 0x0000000516158210 */ /* 0x000fe20001ffe4ff */
[----:B--2---:R-:W0:Y:S01]  /*0b10*/  @!P1 LDC.64 R10, c[0x0][0x3a0] ;  /* 0x0000e800ff0a9b82 */ /* 0x004e220000000a00 */
[----:B------:R-:W-:Y:S02]  /*0b20*/  ISETP.GE.U32.AND P4, PT, R23, UR12, PT ;  /* 0x0000000c17007c0c */ /* 0x000fe4000bf86070 */
[----:B------:R-:W-:Y:S01]  /*0b30*/  SHF.R.S32.HI R19, RZ, 0x1f, R23 ;  /* 0x0000001fff137819 */ /* 0x000fe20000011417 */
[----:B------:R2:W5:Y:S01]  /*0b40*/  @!P0 LDG.E R34, desc[UR10][R20.64] ;  /* 0x0000000a14228981 */ /* 0x000562000c1e1900 */
[----:B------:R-:W-:Y:S02]  /*0b50*/  @!P1 MOV R4, R58 ;  /* 0x0000003a00049202 */ /* 0x000fe40000000f00 */
[----:B------:R-:W-:-:S02]  /*0b60*/  @!P1 MOV R5, R61 ;  /* 0x0000003d00059202 */ /* 0x000fc40000000f00 */
[----:B------:R-:W-:Y:S01]  /*0b70*/  ISETP.GE.AND.EX P4, PT, R19, UR13, PT, P4 ;  /* 0x0000000d13007c0c */ /* 0x000fe2000bf86340 */
[----:B------:R-:W-:-:S03]  /*0b80*/  @!P1 IMAD.WIDE.U32 R2, R14, R2, R4 ;  /* 0x000000020e029225 */ /* 0x000fc600078e0004 */
[----:B------:R-:W4:Y:S02]  /*0b90*/  @!P1 LDC.64 R4, c[0x0][0x398] ;  /* 0x0000e600ff049b82 */ /* 0x000f240000000a00 */
[----:B------:R-:W-:Y:S01]  /*0ba0*/  @!P1 IADD3 R3, PT, PT, R3, R15, RZ ;  /* 0x0000000f03039210 */ /* 0x000fe20007ffe0ff */
[----:B-1----:R-:W-:Y:S01]  /*0bb0*/  @!P2 IMAD R25, R25, R6, RZ ;  /* 0x000000061919a224 */ /* 0x002fe200078e02ff */
[----:B------:R-:W-:-:S04]  /*0bc0*/  IADD3 R17, PT, PT, R29, 0x100, RZ ;  /* 0x000001001d117810 */ /* 0x000fc80007ffe0ff */
[----:B------:R-:W1:Y:S01]  /*0bd0*/  @!P2 LDC.64 R14, c[0x0][0x398] ;  /* 0x0000e600ff0eab82 */ /* 0x000e620000000a00 */
[C---:B------:R-:W-:Y:S02]  /*0be0*/  @!P1 SHF.L.U32 R31, R2.reuse, 0x1, RZ ;  /* 0x00000001021f9819 */ /* 0x040fe400000006ff */
[----:B------:R-:W-:-:S05]  /*0bf0*/  @!P1 SHF.L.U64.HI R18, R2, 0x1, R3 ;  /* 0x0000000102129819 */ /* 0x000fca0000010203 */
[----:B---3--:R-:W3:Y:S01]  /*0c00*/  @!P4 LDC.64 R8, c[0x0][0x3f8] ;  /* 0x0000fe00ff08cb82 */ /* 0x008ee20000000a00 */
[----:B------:R-:W-:Y:S01]  /*0c10*/  @!P2 IMAD R43, R16, R7, R25 ;  /* 0x00000007102ba224 */ /* 0x000fe200078e0219 */
[----:B------:R-:W-:Y:S02]  /*0c20*/  ISETP.GE.U32.AND P3, PT, R17, UR12, PT ;  /* 0x0000000c11007c0c */ /* 0x000fe4000bf66070 */
[----:B--2---:R-:W-:-:S04]  /*0c30*/  SHF.R.S32.HI R21, RZ, 0x1f, R17 ;  /* 0x0000001fff157819 */ /* 0x004fc80000011411 */
[----:B------:R-:W2:Y:S01]  /*0c40*/  @!P2 LDC.64 R2, c[0x0][0x3a0] ;  /* 0x0000e800ff02ab82 */ /* 0x000ea20000000a00 */
[----:B------:R-:W-:Y:S02]  /*0c50*/  @!P2 MOV R24, R58 ;  /* 0x0000003a0018a202 */ /* 0x000fe40000000f00 */
[----:B------:R-:W-:Y:S02]  /*0c60*/  @!P2 MOV R25, R61 ;  /* 0x0000003d0019a202 */ /* 0x000fe40000000f00 */
[----:B------:R-:W-:Y:S02]  /*0c70*/  @!P0 IADD3.X R13, PT, PT, R22, R13, RZ, P5, !PT ;  /* 0x0000000d160d8210 */ /* 0x000fe40002ffe4ff */
[----:B------:R-:W-:Y:S01]  /*0c80*/  ISETP.GE.AND.EX P3, PT, R21, UR13, PT, P3 ;  /* 0x0000000d15007c0c */ /* 0x000fe2000bf66330 */
[----:B------:R-:W-:Y:S01]  /*0c90*/  @!P2 IMAD.WIDE.U32 R6, R16, R6, R24 ;  /* 0x000000061006a225 */ /* 0x000fe200078e0018 */
[C---:B0-----:R-:W-:Y:S01]  /*0ca0*/  @!P1 IADD3 R10, P5, PT, R31.reuse, R10, RZ ;  /* 0x0000000a1f0a9210 */ /* 0x041fe20007fbe0ff */
[----:B------:R0:W5:Y:S01]  /*0cb0*/  @!P0 LDG.E R33, desc[UR10][R12.64] ;  /* 0x0000000a0c218981 */ /* 0x000162000c1e1900 */
[----:B----4-:R-:W-:-:S02]  /*0cc0*/  @!P1 IADD3 R4, P0, PT, R31, R4, RZ ;  /* 0x000000041f049210 */ /* 0x010fc40007f1e0ff */
[----:B------:R-:W-:Y:S02]  /*0cd0*/  CS2R R30, SRZ ;  /* 0x00000000001e7805 */ /* 0x000fe4000001ff00 */
[----:B------:R-:W-:Y:S02]  /*0ce0*/  @!P2 IADD3 R7, PT, PT, R7, R43, RZ ;  /* 0x0000002b0707a210 */ /* 0x000fe40007ffe0ff */
[C---:B------:R-:W-:Y:S02]  /*0cf0*/  @!P1 IADD3.X R11, PT, PT, R18.reuse, R11, RZ, P5, !PT ;  /* 0x0000000b120b9210 */ /* 0x040fe40002ffe4ff */
[----:B------:R-:W-:Y:S02]  /*0d00*/  @!P1 IADD3.X R5, PT, PT, R18, R5, RZ, P0, !PT ;  /* 0x0000000512059210 */ /* 0x000fe400007fe4ff */
[C---:B------:R-:W-:Y:S01]  /*0d10*/  @!P2 SHF.L.U32 R25, R6.reuse, 0x1, RZ ;  /* 0x000000010619a819 */ /* 0x040fe200000006ff */
[----:B------:R3:W5:Y:S01]  /*0d20*/  @!P1 LDG.E R32, desc[UR10][R10.64] ;  /* 0x0000000a0a209981 */ /* 0x000762000c1e1900 */
[----:B------:R-:W-:Y:S01]  /*0d30*/  @!P2 SHF.L.U64.HI R16, R6, 0x1, R7 ;  /* 0x000000010610a819 */ /* 0x000fe20000010207 */
[----:B0-----:R-:W0:Y:S02]  /*0d40*/  @!P4 LDC.64 R12, c[0x0][0x3a0] ;  /* 0x0000e800ff0ccb82 */ /* 0x001e240000000a00 */
[----:B------:R4:W5:Y:S01]  /*0d50*/  @!P1 LDG.E R31, desc[UR10][R4.64] ;  /* 0x0000000a041f9981 */ /* 0x000962000c1e1900 */
[----:B-1----:R-:W-:-:S05]  /*0d60*/  @!P2 IADD3 R14, P1, PT, R25, R14, RZ ;  /* 0x0000000e190ea210 */ /* 0x002fca0007f3e0ff */
[----:B------:R-:W1:Y:S01]  /*0d70*/  @!P3 LDC.64 R6, c[0x0][0x3f8] ;  /* 0x0000fe00ff06bb82 */ /* 0x000e620000000a00 */
[----:B---3--:R-:W-:Y:S01]  /*0d80*/  @!P4 IMAD R10, R19, R8, RZ ;  /* 0x00000008130ac224 */ /* 0x008fe200078e02ff */
[----:B------:R-:W-:Y:S02]  /*0d90*/  IADD3 R19, PT, PT, R29, 0x120, RZ ;  /* 0x000001201d137810 */ /* 0x000fe40007ffe0ff */
[----:B--2---:R-:W-:Y:S01]  /*0da0*/  @!P2 IADD3 R2, P0, PT, R25, R2, RZ ;  /* 0x000000021902a210 */ /* 0x004fe20007f1e0ff */
[----:B------:R-:W-:Y:S01]  /*0db0*/  @!P4 IMAD R43, R23, R9, R10 ;  /* 0x00000009172bc224 */ /* 0x000fe200078e020a */
[----:B------:R-:W-:Y:S02]  /*0dc0*/  @!P2 IADD3.X R15, PT, PT, R16, R15, RZ, P1, !PT ;  /* 0x0000000f100fa210 */ /* 0x000fe40000ffe4ff */
[----:B------:R-:W-:Y:S01]  /*0dd0*/  ISETP.GE.U32.AND P1, PT, R19, UR12, PT ;  /* 0x0000000c13007c0c */ /* 0x000fe2000bf26070 */
[----:B----4-:R-:W2:Y:S01]  /*0de0*/  @!P4 LDC.64 R4, c[0x0][0x398] ;  /* 0x0000e600ff04cb82 */ /* 0x010ea20000000a00 */
[----:B------:R-:W-:-:S02]  /*0df0*/  SHF.R.S32.HI R25, RZ, 0x1f, R19 ;  /* 0x0000001fff197819 */ /* 0x000fc40000011413 */
[----:B------:R-:W-:Y:S02]  /*0e00*/  @!P4 MOV R10, R58 ;  /* 0x0000003a000ac202 */ /* 0x000fe40000000f00 */
[----:B------:R-:W-:Y:S02]  /*0e10*/  @!P4 MOV R11, R61 ;  /* 0x0000003d000bc202 */ /* 0x000fe40000000f00 */
[----:B------:R-:W-:Y:S01]  /*0e20*/  ISETP.GE.AND.EX P1, PT, R25, UR13, PT, P1 ;  /* 0x0000000d19007c0c */ /* 0x000fe2000bf26310 */
[----:B------:R-:W-:Y:S02]  /*0e30*/  @!P4 IMAD.WIDE.U32 R8, R23, R8, R10 ;  /* 0x000000081708c225 */ /* 0x000fe400078e000a */
[----:B------:R-:W3:Y:S02]  /*0e40*/  @!P3 LDC.64 R22, c[0x0][0x3a0] ;  /* 0x0000e800ff16bb82 */ /* 0x000ee40000000a00 */
[----:B------:R-:W-:Y:S01]  /*0e50*/  HFMA2 R11, -RZ, RZ, 0, 0 ;  /* 0x00000000ff0b7431 */ /* 0x000fe200000001ff */
[----:B------:R-:W-:-:S02]  /*0e60*/  @!P2 IADD3.X R3, PT, PT, R16, R3, RZ, P0, !PT ;  /* 0x000000031003a210 */ /* 0x000fc400007fe4ff */
[----:B------:R-:W-:Y:S02]  /*0e70*/  @!P4 IADD3 R9, PT, PT, R9, R43, RZ ;  /* 0x0000002b0909c210 */ /* 0x000fe40007ffe0ff */
[C---:B------:R-:W-:Y:S01]  /*0e80*/  @!P4 SHF.L.U32 R43, R8.reuse, 0x1, RZ ;  /* 0x00000001082bc819 */ /* 0x040fe200000006ff */
[----:B------:R4:W5:Y:S01]  /*0e90*/  @!P2 LDG.E R30, desc[UR10][R2.64] ;  /* 0x0000000a021ea981 */ /* 0x000962000c1e1900 */
[----:B------:R-:W-:Y:S01]  /*0ea0*/  @!P4 SHF.L.U64.HI R10, R8, 0x1, R9 ;  /* 0x00000001080ac819 */ /* 0x000fe20000010209 */
[----:B-1----:R-:W-:Y:S01]  /*0eb0*/  @!P3 IMAD R16, R21, R6, RZ ;  /* 0x000000061510b224 */ /* 0x002fe200078e02ff */
[----:B------:R-:W1:Y:S01]  /*0ec0*/  @!P1 LDC.64 R8, c[0x0][0x3f8] ;  /* 0x0000fe00ff089b82 */ /* 0x000e620000000a00 */
[----:B------:R-:W-:Y:S01]  /*0ed0*/  IADD3 R51, PT, PT, R29, 0x140, RZ ;  /* 0x000001401d337810 */ /* 0x000fe20007ffe0ff */
[----:B------:R2:W5:Y:S01]  /*0ee0*/  @!P2 LDG.E R11, desc[UR10][R14.64] ;  /* 0x0000000a0e0ba981 */ /* 0x000562000c1e1900 */
[----:B------:R-:W-:Y:S01]  /*0ef0*/  @!P3 IMAD R45, R17, R7, R16 ;  /* 0x00000007112db224 */ /* 0x000fe200078e0210 */
[----:B----4-:R-:W-:-:S04]  /*0f00*/  @!P3 MOV R2, R58 ;  /* 0x0000003a0002b202 */ /* 0x010fc80000000f00 */
[----:B------:R-:W4:Y:S01]  /*0f10*/  @!P3 LDC.64 R20, c[0x0][0x398] ;  /* 0x0000e600ff14bb82 */ /* 0x000f220000000a00 */
[----:B------:R-:W-:Y:S02]  /*0f20*/  @!P3 MOV R3, R61 ;  /* 0x0000003d0003b202 */ /* 0x000fe40000000f00 */
[----:B------:R-:W-:Y:S02]  /*0f30*/  ISETP.GE.U32.AND P2, PT, R51, UR12, PT ;  /* 0x0000000c33007c0c */ /* 0x000fe4000bf46070 */
[----:B------:R-:W-:Y:S01]  /*0f40*/  SHF.R.S32.HI R49, RZ, 0x1f, R51 ;  /* 0x0000001fff317819 */ /* 0x000fe20000011433 */
[----:B------:R-:W-:Y:S01]  /*0f50*/  @!P3 IMAD.WIDE.U32 R6, R17, R6, R2 ;  /* 0x000000061106b225 */ /* 0x000fe200078e0002 */
[----:B0-----:R-:W-:Y:S01]  /*0f60*/  @!P4 IADD3 R12, P0, PT, R43, R12, RZ ;  /* 0x0000000c2b0cc210 */ /* 0x001fe20007f1e0ff */
[----:B------:R-:W0:Y:S01]  /*0f70*/  @!P1 LDC.64 R16, c[0x0][0x3a0] ;  /* 0x0000e800ff109b82 */ /* 0x000e220000000a00 */
[----:B------:R-:W-:Y:S02]  /*0f80*/  ISETP.GE.AND.EX P2, PT, R49, UR13, PT, P2 ;  /* 0x0000000d31007c0c */ /* 0x000fe4000bf46320 */
[----:B------:R-:W-:-:S02]  /*0f90*/  @!P4 IADD3.X R13, PT, PT, R10, R13, RZ, P0, !PT ;  /* 0x0000000d0a0dc210 */ /* 0x000fc400007fe4ff */
[----:B--2---:R-:W-:Y:S02]  /*0fa0*/  @!P4 IADD3 R4, P0, PT, R43, R4, RZ ;  /* 0x000000042b04c210 */ /* 0x004fe40007f1e0ff */
[----:B------:R-:W-:Y:S02]  /*0fb0*/  @!P3 IADD3 R15, PT, PT, R7, R45, RZ ;  /* 0x0000002d070fb210 */ /* 0x000fe40007ffe0ff */
[----:B------:R-:W-:Y:S02]  /*0fc0*/  @!P3 SHF.L.U32 R7, R6, 0x1, RZ ;  /* 0x000000010607b819 */ /* 0x000fe400000006ff */
[----:B------:R-:W-:Y:S02]  /*0fd0*/  @!P4 IADD3.X R5, PT, PT, R10, R5, RZ, P0, !PT ;  /* 0x000000050a05c210 */ /* 0x000fe400007fe4ff */
[----:B------:R-:W-:Y:S02]  /*0fe0*/  CS2R R2, SRZ ;  /* 0x0000000000027805 */ /* 0x000fe4000001ff00 */
[----:B------:R-:W-:-:S02]  /*0ff0*/  @!P3 SHF.L.U64.HI R10, R6, 0x1, R15 ;  /* 0x00000001060ab819 */ /* 0x000fc4000001020f */
[----:B---3--:R-:W-:Y:S01]  /*1000*/  @!P3 IADD3 R22, P0, PT, R7, R22, RZ ;  /* 0x000000160716b210 */ /* 0x008fe20007f1e0ff */
[----:B------:R-:W2:Y:S01]  /*1010*/  @!P2 LDC.64 R14, c[0x0][0x3f8] ;  /* 0x0000fe00ff0eab82 */ /* 0x000ea20000000a00 */
[----:B------:R-:W-:Y:S01]  /*1020*/  IADD3 R47, PT, PT, R29, 0x160, RZ ;  /* 0x000001601d2f7810 */ /* 0x000fe20007ffe0ff */
[----:B------:R1:W5:Y:S01]  /*1030*/  @!P4 LDG.E R2, desc[UR10][R12.64] ;  /* 0x0000000a0c02c981 */ /* 0x000362000c1e1900 */
[----:B------:R-:W-:Y:S02]  /*1040*/  @!P3 IADD3.X R23, PT, PT, R10, R23, RZ, P0, !PT ;  /* 0x000000170a17b210 */ /* 0x000fe400007fe4ff */
[----:B------:R-:W-:Y:S01]  /*1050*/  ISETP.GE.U32.AND P0, PT, R47, UR12, PT ;  /* 0x0000000c2f007c0c */ /* 0x000fe2000bf06070 */
[----:B------:R3:W5:Y:S01]  /*1060*/  @!P4 LDG.E R3, desc[UR10][R4.64] ;  /* 0x0000000a0403c981 */ /* 0x000762000c1e1900 */
[----:B------:R-:W-:Y:S02]  /*1070*/  SHF.R.S32.HI R43, RZ, 0x1f, R47 ;  /* 0x0000001fff2b7819 */ /* 0x000fe4000001142f */
[----:B----4-:R-:W-:-:S02]  /*1080*/  @!P3 IADD3 R20, P4, PT, R7, R20, RZ ;  /* 0x000000140714b210 */ /* 0x010fc40007f9e0ff */
[----:B------:R-:W-:Y:S01]  /*1090*/  ISETP.GE.AND.EX P0, PT, R43, UR13, PT, P0 ;  /* 0x0000000d2b007c0c */ /* 0x000fe2000bf06300 */
[----:B-1----:R-:W-:Y:S01]  /*10a0*/  @!P1 IMAD R12, R25, R8, RZ ;  /* 0x00000008190c9224 */ /* 0x002fe200078e02ff */
[----:B------:R-:W1:Y:S01]  /*10b0*/  @!P1 LDC.64 R6, c[0x0][0x398] ;  /* 0x0000e600ff069b82 */ /* 0x000e620000000a00 */
[----:B------:R-:W-:Y:S02]  /*10c0*/  @!P1 MOV R13, R61 ;  /* 0x0000003d000d9202 */ /* 0x000fe40000000f00 */
[----:B------:R-:W-:Y:S01]  /*10d0*/  @!P1 IMAD R45, R19, R9, R12 ;  /* 0x00000009132d9224 */ /* 0x000fe200078e020c */
[----:B------:R-:W-:-:S05]  /*10e0*/  @!P1 MOV R12, R58 ;  /* 0x0000003a000c9202 */ /* 0x000fca0000000f00 */
[----:B------:R-:W-:Y:S01]  /*10f0*/  @!P1 IMAD.WIDE.U32 R8, R19, R8, R12 ;  /* 0x0000000813089225 */ /* 0x000fe200078e000c */
[----:B---3--:R-:W-:Y:S01]  /*1100*/  CS2R R4, SRZ ;  /* 0x0000000000047805 */ /* 0x008fe2000001ff00 */
[----:B------:R-:W3:Y:S01]  /*1110*/  @!P0 LDC.64 R12, c[0x0][0x3f8] ;  /* 0x0000fe00ff0c8b82 */ /* 0x000ee20000000a00 */
[----:B------:R-:W-:Y:S02]  /*1120*/  @!P3 IADD3.X R21, PT, PT, R10, R21, RZ, P4, !PT ;  /* 0x000000150a15b210 */ /* 0x000fe400027fe4ff */
[----:B------:R-:W-:Y:S02]  /*1130*/  @!P1 IADD3 R9, PT, PT, R9, R45, RZ ;  /* 0x0000002d09099210 */ /* 0x000fe40007ffe0ff */
[C---:B------:R-:W-:Y:S01]  /*1140*/  @!P1 SHF.L.U32 R53, R8.reuse, 0x1, RZ ;  /* 0x0000000108359819 */ /* 0x040fe200000006ff */
[----:B------:R1:W5:Y:S01]  /*1150*/  @!P3 LDG.E R4, desc[UR10][R22.64] ;  /* 0x0000000a1604b981 */ /* 0x000362000c1e1900 */
[----:B------:R-:W-:Y:S01]  /*1160*/  IADD3 R25, PT, PT, R29, 0x180, RZ ;  /* 0x000001801d197810 */ /* 0x000fe20007ffe0ff */
[----:B--2---:R-:W-:Y:S01]  /*1170*/  @!P2 IMAD R24, R49, R14, RZ ;  /* 0x0000000e3118a224 */ /* 0x004fe200078e02ff */
[----:B------:R-:W-:Y:S01]  /*1180*/  @!P1 SHF.L.U64.HI R10, R8, 0x1, R9 ;  /* 0x00000001080a9819 */ /* 0x000fe20000010209 */
[----:B------:R2:W5:Y:S01]  /*1190*/  @!P3 LDG.E R5, desc[UR10][R20.64] ;  /* 0x0000000a1405b981 */ /* 0x000562000c1e1900 */
[----:B0-----:R-:W-:Y:S01]  /*11a0*/  @!P1 IADD3 R48, P4, PT, R53, R16, RZ ;  /* 0x0000001035309210 */ /* 0x001fe20007f9e0ff */
[----:B------:R-:W0:Y:S01]  /*11b0*/  @!P2 LDC.64 R18, c[0x0][0x3a0] ;  /* 0x0000e800ff12ab82 */ /* 0x000e220000000a00 */
[----:B------:R-:W-:-:S02]  /*11c0*/  ISETP.GE.U32.AND P3, PT, R25, UR12, PT ;  /* 0x0000000c19007c0c */ /* 0x000fc4000bf66070 */
[----:B------:R-:W-:Y:S02]  /*11d0*/  SHF.R.S32.HI R45, RZ, 0x1f, R25 ;  /* 0x0000001fff2d7819 */ /* 0x000fe40000011419 */
[----:B------:R-:W-:Y:S02]  /*11e0*/  @!P1 IADD3.X R49, PT, PT, R10, R17, RZ, P4, !PT ;  /* 0x000000110a319210 */ /* 0x000fe400027fe4ff */
[----:B------:R-:W-:Y:S01]  /*11f0*/  @!P2 MOV R16, R58 ;  /* 0x0000003a0010a202 */ /* 0x000fe20000000f00 */
[----:B------:R-:W4:Y:S01]  /*1200*/  @!P2 LDC.64 R8, c[0x0][0x398] ;  /* 0x0000e600ff08ab82 */ /* 0x000f220000000a00 */
[----:B------:R-:W-:Y:S02]  /*1210*/  @!P2 MOV R17, R61 ;  /* 0x0000003d0011a202 */ /* 0x000fe40000000f00 */
[----:B------:R-:W-:Y:S02]  /*1220*/  ISETP.GE.AND.EX P3, PT, R45, UR13, PT, P3 ;  /* 0x0000000d2d007c0c */ /* 0x000fe4000bf66330 */
[----:B-1----:R-:W-:Y:S01]  /*1230*/  @!P1 IADD3 R22, P5, PT, R53, R6, RZ ;  /* 0x0000000635169210 */ /* 0x002fe20007fbe0ff */
[----:B------:R-:W-:-:S02]  /*1240*/  @!P2 IMAD R15, R51, R15, R24 ;  /* 0x0000000f330fa224 */ /* 0x000fc400078e0218 */
[----:B------:R-:W-:Y:S01]  /*1250*/  @!P2 IMAD.WIDE.U32 R16, R51, R14, R16 ;  /* 0x0000000e3310a225 */ /* 0x000fe200078e0010 */
[----:B------:R-:W-:Y:S02]  /*1260*/  @!P1 IADD3.X R23, PT, PT, R10, R7, RZ, P5, !PT ;  /* 0x000000070a179210 */ /* 0x000fe40002ffe4ff */
[----:B------:R-:W-:Y:S02]  /*1270*/  CS2R R6, SRZ ;  /* 0x0000000000067805 */ /* 0x000fe4000001ff00 */
[----:B------:R-:W-:Y:S02]  /*1280*/  IADD3 R46, PT, PT, R29, 0x1a0, RZ ;  /* 0x000001a01d2e7810 */ /* 0x000fe40007ffe0ff */
[----:B------:R-:W-:Y:S01]  /*1290*/  @!P2 IADD3 R17, PT, PT, R17, R15, RZ ;  /* 0x0000000f1111a210 */ /* 0x000fe20007ffe0ff */
[----:B---3--:R-:W-:Y:S01]  /*12a0*/  @!P0 IMAD R24, R43, R12, RZ ;  /* 0x0000000c2b188224 */ /* 0x008fe200078e02ff */
[C---:B--2---:R-:W-:Y:S01]  /*12b0*/  @!P2 SHF.L.U32 R21, R16.reuse, 0x1, RZ ;  /* 0x000000011015a819 */ /* 0x044fe200000006ff */
[----:B------:R-:W5:Y:S01]  /*12c0*/  @!P1 LDG.E R6, desc[UR10][R48.64] ;  /* 0x0000000a30069981 */ /* 0x000f62000c1e1900 */
[----:B------:R-:W1:Y:S01]  /*12d0*/  @!P3 LDC.64 R14, c[0x0][0x3f8] ;  /* 0x0000fe00ff0ebb82 */ /* 0x000e620000000a00 */
[----:B------:R-:W-:-:S02]  /*12e0*/  @!P2 SHF.L.U64.HI R10, R16, 0x1, R17 ;  /* 0x00000001100aa819 */ /* 0x000fc40000010211 */
[----:B------:R2:W5:Y:S01]  /*12f0*/  @!P1 LDG.E R7, desc[UR10][R22.64] ;  /* 0x0000000a16079981 */ /* 0x000562000c1e1900 */
[----:B------:R-:W-:Y:S02]  /*1300*/  ISETP.GE.U32.AND P1, PT, R46, UR12, PT ;  /* 0x0000000c2e007c0c */ /* 0x000fe4000bf26070 */
[----:B------:R-:W-:Y:S02]  /*1310*/  SHF.R.S32.HI R43, RZ, 0x1f, R46 ;  /* 0x0000001fff2b7819 */ /* 0x000fe4000001142e */
[----:B------:R-:W3:Y:S02]  /*1320*/  @!P0 LDC.64 R16, c[0x0][0x3a0] ;  /* 0x0000e800ff108b82 */ /* 0x000ee40000000a00 */
[----:B------:R-:W-:Y:S02]  /*1330*/  ISETP.GE.AND.EX P1, PT, R43, UR13, PT, P1 ;  /* 0x0000000d2b007c0c */ /* 0x000fe4000bf26310 */
[----:B--2---:R-:W-:Y:S02]  /*1340*/  @!P0 MOV R22, R58 ;  /* 0x0000003a00168202 */ /* 0x004fe40000000f00 */
[----:B------:R-:W-:Y:S01]  /*1350*/  @!P0 MOV R23, R61 ;  /* 0x0000003d00178202 */ /* 0x000fe20000000f00 */
[----:B------:R-:W-:Y:S01]  /*1360*/  @!P0 IMAD R49, R47, R13, R24 ;  /* 0x0000000d2f318224 */ /* 0x000fe200078e0218 */
[----:B0-----:R-:W-:Y:S01]  /*1370*/  @!P2 IADD3 R20, P4, PT, R21, R18, RZ ;  /* 0x000000121514a210 */ /* 0x001fe20007f9e0ff */
[----:B------:R-:W-:Y:S01]  /*1380*/  @!P0 IMAD.WIDE.U32 R12, R47, R12, R22 ;  /* 0x0000000c2f0c8225 */ /* 0x000fe200078e0016 */
[----:B----4-:R-:W-:-:S02]  /*1390*/  @!P2 IADD3 R18, P5, PT, R21, R8, RZ ;  /* 0x000000081512a210 */ /* 0x010fc40007fbe0ff */
[----:B------:R-:W-:-:S03]  /*13a0*/  @!P2 IADD3.X R21, PT, PT, R10, R19, RZ, P4, !PT ;  /* 0x000000130a15a210 */ /* 0x000fc600027fe4ff */
[----:B------:R-:W0:Y:S01]  /*13b0*/  @!P1 LDC.64 R22, c[0x0][0x3f8] ;  /* 0x0000fe00ff169b82 */ /* 0x000e220000000a00 */
[----:B------:R-:W-:Y:S02]  /*13c0*/  @!P0 IADD3 R13, PT, PT, R13, R49, RZ ;  /* 0x000000310d0d8210 */ /* 0x000fe40007ffe0ff */
[----:B------:R-:W-:Y:S02]  /*13d0*/  @!P2 IADD3.X R19, PT, PT, R10, R9, RZ, P5, !PT ;  /* 0x000000090a13a210 */ /* 0x000fe40002ffe4ff */
[----:B------:R-:W-:Y:S01]  /*13e0*/  CS2R R8, SRZ ;  /* 0x0000000000087805 */ /* 0x000fe2000001ff00 */
[----:B------:R-:W-:Y:S01]  /*13f0*/  UIMAD.WIDE UR8, UR6, 0x8, UR8 ;  /* 0x00000008060878a5 */ /* 0x000fe2000f8e0208 */
[C---:B------:R-:W-:Y:S02]  /*1400*/  @!P0 SHF.L.U32 R51, R12.reuse, 0x1, RZ ;  /* 0x000000010c338819 */ /* 0x040fe400000006ff */
[----:B------:R-:W-:Y:S02]  /*1410*/  @!P0 SHF.L.U64.HI R44, R12, 0x1, R13 ;  /* 0x000000010c2c8819 */ /* 0x000fe4000001020d */
[----:B------:R-:W2:Y:S01]  /*1420*/  @!P0 LDC.64 R12, c[0x0][0x398] ;  /* 0x0000e600ff0c8b82 */ /* 0x000ea20000000a00 */
[----:B------:R4:W5:Y:S01]  /*1430*/  @!P2 LDG.E R8, desc[UR10][R20.64] ;  /* 0x0000000a1408a981 */ /* 0x000962000c1e1900 */
[----:B-1----:R-:W-:-:S03]  /*1440*/  @!P3 IMAD R10, R45, R14, RZ ;  /* 0x0000000e2d0ab224 */ /* 0x002fc600078e02ff */
[----:B------:R1:W5:Y:S01]  /*1450*/  @!P2 LDG.E R9, desc[UR10][R18.64] ;  /* 0x0000000a1209a981 */ /* 0x000362000c1e1900 */
[----:B---3--:R-:W-:Y:S02]  /*1460*/  @!P0 IADD3 R24, P2, PT, R51, R16, RZ ;  /* 0x0000001033188210 */ /* 0x008fe40007f5e0ff */
[----:B------:R-:W-:Y:S02]  /*1470*/  IADD3 R48, PT, PT, R29, 0x1c0, RZ ;  /* 0x000001c01d307810 */ /* 0x000fe40007ffe0ff */
[----:B----4-:R-:W-:Y:S02]  /*1480*/  @!P3 MOV R20, R58 ;  /* 0x0000003a0014b202 */ /* 0x010fe40000000f00 */
[----:B------:R-:W-:Y:S02]  /*1490*/  @!P3 MOV R21, R61 ;  /* 0x0000003d0015b202 */ /* 0x000fe40000000f00 */
[----:B-1----:R-:W-:Y:S02]  /*14a0*/  MOV R18, UR8 ;  /* 0x0000000800127c02 */ /* 0x002fe40008000f00 */
[----:B------:R-:W-:Y:S01]  /*14b0*/  MOV R19, UR9 ;  /* 0x0000000900137c02 */ /* 0x000fe20008000f00 */
[----:B------:R-:W-:-:S02]  /*14c0*/  @!P3 IMAD R45, R25, R15, R10 ;  /* 0x0000000f192db224 */ /* 0x000fc400078e020a */
[----:B------:R-:W-:Y:S01]  /*14d0*/  @!P3 IMAD.WIDE.U32 R20, R25, R14, R20 ;  /* 0x0000000e1914b225 */ /* 0x000fe200078e0014 */
[----:B------:R-:W-:-:S03]  /*14e0*/  @!P0 IADD3.X R25, PT, PT, R44, R17, RZ, P2, !PT ;  /* 0x000000112c198210 */ /* 0x000fc600017fe4ff */
[----:B------:R-:W-:Y:S01]  /*14f0*/  HFMA2 R10, -RZ, RZ, 0, 0 ;  /* 0x00000000ff0a7431 */ /* 0x000fe200000001ff */
[----:B------:R-:W3:Y:S01]  /*1500*/  LDG.E.64 R18, desc[UR10][R18.64] ;  /* 0x0000000a12127981 */ /* 0x000ee2000c1e1b00 */
[----:B------:R-:W-:Y:S01]  /*1510*/  ISETP.GE.U32.AND P2, PT, R48, UR12, PT ;  /* 0x0000000c30007c0c */ /* 0x000fe2000bf46070 */
[----:B------:R-:W1:Y:S01]  /*1520*/  @!P3 LDC.64 R14, c[0x0][0x3a0] ;  /* 0x0000e800ff0ebb82 */ /* 0x000e620000000a00 */
[----:B------:R-:W-:-:S04]  /*1530*/  SHF.R.S32.HI R53, RZ, 0x1f, R48 ;  /* 0x0000001fff357819 */ /* 0x000fc80000011430 */
[----:B------:R-:W-:Y:S01]  /*1540*/  ISETP.GE.AND.EX P2, PT, R53, UR13, PT, P2 ;  /* 0x0000000d35007c0c */ /* 0x000fe2000bf46320 */
[----:B0-----:R-:W-:Y:S01]  /*1550*/  @!P1 IMAD R55, R43, R22, RZ ;  /* 0x000000162b379224 */ /* 0x001fe200078e02ff */
[----:B------:R0:W5:Y:S01]  /*1560*/  @!P0 LDG.E R10, desc[UR10][R24.64] ;  /* 0x0000000a180a8981 */ /* 0x000162000c1e1900 */
[----:B------:R-:W4:Y:S01]  /*1570*/  @!P3 LDC.64 R16, c[0x0][0x398] ;  /* 0x0000e600ff10bb82 */ /* 0x000f220000000a00 */
[----:B------:R-:W-:Y:S02]  /*1580*/  @!P3 IADD3 R21, PT, PT, R21, R45, RZ ;  /* 0x0000002d1515b210 */ /* 0x000fe40007ffe0ff */
[----:B------:R-:W-:Y:S01]  /*1590*/  IADD3 R29, PT, PT, R29, 0x1e0, RZ ;  /* 0x000001e01d1d7810 */ /* 0x000fe20007ffe0ff */
[----:B------:R-:W-:Y:S01]  /*15a0*/  @!P1 IMAD R55, R46, R23, R55 ;  /* 0x000000172e379224 */ /* 0x000fe200078e0237 */
[----:B--2---:R-:W-:Y:S02]  /*15b0*/  @!P0 IADD3 R50, P5, PT, R51, R12, RZ ;  /* 0x0000000c33328210 */ /* 0x004fe40007fbe0ff */
[----:B0-----:R-:W-:-:S02]  /*15c0*/  @!P1 MOV R24, R58 ;  /* 0x0000003a00189202 */ /* 0x001fc40000000f00 */
[----:B------:R-:W-:Y:S02]  /*15d0*/  @!P1 MOV R25, R61 ;  /* 0x0000003d00199202 */ /* 0x000fe40000000f00 */
[----:B------:R-:W-:Y:S02]  /*15e0*/  ISETP.GE.U32.AND P4, PT, R29, UR12, PT ;  /* 0x0000000c1d007c0c */ /* 0x000fe4000bf86070 */
[----:B------:R-:W-:Y:S01]  /*15f0*/  SHF.R.S32.HI R49, RZ, 0x1f, R29 ;  /* 0x0000001fff317819 */ /* 0x000fe2000001141d */
[----:B------:R-:W-:Y:S01]  /*1600*/  @!P1 IMAD.WIDE.U32 R46, R46, R22, R24 ;  /* 0x000000162e2e9225 */ /* 0x000fe200078e0018 */
[C---:B------:R-:W-:Y:S01]  /*1610*/  @!P3 SHF.L.U32 R45, R20.reuse, 0x1, RZ ;  /* 0x00000001142db819 */ /* 0x040fe200000006ff */
[----:B------:R-:W0:Y:S01]  /*1620*/  @!P2 LDC.64 R24, c[0x0][0x3f8] ;  /* 0x0000fe00ff18ab82 */ /* 0x000e220000000a00 */
[----:B------:R-:W-:Y:S02]  /*1630*/  @!P3 SHF.L.U64.HI R12, R20, 0x1, R21 ;  /* 0x00000001140cb819 */ /* 0x000fe40000010215 */
[----:B------:R-:W-:-:S05]  /*1640*/  ISETP.GE.AND.EX P4, PT, R49, UR13, PT, P4 ;  /* 0x0000000d31007c0c */ /* 0x000fca000bf86340 */
[----:B------:R-:W2:Y:S01]  /*1650*/  @!P1 LDC.64 R20, c[0x0][0x3a0] ;  /* 0x0000e800ff149b82 */ /* 0x000ea20000000a00 */
[----:B------:R-:W-:Y:S02]  /*1660*/  @!P0 IADD3.X R51, PT, PT, R44, R13, RZ, P5, !PT ;  /* 0x0000000d2c338210 */ /* 0x000fe40002ffe4ff */
[C---:B-1----:R-:W-:Y:S02]  /*1670*/  @!P3 IADD3 R14, P6, PT, R45.reuse, R14, RZ ;  /* 0x0000000e2d0eb210 */ /* 0x042fe40007fde0ff */
[----:B----4-:R-:W-:Y:S02]  /*1680*/  @!P3 IADD3 R16, P5, PT, R45, R16, RZ ;  /* 0x000000102d10b210 */ /* 0x010fe40007fbe0ff */
[C---:B------:R-:W-:Y:S01]  /*1690*/  @!P3 IADD3.X R15, PT, PT, R12.reuse, R15, RZ, P6, !PT ;  /* 0x0000000f0c0fb210 */ /* 0x040fe200037fe4ff */
[----:B------:R-:W1:Y:S01]  /*16a0*/  @!P1 LDC.64 R22, c[0x0][0x398] ;  /* 0x0000e600ff169b82 */ /* 0x000e620000000a00 */
[----:B------:R-:W-:Y:S01]  /*16b0*/  @!P3 IADD3.X R17, PT, PT, R12, R17, RZ, P5, !PT ;  /* 0x000000110c11b210 */ /* 0x000fe20002ffe4ff */
[----:B------:R-:W-:Y:S01]  /*16c0*/  HFMA2 R43, -RZ, RZ, 0, 0 ;  /* 0x00000000ff2b7431 */ /* 0x000fe200000001ff */
[----:B------:R-:W-:-:S05]  /*16d0*/  @!P1 IADD3 R55, PT, PT, R47, R55, RZ ;  /* 0x000000372f379210 */ /* 0x000fca0007ffe0ff */
[----:B------:R-:W4:Y:S01]  /*16e0*/  @!P4 LDC.64 R12, c[0x0][0x3f8] ;  /* 0x0000fe00ff0ccb82 */ /* 0x000f220000000a00 */
[C---:B------:R-:W-:Y:S01]  /*16f0*/  @!P1 SHF.L.U32 R57, R46.reuse, 0x1, RZ ;  /* 0x000000012e399819 */ /* 0x040fe200000006ff */
[----:B0-----:R-:W-:Y:S01]  /*1700*/  @!P2 IMAD R53, R53, R24, RZ ;  /* 0x000000183535a224 */ /* 0x001fe200078e02ff */
[----:B------:R-:W-:Y:S01]  /*1710*/  @!P1 SHF.L.U64.HI R46, R46, 0x1, R55 ;  /* 0x000000012e2e9819 */ /* 0x000fe20000010237 */
[----:B------:R-:W-:Y:S01]  /*1720*/  HFMA2 R45, -RZ, RZ, 0, 0 ;  /* 0x00000000ff2d7431 */ /* 0x000fe200000001ff */
[----:B------:R-:W-:Y:S01]  /*1730*/  @!P2 MOV R52, R58 ;  /* 0x0000003a0034a202 */ /* 0x000fe20000000f00 */
[----:B------:R0:W5:Y:S01]  /*1740*/  @!P0 LDG.E R43, desc[UR10][R50.64] ;  /* 0x0000000a322b8981 */ /* 0x000162000c1e1900 */
[----:B--2---:R-:W-:-:S04]  /*1750*/  @!P1 IADD3 R54, P5, PT, R57, R20, RZ ;  /* 0x0000001439369210 */ /* 0x004fc80007fbe0ff */
[----:B------:R-:W-:Y:S01]  /*1760*/  @!P1 IADD3.X R55, PT, PT, R46, R21, RZ, P5, !PT ;  /* 0x000000152e379210 */ /* 0x000fe20002ffe4ff */
[C---:B------:R-:W-:Y:S01]  /*1770*/  @!P2 IMAD R21, R48.reuse, R25, R53 ;  /* 0x000000193015a224 */ /* 0x040fe200078e0235 */
[----:B------:R-:W-:Y:S01]  /*1780*/  @!P2 MOV R53, R61 ;  /* 0x0000003d0035a202 */ /* 0x000fe20000000f00 */
[----:B------:R2:W5:Y:S01]  /*1790*/  @!P3 LDG.E R45, desc[UR10][R16.64] ;  /* 0x0000000a102db981 */ /* 0x000562000c1e1900 */
[----:B------:R-:W-:Y:S01]  /*17a0*/  ISETP.NE.AND P0, PT, RZ, UR7, PT ;  /* 0x00000007ff007c0c */ /* 0x000fe2000bf05270 */
[----:B0-----:R-:W0:Y:S01]  /*17b0*/  LDC.64 R50, c[0x0][0x3a8] ;  /* 0x0000ea00ff327b82 */ /* 0x001e220000000a00 */
[----:B------:R-:W-:Y:S01]  /*17c0*/  MOV R44, RZ ;  /* 0x000000ff002c7202 */ /* 0x000fe20000000f00 */
[----:B------:R-:W-:-:S05]  /*17d0*/  @!P2 IMAD.WIDE.U32 R52, R48, R24, R52 ;  /* 0x000000183034a225 */ /* 0x000fca00078e0034 */
[----:B------:R1:W5:Y:S01]  /*17e0*/  @!P3 LDG.E R44, desc[UR10][R14.64] ;  /* 0x0000000a0e2cb981 */ /* 0x000362000c1e1900 */
[----:B--2---:R-:W-:Y:S01]  /*17f0*/  @!P2 IADD3 R17, PT, PT, R53, R21, RZ ;  /* 0x000000153511a210 */ /* 0x004fe20007ffe0ff */
[----:B----4-:R-:W-:Y:S01]  /*1800*/  @!P4 IMAD R20, R49, R12, RZ ;  /* 0x0000000c3114c224 */ /* 0x010fe200078e02ff */
[----:B-1----:R-:W-:Y:S02]  /*1810*/  @!P1 IADD3 R56, P3, PT, R57, R22, RZ ;  /* 0x0000001639389210 */ /* 0x002fe40007f7e0ff */
[----:B------:R-:W-:Y:S01]  /*1820*/  @!P2 SHF.L.U32 R49, R52, 0x1, RZ ;  /* 0x000000013431a819 */ /* 0x000fe200000006ff */
[----:B------:R-:W1:Y:S01]  /*1830*/  @P0 LDC.64 R24, c[0x0][0x3b0] ;  /* 0x0000ec00ff180b82 */ /* 0x000e620000000a00 */
[----:B------:R-:W-:Y:S01]  /*1840*/  @!P1 IADD3.X R57, PT, PT, R46, R23, RZ, P3, !PT ;  /* 0x000000172e399210 */ /* 0x000fe20001ffe4ff */
[----:B------:R-:W-:Y:S01]  /*1850*/  @!P4 IMAD R53, R29, R13, R20 ;  /* 0x0000000d1d35c224 */ /* 0x000fe200078e0214 */
[----:B------:R-:W-:-:S05]  /*1860*/  @!P2 SHF.L.U64.HI R52, R52, 0x1, R17 ;  /* 0x000000013434a819 */ /* 0x000fca0000010211 */
[----:B------:R-:W2:Y:S01]  /*1870*/  @!P2 LDC.64 R14, c[0x0][0x3a0] ;  /* 0x0000e800ff0eab82 */ /* 0x000ea20000000a00 */
[----:B------:R-:W-:-:S06]  /*1880*/  CS2R R46, SRZ ;  /* 0x00000000002e7805 */ /* 0x000fcc000001ff00 */
[----:B------:R4:W5:Y:S01]  /*1890*/  @!P1 LDG.E R46, desc[UR10][R54.64] ;  /* 0x0000000a362e9981 */ /* 0x000962000c1e1900 */
[----:B------:R-:W0:Y:S03]  /*18a0*/  @!P2 LDC.64 R16, c[0x0][0x398] ;  /* 0x0000e600ff10ab82 */ /* 0x000e260000000a00 */
[----:B------:R-:W5:Y:S05]  /*18b0*/  @!P1 LDG.E R47, desc[UR10][R56.64] ;  /* 0x0000000a382f9981 */ /* 0x000f6a000c1e1900 */
[----:B------:R-:W0:Y:S08]  /*18c0*/  @!P4 LDC.64 R20, c[0x0][0x3a0] ;  /* 0x0000e800ff14cb82 */ /* 0x000e300000000a00 */
[----:B------:R-:W0:Y:S01]  /*18d0*/  @!P4 LDC.64 R22, c[0x0][0x398] ;  /* 0x0000e600ff16cb82 */ /* 0x000e220000000a00 */
[----:B----4-:R-:W-:-:S02]  /*18e0*/  @!P4 MOV R54, R58 ;  /* 0x0000003a0036c202 */ /* 0x010fc40000000f00 */
[----:B------:R-:W-:-:S03]  /*18f0*/  @!P4 MOV R55, R61 ;  /* 0x0000003d0037c202 */ /* 0x000fc60000000f00 */
[----:B------:R-:W-:Y:S01]  /*1900*/  @!P4 IMAD.WIDE.U32 R54, R29, R12, R54 ;  /* 0x0000000c1d36c225 */ /* 0x000fe200078e0036 */
[----:B------:R-:W-:Y:S02]  /*1910*/  LEA R29, R27, R28, 0x5 ;  /* 0x0000001c1b1d7211 */ /* 0x000fe400078e28ff */
[----:B--2---:R-:W-:Y:S02]  /*1920*/  @!P2 IADD3 R14, P1, PT, R49, R14, RZ ;  /* 0x0000000e310ea210 */ /* 0x004fe40007f3e0ff */
[----:B------:R-:W-:Y:S02]  /*1930*/  @!P4 IADD3 R55, PT, PT, R55, R53, RZ ;  /* 0x000000353737c210 */ /* 0x000fe40007ffe0ff */
[----:B------:R-:W-:Y:S01]  /*1940*/  @!P4 SHF.L.U32 R53, R54, 0x1, RZ ;  /* 0x000000013635c819 */ /* 0x000fe200000006ff */
[----:B-1----:R-:W-:Y:S01]  /*1950*/  @P0 IMAD.WIDE R24, R29, 0x2, R24 ;  /* 0x000000021d180825 */ /* 0x002fe200078e0218 */
[----:B------:R-:W-:Y:S02]  /*1960*/  @!P2 IADD3.X R15, PT, PT, R52, R15, RZ, P1, !PT ;  /* 0x0000000f340fa210 */ /* 0x000fe40000ffe4ff */
[----:B0-----:R-:W-:Y:S01]  /*1970*/  @!P2 IADD3 R16, P1, PT, R49, R16, RZ ;  /* 0x000000103110a210 */ /* 0x001fe20007f3e0ff */
[----:B------:R-:W-:Y:S01]  /*1980*/  IMAD.WIDE R28, R29, 0x2, R50 ;  /* 0x000000021d1c7825 */ /* 0x000fe200078e0232 */
[----:B------:R-:W-:-:S02]  /*1990*/  @!P4 SHF.L.U64.HI R54, R54, 0x1, R55 ;  /* 0x000000013636c819 */ /* 0x000fc40000010237 */
[C---:B------:R-:W-:Y:S02]  /*19a0*/  @!P4 IADD3 R20, P3, PT, R53.reuse, R20, RZ ;  /* 0x000000143514c210 */ /* 0x040fe40007f7e0ff */
[----:B------:R-:W-:Y:S02]  /*19b0*/  @!P4 IADD3 R22, P5, PT, R53, R22, RZ ;  /* 0x000000163516c210 */ /* 0x000fe40007fbe0ff */
[----:B------:R-:W-:Y:S02]  /*19c0*/  CS2R R50, SRZ ;  /* 0x0000000000327805 */ /* 0x000fe4000001ff00 */
[----:B------:R-:W-:Y:S01]  /*19d0*/  MOV R49, RZ ;  /* 0x000000ff00317202 */ /* 0x000fe20000000f00 */
[----:B------:R-:W2:Y:S01]  /*19e0*/  @P0 LDG.E.U16 R12, desc[UR10][R24.64] ;  /* 0x0000000a180c0981 */ /* 0x000ea2000c1e1500 */
[----:B------:R-:W-:Y:S02]  /*19f0*/  @!P2 IADD3.X R17, PT, PT, R52, R17, RZ, P1, !PT ;  /* 0x000000113411a210 */ /* 0x000fe40000ffe4ff */
[C---:B------:R-:W-:Y:S01]  /*1a00*/  @!P4 IADD3.X R21, PT, PT, R54.reuse, R21, RZ, P3, !PT ;  /* 0x000000153615c210 */ /* 0x040fe20001ffe4ff */
[----:B------:R-:W4:Y:S01]  /*1a10*/  @P0 LDG.E.U16 R13, desc[UR10][R24.64+0x2] ;  /* 0x0000020a180d0981 */ /* 0x000f22000c1e1500 */
[----:B------:R-:W-:-:S03]  /*1a20*/  @!P4 IADD3.X R23, PT, PT, R54, R23, RZ, P5, !PT ;  /* 0x000000173617c210 */ /* 0x000fc60002ffe4ff */
[----:B------:R-:W4:Y:S04]  /*1a30*/  LDG.E.U16 R53, desc[UR10][R28.64] ;  /* 0x0000000a1c357981 */ /* 0x000f28000c1e1500 */
[----:B------:R-:W4:Y:S04]  /*1a40*/  LDG.E.U16 R52, desc[UR10][R28.64+0x2] ;  /* 0x0000020a1c347981 */ /* 0x000f28000c1e1500 */
[----:B------:R-:W5:Y:S04]  /*1a50*/  @!P2 LDG.E R51, desc[UR10][R16.64] ;  /* 0x0000000a1033a981 */ /* 0x000f68000c1e1900 */
[----:B------:R-:W5:Y:S04]  /*1a60*/  @!P4 LDG.E R50, desc[UR10][R20.64] ;  /* 0x0000000a1432c981 */ /* 0x000f68000c1e1900 */
[----:B------:R-:W5:Y:S01]  /*1a70*/  @!P4 LDG.E R49, desc[UR10][R22.64] ;  /* 0x0000000a1631c981 */ /* 0x000f62000c1e1900 */
[----:B------:R-:W-:-:S06]  /*1a80*/  HFMA2 R48, -RZ, RZ, 0, 0 ;  /* 0x00000000ff307431 */ /* 0x000fcc00000001ff */
[----:B------:R0:W5:Y:S01]  /*1a90*/  @!P2 LDG.E R48, desc[UR10][R14.64] ;  /* 0x0000000a0e30a981 */ /* 0x000162000c1e1900 */
[----:B------:R-:W-:Y:S01]  /*1aa0*/  UISETP.NE.AND UP1, UPT, UR7, URZ, UPT ;  /* 0x000000ff0700728c */ /* 0x000fe2000bf25270 */
[----:B------:R-:W-:Y:S01]  /*1ab0*/  CS2R R54, SRZ ;  /* 0x0000000000367805 */ /* 0x000fe2000001ff00 */
[----:B------:R-:W-:Y:S01]  /*1ac0*/  UMOV UR12, 0x3f800000 ;  /* 0x3f800000000c7882 */ /* 0x000fe20000000000 */
[----:B---3--:R-:W-:-:S13]  /*1ad0*/  R2UR UR9, R18 ;  /* 0x00000000120972ca */ /* 0x008fda00000e0000 */
[----:B0-----:R-:W-:-:S05]  /*1ae0*/  MOV R14, UR9 ;  /* 0x00000009000e7c02 */ /* 0x001fca0008000f00 */
        /* <DEDUP_REMOVED lines=10> */
[----:B----4-:R-:W-:Y:S02]  /*1b90*/  @P0 SHF.L.U32 R55, R13, 0x10, RZ ;  /* 0x000000100d370819 */ /* 0x010fe400000006ff */
[----:B------:R-:W-:Y:S02]  /*1ba0*/  SHF.L.U32 R53, R53, 0x10, RZ ;  /* 0x0000001035357819 */ /* 0x000fe400000006ff */
        /* <DEDUP_REMOVED lines=15> */
[----:B------:R-:W-:Y:S01]  /*1ca0*/  FADD.FTZ R20, R20, -UR9 ;  /* 0x8000000914147e21 */ /* 0x000fe20008010000 */
[----:B------:R-:W-:Y:S02]  /*1cb0*/  HADD2.F32 R18, -RZ, R39.H0_H0 ;  /* 0x20000027ff127230 */ /* 0x000fe40000004100 */
[----:B------:R-:W-:Y:S01]  /*1cc0*/  FADD.FTZ R16, R17, R16 ;  /* 0x0000001011107221 */ /* 0x000fe20000010000 */
[----:B------:R-:W-:Y:S01]  /*1cd0*/  FFMA.FTZ R19, R14, R17, R19 ;  /* 0x000000110e137223 */ /* 0x000fe20000010013 */
[----:B------:R-:W-:Y:S01]  /*1ce0*/  FFMA.FTZ R15, R12, R15, RZ ;  /* 0x0000000f0c0f7223 */ /* 0x000fe200000100ff */
[----:B------:R-:W-:Y:S01]  /*1cf0*/  FADD.FTZ R21, RZ, R12 ;  /* 0x0000000cff157221 */ /* 0x000fe20000010000 */
[----:B------:R-:W-:Y:S01]  /*1d00*/  FMUL.FTZ R20, R20, UR12 ;  /* 0x0000000c14147c20 */ /* 0x000fe20008410000 */
[----:B------:R-:W-:-:S02]  /*1d10*/  HADD2.F32 R17, -RZ, R40.H1_H1 ;  /* 0x30000028ff117230 */ /* 0x000fc40000004100 */
[----:B------:R-:W-:Y:S01]  /*1d20*/  FMUL.FTZ R23, R53, R18 ;  /* 0x0000001235177220 */ /* 0x000fe20000410000 */
[C---:B------:R-:W-:Y:S01]  /*1d30*/  FADD.FTZ R12, R18.reuse, R21 ;  /* 0x00000015120c7221 */ /* 0x040fe20000010000 */
[----:B------:R-:W-:Y:S01]  /*1d40*/  FFMA.FTZ R15, R18, R20, R15 ;  /* 0x00000014120f7223 */ /* 0x000fe2000001000f */
[----:B------:R-:W-:Y:S01]  /*1d50*/  FFMA.FTZ R14, R13, R14, RZ ;  /* 0x0000000e0d0e7223 */ /* 0x000fe200000100ff */
[----:B------:R-:W-:Y:S01]  /*1d60*/  FADD.FTZ R18, R17, -UR9 ;  /* 0x8000000911127e21 */ /* 0x000fe20008010000 */
[----:B------:R-:W-:Y:S02]  /*1d70*/  HADD2.F32 R17, -RZ, R39.H1_H1 ;  /* 0x30000027ff117230 */ /* 0x000fe40000004100 */
[----:B------:R-:W-:Y:S01]  /*1d80*/  FADD.FTZ R16, R16, R23 ;  /* 0x0000001710107221 */ /* 0x000fe20000010000 */
[----:B------:R-:W-:Y:S01]  /*1d90*/  FFMA.FTZ R23, R20, R23, R19 ;  /* 0x0000001714177223 */ /* 0x000fe20000010013 */
[----:B------:R-:W-:Y:S01]  /*1da0*/  FADD.FTZ R20, RZ, R13 ;  /* 0x0000000dff147221 */ /* 0x000fe20000010000 */
[----:B------:R-:W-:Y:S01]  /*1db0*/  FMUL.FTZ R18, R18, UR12 ;  /* 0x0000000c12127c20 */ /* 0x000fe20008410000 */
[----:B------:R-:W-:-:S02]  /*1dc0*/  HADD2.F32 R21, -RZ, R38.H0_H0 ;  /* 0x20000026ff157230 */ /* 0x000fc40000004100 */
[----:B------:R-:W-:Y:S01]  /*1dd0*/  FMUL.FTZ R19, R52, R17 ;  /* 0x0000001134137220 */ /* 0x000fe20000410000 */
[C---:B------:R-:W-:Y:S01]  /*1de0*/  FADD.FTZ R13, R17.reuse, R20 ;  /* 0x00000014110d7221 */ /* 0x040fe20000010000 */
[----:B------:R-:W-:Y:S01]  /*1df0*/  FFMA.FTZ R14, R17, R18, R14 ;  /* 0x00000012110e7223 */ /* 0x000fe2000001000e */
[----:B------:R-:W-:Y:S02]  /*1e00*/  HADD2.F32 R20, -RZ, R38.H1_H1 ;  /* 0x30000026ff147230 */ /* 0x000fe40000004100 */
[----:B------:R-:W-:Y:S01]  /*1e10*/  FFMA.FTZ R17, R18, R19, R23 ;  /* 0x0000001312117223 */ /* 0x000fe20000010017 */
[----:B------:R-:W-:Y:S01]  /*1e20*/  FADD.FTZ R18, R21, -UR9 ;  /* 0x8000000915127e21 */ /* 0x000fe20008010000 */
[--C-:B------:R-:W-:Y:S02]  /*1e30*/  HADD2.F32 R22, -RZ, R37.reuse.H0_H0 ;  /* 0x20000025ff167230 */ /* 0x100fe40000004100 */
[----:B------:R-:W-:Y:S01]  /*1e40*/  FADD.FTZ R16, R19, R16 ;  /* 0x0000001013107221 */ /* 0x000fe20000010000 */
[----:B------:R-:W-:Y:S01]  /*1e50*/  FADD.FTZ R19, R20, -UR9 ;  /* 0x8000000914137e21 */ /* 0x000fe20008010000 */
[----:B------:R-:W-:-:S02]  /*1e60*/  HADD2.F32 R21, -RZ, R37.H1_H1 ;  /* 0x30000025ff157230 */ /* 0x000fc40000004100 */
[----:B------:R-:W-:Y:S01]  /*1e70*/  FMUL.FTZ R20, R18, UR12 ;  /* 0x0000000c12147c20 */ /* 0x000fe20008410000 */
[----:B------:R-:W-:Y:S02]  /*1e80*/  HADD2.F32 R18, -RZ, R36.H0_H0 ;  /* 0x20000024ff127230 */ /* 0x000fe40000004100 */
[----:B------:R-:W-:Y:S01]  /*1e90*/  FMUL.FTZ R23, R53, R22 ;  /* 0x0000001635177220 */ /* 0x000fe20000410000 */
[----:B------:R-:W-:Y:S01]  /*1ea0*/  FADD.FTZ R12, R12, R22 ;  /* 0x000000160c0c7221 */ /* 0x000fe20000010000 */
[----:B------:R-:W-:Y:S01]  /*1eb0*/  FFMA.FTZ R15, R22, R20, R15 ;  /* 0x00000014160f7223 */ /* 0x000fe2000001000f */
[----:B------:R-:W-:Y:S01]  /*1ec0*/  FMUL.FTZ R19, R19, UR12 ;  /* 0x0000000c13137c20 */ /* 0x000fe20008410000 */
[----:B------:R-:W-:Y:S01]  /*1ed0*/  FMUL.FTZ R22, R52, R21 ;  /* 0x0000001534167220 */ /* 0x000fe20000410000 */
[----:B------:R-:W-:Y:S01]  /*1ee0*/  FFMA.FTZ R20, R20, R23, R17 ;  /* 0x0000001714147223 */ /* 0x000fe20000010011 */
[----:B------:R-:W-:Y:S01]  /*1ef0*/  FADD.FTZ R18, R18, -UR9 ;  /* 0x8000000912127e21 */ /* 0x000fe20008010000 */
[----:B------:R-:W-:-:S02]  /*1f00*/  HADD2.F32 R24, -RZ, R35.H0_H0 ;  /* 0x20000023ff187230 */ /* 0x000fc40000004100 */
[----:B------:R-:W-:Y:S01]  /*1f10*/  FADD.FTZ R13, R13, R21 ;  /* 0x000000150d0d7221 */ /* 0x000fe20000010000 */
[----:B------:R-:W-:Y:S01]  /*1f20*/  FFMA.FTZ R17, R19, R22, R20 ;  /* 0x0000001613117223 */ /* 0x000fe20000010014 */
[----:B------:R-:W-:Y:S01]  /*1f30*/  FMUL.FTZ R20, R18, UR12 ;  /* 0x0000000c12147c20 */ /* 0x000fe20008410000 */
[----:B------:R-:W-:Y:S02]  /*1f40*/  HADD2.F32 R18, -RZ, R36.H1_H1 ;  /* 0x30000024ff127230 */ /* 0x000fe40000004100 */
[----:B------:R-:W-:Y:S01]  /*1f50*/  FFMA.FTZ R14, R21, R19, R14 ;  /* 0x00000013150e7223 */ /* 0x000fe2000001000e */
[----:B------:R-:W-:Y:S01]  /*1f60*/  FADD.FTZ R21, R16, R23 ;  /* 0x0000001710157221 */ /* 0x000fe20000010000 */
[----:B------:R-:W-:Y:S01]  /*1f70*/  FMUL.FTZ R19, R53, R24 ;  /* 0x0000001835137220 */ /* 0x000fe20000410000 */
[----:B------:R-:W-:Y:S01]  /*1f80*/  FFMA.FTZ R15, R24, R20, R15 ;  /* 0x00000014180f7223 */ /* 0x000fe2000001000f */
[----:B------:R-:W-:Y:S01]  /*1f90*/  FADD.FTZ R18, R18, -UR9 ;  /* 0x8000000912127e21 */ /* 0x000fe20008010000 */
[----:B------:R-:W-:Y:S01]  /*1fa0*/  FADD.FTZ R16, R22, R21 ;  /* 0x0000001516107221 */ /* 0x000fe20000010000 */
[----:B------:R-:W-:-:S02]  /*1fb0*/  HADD2.F32 R22, -RZ, R34.H0_H0 ;  /* 0x20000022ff167230 */ /* 0x000fc40000004100 */
[----:B------:R-:W-:Y:S01]  /*1fc0*/  FFMA.FTZ R17, R20, R19, R17 ;  /* 0x0000001314117223 */ /* 0x000fe20000010011 */
[----:B------:R-:W-:Y:S02]  /*1fd0*/  HADD2.F32 R21, -RZ, R35.H1_H1 ;  /* 0x30000023ff157230 */ /* 0x000fe40000004100 */
[----:B------:R-:W-:Y:S01]  /*1fe0*/  FMUL.FTZ R20, R18, UR12 ;  /* 0x0000000c12147c20 */ /* 0x000fe20008410000 */
[----:B------:R-:W-:Y:S01]  /*1ff0*/  FADD.FTZ R16, R16, R19 ;  /* 0x0000001310107221 */ /* 0x000fe20000010000 */
[----:B------:R-:W-:Y:S01]  /*2000*/  FADD.FTZ R23, R22, -UR9 ;  /* 0x8000000916177e21 */ /* 0x000fe20008010000 */
[----:B------:R-:W-:Y:S02]  /*2010*/  HADD2.F32 R22, -RZ, R33.H0_H0 ;  /* 0x20000021ff167230 */ /* 0x000fe40000004100 */
[----:B------:R-:W-:Y:S01]  /*2020*/  FADD.FTZ R13, R13, R21 ;  /* 0x000000150d0d7221 */ /* 0x000fe20000010000 */
[----:B------:R-:W-:Y:S01]  /*2030*/  FFMA.FTZ R14, R21, R20, R14 ;  /* 0x00000014150e7223 */ /* 0x000fe2000001000e */
[----:B------:R-:W-:-:S02]  /*2040*/  HADD2.F32 R19, -RZ, R34.H1_H1 ;  /* 0x30000022ff137230 */ /* 0x000fc40000004100 */
[----:B------:R-:W-:Y:S01]  /*2050*/  FMUL.FTZ R21, R52, R21 ;  /* 0x0000001534157220 */ /* 0x000fe20000410000 */
[----:B------:R-:W-:Y:S01]  /*2060*/  FADD.FTZ R12, R12, R24 ;  /* 0x000000180c0c7221 */ /* 0x000fe20000010000 */
[----:B------:R-:W-:Y:S01]  /*2070*/  FMUL.FTZ R18, R23, UR12 ;  /* 0x0000000c17127c20 */ /* 0x000fe20008410000 */
[----:B------:R-:W-:Y:S01]  /*2080*/  FMUL.FTZ R23, R53, R22 ;  /* 0x0000001635177220 */ /* 0x000fe20000410000 */
[----:B------:R-:W-:Y:S01]  /*2090*/  FFMA.FTZ R17, R20, R21, R17 ;  /* 0x0000001514117223 */ /* 0x000fe20000010011 */
[----:B------:R-:W-:Y:S01]  /*20a0*/  FADD.FTZ R16, R21, R16 ;  /* 0x0000001015107221 */ /* 0x000fe20000010000 */
[----:B------:R-:W-:Y:S01]  /*20b0*/  FADD.FTZ R20, R19, -UR9 ;  /* 0x8000000913147e21 */ /* 0x000fe20008010000 */
[----:B------:R-:W-:Y:S02]  /*20c0*/  HADD2.F32 R19, -RZ, R33.H1_H1 ;  /* 0x30000021ff137230 */ /* 0x000fe40000004100 */
[----:B------:R-:W-:Y:S01]  /*20d0*/  FADD.FTZ R12, R12, R22 ;  /* 0x000000160c0c7221 */ /* 0x000fe20000010000 */
[----:B------:R-:W-:Y:S01]  /*20e0*/  FFMA.FTZ R15, R22, R18, R15 ;  /* 0x00000012160f7223 */ /* 0x000fe2000001000f */
[----:B------:R-:W-:Y:S01]  /*20f0*/  FADD.FTZ R22, R16, R23 ;  /* 0x0000001710167221 */ /* 0x000fe20000010000 */
[----:B------:R-:W-:Y:S01]  /*2100*/  FFMA.FTZ R23, R18, R23, R17 ;  /* 0x0000001712177223 */ /* 0x000fe20000010011 */
[----:B------:R-:W-:Y:S01]  /*2110*/  FMUL.FTZ R20, R20, UR12 ;  /* 0x0000000c14147c20 */ /* 0x000fe20008410000 */
[----:B------:R-:W-:-:S02]  /*2120*/  HADD2.F32 R18, -RZ, R32.H0_H0 ;  /* 0x20000020ff127230 */ /* 0x000fc40000004100 */
[----:B------:R-:W-:Y:S01]  /*2130*/  FMUL.FTZ R17, R52, R19 ;  /* 0x0000001334117220 */ /* 0x000fe20000410000 */
[----:B------:R-:W-:Y:S01]  /*2140*/  FADD.FTZ R13, R13, R19 ;  /* 0x000000130d0d7221 */ /* 0x000fe20000010000 */
[----:B------:R-:W-:Y:S01]  /*2150*/  FFMA.FTZ R16, R19, R20, R14 ;  /* 0x0000001413107223 */ /* 0x000fe2000001000e */
[----:B------:R-:W-:Y:S02]  /*2160*/  HADD2.F32 R19, -RZ, R32.H1_H1 ;  /* 0x30000020ff137230 */ /* 0x000fe40000004100 */
[----:B------:R-:W-:Y:S01]  /*2170*/  FADD.FTZ R14, R17, R22 ;  /* 0x00000016110e7221 */ /* 0x000fe20000010000 */
[----:B------:R-:W-:Y:S01]  /*2180*/  FADD.FTZ R18, R18, -UR9 ;  /* 0x8000000912127e21 */ /* 0x000fe20008010000 */
[--C-:B------:R-:W-:Y:S02]  /*2190*/  HADD2.F32 R22, -RZ, R31.reuse.H0_H0 ;  /* 0x2000001fff167230 */ /* 0x100fe40000004100 */
[----:B------:R-:W-:Y:S01]  /*21a0*/  FFMA.FTZ R17, R20, R17, R23 ;  /* 0x0000001114117223 */ /* 0x000fe20000010017 */
[----:B------:R-:W-:-:S02]  /*21b0*/  HADD2.F32 R21, -RZ, R31.H1_H1 ;  /* 0x3000001fff157230 */ /* 0x000fc40000004100 */
[----:B------:R-:W-:Y:S01]  /*21c0*/  FMUL.FTZ R20, R18, UR12 ;  /* 0x0000000c12147c20 */ /* 0x000fe20008410000 */
[----:B------:R-:W-:Y:S01]  /*21d0*/  FADD.FTZ R19, R19, -UR9 ;  /* 0x8000000913137e21 */ /* 0x000fe20008010000 */
        /* <DEDUP_REMOVED lines=28> */
[----:B------:R-:W-:Y:S01]  /*23a0*/  FMUL.FTZ R21, R52, R21 ;  /* 0x0000001534157220 */ /* 0x000fe20000410000 */
[----:B------:R-:W-:-:S02]  /*23b0*/  HADD2.F32 R19, -RZ, R2.H1_H1 ;  /* 0x30000002ff137230 */ /* 0x000fc40000004100 */
[----:B------:R-:W-:Y:S01]  /*23c0*/  FMUL.FTZ R18, R23, UR12 ;  /* 0x0000000c17127c20 */ /* 0x000fe20008410000 */
[----:B------:R-:W-:Y:S01]  /*23d0*/  FMUL.FTZ R23, R53, R22 ;  /* 0x0000001635177220 */ /* 0x000fe20000410000 */
[----:B------:R-:W-:Y:S01]  /*23e0*/  FADD.FTZ R14, R21, R14 ;  /* 0x0000000e150e7221 */ /* 0x000fe20000010000 */
[----:B------:R-:W-:Y:S01]  /*23f0*/  FFMA.FTZ R17, R20, R21, R17 ;  /* 0x0000001514117223 */ /* 0x000fe20000010011 */
[----:B------:R-:W-:Y:S01]  /*2400*/  FADD.FTZ R20, R19, -UR9 ;  /* 0x8000000913147e21 */ /* 0x000fe20008010000 */
[----:B------:R-:W-:Y:S02]  /*2410*/  HADD2.F32 R19, -RZ, R3.H1_H1 ;  /* 0x30000003ff137230 */ /* 0x000fe40000004100 */
[----:B------:R-:W-:Y:S01]  /*2420*/  FADD.FTZ R14, R14, R23 ;  /* 0x000000170e0e7221 */ /* 0x000fe20000010000 */
[----:B------:R-:W-:Y:S01]  /*2430*/  FFMA.FTZ R15, R22, R18, R15 ;  /* 0x00000012160f7223 */ /* 0x000fe2000001000f */
[----:B------:R-:W-:Y:S01]  /*2440*/  FFMA.FTZ R23, R18, R23, R17 ;  /* 0x0000001712177223 */ /* 0x000fe20000010011 */
[----:B------:R-:W-:Y:S01]  /*2450*/  FADD.FTZ R12, R12, R24 ;  /* 0x000000180c0c7221 */ /* 0x000fe20000010000 */
[----:B------:R-:W-:Y:S01]  /*2460*/  FMUL.FTZ R20, R20, UR12 ;  /* 0x0000000c14147c20 */ /* 0x000fe20008410000 */
[----:B------:R-:W-:-:S02]  /*2470*/  HADD2.F32 R18, -RZ, R4.H0_H0 ;  /* 0x20000004ff127230 */ /* 0x000fc40000004100 */
[----:B------:R-:W-:Y:S01]  /*2480*/  FMUL.FTZ R17, R52, R19 ;  /* 0x0000001334117220 */ /* 0x000fe20000410000 */
[----:B------:R-:W-:Y:S01]  /*2490*/  FADD.FTZ R12, R12, R22 ;  /* 0x000000160c0c7221 */ /* 0x000fe20000010000 */
[----:B------:R-:W-:Y:S01]  /*24a0*/  FADD.FTZ R13, R13, R19 ;  /* 0x000000130d0d7221 */ /* 0x000fe20000010000 */
[----:B------:R-:W-:Y:S01]  /*24b0*/  FFMA.FTZ R16, R19, R20, R16 ;  /* 0x0000001413107223 */ /* 0x000fe20000010010 */
[----:B------:R-:W-:Y:S02]  /*24c0*/  HADD2.F32 R19, -RZ, R4.H1_H1 ;  /* 0x30000004ff137230 */ /* 0x000fe40000004100 */
[----:B------:R-:W-:Y:S01]  /*24d0*/  FADD.FTZ R18, R18, -UR9 ;  /* 0x8000000912127e21 */ /* 0x000fe20008010000 */
[--C-:B------:R-:W-:Y:S02]  /*24e0*/  HADD2.F32 R22, -RZ, R5.reuse.H0_H0 ;  /* 0x20000005ff167230 */ /* 0x100fe40000004100 */
[----:B------:R-:W-:Y:S01]  /*24f0*/  FADD.FTZ R14, R17, R14 ;  /* 0x0000000e110e7221 */ /* 0x000fe20000010000 */
        /* <DEDUP_REMOVED lines=66> */
[----:B------:R-:W-:Y:S01]  /*2920*/  FADD.FTZ R13, R13, R21 ;  /* 0x000000150d0d7221 */ /* 0x000fe20000010000 */
[----:B------:R-:W-:Y:S01]  /*2930*/  FFMA.FTZ R16, R21, R19, R16 ;  /* 0x0000001315107223 */ /* 0x000fe20000010010 */
[----:B------:R-:W-:-:S02]  /*2940*/  HADD2.F32 R24, -RZ, R45.H0_H0 ;  /* 0x2000002dff187230 */ /* 0x000fc40000004100 */
[----:B------:R-:W-:Y:S01]  /*2950*/  FFMA.FTZ R17, R19, R22, R20 ;  /* 0x0000001613117223 */ /* 0x000fe20000010014 */
[----:B------:R-:W-:Y:S01]  /*2960*/  FADD.FTZ R21, R14, R23 ;  /* 0x000000170e157221 */ /* 0x000fe20000010000 */
[----:B------:R-:W-:Y:S01]  /*2970*/  FMUL.FTZ R20, R18, UR12 ;  /* 0x0000000c12147c20 */ /* 0x000fe20008410000 */
[----:B------:R-:W-:Y:S02]  /*2980*/  HADD2.F32 R18, -RZ, R44.H1_H1 ;  /* 0x3000002cff127230 */ /* 0x000fe40000004100 */
[----:B------:R-:W-:Y:S01]  /*2990*/  FMUL.FTZ R19, R53, R24 ;  /* 0x0000001835137220 */ /* 0x000fe20000410000 */
[----:B------:R-:W-:Y:S01]  /*29a0*/  FADD.FTZ R14, R22, R21 ;  /* 0x00000015160e7221 */ /* 0x000fe20000010000 */
[----:B------:R-:W-:Y:S02]  /*29b0*/  HADD2.F32 R21, -RZ, R46.H0_H0 ;  /* 0x2000002eff157230 */ /* 0x000fe40000004100 */
[----:B------:R-:W-:Y:S01]  /*29c0*/  FFMA.FTZ R15, R24, R20, R15 ;  /* 0x00000014180f7223 */ /* 0x000fe2000001000f */
[----:B------:R-:W-:Y:S01]  /*29d0*/  FADD.FTZ R18, R18, -UR9 ;  /* 0x8000000912127e21 */ /* 0x000fe20008010000 */
[----:B------:R-:W-:Y:S01]  /*29e0*/  FADD.FTZ R14, R14, R19 ;  /* 0x000000130e0e7221 */ /* 0x000fe20000010000 */
[----:B------:R-:W-:Y:S01]  /*29f0*/  FFMA.FTZ R17, R20, R19, R17 ;  /* 0x0000001314117223 */ /* 0x000fe20000010011 */
[----:B------:R-:W-:-:S02]  /*2a00*/  HADD2.F32 R19, -RZ, R45.H1_H1 ;  /* 0x3000002dff137230 */ /* 0x000fc40000004100 */
[----:B------:R-:W-:Y:S01]  /*2a10*/  FMUL.FTZ R20, R18, UR12 ;  /* 0x0000000c12147c20 */ /* 0x000fe20008410000 */
[----:B------:R-:W-:Y:S01]  /*2a20*/  FADD.FTZ R23, R21, -UR9 ;  /* 0x8000000915177e21 */ /* 0x000fe20008010000 */
[--C-:B------:R-:W-:Y:S02]  /*2a30*/  HADD2.F32 R22, -RZ, R47.reuse.H0_H0 ;  /* 0x2000002fff167230 */ /* 0x100fe40000004100 */
[----:B------:R-:W-:Y:S01]  /*2a40*/  FADD.FTZ R12, R12, R24 ;  /* 0x000000180c0c7221 */ /* 0x000fe20000010000 */
        /* <DEDUP_REMOVED lines=31> */
[----:B------:R-:W-:Y:S01]  /*2c40*/  FADD.FTZ R25, R25, R18 ;  /* 0x0000001219197221 */ /* 0x000fe20000010000 */
[----:B------:R-:W-:Y:S01]  /*2c50*/  FMUL.FTZ R21, R21, UR12 ;  /* 0x0000000c15157c20 */ /* 0x000fe20008410000 */
[----:B------:R-:W-:Y:S01]  /*2c60*/  FMUL.FTZ R14, R52, R17 ;  /* 0x00000011340e7220 */ /* 0x000fe20000410000 */
[----:B------:R-:W-:-:S02]  /*2c70*/  HADD2.F32 R19, -RZ, R50.H0_H0 ;  /* 0x20000032ff137230 */ /* 0x000fc40000004100 */
[--C-:B------:R-:W-:Y:S02]  /*2c80*/  HADD2.F32 R20, -RZ, R49.reuse.H0_H0 ;  /* 0x20000031ff147230 */ /* 0x100fe40000004100 */
[----:B------:R-:W-:Y:S01]  /*2c90*/  FFMA.FTZ R18, R17, R21, R16 ;  /* 0x0000001511127223 */ /* 0x000fe20000010010 */
[----:B------:R-:W-:Y:S01]  /*2ca0*/  FADD.FTZ R25, R14, R25 ;  /* 0x000000190e197221 */ /* 0x000fe20000010000 */
[----:B------:R-:W-:Y:S01]  /*2cb0*/  FFMA.FTZ R22, R21, R14, R22 ;  /* 0x0000000e15167223 */ /* 0x000fe20000010016 */
[----:B------:R-:W-:Y:S01]  /*2cc0*/  FADD.FTZ R21, R19, -UR9 ;  /* 0x8000000913157e21 */ /* 0x000fe20008010000 */
[----:B------:R-:W-:Y:S02]  /*2cd0*/  HADD2.F32 R14, -RZ, R50.H1_H1 ;  /* 0x30000032ff0e7230 */ /* 0x000fe40000004100 */
[----:B------:R-:W-:Y:S01]  /*2ce0*/  FMUL.FTZ R16, R53, R20 ;  /* 0x0000001435107220 */ /* 0x000fe20000410000 */
[----:B------:R-:W-:Y:S02]  /*2cf0*/  HADD2.F32 R19, -RZ, R49.H1_H1 ;  /* 0x30000031ff137230 */ /* 0x000fe40000004100 */
[----:B------:R-:W-:Y:S01]  /*2d00*/  FMUL.FTZ R21, R21, UR12 ;  /* 0x0000000c15157c20 */ /* 0x000fe20008410000 */
[----:B------:R-:W-:Y:S01]  /*2d10*/  FADD.FTZ R14, R14, -UR9 ;  /* 0x800000090e0e7e21 */ /* 0x000fe20008010000 */
[----:B------:R-:W-:-:S02]  /*2d20*/  FADD.FTZ R25, R25, R16 ;  /* 0x0000001019197221 */ /* 0x000fc40000010000 */
[----:B------:R-:W-:Y:S01]  /*2d30*/  FFMA.FTZ R28, R21, R16, R22 ;  /* 0x00000010151c7223 */ /* 0x000fe20000010016 */
[----:B------:R-:W-:Y:S01]  /*2d40*/  FMUL.FTZ R24, R52, R19 ;  /* 0x0000001334187220 */ /* 0x000fe20000410000 */
[----:B------:R-:W-:Y:S01]  /*2d50*/  FMUL.FTZ R23, R14, UR12 ;  /* 0x0000000c0e177c20 */ /* 0x000fe20008410000 */
[----:B------:R-:W-:Y:S01]  /*2d60*/  FADD.FTZ R22, R13, R17 ;  /* 0x000000110d167221 */ /* 0x000fe20000010000 */
[----:B------:R-:W-:Y:S01]  /*2d70*/  FADD.FTZ R14, R12, R20 ;  /* 0x000000140c0e7221 */ /* 0x000fe20000010000 */
[----:B------:R-:W-:Y:S01]  /*2d80*/  FFMA.FTZ R12, R20, R21, R15 ;  /* 0x00000015140c7223 */ /* 0x000fe2000001000f */
[----:B------:R-:W-:Y:S01]  /*2d90*/  FADD.FTZ R16, R24, R25 ;  /* 0x0000001918107221 */ /* 0x000fe20000010000 */
[----:B------:R-:W-:Y:S01]  /*2da0*/  FFMA.FTZ R17, R23, R24, R28 ;  /* 0x0000001817117223 */ /* 0x000fe2000001001c */
[----:B------:R-:W-:Y:S01]  /*2db0*/  FADD.FTZ R15, R22, R19 ;  /* 0x00000013160f7221 */ /* 0x000fe20000010000 */
[----:B------:R-:W-:Y:S01]  /*2dc0*/  FFMA.FTZ R13, R19, R23, R18 ;  /* 0x00000017130d7223 */ /* 0x000fe20000010012 */
[----:B------:R-:W-:Y:S06]  /*2dd0*/  BRA `(.L_x_958) ;  /* 0x0000002400007947 */ /* 0x000fec0003800000 */
.L_x_957:
        /* <DEDUP_REMOVED lines=8> */
[----:B------:R-:W-:Y:S02]  /*2e60*/  HADD2.F32 R12, -RZ, R42.H1_H1 ;  /* 0x3000002aff0c7230 */ /* 0x000fe40000004100 */
[----:B------:R-:W-:Y:S01]  /*2e70*/  FMUL.FTZ R17, R17, UR12 ;  /* 0x0000000c11117c20 */ /* 0x000fe20008410000 */
[C-C-:B------:R-:W-:Y:S02]  /*2e80*/  FFMA.FTZ R15, R53.reuse, R13, R54.reuse ;  /* 0x0000000d350f7223 */ /* 0x140fe40000010036 */
        /* <DEDUP_REMOVED lines=8> */
[----:B------:R-:W-:Y:S08]  /*2f10*/  MUFU.EX2 R20, R20 ;  /* 0x0000001400147308 */ /* 0x000ff00000000800 */
[----:B------:R-:W1:Y:S01]  /*2f20*/  MUFU.EX2 R19, R19 ;  /* 0x0000001300137308 */ /* 0x000e620000000800 */
[----:B0-----:R-:W-:Y:S01]  /*2f30*/  FADD.FTZ R16, R18, 1 ;  /* 0x3f80000012107421 */ /* 0x001fe20000010000 */
[----:B------:R-:W-:-:S05]  /*2f40*/  HADD2.F32 R18, -RZ, R40.H1_H1 ;  /* 0x30000028ff127230 */ /* 0x000fca0000004100 */
[----:B------:R-:W-:Y:S01]  /*2f50*/  FADD.FTZ R18, R18, -UR9 ;  /* 0x8000000912127e21 */ /* 0x000fe20008010000 */
[----:B------:R-:W0:Y:S03]  /*2f60*/  MUFU.RCP R16, R16 ;  /* 0x0000001000107308 */ /* 0x000e260000001000 */
[----:B------:R-:W-:-:S04]  /*2f70*/  FMUL.FTZ R22, R18, UR12 ;  /* 0x0000000c12167c20 */ /* 0x000fc80008410000 */
[----:B------:R-:W-:Y:S01]  /*2f80*/  FFMA.FTZ R18, R52, R22, R55 ;  /* 0x0000001634127223 */ /* 0x000fe20000010037 */
[----:B-1----:R-:W-:-:S04]  /*2f90*/  FADD.FTZ R21, R19, 1 ;  /* 0x3f80000013157421 */ /* 0x002fc80000010000 */
[----:B------:R-:W1:Y:S01]  /*2fa0*/  MUFU.RCP R19, R21 ;  /* 0x0000001500137308 */ /* 0x000e620000001000 */
[----:B0-----:R-:W-:Y:S01]  /*2fb0*/  FADD.FTZ R24, -R16, 1 ;  /* 0x3f80000010187421 */ /* 0x001fe20000010100 */
[----:B------:R-:W-:Y:S01]  /*2fc0*/  FMUL.FTZ R16, R25, R16 ;  /* 0x0000001019107220 */ /* 0x000fe20000410000 */
[----:B------:R-:W-:Y:S01]  /*2fd0*/  FADD.FTZ R25, R20, 1 ;  /* 0x3f80000014197421 */ /* 0x000fe20000010000 */
[----:B------:R-:W-:Y:S02]  /*2fe0*/  HADD2.F32 R20, -RZ, R38.H0_H0 ;  /* 0x20000026ff147230 */ /* 0x000fe40000004100 */
[----:B------:R-:W-:Y:S01]  /*2ff0*/  FFMA.FTZ R23, R15, R24, 1 ;  /* 0x3f8000000f177423 */ /* 0x000fe20000010018 */
[----:B------:R-:W-:-:S03]  /*3000*/  FMUL.FTZ R15, R18, -1.4426950216293334961 ;  /* 0xbfb8aa3b120f7820 */ /* 0x000fc60000410000 */
[----:B------:R-:W-:-:S03]  /*3010*/  FMUL.FTZ R16, R16, R23 ;  /* 0x0000001710107220 */ /* 0x000fc60000410000 */
[----:B------:R-:W0:Y:S01]  /*3020*/  MUFU.EX2 R15, R15 ;  /* 0x0000000f000f7308 */ /* 0x000e220000000800 */
[----:B-1----:R-:W-:-:S04]  /*3030*/  FADD.FTZ R23, -R19, 1 ;  /* 0x3f80000013177421 */ /* 0x002fc80000010100 */
[----:B------:R-:W-:Y:S01]  /*3040*/  FFMA.FTZ R21, R14, R23, 1 ;  /* 0x3f8000000e157423 */ /* 0x000fe20000010017 */
[----:B------:R-:W-:Y:S01]  /*3050*/  FADD.FTZ R14, R20, -UR9 ;  /* 0x80000009140e7e21 */ /* 0x000fe20008010000 */
[----:B------:R-:W-:Y:S01]  /*3060*/  HADD2.F32 R20, -RZ, R41.H1_H1 ;  /* 0x30000029ff147230 */ /* 0x000fe20000004100 */
[----:B------:R-:W1:Y:S04]  /*3070*/  MUFU.RCP R23, R25 ;  /* 0x0000001900177308 */ /* 0x000e680000001000 */
[----:B------:R-:W-:Y:S01]  /*3080*/  FMUL.FTZ R20, R20, R19 ;  /* 0x0000001314147220 */ /* 0x000fe20000410000 */
[----:B0-----:R-:W-:Y:S01]  /*3090*/  FADD.FTZ R29, R15, 1 ;  /* 0x3f8000000f1d7421 */ /* 0x001fe20000010000 */
[----:B------:R-:W-:Y:S02]  /*30a0*/  FMUL.FTZ R15, R14, UR12 ;  /* 0x0000000c0e0f7c20 */ /* 0x000fe40008410000 */
[----:B------:R-:W-:Y:S01]  /*30b0*/  FMUL.FTZ R21, R20, R21 ;  /* 0x0000001514157220 */ /* 0x000fe20000410000 */
[----:B------:R-:W-:Y:S01]  /*30c0*/  HADD2.F32 R20, -RZ, R39.H0_H0 ;  /* 0x20000027ff147230 */ /* 0x000fe20000004100 */
[----:B------:R-:W0:Y:S01]  /*30d0*/  MUFU.RCP R19, R29 ;  /* 0x0000001d00137308 */ /* 0x000e220000001000 */
[----:B------:R-:W-:Y:S01]  /*30e0*/  FFMA.FTZ R14, R53, R15, R54 ;  /* 0x0000000f350e7223 */ /* 0x000fe20000010036 */
[----:B-1----:R-:W-:-:S03]  /*30f0*/  FADD.FTZ R25, -R23, 1 ;  /* 0x3f80000017197421 */ /* 0x002fc60000010100 */
[----:B------:R-:W-:Y:S01]  /*3100*/  FMUL.FTZ R24, R14, -1.4426950216293334961 ;  /* 0xbfb8aa3b0e187820 */ /* 0x000fe20000410000 */
[----:B------:R-:W-:Y:S01]  /*3110*/  FMUL.FTZ R23, R20, R23 ;  /* 0x0000001714177220 */ /* 0x000fe20000410000 */
[----:B------:R-:W-:-:S04]  /*3120*/  FFMA.FTZ R28, R28, R25, 1 ;  /* 0x3f8000001c1c7423 */ /* 0x000fc80000010019 */
[----:B------:R-:W1:Y:S01]  /*3130*/  MUFU.EX2 R24, R24 ;  /* 0x0000001800187308 */ /* 0x000e620000000800 */
[----:B------:R-:W-:Y:S01]  /*3140*/  FMUL.FTZ R28, R23, R28 ;  /* 0x0000001c171c7220 */ /* 0x000fe20000410000 */
[----:B0-----:R-:W-:-:S04]  /*3150*/  FADD.FTZ R25, -R19, 1 ;  /* 0x3f80000013197421 */ /* 0x001fc80000010100 */
[----:B------:R-:W-:Y:S01]  /*3160*/  FFMA.FTZ R20, R18, R25, 1 ;  /* 0x3f80000012147423 */ /* 0x000fe20000010019 */
[----:B------:R-:W-:Y:S01]  /*3170*/  FADD.FTZ R18, R56, -UR9 ;  /* 0x8000000938127e21 */ /* 0x000fe20008010000 */
[----:B------:R-:W-:-:S03]  /*3180*/  HADD2.F32 R25, -RZ, R39.H1_H1 ;  /* 0x30000027ff197230 */ /* 0x000fc60000004100 */
[----:B------:R-:W-:Y:S02]  /*3190*/  FMUL.FTZ R18, R18, UR12 ;  /* 0x0000000c12127c20 */ /* 0x000fe40008410000 */
[----:B------:R-:W-:Y:S01]  /*31a0*/  FMUL.FTZ R25, R25, R19 ;  /* 0x0000001319197220 */ /* 0x000fe20000410000 */
[----:B-1----:R-:W-:Y:S01]  /*31b0*/  FADD.FTZ R56, R24, 1 ;  /* 0x3f80000018387421 */ /* 0x002fe20000010000 */
[----:B------:R-:W-:Y:S02]  /*31c0*/  FFMA.FTZ R19, R52, R18, R55 ;  /* 0x0000001234137223 */ /* 0x000fe40000010037 */
[----:B------:R-:W-:Y:S01]  /*31d0*/  FMUL.FTZ R23, R25, R20 ;  /* 0x0000001419177220 */ /* 0x000fe20000410000 */
[----:B------:R-:W0:Y:S01]  /*31e0*/  MUFU.RCP R24, R56 ;  /* 0x0000003800187308 */ /* 0x000e220000001000 */
[----:B------:R-:W-:-:S07]  /*31f0*/  FMUL.FTZ R29, R19, -1.4426950216293334961 ;  /* 0xbfb8aa3b131d7820 */ /* 0x000fce0000410000 */
[----:B------:R-:W1:Y:S01]  /*3200*/  MUFU.EX2 R29, R29 ;  /* 0x0000001d001d7308 */ /* 0x000e620000000800 */
[----:B0-----:R-:W-:-:S04]  /*3210*/  FADD.FTZ R25, -R24, 1 ;  /* 0x3f80000018197421 */ /* 0x001fc80000010100 */
[----:B------:R-:W-:Y:S01]  /*3220*/  FFMA.FTZ R25, R14, R25, 1 ;  /* 0x3f8000000e197423 */ /* 0x000fe20000010019 */
[----:B------:R-:W-:Y:S01]  /*3230*/  FMUL.FTZ R14, R57, R24 ;  /* 0x00000018390e7220 */ /* 0x000fe20000410000 */
[----:B------:R-:W-:Y:S01]  /*3240*/  FMUL.FTZ R24, R53, R16 ;  /* 0x0000001035187220 */ /* 0x000fe20000410000 */
[----:B-1----:R-:W-:Y:S02]  /*3250*/  FADD.FTZ R20, R29, 1 ;  /* 0x3f8000001d147421 */ /* 0x002fe40000010000 */
[----:B------:R-:W-:Y:S01]  /*3260*/  FMUL.FTZ R14, R14, R25 ;  /* 0x000000190e0e7220 */ /* 0x000fe20000410000 */
[----:B------:R-:W-:Y:S01]  /*3270*/  FFMA.FTZ R29, R13, R24, RZ ;  /* 0x000000180d1d7223 */ /* 0x000fe200000100ff */
[----:B------:R-:W-:Y:S01]  /*3280*/  FADD.FTZ R24, RZ, R24 ;  /* 0x00000018ff187221 */ /* 0x000fe20000010000 */
[----:B------:R-:W-:Y:S01]  /*3290*/  FMUL.FTZ R25, R52, R21 ;  /* 0x0000001534197220 */ /* 0x000fe20000410000 */
[----:B------:R-:W0:Y:S03]  /*32a0*/  MUFU.RCP R20, R20 ;  /* 0x0000001400147308 */ /* 0x000e260000001000 */
[----:B------:R-:W-:Y:S01]  /*32b0*/  FFMA.FTZ R56, R12, R25, R29 ;  /* 0x000000190c387223 */ /* 0x000fe2000001001d */
[----:B------:R-:W-:Y:S01]  /*32c0*/  FADD.FTZ R24, R25, R24 ;  /* 0x0000001819187221 */ /* 0x000fe20000010000 */
[----:B------:R-:W-:-:S05]  /*32d0*/  HADD2.F32 R25, -RZ, R37.H1_H1 ;  /* 0x30000025ff197230 */ /* 0x000fca0000004100 */
[----:B0-----:R-:W-:Y:S01]  /*32e0*/  FMUL.FTZ R25, R25, R20 ;  /* 0x0000001419197220 */ /* 0x001fe20000410000 */
[----:B------:R-:W-:Y:S01]  /*32f0*/  FADD.FTZ R29, -R20, 1 ;  /* 0x3f800000141d7421 */ /* 0x000fe20000010100 */
[----:B------:R-:W-:Y:S01]  /*3300*/  FFMA.FTZ R20, R13, R16, RZ ;  /* 0x000000100d147223 */ /* 0x000fe200000100ff */
[----:B------:R-:W-:Y:S02]  /*3310*/  HADD2.F32 R13, -RZ, R36.H0_H0 ;  /* 0x20000024ff0d7230 */ /* 0x000fe40000004100 */
[----:B------:R-:W-:Y:S01]  /*3320*/  FFMA.FTZ R19, R19, R29, 1 ;  /* 0x3f80000013137423 */ /* 0x000fe2000001001d */
[-C--:B------:R-:W-:Y:S01]  /*3330*/  FMUL.FTZ R29, R53, R28.reuse ;  /* 0x0000001c351d7220 */ /* 0x080fe20000410000 */
[----:B------:R-:W-:Y:S01]  /*3340*/  FFMA.FTZ R20, R17, R28, R20 ;  /* 0x0000001c11147223 */ /* 0x000fe20000010014 */
[----:B------:R-:W-:Y:S01]  /*3350*/  FADD.FTZ R13, R13, -UR9 ;  /* 0x800000090d0d7e21 */ /* 0x000fe20008010000 */
[----:B------:R-:W-:Y:S01]  /*3360*/  FMUL.FTZ R19, R25, R19 ;  /* 0x0000001319137220 */ /* 0x000fe20000410000 */
[----:B------:R-:W-:Y:S01]  /*3370*/  FADD.FTZ R25, RZ, R16 ;  /* 0x00000010ff197221 */ /* 0x000fe20000010000 */
[----:B------:R-:W-:Y:S01]  /*3380*/  FADD.FTZ R24, R24, R29 ;  /* 0x0000001d18187221 */ /* 0x000fe20000010000 */
[----:B------:R-:W-:Y:S01]  /*3390*/  FMUL.FTZ R16, R13, UR12 ;  /* 0x0000000c0d107c20 */ /* 0x000fe20008410000 */
[----:B------:R-:W-:Y:S01]  /*33a0*/  FFMA.FTZ R13, R17, R29, R56 ;  /* 0x0000001d110d7223 */ /* 0x000fe20000010038 */
[----:B------:R-:W-:Y:S01]  /*33b0*/  FADD.FTZ R25, R25, R28 ;  /* 0x0000001c19197221 */ /* 0x000fe20000010000 */
[----:B------:R-:W-:-:S02]  /*33c0*/  HADD2.F32 R29, -RZ, R35.H0_H0 ;  /* 0x20000023ff1d7230 */ /* 0x000fc40000004100 */
[----:B------:R-:W-:-:S04]  /*33d0*/  FFMA.FTZ R17, R53, R16, R54 ;  /* 0x0000001035117223 */ /* 0x000fc80000010036 */
[----:B------:R-:W-:-:S06]  /*33e0*/  FMUL.FTZ R56, R17, -1.4426950216293334961 ;  /* 0xbfb8aa3b11387820 */ /* 0x000fcc0000410000 */
[----:B------:R-:W0:Y:S02]  /*33f0*/  MUFU.EX2 R56, R56 ;  /* 0x0000003800387308 */ /* 0x000e240000000800 */
[----:B0-----:R-:W-:Y:S01]  /*3400*/  FADD.FTZ R57, R56, 1 ;  /* 0x3f80000038397421 */ /* 0x001fe20000010000 */
[----:B------:R-:W-:-:S05]  /*3410*/  FMUL.FTZ R56, R52, R23 ;  /* 0x0000001734387220 */ /* 0x000fca0000410000 */
[----:B------:R-:W0:Y:S02]  /*3420*/  MUFU.RCP R28, R57 ;  /* 0x00000039001c7308 */ /* 0x000e240000001000 */
[----:B0-----:R-:W-:Y:S01]  /*3430*/  FMUL.FTZ R29, R29, R28 ;  /* 0x0000001c1d1d7220 */ /* 0x001fe20000410000 */
[----:B------:R-:W-:-:S04]  /*3440*/  FADD.FTZ R28, -R28, 1 ;  /* 0x3f8000001c1c7421 */ /* 0x000fc80000010100 */
[----:B------:R-:W-:-:S04]  /*3450*/  FFMA.FTZ R28, R17, R28, 1 ;  /* 0x3f800000111c7423 */ /* 0x000fc8000001001c */
[----:B------:R-:W-:Y:S01]  /*3460*/  FMUL.FTZ R17, R29, R28 ;  /* 0x0000001c1d117220 */ /* 0x000fe20000410000 */
[----:B------:R-:W-:Y:S01]  /*3470*/  FFMA.FTZ R29, R12, R21, RZ ;  /* 0x000000150c1d7223 */ /* 0x000fe200000100ff */
[----:B------:R-:W-:Y:S02]  /*3480*/  HADD2.F32 R12, -RZ, R36.H1_H1 ;  /* 0x30000024ff0c7230 */ /* 0x000fe40000004100 */
[----:B------:R-:W-:Y:S01]  /*3490*/  FADD.FTZ R28, RZ, R21 ;  /* 0x00000015ff1c7221 */ /* 0x000fe20000010000 */
[C---:B------:R-:W-:Y:S01]  /*34a0*/  FFMA.FTZ R21, R22.reuse, R23, R29 ;  /* 0x0000001716157223 */ /* 0x040fe2000001001d */
[----:B------:R-:W-:Y:S01]  /*34b0*/  FFMA.FTZ R22, R22, R56, R13 ;  /* 0x0000003816167223 */ /* 0x000fe2000001000d */
[----:B------:R-:W-:Y:S01]  /*34c0*/  FADD.FTZ R12, R12, -UR9 ;  /* 0x800000090c0c7e21 */ /* 0x000fe20008010000 */
[----:B------:R-:W-:Y:S01]  /*34d0*/  FADD.FTZ R28, R28, R23 ;  /* 0x000000171c1c7221 */ /* 0x000fe20000010000 */
[----:B------:R-:W-:Y:S01]  /*34e0*/  FADD.FTZ R29, R56, R24 ;  /* 0x00000018381d7221 */ /* 0x000fe20000010000 */
[----:B------:R-:W-:-:S02]  /*34f0*/  HADD2.F32 R24, -RZ, R35.H1_H1 ;  /* 0x30000023ff187230 */ /* 0x000fc40000004100 */
[----:B------:R-:W-:Y:S01]  /*3500*/  FMUL.FTZ R12, R12, UR12 ;  /* 0x0000000c0c0c7c20 */ /* 0x000fe20008410000 */
[----:B------:R-:W-:-:S03]  /*3510*/  FFMA.FTZ R21, R18, R19, R21 ;  /* 0x0000001312157223 */ /* 0x000fc60000010015 */
        /* <DEDUP_REMOVED lines=10> */
[----:B------:R-:W-:Y:S02]  /*35c0*/  FFMA.FTZ R13, R13, R56, 1 ;  /* 0x3f8000000d0d7423 */ /* 0x000fe40000010038 */
[----:B------:R-:W-:Y:S02]  /*35d0*/  FFMA.FTZ R23, R16, R17, R23 ;  /* 0x0000001110177223 */ /* 0x000fe40000010017 */
[----:B------:R-:W-:Y:S01]  /*35e0*/  FMUL.FTZ R13, R24, R13 ;  /* 0x0000000d180d7220 */ /* 0x000fe20000410000 */
[----:B------:R-:W-:-:S05]  /*35f0*/  HADD2.F32 R24, -RZ, R34.H0_H0 ;  /* 0x20000022ff187230 */ /* 0x000fca0000004100 */
[----:B------:R-:W-:Y:S01]  /*3600*/  FADD.FTZ R56, R24, -UR9 ;  /* 0x8000000918387e21 */ /* 0x000fe20008010000 */
[----:B------:R-:W-:Y:S01]  /*3610*/  FADD.FTZ R24, R25, R14 ;  /* 0x0000000e19187221 */ /* 0x000fe20000010000 */
[----:B------:R-:W-:Y:S01]  /*3620*/  FFMA.FTZ R25, R15, R57, R22 ;  /* 0x000000390f197223 */ /* 0x000fe20000010016 */
[----:B------:R-:W-:Y:S02]  /*3630*/  HADD2.F32 R57, -RZ, R33.H0_H0 ;  /* 0x20000021ff397230 */ /* 0x000fe40000004100 */
[----:B------:R-:W-:Y:S01]  /*3640*/  FMUL.FTZ R14, R56, UR12 ;  /* 0x0000000c380e7c20 */ /* 0x000fe20008410000 */
[----:B------:R-:W-:-:S03]  /*3650*/  FADD.FTZ R24, R24, R17 ;  /* 0x0000001118187221 */ /* 0x000fc60000010000 */
[----:B------:R-:W-:-:S04]  /*3660*/  FFMA.FTZ R15, R53, R14, R54 ;  /* 0x0000000e350f7223 */ /* 0x000fc80000010036 */
[----:B------:R-:W-:-:S06]  /*3670*/  FMUL.FTZ R22, R15, -1.4426950216293334961 ;  /* 0xbfb8aa3b0f167820 */ /* 0x000fcc0000410000 */
[----:B------:R-:W0:Y:S02]  /*3680*/  MUFU.EX2 R22, R22 ;  /* 0x0000001600167308 */ /* 0x000e240000000800 */
[----:B0-----:R-:W-:Y:S01]  /*3690*/  FADD.FTZ R20, R22, 1 ;  /* 0x3f80000016147421 */ /* 0x001fe20000010000 */
[----:B------:R-:W-:-:S05]  /*36a0*/  FADD.FTZ R22, R28, R19 ;  /* 0x000000131c167221 */ /* 0x000fca0000010000 */
[----:B------:R-:W0:Y:S02]  /*36b0*/  MUFU.RCP R20, R20 ;  /* 0x0000001400147308 */ /* 0x000e240000001000 */
[----:B0-----:R-:W-:Y:S01]  /*36c0*/  FMUL.FTZ R56, R57, R20 ;  /* 0x0000001439387220 */ /* 0x001fe20000410000 */
[----:B------:R-:W-:Y:S01]  /*36d0*/  FADD.FTZ R57, -R20, 1 ;  /* 0x3f80000014397421 */ /* 0x000fe20000010100 */
[----:B------:R-:W-:-:S03]  /*36e0*/  FMUL.FTZ R20, R52, R19 ;  /* 0x0000001334147220 */ /* 0x000fc60000410000 */
[----:B------:R-:W-:Y:S01]  /*36f0*/  FFMA.FTZ R15, R15, R57, 1 ;  /* 0x3f8000000f0f7423 */ /* 0x000fe20000010039 */
[----:B------:R-:W-:Y:S01]  /*3700*/  FFMA.FTZ R25, R18, R20, R25 ;  /* 0x0000001412197223 */ /* 0x000fe20000010019 */
[----:B------:R-:W-:Y:S02]  /*3710*/  HADD2.F32 R57, -RZ, R33.H1_H1 ;  /* 0x30000021ff397230 */ /* 0x000fe40000004100 */
[----:B------:R-:W-:Y:S01]  /*3720*/  FADD.FTZ R29, R20, R29 ;  /* 0x0000001d141d7221 */ /* 0x000fe20000010000 */
        /* <DEDUP_REMOVED lines=11> */
[----:B------:R-:W-:-:S04]  /*37e0*/  FFMA.FTZ R57, R18, R57, 1 ;  /* 0x3f80000012397423 */ /* 0x000fc80000010039 */
[----:B------:R-:W-:Y:S01]  /*37f0*/  FMUL.FTZ R18, R20, R57 ;  /* 0x0000003914127220 */ /* 0x000fe20000410000 */
[----:B------:R-:W-:-:S05]  /*3800*/  HADD2.F32 R20, -RZ, R32.H0_H0 ;  /* 0x20000020ff147230 */ /* 0x000fca0000004100 */
[----:B------:R-:W-:Y:S01]  /*3810*/  FADD.FTZ R57, R20, -UR9 ;  /* 0x8000000914397e21 */ /* 0x000fe20008010000 */
[----:B------:R-:W-:-:S03]  /*3820*/  FMUL.FTZ R20, R53, R17 ;  /* 0x0000001135147220 */ /* 0x000fc60000410000 */
[----:B------:R-:W-:Y:S01]  /*3830*/  FMUL.FTZ R17, R57, UR12 ;  /* 0x0000000c39117c20 */ /* 0x000fe20008410000 */
[----:B------:R-:W-:Y:S01]  /*3840*/  FFMA.FTZ R57, R16, R20, R25 ;  /* 0x0000001410397223 */ /* 0x000fe20000010019 */
[----:B------:R-:W-:Y:S01]  /*3850*/  FADD.FTZ R29, R29, R20 ;  /* 0x000000141d1d7221 */ /* 0x000fe20000010000 */
[----:B------:R-:W-:Y:S02]  /*3860*/  HADD2.F32 R20, -RZ, R31.H0_H0 ;  /* 0x2000001fff147230 */ /* 0x000fe40000004100 */
        /* <DEDUP_REMOVED lines=9> */
[----:B------:R-:W-:Y:S01]  /*3900*/  FMUL.FTZ R20, R20, R25 ;  /* 0x0000001914147220 */ /* 0x000fe20000410000 */
[----:B------:R-:W-:Y:S01]  /*3910*/  FADD.FTZ R25, R22, R13 ;  /* 0x0000000d16197221 */ /* 0x000fe20000010000 */
[----:B------:R-:W-:Y:S01]  /*3920*/  FADD.FTZ R28, R16, -UR9 ;  /* 0x80000009101c7e21 */ /* 0x000fe20008010000 */
[-C--:B------:R-:W-:Y:S01]  /*3930*/  FFMA.FTZ R16, R12, R13.reuse, R21 ;  /* 0x0000000d0c107223 */ /* 0x080fe20000010015 */
[----:B------:R-:W-:Y:S01]  /*3940*/  FMUL.FTZ R22, R52, R13 ;  /* 0x0000000d34167220 */ /* 0x000fe20000410000 */
[----:B------:R-:W-:Y:S01]  /*3950*/  FADD.FTZ R25, R25, R18 ;  /* 0x0000001219197221 */ /* 0x000fe20000010000 */
[----:B------:R-:W-:Y:S01]  /*3960*/  FMUL.FTZ R13, R28, UR12 ;  /* 0x0000000c1c0d7c20 */ /* 0x000fe20008410000 */
[----:B------:R-:W-:Y:S01]  /*3970*/  FFMA.FTZ R16, R19, R18, R16 ;  /* 0x0000001213107223 */ /* 0x000fe20000010010 */
[----:B------:R-:W-:Y:S01]  /*3980*/  FFMA.FTZ R57, R12, R22, R57 ;  /* 0x000000160c397223 */ /* 0x000fe20000010039 */
[----:B------:R-:W-:Y:S01]  /*3990*/  FADD.FTZ R29, R22, R29 ;  /* 0x0000001d161d7221 */ /* 0x000fe20000010000 */
[----:B------:R-:W-:Y:S01]  /*39a0*/  FFMA.FTZ R12, R52, R13, R55 ;  /* 0x0000000d340c7223 */ /* 0x000fe20000010037 */
[----:B------:R-:W-:-:S03]  /*39b0*/  HADD2.F32 R22, -RZ, R31.H1_H1 ;  /* 0x3000001fff167230 */ /* 0x000fc60000004100 */
        /* <DEDUP_REMOVED lines=8> */
[----:B------:R-:W-:-:S04]  /*3a40*/  FFMA.FTZ R21, R12, R21, 1 ;  /* 0x3f8000000c157423 */ /* 0x000fc80000010015 */
[----:B------:R-:W-:Y:S01]  /*3a50*/  FMUL.FTZ R12, R22, R21 ;  /* 0x00000015160c7220 */ /* 0x000fe20000410000 */
[----:B------:R-:W-:-:S05]  /*3a60*/  HADD2.F32 R21, -RZ, R30.H0_H0 ;  /* 0x2000001eff157230 */ /* 0x000fca0000004100 */
[----:B------:R-:W-:Y:S01]  /*3a70*/  FADD.FTZ R22, R21, -UR9 ;  /* 0x8000000915167e21 */ /* 0x000fe20008010000 */
[----:B------:R-:W-:Y:S01]  /*3a80*/  FADD.FTZ R21, R24, R15 ;  /* 0x0000000f18157221 */ /* 0x000fe20000010000 */
[----:B------:R-:W-:Y:S02]  /*3a90*/  FFMA.FTZ R24, R14, R15, R23 ;  /* 0x0000000f0e187223 */ /* 0x000fe40000010017 */
[----:B------:R-:W-:Y:S01]  /*3aa0*/  FMUL.FTZ R15, R22, UR12 ;  /* 0x0000000c160f7c20 */ /* 0x000fe20008410000 */
[----:B------:R-:W-:Y:S01]  /*3ab0*/  FFMA.FTZ R22, R14, R28, R57 ;  /* 0x0000001c0e167223 */ /* 0x000fe20000010039 */
[----:B------:R-:W-:Y:S02]  /*3ac0*/  HADD2.F32 R28, -RZ, R11.H0_H0 ;  /* 0x2000000bff1c7230 */ /* 0x000fe40000004100 */
        /* <DEDUP_REMOVED lines=16> */
[----:B------:R-:W-:Y:S01]  /*3bd0*/  FADD.FTZ R21, R21, R14 ;  /* 0x0000000e15157221 */ /* 0x000fe20000010000 */
        /* <DEDUP_REMOVED lines=11> */
[----:B------:R-:W-:-:S03]  /*3c90*/  FMUL.FTZ R57, R53, R20 ;  /* 0x0000001435397220 */ /* 0x000fc60000410000 */
[----:B------:R-:W-:Y:S01]  /*3ca0*/  FMUL.FTZ R19, R23, R19 ;  /* 0x0000001317137220 */ /* 0x000fe20000410000 */
[----:B------:R-:W-:Y:S02]  /*3cb0*/  HADD2.F32 R23, -RZ, R2.H0_H0 ;  /* 0x20000002ff177230 */ /* 0x000fe40000004100 */
[----:B------:R-:W-:Y:S01]  /*3cc0*/  FFMA.FTZ R28, R17, R57, R22 ;  /* 0x00000039111c7223 */ /* 0x000fe20000010016 */
[----:B------:R-:W-:Y:S01]  /*3cd0*/  FADD.FTZ R29, R29, R57 ;  /* 0x000000391d1d7221 */ /* 0x000fe20000010000 */
[----:B------:R-:W-:Y:S02]  /*3ce0*/  HADD2.F32 R57, -RZ, R3.H0_H0 ;  /* 0x20000003ff397230 */ /* 0x000fe40000004100 */
[----:B------:R-:W-:-:S04]  /*3cf0*/  FADD.FTZ R23, R23, -UR9 ;  /* 0x8000000917177e21 */ /* 0x000fc80008010000 */
[----:B------:R-:W-:-:S04]  /*3d00*/  FMUL.FTZ R23, R23, UR12 ;  /* 0x0000000c17177c20 */ /* 0x000fc80008410000 */
[----:B------:R-:W-:-:S04]  /*3d10*/  FFMA.FTZ R17, R53, R23, R54 ;  /* 0x0000001735117223 */ /* 0x000fc80000010036 */
[----:B------:R-:W-:-:S06]  /*3d20*/  FMUL.FTZ R22, R17, -1.4426950216293334961 ;  /* 0xbfb8aa3b11167820 */ /* 0x000fcc0000410000 */
[----:B------:R-:W0:Y:S02]  /*3d30*/  MUFU.EX2 R22, R22 ;  /* 0x0000001600167308 */ /* 0x000e240000000800 */
[----:B0-----:R-:W-:Y:S01]  /*3d40*/  FADD.FTZ R56, R22, 1 ;  /* 0x3f80000016387421 */ /* 0x001fe20000010000 */
[----:B------:R-:W-:Y:S01]  /*3d50*/  FADD.FTZ R22, R25, R12 ;  /* 0x0000000c19167221 */ /* 0x000fe20000010000 */
[----:B------:R-:W-:-:S04]  /*3d60*/  FMUL.FTZ R25, R52, R12 ;  /* 0x0000000c34197220 */ /* 0x000fc80000410000 */
[----:B------:R-:W0:Y:S01]  /*3d70*/  MUFU.RCP R20, R56 ;  /* 0x0000003800147308 */ /* 0x000e220000001000 */
[----:B------:R-:W-:Y:S01]  /*3d80*/  FADD.FTZ R22, R22, R19 ;  /* 0x0000001316167221 */ /* 0x000fe20000010000 */
[----:B------:R-:W-:Y:S01]  /*3d90*/  FFMA.FTZ R28, R13, R25, R28 ;  /* 0x000000190d1c7223 */ /* 0x000fe2000001001c */
[----:B------:R-:W-:Y:S01]  /*3da0*/  FADD.FTZ R29, R25, R29 ;  /* 0x0000001d191d7221 */ /* 0x000fe20000010000 */
[----:B------:R-:W-:Y:S02]  /*3db0*/  HADD2.F32 R25, -RZ, R3.H1_H1 ;  /* 0x30000003ff197230 */ /* 0x000fe40000004100 */
[----:B0-----:R-:W-:Y:S01]  /*3dc0*/  FMUL.FTZ R57, R57, R20 ;  /* 0x0000001439397220 */ /* 0x001fe20000410000 */
[----:B------:R-:W-:-:S04]  /*3dd0*/  FADD.FTZ R20, -R20, 1 ;  /* 0x3f80000014147421 */ /* 0x000fc80000010100 */
[----:B------:R-:W-:Y:S01]  /*3de0*/  FFMA.FTZ R20, R17, R20, 1 ;  /* 0x3f80000011147423 */ /* 0x000fe20000010014 */
[----:B------:R-:W-:-:S03]  /*3df0*/  HADD2.F32 R17, -RZ, R2.H1_H1 ;  /* 0x30000002ff117230 */ /* 0x000fc60000004100 */
[----:B------:R-:W-:Y:S02]  /*3e00*/  FMUL.FTZ R20, R57, R20 ;  /* 0x0000001439147220 */ /* 0x000fe40000410000 */
[----:B------:R-:W-:Y:S01]  /*3e10*/  FADD.FTZ R57, R17, -UR9 ;  /* 0x8000000911397e21 */ /* 0x000fe20008010000 */
[----:B------:R-:W-:-:S03]  /*3e20*/  FFMA.FTZ R17, R13, R12, R16 ;  /* 0x0000000c0d117223 */ /* 0x000fc60000010010 */
[----:B------:R-:W-:Y:S01]  /*3e30*/  FMUL.FTZ R12, R57, UR12 ;  /* 0x0000000c390c7c20 */ /* 0x000fe20008410000 */
[----:B------:R-:W-:-:S03]  /*3e40*/  FFMA.FTZ R17, R18, R19, R17 ;  /* 0x0000001312117223 */ /* 0x000fc60000010011 */
        /* <DEDUP_REMOVED lines=11> */
[----:B------:R-:W-:Y:S01]  /*3f00*/  FADD.FTZ R29, R29, R57 ;  /* 0x000000391d1d7221 */ /* 0x000fe20000010000 */
[----:B------:R-:W-:Y:S01]  /*3f10*/  FADD.FTZ R22, R22, R13 ;  /* 0x0000000d16167221 */ /* 0x000fe20000010000 */
[----:B------:R-:W-:Y:S01]  /*3f20*/  FFMA.FTZ R17, R12, R13, R17 ;  /* 0x0000000d0c117223 */ /* 0x000fe20000010011 */
        /* <DEDUP_REMOVED lines=13> */
[----:B------:R-:W-:-:S05]  /*4000*/  HADD2.F32 R56, -RZ, R4.H1_H1 ;  /* 0x30000004ff387230 */ /* 0x000fca0000004100 */
[----:B------:R-:W-:Y:S01]  /*4010*/  FADD.FTZ R57, R56, -UR9 ;  /* 0x8000000938397e21 */ /* 0x000fe20008010000 */
[----:B------:R-:W-:-:S03]  /*4020*/  FMUL.FTZ R56, R52, R19 ;  /* 0x0000001334387220 */ /* 0x000fc60000410000 */
[----:B------:R-:W-:Y:S01]  /*4030*/  FMUL.FTZ R16, R57, UR12 ;  /* 0x0000000c39107c20 */ /* 0x000fe20008410000 */
[----:B------:R-:W-:Y:S01]  /*4040*/  FFMA.FTZ R28, R18, R56, R25 ;  /* 0x00000038121c7223 */ /* 0x000fe20000010019 */
[----:B------:R-:W-:Y:S01]  /*4050*/  FADD.FTZ R29, R56, R29 ;  /* 0x0000001d381d7221 */ /* 0x000fe20000010000 */
[----:B------:R-:W-:Y:S02]  /*4060*/  HADD2.F32 R56, -RZ, R5.H1_H1 ;  /* 0x30000005ff387230 */ /* 0x000fe40000004100 */
        /* <DEDUP_REMOVED lines=8> */
[----:B------:R-:W-:Y:S02]  /*40f0*/  HADD2.F32 R57, -RZ, R7.H0_H0 ;  /* 0x20000007ff397230 */ /* 0x000fe40000004100 */
[----:B-1----:R-:W-:Y:S01]  /*4100*/  FMUL.FTZ R56, R56, R19 ;  /* 0x0000001338387220 */ /* 0x002fe20000410000 */
[----:B------:R-:W-:-:S04]  /*4110*/  FADD.FTZ R19, -R19, 1 ;  /* 0x3f80000013137421 */ /* 0x000fc80000010100 */
[----:B------:R-:W-:Y:S01]  /*4120*/  FFMA.FTZ R19, R18, R19, 1 ;  /* 0x3f80000012137423 */ /* 0x000fe20000010013 */
[----:B------:R-:W-:-:S03]  /*4130*/  HADD2.F32 R18, -RZ, R6.H0_H0 ;  /* 0x20000006ff127230 */ /* 0x000fc60000004100 */
[----:B------:R-:W-:Y:S02]  /*4140*/  FMUL.FTZ R19, R56, R19 ;  /* 0x0000001338137220 */ /* 0x000fe40000410000 */
[----:B------:R-:W-:Y:S01]  /*4150*/  FADD.FTZ R56, R18, -UR9 ;  /* 0x8000000912387e21 */ /* 0x000fe20008010000 */
[----:B------:R-:W-:Y:S01]  /*4160*/  FADD.FTZ R18, R21, R20 ;  /* 0x0000001415127221 */ /* 0x000fe20000010000 */
[----:B------:R-:W-:Y:S02]  /*4170*/  FFMA.FTZ R21, R23, R20, R24 ;  /* 0x0000001417157223 */ /* 0x000fe40000010018 */
[----:B------:R-:W-:Y:S01]  /*4180*/  FMUL.FTZ R20, R56, UR12 ;  /* 0x0000000c38147c20 */ /* 0x000fe20008410000 */
[----:B------:R-:W-:Y:S01]  /*4190*/  FADD.FTZ R18, R18, R15 ;  /* 0x0000000f12127221 */ /* 0x000fe20000010000 */
[----:B------:R-:W-:Y:S02]  /*41a0*/  FFMA.FTZ R21, R14, R15, R21 ;  /* 0x0000000f0e157223 */ /* 0x000fe40000010015 */
[----:B------:R-:W-:-:S04]  /*41b0*/  FFMA.FTZ R23, R53, R20, R54 ;  /* 0x0000001435177223 */ /* 0x000fc80000010036 */
[----:B------:R-:W-:-:S06]  /*41c0*/  FMUL.FTZ R28, R23, -1.4426950216293334961 ;  /* 0xbfb8aa3b171c7820 */ /* 0x000fcc0000410000 */
[----:B------:R-:W0:Y:S02]  /*41d0*/  MUFU.EX2 R28, R28 ;  /* 0x0000001c001c7308 */ /* 0x000e240000000800 */
[----:B0-----:R-:W-:-:S06]  /*41e0*/  FADD.FTZ R24, R28, 1 ;  /* 0x3f8000001c187421 */ /* 0x001fcc0000010000 */
        /* <DEDUP_REMOVED lines=37> */
[----:B------:R-:W-:Y:S02]  /*4440*/  HADD2.F32 R24, -RZ, R8.H1_H1 ;  /* 0x30000008ff187230 */ /* 0x000fe40000004100 */
[----:B------:R-:W-:Y:S01]  /*4450*/  FADD.FTZ R25, R22, R19 ;  /* 0x0000001316197221 */ /* 0x000fe20000010000 */
[-C--:B------:R-:W-:Y:S02]  /*4460*/  FFMA.FTZ R22, R16, R19.reuse, R17 ;  /* 0x0000001310167223 */ /* 0x080fe40000010011 */
        /* <DEDUP_REMOVED lines=26> */
[----:B------:R-:W-:Y:S01]  /*4610*/  FADD.FTZ R19, R19, R14 ;  /* 0x0000000e13137221 */ /* 0x000fe20000010000 */
[----:B------:R-:W-:Y:S01]  /*4620*/  FFMA.FTZ R20, R53, R21, R54 ;  /* 0x0000001535147223 */ /* 0x000fe20000010036 */
[----:B------:R-:W-:-:S03]  /*4630*/  FFMA.FTZ R18, R15, R14, R18 ;  /* 0x0000000e0f127223 */ /* 0x000fc60000010012 */
        /* <DEDUP_REMOVED lines=12> */
[----:B------:R-:W-:-:S03]  /*4700*/  HADD2.F32 R23, -RZ, R43.H1_H1 ;  /* 0x3000002bff177230 */ /* 0x000fc60000004100 */
        /* <DEDUP_REMOVED lines=29> */
[-C--:B------:R-:W-:Y:S02]  /*48e0*/  FMUL.FTZ R25, R52, R16.reuse ;  /* 0x0000001034197220 */ /* 0x080fe40000410000 */
[----:B------:R-:W-:Y:S01]  /*48f0*/  FADD.FTZ R56, R23, -UR9 ;  /* 0x8000000917387e21 */ /* 0x000fe20008010000 */
[C---:B------:R-:W-:Y:S01]  /*4900*/  FFMA.FTZ R23, R17.reuse, R16, R22 ;  /* 0x0000001011177223 */ /* 0x040fe20000010016 */
[----:B------:R-:W-:Y:S01]  /*4910*/  FFMA.FTZ R28, R17, R25, R28 ;  /* 0x00000019111c7223 */ /* 0x000fe2000001001c */
[----:B------:R-:W-:Y:S01]  /*4920*/  FADD.FTZ R29, R25, R29 ;  /* 0x0000001d191d7221 */ /* 0x000fe20000010000 */
[----:B------:R-:W-:Y:S01]  /*4930*/  FMUL.FTZ R16, R56, UR12 ;  /* 0x0000000c38107c20 */ /* 0x000fe20008410000 */
[----:B------:R-:W-:-:S02]  /*4940*/  HADD2.F32 R25, -RZ, R45.H1_H1 ;  /* 0x3000002dff197230 */ /* 0x000fc40000004100 */
[----:B------:R-:W-:Y:S01]  /*4950*/  FADD.FTZ R24, R24, R13 ;  /* 0x0000000d18187221 */ /* 0x000fe20000010000 */
        /* <DEDUP_REMOVED lines=10> */
[----:B------:R-:W-:Y:S02]  /*4a00*/  HADD2.F32 R22, -RZ, R46.H0_H0 ;  /* 0x2000002eff167230 */ /* 0x000fe40000004100 */
[----:B------:R-:W-:-:S03]  /*4a10*/  FMUL.FTZ R25, R53, R20 ;  /* 0x0000001435197220 */ /* 0x000fc60000410000 */
[----:B------:R-:W-:Y:S01]  /*4a20*/  FADD.FTZ R56, R22, -UR9 ;  /* 0x8000000916387e21 */ /* 0x000fe20008010000 */
[----:B------:R-:W-:Y:S01]  /*4a30*/  FADD.FTZ R22, R19, R20 ;  /* 0x0000001413167221 */ /* 0x000fe20000010000 */
[C---:B------:R-:W-:Y:S01]  /*4a40*/  FFMA.FTZ R19, R21.reuse, R20, R18 ;  /* 0x0000001415137223 */ /* 0x040fe20000010012 */
[----:B------:R-:W-:Y:S01]  /*4a50*/  FFMA.FTZ R21, R21, R25, R28 ;  /* 0x0000001915157223 */ /* 0x000fe2000001001c */
[----:B------:R-:W-:Y:S01]  /*4a60*/  FMUL.FTZ R18, R56, UR12 ;  /* 0x0000000c38127c20 */ /* 0x000fe20008410000 */
[----:B------:R-:W-:Y:S01]  /*4a70*/  FADD.FTZ R29, R29, R25 ;  /* 0x000000191d1d7221 */ /* 0x000fe20000010000 */
[----:B------:R-:W-:Y:S02]  /*4a80*/  HADD2.F32 R25, -RZ, R47.H0_H0 ;  /* 0x2000002fff197230 */ /* 0x000fe40000004100 */
[----:B------:R-:W-:Y:S01]  /*4a90*/  FFMA.FTZ R19, R14, R15, R19 ;  /* 0x0000000f0e137223 */ /* 0x000fe20000010013 */
        /* <DEDUP_REMOVED lines=9> */
[----:B------:R-:W-:Y:S02]  /*4b30*/  FADD.FTZ R29, R28, R29 ;  /* 0x0000001d1c1d7221 */ /* 0x000fe40000010000 */
[----:B------:R-:W-:Y:S01]  /*4b40*/  FMUL.FTZ R20, R25, R20 ;  /* 0x0000001419147220 */ /* 0x000fe20000410000 */
[----:B------:R-:W-:-:S05]  /*4b50*/  HADD2.F32 R25, -RZ, R46.H1_H1 ;  /* 0x3000002eff197230 */ /* 0x000fca0000004100 */
[----:B------:R-:W-:-:S04]  /*4b60*/  FADD.FTZ R25, R25, -UR9 ;  /* 0x8000000919197e21 */ /* 0x000fc80008010000 */
[----:B------:R-:W-:Y:S01]  /*4b70*/  FMUL.FTZ R13, R25, UR12 ;  /* 0x0000000c190d7c20 */ /* 0x000fe20008410000 */
[----:B------:R-:W-:Y:S01]  /*4b80*/  FFMA.FTZ R25, R12, R28, R21 ;  /* 0x0000001c0c197223 */ /* 0x000fe20000010015 */
[----:B------:R-:W-:Y:S02]  /*4b90*/  HADD2.F32 R28, -RZ, R47.H1_H1 ;  /* 0x3000002fff1c7230 */ /* 0x000fe40000004100 */
        /* <DEDUP_REMOVED lines=11> */
[----:B------:R-:W-:Y:S01]  /*4c50*/  FADD.FTZ R21, R22, R15 ;  /* 0x0000000f16157221 */ /* 0x000fe20000010000 */
[----:B------:R-:W-:Y:S02]  /*4c60*/  FMUL.FTZ R22, R53, R15 ;  /* 0x0000000f35167220 */ /* 0x000fe40000410000 */
[----:B------:R-:W-:Y:S01]  /*4c70*/  FMUL.FTZ R15, R28, UR12 ;  /* 0x0000000c1c0f7c20 */ /* 0x000fe20008410000 */
[----:B------:R-:W-:Y:S01]  /*4c80*/  FADD.FTZ R21, R21, R20 ;  /* 0x0000001415157221 */ /* 0x000fe20000010000 */
[----:B------:R-:W-:Y:S01]  /*4c90*/  FFMA.FTZ R57, R14, R22, R25 ;  /* 0x000000160e397223 */ /* 0x000fe20000010019 */
[----:B------:R-:W-:Y:S01]  /*4ca0*/  FADD.FTZ R29, R29, R22 ;  /* 0x000000161d1d7221 */ /* 0x000fe20000010000 */
[----:B------:R-:W-:Y:S01]  /*4cb0*/  FFMA.FTZ R14, R53, R15, R54 ;  /* 0x0000000f350e7223 */ /* 0x000fe20000010036 */
[----:B------:R-:W-:-:S03]  /*4cc0*/  HADD2.F32 R22, -RZ, R51.H0_H0 ;  /* 0x20000033ff167230 */ /* 0x000fc60000004100 */
        /* <DEDUP_REMOVED lines=10> */
[-C--:B------:R-:W-:Y:S01]  /*4d70*/  FMUL.FTZ R24, R52, R17.reuse ;  /* 0x0000001134187220 */ /* 0x080fe20000410000 */
[----:B------:R-:W-:Y:S01]  /*4d80*/  FADD.FTZ R21, R21, R14 ;  /* 0x0000000e15157221 */ /* 0x000fe20000010000 */
        /* <DEDUP_REMOVED lines=19> */
[-C--:B------:R-:W-:Y:S01]  /*4ec0*/  FFMA.FTZ R24, R18, R20.reuse, R19 ;  /* 0x0000001412187223 */ /* 0x080fe20000010013 */
[----:B------:R-:W-:Y:S02]  /*4ed0*/  FMUL.FTZ R20, R53, R20 ;  /* 0x0000001435147220 */ /* 0x000fe40000410000 */
[----:B------:R-:W-:Y:S01]  /*4ee0*/  FMUL.FTZ R19, R56, UR12 ;  /* 0x0000000c38137c20 */ /* 0x000fe20008410000 */
[----:B------:R-:W-:Y:S01]  /*4ef0*/  FFMA.FTZ R24, R15, R14, R24 ;  /* 0x0000000e0f187223 */ /* 0x000fe20000010018 */
        /* <DEDUP_REMOVED lines=27> */
[----:B------:R-:W-:Y:S01]  /*50b0*/  FMUL.FTZ R13, R53, R14 ;  /* 0x0000000e350d7220 */ /* 0x000fe20000410000 */
[----:B------:R-:W-:Y:S02]  /*50c0*/  FADD.FTZ R14, R21, R18 ;  /* 0x00000012150e7221 */ /* 0x000fe40000010000 */
[----:B------:R-:W-:Y:S01]  /*50d0*/  FMUL.FTZ R23, R23, R12 ;  /* 0x0000000c17177220 */ /* 0x000fe20000410000 */
[----:B------:R-:W-:Y:S01]  /*50e0*/  FFMA.FTZ R28, R15, R13, R28 ;  /* 0x0000000d0f1c7223 */ /* 0x000fe2000001001c */
[----:B------:R-:W-:Y:S01]  /*50f0*/  FADD.FTZ R29, R29, R13 ;  /* 0x0000000d1d1d7221 */ /* 0x000fe20000010000 */
[CC--:B------:R-:W-:Y:S01]  /*5100*/  FMUL.FTZ R12, R52.reuse, R16.reuse ;  /* 0x00000010340c7220 */ /* 0x0c0fe20000410000 */
[-C--:B------:R-:W-:Y:S01]  /*5110*/  FMUL.FTZ R15, R52, R23.reuse ;  /* 0x00000017340f7220 */ /* 0x080fe20000410000 */
[----:B------:R-:W-:Y:S01]  /*5120*/  FFMA.FTZ R13, R17, R16, R22 ;  /* 0x00000010110d7223 */ /* 0x000fe20000010016 */
[----:B------:R-:W-:Y:S01]  /*5130*/  FADD.FTZ R22, R25, R16 ;  /* 0x0000001019167221 */ /* 0x000fe20000010000 */
[----:B------:R-:W-:Y:S01]  /*5140*/  FFMA.FTZ R28, R17, R12, R28 ;  /* 0x0000000c111c7223 */ /* 0x000fe2000001001c */
[----:B------:R-:W-:Y:S01]  /*5150*/  FADD.FTZ R29, R12, R29 ;  /* 0x0000001d0c1d7221 */ /* 0x000fe20000010000 */
[----:B------:R-:W-:Y:S01]  /*5160*/  FMUL.FTZ R12, R53, R18 ;  /* 0x00000012350c7220 */ /* 0x000fe20000410000 */
[----:B------:R-:W-:-:S03]  /*5170*/  FFMA.FTZ R13, R20, R23, R13 ;  /* 0x00000017140d7223 */ /* 0x000fc6000001000d */
[----:B------:R-:W-:Y:S01]  /*5180*/  FFMA.FTZ R57, R19, R12, R28 ;  /* 0x0000000c13397223 */ /* 0x000fe2000001001c */
[----:B------:R-:W-:-:S03]  /*5190*/  FADD.FTZ R12, R29, R12 ;  /* 0x0000000c1d0c7221 */ /* 0x000fc60000010000 */
[----:B------:R-:W-:Y:S01]  /*51a0*/  FFMA.FTZ R17, R20, R15, R57 ;  /* 0x0000000f14117223 */ /* 0x000fe20000010039 */
[----:B------:R-:W-:Y:S01]  /*51b0*/  FADD.FTZ R16, R15, R12 ;  /* 0x0000000c0f107221 */ /* 0x000fe20000010000 */
[----:B------:R-:W-:Y:S01]  /*51c0*/  FFMA.FTZ R12, R19, R18, R24 ;  /* 0x00000012130c7223 */ /* 0x000fe20000010018 */
[----:B------:R-:W-:-:S07]  /*51d0*/  FADD.FTZ R15, R22, R23 ;  /* 0x00000017160f7221 */ /* 0x000fce0000010000 */
.L_x_958:
[----:B------:R-:W0:Y:S01]  /*51e0*/  S2R R20, SR_LANEID ;  /* 0x0000000000147919 */ /* 0x000e220000000000 */
[----:B------:R-:W1:Y:S01]  /*51f0*/  S2UR UR13, SR_CgaCtaId ;  /* 0x00000000000d79c3 */ /* 0x000e620000008800 */
[----:B------:R-:W-:Y:S01]  /*5200*/  UMOV UR8, 0x400 ;  /* 0x0000040000087882 */ /* 0x000fe20000000000 */
[----:B------:R-:W2:Y:S01]  /*5210*/  LDCU UR7, c[0x0][0x374] ;  /* 0x00006e80ff0777ac */ /* 0x000ea20008000800 */
[----:B------:R-:W3:Y:S01]  /*5220*/  SHFL.DOWN PT, R18, R17, 0x1, 0x1f ;  /* 0x08201f0011127f89 */ /* 0x000ee200000e0000 */
[----:B------:R-:W-:Y:S01]  /*5230*/  BSSY.RECONVERGENT B0, `(.L_x_959) ;  /* 0x0000029000007945 */ /* 0x000fe20003800200 */
[C---:B------:R-:W-:Y:S01]  /*5240*/  ISETP.NE.AND P1, PT, R26.reuse, RZ, PT ;  /* 0x000000ff1a00720c */ /* 0x040fe20003f25270 */
[----:B------:R-:W-:Y:S01]  /*5250*/  UIADD3 UR5, UPT, UPT, UR8, 0xa0, URZ ;  /* 0x000000a008057890 */ /* 0x000fe2000fffe0ff */
[----:B------:R-:W4:Y:S01]  /*5260*/  SHFL.DOWN PT, R19, R16, 0x1, 0x1f ;  /* 0x08201f0010137f89 */ /* 0x000f2200000e0000 */
[----:B------:R-:W-:Y:S02]  /*5270*/  ISETP.GT.U32.AND P3, PT, R26, 0xf, PT ;  /* 0x0000000f1a00780c */ /* 0x000fe40003f64070 */
[----:B------:R-:W-:Y:S01]  /*5280*/  LEA R56, R27, R26, 0x4 ;  /* 0x0000001a1b387211 */ /* 0x000fe200078e20ff */
[----:B-1----:R-:W-:-:S06]  /*5290*/  ULEA UR5, UR13, UR5, 0x18 ;  /* 0x000000050d057291 */ /* 0x002fcc000f8ec0ff */
[----:B------:R-:W-:Y:S02]  /*52a0*/  LEA R57, R26, UR5, 0x4 ;  /* 0x000000051a397c11 */ /* 0x000fe4000f8e20ff */
[C---:B0-----:R-:W-:Y:S02]  /*52b0*/  ISETP.GT.AND P0, PT, R20.reuse, 0x1e, PT ;  /* 0x0000001e1400780c */ /* 0x041fe40003f04270 */
[----:B------:R-:W-:Y:S01]  /*52c0*/  ISETP.GT.AND P2, PT, R20, 0xf, PT ;  /* 0x0000000f1400780c */ /* 0x000fe20003f44270 */
[----:B------:R-:W-:Y:S10]  /*52d0*/  STS.128 [R57], R12 ;  /* 0x0000000c39007388 */ /* 0x000ff40000000c00 */
[----:B---3--:R-:W-:Y:S01]  /*52e0*/  @!P0 FADD.FTZ R17, R18, R17 ;  /* 0x0000001112118221 */ /* 0x008fe20000010000 */
        /* <DEDUP_REMOVED lines=19> */
[----:B------:R0:W3:Y:S01]  /*5420*/  SHFL.DOWN PT, R16, R29, 0x10, 0x1f ;  /* 0x0a001f001d107f89 */ /* 0x0000e200000e0000 */
[----:B--2---:R-:W-:Y:S05]  /*5430*/  @P2 BRA `(.L_x_960) ;  /* 0x0000000000202947 */ /* 0x004fea0003800000 */
[----:B------:R-:W-:Y:S01]  /*5440*/  ISETP.NE.AND P0, PT, R20, RZ, PT ;  /* 0x000000ff1400720c */ /* 0x000fe20003f05270 */
[----:B01----:R-:W-:Y:S01]  /*5450*/  FADD.FTZ R28, R18, R17 ;  /* 0x00000011121c7221 */ /* 0x003fe20000010000 */
[----:B---3--:R-:W-:-:S11]  /*5460*/  FADD.FTZ R29, R19, R16 ;  /* 0x00000010131d7221 */ /* 0x008fd60000010000 */
[----:B------:R-:W-:Y:S01]  /*5470*/  VOTEU.ALL UP0, P0 ;  /* 0x0000000000ff7886 */ /* 0x000fe20000000000 */
[----:B------:R-:W-:-:S04]  /*5480*/  @!P0 SHF.R.U32.HI R26, RZ, 0x2, R26 ;  /* 0x00000002ff1a8819 */ /* 0x000fc8000001161a */
[----:B------:R-:W-:Y:S01]  /*5490*/  @!UP0 ULEA UR5, UR13, UR8, 0x18 ;  /* 0x000000080d058291 */ /* 0x000fe2000f8ec0ff */
[----:B------:R-:W-:-:S08]  /*54a0*/  @!P0 LOP3.LUT R26, R26, 0xf8, RZ, 0xc0, !PT ;  /* 0x000000f81a1a8812 */ /* 0x000fd000078ec0ff */
[----:B------:R2:W-:Y:S03]  /*54b0*/  @!P0 STS.64 [R26+UR5+0x10], R28 ;  /* 0x0000101c1a008988 */ /* 0x0005e60008000a05 */
.L_x_960:
[----:B------:R-:W-:Y:S05]  /*54c0*/  BSYNC.RECONVERGENT B0 ;  /* 0x0000000000007941 */ /* 0x000fea0003800200 */
.L_x_959:
[----:B------:R-:W-:Y:S06]  /*54d0*/  BAR.SYNC.DEFER_BLOCKING 0x0 ;  /* 0x0000000000007b1d */ /* 0x000fec0000010000 */
[----:B------:R-:W-:Y:S04]  /*54e0*/  BSSY.RECONVERGENT B0, `(.L_x_961) ;  /* 0x0000029000007945 */ /* 0x000fe80003800200 */
[----:B------:R-:W-:Y:S05]  /*54f0*/  @P1 BRA `(.L_x_962) ;  /* 0x00000000009c1947 */ /* 0x000fea0003800000 */
[----:B------:R-:W-:-:S09]  /*5500*/  ULEA UR5, UR13, UR8, 0x18 ;  /* 0x000000080d057291 */ /* 0x000fd2000f8ec0ff */
[----:B------:R-:W4:Y:S04]  /*5510*/  LDS.64 R24, [UR5+0x18] ;  /* 0x00001805ff187984 */ /* 0x000f280008000a00 */
[----:B-1-3--:R-:W0:Y:S04]  /*5520*/  LDS.128 R16, [UR5+0x20] ;  /* 0x00002005ff107984 */ /* 0x00ae280008000c00 */
[----:B------:R-:W1:Y:S01]  /*5530*/  LDS.128 R20, [UR5+0x30] ;  /* 0x00003005ff147984 */ /* 0x000e620008000c00 */
[----:B----4-:R-:W-:Y:S01]  /*5540*/  FADD.FTZ R27, R28, R24 ;  /* 0x000000181c1b7221 */ /* 0x010fe20000010000 */
[----:B------:R-:W-:-:S03]  /*5550*/  FADD.FTZ R24, R29, R25 ;  /* 0x000000191d187221 */ /* 0x000fc60000010000 */
[----:B0-2---:R-:W-:Y:S01]  /*5560*/  FADD.FTZ R29, R27, R16 ;  /* 0x000000101b1d7221 */ /* 0x005fe20000010000 */
[----:B------:R-:W-:Y:S02]  /*5570*/  FADD.FTZ R16, R24, R17 ;  /* 0x0000001118107221 */ /* 0x000fe40000010000 */
[----:B------:R-:W0:Y:S01]  /*5580*/  LDS.128 R24, [UR5+0x40] ;  /* 0x00004005ff187984 */ /* 0x000e220008000c00 */
[----:B------:R-:W-:Y:S01]  /*5590*/  FADD.FTZ R29, R29, R18 ;  /* 0x000000121d1d7221 */ /* 0x000fe20000010000 */
[----:B------:R-:W-:-:S03]  /*55a0*/  FADD.FTZ R16, R16, R19 ;  /* 0x0000001310107221 */ /* 0x000fc60000010000 */
[----:B-1----:R-:W-:Y:S01]  /*55b0*/  FADD.FTZ R29, R29, R20 ;  /* 0x000000141d1d7221 */ /* 0x002fe20000010000 */
[----:B------:R-:W-:Y:S02]  /*55c0*/  FADD.FTZ R20, R16, R21 ;  /* 0x0000001510147221 */ /* 0x000fe40000010000 */
[----:B------:R-:W1:Y:S01]  /*55d0*/  LDS.128 R16, [UR5+0x50] ;  /* 0x00005005ff107984 */ /* 0x000e620008000c00 */
[----:B------:R-:W-:Y:S01]  /*55e0*/  FADD.FTZ R29, R29, R22 ;  /* 0x000000161d1d7221 */ /* 0x000fe20000010000 */
[----:B------:R-:W-:-:S03]  /*55f0*/  FADD.FTZ R20, R20, R23 ;  /* 0x0000001714147221 */ /* 0x000fc60000010000 */
[----:B0-----:R-:W-:Y:S01]  /*5600*/  FADD.FTZ R29, R29, R24 ;  /* 0x000000181d1d7221 */ /* 0x001fe20000010000 */
[----:B------:R-:W-:Y:S02]  /*5610*/  FADD.FTZ R24, R20, R25 ;  /* 0x0000001914187221 */ /* 0x000fe40000010000 */
[----:B------:R-:W0:Y:S01]  /*5620*/  LDS.128 R20, [UR5+0x60] ;  /* 0x00006005ff147984 */ /* 0x000e220008000c00 */
[----:B------:R-:W-:Y:S01]  /*5630*/  FADD.FTZ R29, R29, R26 ;  /* 0x0000001a1d1d7221 */ /* 0x000fe20000010000 */
[----:B------:R-:W-:-:S03]  /*5640*/  FADD.FTZ R24, R24, R27 ;  /* 0x0000001b18187221 */ /* 0x000fc60000010000 */
[----:B-1----:R-:W-:Y:S01]  /*5650*/  FADD.FTZ R29, R29, R16 ;  /* 0x000000101d1d7221 */ /* 0x002fe20000010000 */
[----:B------:R-:W-:-:S03]  /*5660*/  FADD.FTZ R24, R24, R17 ;  /* 0x0000001118187221 */ /* 0x000fc60000010000 */
[----:B------:R-:W-:Y:S01]  /*5670*/  FADD.FTZ R29, R29, R18 ;  /* 0x000000121d1d7221 */ /* 0x000fe20000010000 */
[----:B------:R-:W-:Y:S02]  /*5680*/  FADD.FTZ R24, R24, R19 ;  /* 0x0000001318187221 */ /* 0x000fe40000010000 */
[----:B------:R-:W1:Y:S01]  /*5690*/  LDS.128 R16, [UR5+0x70] ;  /* 0x00007005ff107984 */ /* 0x000e620008000c00 */
        /* <DEDUP_REMOVED lines=8> */
[----:B------:R-:W-:-:S03]  /*5720*/  FADD.FTZ R20, R20, R19 ;  /* 0x0000001314147221 */ /* 0x000fc60000010000 */
[----:B0-----:R-:W-:Y:S01]  /*5730*/  FADD.FTZ R29, R29, R24 ;  /* 0x000000181d1d7221 */ /* 0x001fe20000010000 */
[----:B------:R-:W-:-:S03]  /*5740*/  FADD.FTZ R20, R20, R25 ;  /* 0x0000001914147221 */ /* 0x000fc60000010000 */
[----:B------:R-:W-:Y:S01]  /*5750*/  FADD.FTZ R28, R29, R26 ;  /* 0x0000001a1d1c7221 */ /* 0x000fe20000010000 */
[----:B------:R-:W-:-:S07]  /*5760*/  FADD.FTZ R29, R20, R27 ;  /* 0x0000001b141d7221 */ /* 0x000fce0000010000 */
.L_x_962:
[----:B------:R-:W-:Y:S05]  /*5770*/  BSYNC.RECONVERGENT B0 ;  /* 0x0000000000007941 */ /* 0x000fea0003800200 */
.L_x_961:
[----:B------:R-:W-:Y:S06]  /*5780*/  BAR.SYNC.DEFER_BLOCKING 0x0 ;  /* 0x0000000000007b1d */ /* 0x000fec0000010000 */
[----:B------:R-:W-:Y:S04]  /*5790*/  BSSY.RECONVERGENT B0, `(.L_x_963) ;  /* 0x000009d000007945 */ /* 0x000fe80003800200 */
[----:B------:R-:W-:Y:S05]  /*57a0*/  @P3 BRA `(.L_x_964) ;  /* 0x00000008006c3947 */ /* 0x000fea0003800000 */
[----:B-1-3--:R-:W1:Y:S04]  /*57b0*/  LDS.128 R16, [R57+0x100] ;  /* 0x0001000039107984 */ /* 0x00ae680000000c00 */
[----:B------:R-:W3:Y:S04]  /*57c0*/  LDS.128 R20, [R57+0x200] ;  /* 0x0002000039147984 */ /* 0x000ee80000000c00 */
[----:B--2---:R-:W2:Y:S01]  /*57d0*/  LDS.128 R24, [R57+0x300] ;  /* 0x0003000039187984 */ /* 0x004ea20000000c00 */
        /* <DEDUP_REMOVED lines=152> */
.L_x_964:
[----:B------:R-:W-:Y:S05]  /*6160*/  BSYNC.RECONVERGENT B0 ;  /* 0x0000000000007941 */ /* 0x000fea0003800200 */
.L_x_963:
[----:B------:R-:W-:Y:S04]  /*6170*/  BSSY.RECONVERGENT B0, `(.L_x_965) ;  /* 0x000001c000007945 */ /* 0x000fe80003800200 */
[----:B------:R-:W-:Y:S05]  /*6180*/  @P3 BRA `(.L_x_966) ;  /* 0x0000000000683947 */ /* 0x000fea0003800000 */
[----:B-1-3--:R-:W1:Y:S08]  /*6190*/  LDC.64 R16, c[0x0][0x3f8] ;  /* 0x0000fe00ff107b82 */ /* 0x00ae700000000a00 */
[----:B------:R-:W3:Y:S01]  /*61a0*/  LDC.64 R18, c[0x0][0x3d8] ;  /* 0x0000f600ff127b82 */ /* 0x000ee20000000a00 */
[----:B-1----:R-:W-:Y:S01]  /*61b0*/  IMAD.WIDE.U32 R20, R16, 0x3, RZ ;  /* 0x0000000310147825 */ /* 0x002fe200078e00ff */
[----:B------:R-:W-:-:S04]  /*61c0*/  LEA R23, R17, R17, 0x1 ;  /* 0x0000001111177211 */ /* 0x000fc800078e08ff */
[----:B------:R-:W-:Y:S02]  /*61d0*/  IADD3 R23, PT, PT, R21, R23, RZ ;  /* 0x0000001715177210 */ /* 0x000fe40007ffe0ff */
[----:B------:R-:W-:Y:S01]  /*61e0*/  LEA.HI R21, P0, R17, R16, RZ, 0x1 ;  /* 0x0000001011157211 */ /* 0x000fe200078108ff */
[----:B---3--:R-:W-:Y:S01]  /*61f0*/  IMAD.WIDE R56, R56, 0x4, R18 ;  /* 0x0000000438387825 */ /* 0x008fe200078e0212 */
        /* <DEDUP_REMOVED lines=19> */
.L_x_966:
[----:B------:R-:W-:Y:S05]  /*6330*/  BSYNC.RECONVERGENT B0 ;  /* 0x0000000000007941 */ /* 0x000fea0003800200 */
.L_x_965:
[----:B------:R-:W5:Y:S02]  /*6340*/  LDCU UR5, c[0x0][0x370] ;  /* 0x00006e00ff0577ac */ /* 0x000f640008000800 */
[----:B-----5:R-:W-:-:S09]  /*6350*/  UISETP.GE.U32.AND UP0, UPT, UR5, 0x2, UPT ;  /* 0x000000020500788c */ /* 0x020fd2000bf06070 */
[----:B------:R-:W-:Y:S05]  /*6360*/  BRA.U !UP0, `(.L_x_967) ;  /* 0x0000000908f07547 */ /* 0x000fea000b800000 */
[----:B----4-:R-:W4:Y:S01]  /*6370*/  LDC R12, c[0x0][0x370] ;  /* 0x0000dc00ff0c7b82 */ /* 0x010f220000000800 */
[----:B------:R-:W-:Y:S01]  /*6380*/  ULOP3.LUT UR5, UR4, 0x1, URZ, 0xc0, !UPT ;  /* 0x0000000104057892 */ /* 0x000fe2000f8ec0ff */
[----:B------:R-:W0:Y:S05]  /*6390*/  S2R R21, SR_CTAID.Y ;  /* 0x0000000000157919 */ /* 0x000e2a0000002600 */
[----:B------:R-:W-:Y:S01]  /*63a0*/  MOV R15, UR5 ;  /* 0x00000005000f7c02 */ /* 0x000fe20008000f00 */
[----:B--2---:R-:W2:Y:S04]  /*63b0*/  LDC.64 R26, c[0x0][0x3d0] ;  /* 0x0000f400ff1a7b82 */ /* 0x004ea80000000a00 */
[----:B------:R-:W-:-:S04]  /*63c0*/  IMAD R15, R15, UR7, RZ ;  /* 0x000000070f0f7c24 */ /* 0x000fc8000f8e02ff */
[----:B----4-:R-:W-:-:S05]  /*63d0*/  IMAD R12, R15, R12, RZ ;  /* 0x0000000c0f0c7224 */ /* 0x010fca00078e02ff */
[----:B------:R-:W-:-:S05]  /*63e0*/  SHF.L.U32 R13, R12, 0x1, RZ ;  /* 0x000000010c0d7819 */ /* 0x000fca00000006ff */
[----:B--2---:R-:W-:Y:S01]  /*63f0*/  IMAD.WIDE R26, R13, 0x4, R26 ;  /* 0x000000040d1a7825 */ /* 0x004fe200078e021a */
[----:B0-----:R-:W-:Y:S06]  /*6400*/  @P1 BRA `(.L_x_968) ;  /* 0x00000000005c1947 */ /* 0x001fec0003800000 */
[----:B------:R-:W0:Y:S01]  /*6410*/  LDC.64 R12, c[0x0][0x3c8] ;  /* 0x0000f200ff0c7b82 */ /* 0x000e220000000a00 */
[----:B------:R-:W-:Y:S01]  /*6420*/  ULOP3.LUT UP0, UR5, UR4, 0x2, URZ, 0xc0, !UPT ;  /* 0x0000000204057892 */ /* 0x000fe2000f80c0ff */
[----:B------:R-:W-:Y:S01]  /*6430*/  IADD3 R15, PT, PT, R15, R21, RZ ;  /* 0x000000150f0f7210 */ /* 0x000fe20007ffe0ff */
[----:B-1----:R-:W-:Y:S02]  /*6440*/  IMAD R17, R0, UR7, R21 ;  /* 0x0000000700117c24 */ /* 0x002fe4000f8e0215 */
[----:B------:R-:W-:-:S03]  /*6450*/  UIADD3 UR5, UPT, UPT, -UR5, 0x1, URZ ;  /* 0x0000000105057890 */ /* 0x000fc6000fffe1ff */
[----:B---3--:R-:W1:Y:S01]  /*6460*/  LDC R16, c[0x0][0x370] ;  /* 0x0000dc00ff107b82 */ /* 0x008e620000000800 */
[----:B------:R-:W-:Y:S02]  /*6470*/  PLOP3.LUT P0, PT, PT, PT, UP0, 0x80, 0x8 ;  /* 0x000000000008781c */ /* 0x000fe40003f0f008 */
[----:B------:R-:W-:Y:S01]  /*6480*/  MOV R19, UR5 ;  /* 0x0000000500137c02 */ /* 0x000fe20008000f00 */
        /* <DEDUP_REMOVED lines=10> */
.L_x_969:
[----:B0-----:R-:W2:Y:S04]  /*6530*/  LDG.E.STRONG.GPU R14, desc[UR10][R12.64] ;  /* 0x0000000a0c0e7981 */ /* 0x001ea8000c1ef900 */
[----:B--2---:R-:W-:Y:S01]  /*6540*/  CCTL.IVALL ;  /* 0x00000000ff00798f */ /* 0x004fe20002000000 */
[----:B------:R-:W-:Y:S05]  /*6550*/  YIELD ;  /* 0x0000000000007946 */ /* 0x000fea0003800000 */
[----:B------:R-:W-:-:S13]  /*6560*/  ISETP.NE.AND P0, PT, R14, R17, PT ;  /* 0x000000110e00720c */ /* 0x000fda0003f05270 */
[----:B------:R-:W-:Y:S05]  /*6570*/  @P0 BRA `(.L_x_969) ;  /* 0xfffffffc00ec0947 */ /* 0x000fea000383ffff */
.L_x_968:
        /* <DEDUP_REMOVED lines=18> */
[----:B-1----:R-:W-:Y:S02]  /*66a0*/  IADD3 R17, PT, PT, -R0, RZ, RZ ;  /* 0x000000ff00117210 */ /* 0x002fe40007ffe1ff */
[-C--:B---3--:R-:W-:Y:S02]  /*66b0*/  MOV R16, R21.reuse ;  /* 0x0000001500107202 */ /* 0x088fe40000000f00 */
[-C--:B------:R-:W-:Y:S02]  /*66c0*/  LEA R24, R24, R21.reuse, 0x1 ;  /* 0x0000001518187211 */ /* 0x080fe400078e08ff */
[----:B------:R-:W-:-:S07]  /*66d0*/  LEA R19, R56, R21, 0x2 ;  /* 0x0000001538137211 */ /* 0x000fce00078e10ff */
.L_x_971:
        /* <DEDUP_REMOVED lines=66> */
.L_x_970:
[----:B------:R-:W0:Y:S02]  /*6b00*/  LDCU UR5, c[0x0][0x370] ;  /* 0x00006e00ff0577ac */ /* 0x000e240008000800 */
[----:B0-----:R-:W-:-:S09]  /*6b10*/  ULOP3.LUT UP0, URZ, UR5, 0x7, URZ, 0xc0, !UPT ;  /* 0x0000000705ff7892 */ /* 0x001fd2000f80c0ff */
[----:B------:R-:W-:Y:S05]  /*6b20*/  BRA.U !UP0, `(.L_x_967) ;  /* 0x0000000508007547 */ /* 0x000fea000b800000 */
[----:B------:R-:W0:Y:S01]  /*6b30*/  LDCU UR5, c[0x0][0x370] ;  /* 0x00006e00ff0577ac */ /* 0x000e220008000800 */
[----:B------:R-:W2:Y:S01]  /*6b40*/  LDCU UR8, c[0x0][0x370] ;  /* 0x00006e00ff0877ac */ /* 0x000ea20008000800 */
[----:B0-----:R-:W-:-:S04]  /*6b50*/  ULOP3.LUT UR5, UR5, 0x7, URZ, 0xc0, !UPT ;  /* 0x0000000705057892 */ /* 0x001fc8000f8ec0ff */
[----:B------:R-:W-:Y:S02]  /*6b60*/  UIADD3 UR5, UPT, UPT, UR5, -0x1, URZ ;  /* 0xffffffff05057890 */ /* 0x000fe4000fffe0ff */
[----:B--2---:R-:W-:Y:S02]  /*6b70*/  ULOP3.LUT UP1, UR8, UR8, 0x3, URZ, 0xc0, !UPT ;  /* 0x0000000308087892 */ /* 0x004fe4000f82c0ff */
[----:B------:R-:W-:-:S09]  /*6b80*/  UISETP.GE.U32.AND UP0, UPT, UR5, 0x3, UPT ;  /* 0x000000030500788c */ /* 0x000fd2000bf06070 */
[----:B------:R-:W-:Y:S05]  /*6b90*/  BRA.U !UP0, `(.L_x_972) ;  /* 0x0000000108707547 */ /* 0x000fea000b800000 */
[C---:B------:R-:W-:Y:S02]  /*6ba0*/  IADD3 R15, PT, PT, R20.reuse, 0x1, RZ ;  /* 0x00000001140f7810 */ /* 0x040fe40007ffe0ff */
[CC--:B------:R-:W-:Y:S02]  /*6bb0*/  ISETP.EQ.OR P0, PT, R20.reuse, R0.reuse, P1 ;  /* 0x000000001400720c */ /* 0x0c0fe40000f02670 */
[C---:B-1----:R-:W-:Y:S02]  /*6bc0*/  IADD3 R17, PT, PT, R20.reuse, 0x2, RZ ;  /* 0x0000000214117810 */ /* 0x042fe40007ffe0ff */
[-C--:B------:R-:W-:Y:S02]  /*6bd0*/  ISETP.EQ.OR P2, PT, R15, R0.reuse, P1 ;  /* 0x000000000f00720c */ /* 0x080fe40000f42670 */
[----:B------:R-:W-:Y:S02]  /*6be0*/  IADD3 R19, PT, PT, R20, 0x3, RZ ;  /* 0x0000000314137810 */ /* 0x000fe40007ffe0ff */
        /* <DEDUP_REMOVED lines=9> */
[--C-:B---3--:R-:W-:Y:S01]  /*6c80*/  @!P3 IMAD.WIDE.U32 R16, R17, 0x8, R26.reuse ;  /* 0x000000081110b825 */ /* 0x108fe200078e001a */
        /* <DEDUP_REMOVED lines=13> */
.L_x_972:
[----:B------:R-:W-:Y:S05]  /*6d60*/  BRA.U !UP1, `(.L_x_967) ;  /* 0x0000000109707547 */ /* 0x000fea000b800000 */
[----:B---3--:R-:W0:Y:S01]  /*6d70*/  LDC R16, c[0x0][0x370] ;  /* 0x0000dc00ff107b82 */ /* 0x008e220000000800 */
        /* <DEDUP_REMOVED lines=17> */
.L_x_973:
        /* <DEDUP_REMOVED lines=9> */
.L_x_974:
[----:B------:R-:W-:Y:S05]  /*6f20*/  BSYNC.RECONVERGENT B0 ;  /* 0x0000000000007941 */ /* 0x000fea0003800200 */
.L_x_967:
[----:B------:R-:W5:Y:S01]  /*6f30*/  S2UR UR8, SR_CgaCtaId ;  /* 0x00000000000879c3 */ /* 0x000f620000008800 */
[----:B------:R-:W-:Y:S01]  /*6f40*/  UMOV UR5, 0x400 ;  /* 0x0000040000057882 */ /* 0x000fe20000000000 */
[----:B----4-:R-:W4:Y:S01]  /*6f50*/  S2R R14, SR_TID.X ;  /* 0x00000000000e7919 */ /* 0x010f220000002100 */
[--C-:B------:R-:W-:Y:S02]  /*6f60*/  HADD2.F32 R15, -RZ, R42.reuse.H0_H0 ;  /* 0x2000002aff0f7230 */ /* 0x100fe40000004100 */
[----:B------:R-:W-:-:S03]  /*6f70*/  HADD2.F32 R42, -RZ, R42.H1_H1 ;  /* 0x3000002aff2a7230 */ /* 0x000fc60000004100 */
[----:B------:R-:W-:-:S04]  /*6f80*/  FADD.FTZ R15, R15, -UR9 ;  /* 0x800000090f0f7e21 */ /* 0x000fc80008010000 */
[----:B------:R-:W-:Y:S01]  /*6f90*/  FMUL.FTZ R15, R15, UR12 ;  /* 0x0000000c0f0f7c20 */ /* 0x000fe20008410000 */
[----:B-----5:R-:W-:Y:S01]  /*6fa0*/  ULEA UR5, UR8, UR5, 0x18 ;  /* 0x0000000508057291 */ /* 0x020fe2000f8ec0ff */
[----:B------:R-:W5:Y:S08]  /*6fb0*/  LDCU.U8 UR8, c[0x0][0x414] ;  /* 0x00008280ff0877ac */ /* 0x000f700008000000 */
[----:B------:R-:W-:Y:S01]  /*6fc0*/  @!P1 STS.64 [UR5+0x98], R28 ;  /* 0x0000981cff009988 */ /* 0x000fe20008000a05 */
[----:B------:R-:W-:Y:S01]  /*6fd0*/  BAR.SYNC.DEFER_BLOCKING 0x0 ;  /* 0x0000000000007b1d */ /* 0x000fe20000010000 */
[----:B-----5:R-:W-:-:S05]  /*6fe0*/  UISETP.NE.AND UP0, UPT, UR8, URZ, UPT ;  /* 0x000000ff0800728c */ /* 0x020fca000bf05270 */
[----:B------:R-:W3:Y:S01]  /*6ff0*/  LDS.64 R12, [UR5+0x98] ;  /* 0x00009805ff0c7984 */ /* 0x000ee20008000a00 */
[----:B------:R-:W3:Y:S02]  /*7000*/  LDCU UR5, c[0x0][0x42c] ;  /* 0x00008580ff0577ac */ /* 0x000ee40008000800 */
[----:B---3--:R-:W-:Y:S01]  /*7010*/  FMUL.FTZ R16, R13, UR5 ;  /* 0x000000050d107c20 */ /* 0x008fe20008410000 */
[----:B------:R-:W-:Y:S01]  /*7020*/  FADD.FTZ R13, R42, -UR9 ;  /* 0x800000092a0d7e21 */ /* 0x000fe20008010000 */
[----:B-1----:R-:W-:Y:S01]  /*7030*/  FMUL.FTZ R17, R12, UR5 ;  /* 0x000000050c117c20 */ /* 0x002fe20008410000 */
[--C-:B------:R-:W-:Y:S02]  /*7040*/  HADD2.F32 R12, -RZ, R41.reuse.H0_H0 ;  /* 0x20000029ff0c7230 */ /* 0x100fe40000004100 */
[----:B------:R-:W-:Y:S02]  /*7050*/  HADD2.F32 R41, -RZ, R41.H1_H1 ;  /* 0x30000029ff297230 */ /* 0x000fe40000004100 */
[----:B------:R-:W-:Y:S01]  /*7060*/  FMUL.FTZ R13, R13, UR12 ;  /* 0x0000000c0d0d7c20 */ /* 0x000fe20008410000 */
[----:B----4-:R-:W-:Y:S06]  /*7070*/  BRA.U !UP0, `(.L_x_975) ;  /* 0x0000000108487547 */ /* 0x010fec000b800000 */
[----:B------:R-:W-:Y:S01]  /*7080*/  FFMA.FTZ R18, R53, R15, R54 ;  /* 0x0000000f35127223 */ /* 0x000fe20000010036 */
[----:B------:R-:W-:-:S03]  /*7090*/  FFMA.FTZ R19, R52, R13, R55 ;  /* 0x0000000d34137223 */ /* 0x000fc60000010037 */
[----:B------:R-:W-:Y:S01]  /*70a0*/  FMUL.FTZ R20, R18, -1.4426950216293334961 ;  /* 0xbfb8aa3b12147820 */ /* 0x000fe20000410000 */
[----:B------:R-:W-:-:S05]  /*70b0*/  FMUL.FTZ R22, R19, -1.4426950216293334961 ;  /* 0xbfb8aa3b13167820 */ /* 0x000fca0000410000 */
[----:B------:R-:W1:Y:S08]  /*70c0*/  MUFU.EX2 R20, R20 ;  /* 0x0000001400147308 */ /* 0x000e700000000800 */
[----:B------:R-:W3:Y:S01]  /*70d0*/  MUFU.EX2 R22, R22 ;  /* 0x0000001600167308 */ /* 0x000ee20000000800 */
[----:B-1----:R-:W-:-:S07]  /*70e0*/  FADD.FTZ R21, R20, 1 ;  /* 0x3f80000014157421 */ /* 0x002fce0000010000 */
[----:B------:R-:W1:Y:S01]  /*70f0*/  MUFU.RCP R21, R21 ;  /* 0x0000001500157308 */ /* 0x000e620000001000 */
[----:B---3--:R-:W-:-:S07]  /*7100*/  FADD.FTZ R23, R22, 1 ;  /* 0x3f80000016177421 */ /* 0x008fce0000010000 */
        /* <DEDUP_REMOVED lines=9> */
.L_x_975:
[----:B------:R-:W1:Y:S01]  /*71a0*/  LDCU UR8, c[0x0][0x41c] ;  /* 0x00008380ff0877ac */ /* 0x000e620008000800 */
[----:B------:R-:W-:Y:S01]  /*71b0*/  SHF.R.U32.HI R19, RZ, 0x4, R14 ;  /* 0x00000004ff137819 */ /* 0x000fe2000001160e */
[----:B------:R-:W-:Y:S01]  /*71c0*/  BSSY.RECONVERGENT B0, `(.L_x_976) ;  /* 0x0000021000007945 */ /* 0x000fe20003800200 */
[----:B------:R-:W-:Y:S01]  /*71d0*/  R2UR UR5, R17 ;  /* 0x00000000110572ca */ /* 0x000fe200000e0000 */
[----:B------:R-:W3:-:S12]  /*71e0*/  LDCU.64 UR14, c[0x0][0x400] ;  /* 0x00008000ff0e77ac */ /* 0x000ed80008000a00 */
[--C-:B------:R-:W-:Y:S01]  /*71f0*/  FFMA.FTZ R14, R15, UR5, R16.reuse ;  /* 0x000000050f0e7c23 */ /* 0x100fe20008010010 */
[--C-:B------:R-:W-:Y:S02]  /*7200*/  HADD2.F32 R15, -RZ, R40.reuse.H0_H0 ;  /* 0x20000028ff0f7230 */ /* 0x100fe40000004100 */
[----:B------:R-:W-:Y:S01]  /*7210*/  FFMA.FTZ R13, R13, UR5, R16 ;  /* 0x000000050d0d7c23 */ /* 0x000fe20008010010 */
[----:B-1----:R-:W-:Y:S02]  /*7220*/  IMAD R17, R0, UR8, R19 ;  /* 0x0000000800117c24 */ /* 0x002fe4000f8e0213 */
[----:B------:R-:W-:Y:S01]  /*7230*/  FFMA.FTZ R14, R53, R12, -R14 ;  /* 0x0000000c350e7223 */ /* 0x000fe2000001080e */
[----:B------:R-:W-:Y:S02]  /*7240*/  HADD2.F32 R40, -RZ, R40.H1_H1 ;  /* 0x30000028ff287230 */ /* 0x000fe40000004100 */
[----:B------:R-:W-:Y:S01]  /*7250*/  FADD.FTZ R22, R15, -UR9 ;  /* 0x800000090f167e21 */ /* 0x000fe20008010000 */
[----:B------:R-:W-:Y:S01]  /*7260*/  FFMA.FTZ R18, R52, R41, -R13 ;  /* 0x0000002934127223 */ /* 0x000fe2000001080d */
[----:B---3--:R-:W-:-:S02]  /*7270*/  ISETP.GE.U32.AND P0, PT, R17, UR14, PT ;  /* 0x0000000e11007c0c */ /* 0x008fc4000bf06070 */
[----:B------:R-:W-:Y:S02]  /*7280*/  SHF.R.S32.HI R19, RZ, 0x1f, R17 ;  /* 0x0000001fff137819 */ /* 0x000fe40000011411 */
[----:B------:R-:W-:Y:S02]  /*7290*/  IADD3 R21, PT, PT, R17, 0x20, RZ ;  /* 0x0000002011157810 */ /* 0x000fe40007ffe0ff */
[----:B------:R-:W-:Y:S02]  /*72a0*/  ISETP.GE.AND.EX P0, PT, R19, UR15, PT, P0 ;  /* 0x0000000f13007c0c */ /* 0x000fe4000bf06300 */
[----:B------:R-:W-:Y:S02]  /*72b0*/  ISETP.GE.U32.AND P1, PT, R21, UR14, PT ;  /* 0x0000000e15007c0c */ /* 0x000fe4000bf26070 */
[----:B------:R-:W-:-:S04]  /*72c0*/  SHF.R.S32.HI R0, RZ, 0x1f, R21 ;  /* 0x0000001fff007819 */ /* 0x000fc80000011415 */
[----:B------:R-:W-:-:S05]  /*72d0*/  ISETP.GE.AND.EX P1, PT, R0, UR15, PT, P1 ;  /* 0x0000000f00007c0c */ /* 0x000fca000bf26310 */
[----:B------:R-:W-:Y:S08]  /*72e0*/  @P0 BRA `(.L_x_977) ;  /* 0x0000000000380947 */ /* 0x000ff00003800000 */
[----:B------:R-:W1:Y:S01]  /*72f0*/  LDCU.64 UR18, c[0x0][0x3f8] ;  /* 0x00007f00ff1277ac */ /* 0x000e620008000a00 */
[----:B------:R-:W-:Y:S01]  /*7300*/  MOV R12, R58 ;  /* 0x0000003a000c7202 */ /* 0x000fe20000000f00 */
[----:B------:R-:W-:Y:S01]  /*7310*/  FMUL.FTZ R18, R18, UR12 ;  /* 0x0000000c12127c20 */ /* 0x000fe20008410000 */
[----:B------:R-:W-:Y:S01]  /*7320*/  MOV R13, R61 ;  /* 0x0000003d000d7202 */ /* 0x000fe20000000f00 */
[----:B------:R-:W3:Y:S01]  /*7330*/  LDCU.64 UR16, c[0x0][0x380] ;  /* 0x00007000ff1077ac */ /* 0x000ee20008000a00 */
[----:B-1----:R-:W-:Y:S02]  /*7340*/  IMAD R20, R19, UR18, RZ ;  /* 0x0000001213147c24 */ /* 0x002fe4000f8e02ff */
[----:B------:R-:W-:Y:S01]  /*7350*/  FMUL.FTZ R19, R14, UR12 ;  /* 0x0000000c0e137c20 */ /* 0x000fe20008410000 */
[----:B------:R-:W-:-:S04]  /*7360*/  IMAD.WIDE.U32 R12, R17, UR18, R12 ;  /* 0x00000012110c7c25 */ /* 0x000fc8000f8e000c */
[----:B------:R-:W-:Y:S01]  /*7370*/  IMAD R15, R17, UR19, R20 ;  /* 0x00000013110f7c24 */ /* 0x000fe2000f8e0214 */
[----:B---3--:R-:W-:-:S04]  /*7380*/  LEA R14, P0, R12, UR16, 0x1 ;  /* 0x000000100c0e7c11 */ /* 0x008fc8000f8008ff */
[----:B------:R-:W-:Y:S02]  /*7390*/  IADD3 R15, PT, PT, R13, R15, RZ ;  /* 0x0000000f0d0f7210 */ /* 0x000fe40007ffe0ff */
[----:B------:R-:W-:Y:S02]  /*73a0*/  F2FP.F16.F32.PACK_AB R13, R18, R19 ;  /* 0x00000013120d723e */ /* 0x000fe400000000ff */
[----:B------:R-:W-:-:S05]  /*73b0*/  LEA.HI.X R15, R12, UR17, R15, 0x1, P0 ;  /* 0x000000110c0f7c11 */ /* 0x000fca00080f0c0f */
[----:B------:R1:W-:Y:S02]  /*73c0*/  STG.E desc[UR10][R14.64], R13 ;  /* 0x0000000d0e007986 */ /* 0x0003e4000c10190a */
.L_x_977:
[----:B------:R-:W-:Y:S05]  /*73d0*/  BSYNC.RECONVERGENT B0 ;  /* 0x0000000000007941 */ /* 0x000fea0003800200 */
.L_x_976:
[----:B-1----:R-:W-:Y:S01]  /*73e0*/  FMUL.FTZ R15, R22, UR12 ;  /* 0x0000000c160f7c20 */ /* 0x002fe20008410000 */
        /* <DEDUP_REMOVED lines=24> */
.L_x_978:
[----:B------:R-:W-:Y:S01]  /*7570*/  FFMA.FTZ R15, R27, UR5, R16 ;  /* 0x000000051b0f7c23 */ /* 0x000fe20008010010 */
[----:B------:R-:W-:Y:S01]  /*7580*/  BSSY.RECONVERGENT B0, `(.L_x_979) ;  /* 0x0000014000007945 */ /* 0x000fe20003800200 */
[----:B------:R-:W-:Y:S01]  /*7590*/  FFMA.FTZ R14, R53, R13, -R12 ;  /* 0x0000000d350e7223 */ /* 0x000fe2000001080c */
[C---:B------:R-:W-:Y:S01]  /*75a0*/  IADD3 R23, PT, PT, R17.reuse, 0x40, RZ ;  /* 0x0000004011177810 */ /* 0x040fe20007ffe0ff */
[----:B------:R-:W-:Y:S01]  /*75b0*/  FFMA.FTZ R15, R52, R39, -R15 ;  /* 0x00000027340f7223 */ /* 0x000fe2000001080f */
[----:B------:R-:W-:Y:S01]  /*75c0*/  IADD3 R19, PT, PT, R17, 0x60, RZ ;  /* 0x0000006011137810 */ /* 0x000fe20007ffe0ff */
[----:B------:R-:W-:Y:S06]  /*75d0*/  @P1 BRA `(.L_x_980) ;  /* 0x0000000000381947 */ /* 0x000fec0003800000 */
[----:B------:R-:W1:Y:S01]  /*75e0*/  LDCU.64 UR16, c[0x0][0x3f8] ;  /* 0x00007f00ff1077ac */ /* 0x000e620008000a00 */
[----:B------:R-:W-:Y:S02]  /*75f0*/  MOV R12, R58 ;  /* 0x0000003a000c7202 */ /* 0x000fe40000000f00 */
[----:B------:R-:W-:Y:S01]  /*7600*/  MOV R13, R61 ;  /* 0x0000003d000d7202 */ /* 0x000fe20000000f00 */
[----:B------:R-:W3:Y:S01]  /*7610*/  LDCU.64 UR18, c[0x0][0x380] ;  /* 0x00007000ff1277ac */ /* 0x000ee20008000a00 */
[----:B-1----:R-:W-:Y:S02]  /*7620*/  IMAD R0, R0, UR16, RZ ;  /* 0x0000001000007c24 */ /* 0x002fe4000f8e02ff */
[----:B------:R-:W-:-:S04]  /*7630*/  IMAD.WIDE.U32 R12, R21, UR16, R12 ;  /* 0x00000010150c7c25 */ /* 0x000fc8000f8e000c */
[----:B------:R-:W-:Y:S02]  /*7640*/  IMAD R25, R21, UR17, R0 ;  /* 0x0000001115197c24 */ /* 0x000fe4000f8e0200 */
[----:B------:R-:W-:Y:S01]  /*7650*/  FMUL.FTZ R21, R14, UR12 ;  /* 0x0000000c0e157c20 */ /* 0x000fe20008410000 */
[----:B------:R-:W-:Y:S01]  /*7660*/  FMUL.FTZ R0, R15, UR12 ;  /* 0x0000000c0f007c20 */ /* 0x000fe20008410000 */
[----:B---3--:R-:W-:Y:S02]  /*7670*/  LEA R14, P0, R12, UR18, 0x1 ;  /* 0x000000120c0e7c11 */ /* 0x008fe4000f8008ff */
[----:B------:R-:W-:Y:S02]  /*7680*/  IADD3 R25, PT, PT, R13, R25, RZ ;  /* 0x000000190d197210 */ /* 0x000fe40007ffe0ff */
[----:B------:R-:W-:Y:S02]  /*7690*/  F2FP.F16.F32.PACK_AB R13, R0, R21 ;  /* 0x00000015000d723e */ /* 0x000fe400000000ff */
[----:B------:R-:W-:-:S05]  /*76a0*/  LEA.HI.X R15, R12, UR19, R25, 0x1, P0 ;  /* 0x000000130c0f7c11 */ /* 0x000fca00080f0c19 */
[----:B------:R1:W-:Y:S02]  /*76b0*/  STG.E desc[UR10][R14.64], R13 ;  /* 0x0000000d0e007986 */ /* 0x0003e4000c10190a */
.L_x_980:
[----:B------:R-:W-:Y:S05]  /*76c0*/  BSYNC.RECONVERGENT B0 ;  /* 0x0000000000007941 */ /* 0x000fea0003800200 */
.L_x_979:
[--C-:B-1----:R-:W-:Y:S01]  /*76d0*/  HADD2.F32 R13, -RZ, R38.reuse.H0_H0 ;  /* 0x20000026ff0d7230 */ /* 0x102fe20000004100 */
        /* <DEDUP_REMOVED lines=34> */
.L_x_981:
[----:B------:R-:W-:Y:S01]  /*7900*/  FFMA.FTZ R21, R21, UR5, R16 ;  /* 0x0000000515157c23 */ /* 0x000fe20008010010 */
[----:B------:R-:W-:Y:S01]  /*7910*/  BSSY.RECONVERGENT B0, `(.L_x_982) ;  /* 0x0000014000007945 */ /* 0x000fe20003800200 */
[----:B------:R-:W-:Y:S01]  /*7920*/  FFMA.FTZ R14, R53, R15, -R14 ;  /* 0x0000000f350e7223 */ /* 0x000fe2000001080e */
[----:B------:R-:W-:Y:S02]  /*7930*/  HADD2.F32 R36, -RZ, R36.H1_H1 ;  /* 0x30000024ff247230 */ /* 0x000fe40000004100 */
[----:B------:R-:W-:Y:S01]  /*7940*/  FADD.FTZ R22, R13, -UR9 ;  /* 0x800000090d167e21 */ /* 0x000fe20008010000 */
[----:B------:R-:W-:Y:S01]  /*7950*/  FFMA.FTZ R18, R52, R37, -R21 ;  /* 0x0000002534127223 */ /* 0x000fe20000010815 */
[----:B------:R-:W-:Y:S06]  /*7960*/  @P0 BRA `(.L_x_983) ;  /* 0x0000000000380947 */ /* 0x000fec0003800000 */
[----:B------:R-:W1:Y:S01]  /*7970*/  LDCU.64 UR16, c[0x0][0x3f8] ;  /* 0x00007f00ff1077ac */ /* 0x000e620008000a00 */
[----:B------:R-:W-:Y:S01]  /*7980*/  MOV R13, R61 ;  /* 0x0000003d000d7202 */ /* 0x000fe20000000f00 */
[----:B------:R-:W-:Y:S01]  /*7990*/  FMUL.FTZ R21, R14, UR12 ;  /* 0x0000000c0e157c20 */ /* 0x000fe20008410000 */
[----:B------:R-:W-:Y:S01]  /*79a0*/  FMUL.FTZ R18, R18, UR12 ;  /* 0x0000000c12127c20 */ /* 0x000fe20008410000 */
[----:B------:R-:W3:Y:S01]  /*79b0*/  LDCU.64 UR18, c[0x0][0x380] ;  /* 0x00007000ff1277ac */ /* 0x000ee20008000a00 */
[----:B-1----:R-:W-:Y:S01]  /*79c0*/  IMAD R20, R12, UR16, RZ ;  /* 0x000000100c147c24 */ /* 0x002fe2000f8e02ff */
[----:B------:R-:W-:-:S05]  /*79d0*/  MOV R12, R58 ;  /* 0x0000003a000c7202 */ /* 0x000fca0000000f00 */
[----:B------:R-:W-:-:S04]  /*79e0*/  IMAD.WIDE.U32 R12, R23, UR16, R12 ;  /* 0x00000010170c7c25 */ /* 0x000fc8000f8e000c */
[----:B------:R-:W-:Y:S01]  /*79f0*/  IMAD R23, R23, UR17, R20 ;  /* 0x0000001117177c24 */ /* 0x000fe2000f8e0214 */
[----:B---3--:R-:W-:-:S04]  /*7a00*/  LEA R14, P0, R12, UR18, 0x1 ;  /* 0x000000120c0e7c11 */ /* 0x008fc8000f8008ff */
[----:B------:R-:W-:Y:S02]  /*7a10*/  IADD3 R23, PT, PT, R13, R23, RZ ;  /* 0x000000170d177210 */ /* 0x000fe40007ffe0ff */
[----:B------:R-:W-:Y:S02]  /*7a20*/  F2FP.F16.F32.PACK_AB R13, R18, R21 ;  /* 0x00000015120d723e */ /* 0x000fe400000000ff */
[----:B------:R-:W-:-:S05]  /*7a30*/  LEA.HI.X R15, R12, UR19, R23, 0x1, P0 ;  /* 0x000000130c0f7c11 */ /* 0x000fca00080f0c17 */
[----:B------:R1:W-:Y:S02]  /*7a40*/  STG.E desc[UR10][R14.64], R13 ;  /* 0x0000000d0e007986 */ /* 0x0003e4000c10190a */
.L_x_983:
[----:B------:R-:W-:Y:S05]  /*7a50*/  BSYNC.RECONVERGENT B0 ;  /* 0x0000000000007941 */ /* 0x000fea0003800200 */
.L_x_982:
[----:B-1----:R-:W-:Y:S01]  /*7a60*/  FMUL.FTZ R13, R22, UR12 ;  /* 0x0000000c160d7c20 */ /* 0x002fe20008410000 */
[----:B------:R-:W-:Y:S01]  /*7a70*/  FADD.FTZ R36, R36, -UR9 ;  /* 0x8000000924247e21 */ /* 0x000fe20008010000 */
[--C-:B------:R-:W-:Y:S02]  /*7a80*/  HADD2.F32 R12, -RZ, R35.reuse.H0_H0 ;  /* 0x20000023ff0c7230 */ /* 0x100fe40000004100 */
[----:B------:R-:W-:Y:S02]  /*7a90*/  HADD2.F32 R35, -RZ, R35.H1_H1 ;  /* 0x30000023ff237230 */ /* 0x000fe40000004100 */
[----:B--2---:R-:W-:Y:S01]  /*7aa0*/  FFMA.FTZ R26, R13, UR5, R16 ;  /* 0x000000050d1a7c23 */ /* 0x004fe20008010010 */
[----:B------:R-:W-:Y:S01]  /*7ab0*/  FMUL.FTZ R25, R36, UR12 ;  /* 0x0000000c24197c20 */ /* 0x000fe20008410000 */
        /* <DEDUP_REMOVED lines=19> */
.L_x_984:
        /* <DEDUP_REMOVED lines=10> */
[----:B------:R-:W2:Y:S01]  /*7c90*/  LDCU.64 UR18, c[0x0][0x380] ;  /* 0x00007000ff1277ac */ /* 0x000ea20008000a00 */
[----:B-1----:R-:W-:Y:S02]  /*7ca0*/  IMAD R0, R0, UR16, RZ ;  /* 0x0000001000007c24 */ /* 0x002fe4000f8e02ff */
[----:B------:R-:W-:-:S04]  /*7cb0*/  IMAD.WIDE.U32 R12, R19, UR16, R12 ;  /* 0x00000010130c7c25 */ /* 0x000fc8000f8e000c */
[----:B------:R-:W-:Y:S02]  /*7cc0*/  IMAD R15, R19, UR17, R0 ;  /* 0x00000011130f7c24 */ /* 0x000fe4000f8e0200 */
[----:B------:R-:W-:Y:S01]  /*7cd0*/  FMUL.FTZ R19, R26, UR12 ;  /* 0x0000000c1a137c20 */ /* 0x000fe20008410000 */
[----:B------:R-:W-:Y:S01]  /*7ce0*/  FMUL.FTZ R0, R35, UR12 ;  /* 0x0000000c23007c20 */ /* 0x000fe20008410000 */
[----:B--2---:R-:W-:Y:S02]  /*7cf0*/  LEA R14, P0, R12, UR18, 0x1 ;  /* 0x000000120c0e7c11 */ /* 0x004fe4000f8008ff */
[----:B------:R-:W-:Y:S02]  /*7d00*/  IADD3 R15, PT, PT, R13, R15, RZ ;  /* 0x0000000f0d0f7210 */ /* 0x000fe40007ffe0ff */
[----:B------:R-:W-:Y:S02]  /*7d10*/  F2FP.F16.F32.PACK_AB R13, R0, R19 ;  /* 0x00000013000d723e */ /* 0x000fe400000000ff */
[----:B------:R-:W-:-:S05]  /*7d20*/  LEA.HI.X R15, R12, UR19, R15, 0x1, P0 ;  /* 0x000000130c0f7c11 */ /* 0x000fca00080f0c0f */
[----:B------:R1:W-:Y:S02]  /*7d30*/  STG.E desc[UR10][R14.64], R13 ;  /* 0x0000000d0e007986 */ /* 0x0003e4000c10190a */
.L_x_986:
[----:B------:R-:W-:Y:S05]  /*7d40*/  BSYNC.RECONVERGENT B0 ;  /* 0x0000000000007941 */ /* 0x000fea0003800200 */
.L_x_985:
        /* <DEDUP_REMOVED lines=14> */
[----:B0-----:R-:W-:Y:S01]  /*7e30*/  FFMA.FTZ R28, R15, UR5, R16 ;  /* 0x000000050f1c7c23 */ /* 0x001fe20008010010 */
        /* <DEDUP_REMOVED lines=20> */
.L_x_987:
        /* <DEDUP_REMOVED lines=21> */
.L_x_989:
[----:B------:R-:W-:Y:S05]  /*80d0*/  BSYNC.RECONVERGENT B0 ;  /* 0x0000000000007941 */ /* 0x000fea0003800200 */
.L_x_988:
        /* <DEDUP_REMOVED lines=25> */
.L_x_990:
[----:B------:R-:W-:Y:S01]  /*8270*/  FFMA.FTZ R13, R25, UR5, R16 ;  /* 0x00000005190d7c23 */ /* 0x000fe20008010010 */
[----:B------:R-:W-:Y:S01]  /*8280*/  BSSY.RECONVERGENT B0, `(.L_x_991) ;  /* 0x0000014000007945 */ /* 0x000fe20003800200 */
[----:B------:R-:W-:Y:S01]  /*8290*/  FFMA.FTZ R26, R53, R12, -R26 ;  /* 0x0000000c351a7223 */ /* 0x000fe2000001081a */
[C---:B------:R-:W-:Y:S01]  /*82a0*/  IADD3 R19, PT, PT, R17.reuse, 0xc0, RZ ;  /* 0x000000c011137810 */ /* 0x040fe20007ffe0ff */
        /* <DEDUP_REMOVED lines=17> */
.L_x_992:
[----:B------:R-:W-:Y:S05]  /*83c0*/  BSYNC.RECONVERGENT B0 ;  /* 0x0000000000007941 */ /* 0x000fea0003800200 */
.L_x_991:
[--C-:B0-----:R-:W-:Y:S01]  /*83d0*/  HADD2.F32 R13, -RZ, R30.reuse.H0_H0 ;  /* 0x2000001eff0d7230 */ /* 0x101fe20000004100 */
[----:B------:R-:W-:Y:S01]  /*83e0*/  ISETP.GE.U32.AND P0, PT, R19, UR14, PT ;  /* 0x0000000e13007c0c */ /* 0x000fe2000bf06070 */
[----:B------:R-:W-:Y:S01]  /*83f0*/  HADD2.F32 R30, -RZ, R30.H1_H1 ;  /* 0x3000001eff1e7230 */ /* 0x000fe20000004100 */
[----:B------:R-:W-:Y:S01]  /*8400*/  ISETP.GE.U32.AND P1, PT, R18, UR14, PT ;  /* 0x0000000e12007c0c */ /* 0x000fe2000bf26070 */
[--C-:B------:R-:W-:Y:S02]  /*8410*/  HADD2.F32 R14, -RZ, R11.reuse.H0_H0 ;  /* 0x2000000bff0e7230 */ /* 0x100fe40000004100 */
[----:B------:R-:W-:Y:S01]  /*8420*/  FADD.FTZ R13, R13, -UR9 ;  /* 0x800000090d0d7e21 */ /* 0x000fe20008010000 */
[----:B------:R-:W-:Y:S01]  /*8430*/  SHF.R.S32.HI R12, RZ, 0x1f, R19 ;  /* 0x0000001fff0c7819 */ /* 0x000fe20000011413 */
[----:B------:R-:W-:Y:S01]  /*8440*/  HADD2.F32 R11, -RZ, R11.H1_H1 ;  /* 0x3000000bff0b7230 */ /* 0x000fe20000004100 */
[----:B------:R-:W-:Y:S01]  /*8450*/  SHF.R.S32.HI R0, RZ, 0x1f, R18 ;  /* 0x0000001fff007819 */ /* 0x000fe20000011412 */
[----:B------:R-:W-:Y:S01]  /*8460*/  FMUL.FTZ R15, R13, UR12 ;  /* 0x0000000c0d0f7c20 */ /* 0x000fe20008410000 */
[----:B------:R-:W-:Y:S01]  /*8470*/  FADD.FTZ R13, R30, -UR9 ;  /* 0x800000091e0d7e21 */ /* 0x000fe20008010000 */
[----:B------:R-:W-:Y:S01]  /*8480*/  ISETP.GE.AND.EX P0, PT, R12, UR15, PT, P0 ;  /* 0x0000000f0c007c0c */ /* 0x000fe2000bf06300 */
[----:B------:R-:W-:Y:S01]  /*8490*/  HADD2.F32 R27, -RZ, R2.H0_H0 ;  /* 0x20000002ff1b7230 */ /* 0x000fe20000004100 */
        /* <DEDUP_REMOVED lines=22> */
.L_x_993:
[----:B------:R-:W-:Y:S01]  /*8600*/  FFMA.FTZ R13, R25, UR5, R16 ;  /* 0x00000005190d7c23 */ /* 0x000fe20008010010 */
[----:B------:R-:W-:Y:S01]  /*8610*/  BSSY.RECONVERGENT B0, `(.L_x_994) ;  /* 0x0000014000007945 */ /* 0x000fe20003800200 */
[----:B------:R-:W-:Y:S02]  /*8620*/  HADD2.F32 R20, -RZ, R2.H1_H1 ;  /* 0x30000002ff147230 */ /* 0x000fe40000004100 */
[----:B------:R-:W-:Y:S01]  /*8630*/  FFMA.FTZ R30, R53, R14, -R30 ;  /* 0x0000000e351e7223 */ /* 0x000fe2000001081e */
[----:B------:R-:W-:Y:S01]  /*8640*/  FADD.FTZ R27, R27, -UR9 ;  /* 0x800000091b1b7e21 */ /* 0x000fe20008010000 */
[----:B------:R-:W-:Y:S01]  /*8650*/  FFMA.FTZ R2, R52, R11, -R13 ;  /* 0x0000000b34027223 */ /* 0x000fe2000001080d */
[----:B------:R-:W-:Y:S06]  /*8660*/  @P0 BRA `(.L_x_995) ;  /* 0x0000000000380947 */ /* 0x000fec0003800000 */
[----:B------:R-:W0:Y:S01]  /*8670*/  LDCU.64 UR16, c[0x0][0x3f8] ;  /* 0x00007f00ff1077ac */ /* 0x000e220008000a00 */
[----:B------:R-:W-:Y:S01]  /*8680*/  MOV R13, R61 ;  /* 0x0000003d000d7202 */ /* 0x000fe20000000f00 */
[----:B------:R-:W-:Y:S01]  /*8690*/  FMUL.FTZ R11, R30, UR12 ;  /* 0x0000000c1e0b7c20 */ /* 0x000fe20008410000 */
[----:B------:R-:W-:Y:S01]  /*86a0*/  FMUL.FTZ R2, R2, UR12 ;  /* 0x0000000c02027c20 */ /* 0x000fe20008410000 */
[----:B------:R-:W1:Y:S04]  /*86b0*/  LDCU.64 UR18, c[0x0][0x380] ;  /* 0x00007000ff1277ac */ /* 0x000e680008000a00 */
[----:B------:R-:W-:Y:S01]  /*86c0*/  F2FP.F16.F32.PACK_AB R11, R2, R11 ;  /* 0x0000000b020b723e */ /* 0x000fe200000000ff */
[----:B0-----:R-:W-:Y:S01]  /*86d0*/  IMAD R14, R12, UR16, RZ ;  /* 0x000000100c0e7c24 */ /* 0x001fe2000f8e02ff */
[----:B------:R-:W-:-:S05]  /*86e0*/  MOV R12, R58 ;  /* 0x0000003a000c7202 */ /* 0x000fca0000000f00 */
[----:B------:R-:W-:-:S04]  /*86f0*/  IMAD.WIDE.U32 R12, R19, UR16, R12 ;  /* 0x00000010130c7c25 */ /* 0x000fc8000f8e000c */
[----:B------:R-:W-:Y:S01]  /*8700*/  IMAD R19, R19, UR17, R14 ;  /* 0x0000001113137c24 */ /* 0x000fe2000f8e020e */
[----:B-1----:R-:W-:-:S04]  /*8710*/  LEA R14, P0, R12, UR18, 0x1 ;  /* 0x000000120c0e7c11 */ /* 0x002fc8000f8008ff */
[----:B------:R-:W-:-:S04]  /*8720*/  IADD3 R19, PT, PT, R13, R19, RZ ;  /* 0x000000130d137210 */ /* 0x000fc80007ffe0ff */
[----:B------:R-:W-:-:S05]  /*8730*/  LEA.HI.X R15, R12, UR19, R19, 0x1, P0 ;  /* 0x000000130c0f7c11 */ /* 0x000fca00080f0c13 */
[----:B------:R0:W-:Y:S02]  /*8740*/  STG.E desc[UR10][R14.64], R11 ;  /* 0x0000000b0e007986 */ /* 0x0001e4000c10190a */
.L_x_995:
[----:B------:R-:W-:Y:S05]  /*8750*/  BSYNC.RECONVERGENT B0 ;  /* 0x0000000000007941 */ /* 0x000fea0003800200 */
.L_x_994:
[----:B------:R-:W-:Y:S01]  /*8760*/  FMUL.FTZ R27, R27, UR12 ;  /* 0x0000000c1b1b7c20 */ /* 0x000fe20008410000 */
[----:B------:R-:W-:Y:S01]  /*8770*/  FADD.FTZ R20, R20, -UR9 ;  /* 0x8000000914147e21 */ /* 0x000fe20008010000 */
[--C-:B------:R-:W-:Y:S02]  /*8780*/  HADD2.F32 R2, -RZ, R3.reuse.H0_H0 ;  /* 0x20000003ff027230 */ /* 0x100fe40000004100 */
[----:B------:R-:W-:Y:S02]  /*8790*/  HADD2.F32 R3, -RZ, R3.H1_H1 ;  /* 0x30000003ff037230 */ /* 0x000fe40000004100 */
[----:B------:R-:W-:Y:S01]  /*87a0*/  FFMA.FTZ R24, R27, UR5, R16 ;  /* 0x000000051b187c23 */ /* 0x000fe20008010010 */
[----:B------:R-:W-:Y:S01]  /*87b0*/  FMUL.FTZ R23, R20, UR12 ;  /* 0x0000000c14177c20 */ /* 0x000fe20008410000 */
[----:B------:R-:W-:Y:S06]  /*87c0*/  BRA.U !UP0, `(.L_x_996) ;  /* 0x0000000108487547 */ /* 0x000fec000b800000 */
[----:B------:R-:W-:Y:S01]  /*87d0*/  FFMA.FTZ R12, R52, R23, R55 ;  /* 0x00000017340c7223 */ /* 0x000fe20000010037 */
[----:B0-----:R-:W-:-:S03]  /*87e0*/  FFMA.FTZ R11, R53, R27, R54 ;  /* 0x0000001b350b7223 */ /* 0x001fc60000010036 */
        /* <DEDUP_REMOVED lines=16> */
.L_x_996:
[----:B------:R-:W-:Y:S01]  /*88f0*/  FFMA.FTZ R13, R23, UR5, R16 ;  /* 0x00000005170d7c23 */ /* 0x000fe20008010010 */
[----:B------:R-:W-:Y:S01]  /*8900*/  BSSY.RECONVERGENT B0, `(.L_x_997) ;  /* 0x0000014000007945 */ /* 0x000fe20003800200 */
[----:B------:R-:W-:Y:S01]  /*8910*/  FFMA.FTZ R24, R53, R2, -R24 ;  /* 0x0000000235187223 */ /* 0x000fe20000010818 */
[C---:B------:R-:W-:Y:S01]  /*8920*/  IADD3 R12, PT, PT, R17.reuse, 0x100, RZ ;  /* 0x00000100110c7810 */ /* 0x040fe20007ffe0ff */
[----:B0-----:R-:W-:Y:S01]  /*8930*/  FFMA.FTZ R14, R52, R3, -R13 ;  /* 0x00000003340e7223 */ /* 0x001fe2000001080d */
        /* <DEDUP_REMOVED lines=16> */
.L_x_998:
[----:B------:R-:W-:Y:S05]  /*8a40*/  BSYNC.RECONVERGENT B0 ;  /* 0x0000000000007941 */ /* 0x000fea0003800200 */
.L_x_997:
[--C-:B------:R-:W-:Y:S01]  /*8a50*/  HADD2.F32 R2, -RZ, R4.reuse.H0_H0 ;  /* 0x20000004ff027230 */ /* 0x100fe20000004100 */
[----:B------:R-:W-:Y:S01]  /*8a60*/  ISETP.GE.U32.AND P0, PT, R12, UR14, PT ;  /* 0x0000000e0c007c0c */ /* 0x000fe2000bf06070 */
[----:B------:R-:W-:Y:S01]  /*8a70*/  HADD2.F32 R4, -RZ, R4.H1_H1 ;  /* 0x30000004ff047230 */ /* 0x000fe20000004100 */
[----:B------:R-:W-:Y:S01]  /*8a80*/  ISETP.GE.U32.AND P1, PT, R11, UR14, PT ;  /* 0x0000000e0b007c0c */ /* 0x000fe2000bf26070 */
[----:B------:R-:W-:Y:S02]  /*8a90*/  HADD2.F32 R26, -RZ, R6.H0_H0 ;  /* 0x20000006ff1a7230 */ /* 0x000fe40000004100 */
[----:B0-----:R-:W-:Y:S01]  /*8aa0*/  FADD.FTZ R3, R2, -UR9 ;  /* 0x8000000902037e21 */ /* 0x001fe20008010000 */
        /* <DEDUP_REMOVED lines=29> */
.L_x_999:
        /* <DEDUP_REMOVED lines=21> */
.L_x_1001:
[----:B------:R-:W-:Y:S05]  /*8dd0*/  BSYNC.RECONVERGENT B0 ;  /* 0x0000000000007941 */ /* 0x000fea0003800200 */
.L_x_1000:
        /* <DEDUP_REMOVED lines=25> */
.L_x_1002:
        /* <DEDUP_REMOVED lines=21> */
.L_x_1004:
[----:B------:R-:W-:Y:S05]  /*90c0*/  BSYNC.RECONVERGENT B0 ;  /* 0x0000000000007941 */ /* 0x000fea0003800200 */
.L_x_1003:
        /* <DEDUP_REMOVED lines=35> */
.L_x_1005:
        /* <DEDUP_REMOVED lines=21> */
.L_x_1007:
[----:B------:R-:W-:Y:S05]  /*9450*/  BSYNC.RECONVERGENT B0 ;  /* 0x0000000000007941 */ /* 0x000fea0003800200 */
.L_x_1006:
        /* <DEDUP_REMOVED lines=25> */
.L_x_1008:
        /* <DEDUP_REMOVED lines=21> */
.L_x_1010:
[----:B------:R-:W-:Y:S05]  /*9740*/  BSYNC.RECONVERGENT B0 ;  /* 0x0000000000007941 */ /* 0x000fea0003800200 */
.L_x_1009:
        /* <DEDUP_REMOVED lines=35> */
.L_x_1011:
        /* <DEDUP_REMOVED lines=21> */
.L_x_1013:
[----:B------:R-:W-:Y:S05]  /*9ad0*/  BSYNC.RECONVERGENT B0 ;  /* 0x0000000000007941 */ /* 0x000fea0003800200 */
.L_x_1012:
        /* <DEDUP_REMOVED lines=25> */
.L_x_1014:
        /* <DEDUP_REMOVED lines=21> */
.L_x_1016:
[----:B------:R-:W-:Y:S05]  /*9dc0*/  BSYNC.RECONVERGENT B0 ;  /* 0x0000000000007941 */ /* 0x000fea0003800200 */
.L_x_1015:
[----:B------:R-:W-:Y:S01]  /*9dd0*/  IADD3 R15, PT, PT, R17, 0x1c0, RZ ;  /* 0x000001c0110f7810 */ /* 0x000fe20007ffe0ff */
[----:B------:R-:W-:Y:S01]  /*9de0*/  FADD.FTZ R6, R6, -UR9 ;  /* 0x8000000906067e21 */ /* 0x000fe20008010000 */
[----:B------:R-:W-:Y:S01]  /*9df0*/  FADD.FTZ R48, R48, -UR9 ;  /* 0x8000000930307e21 */ /* 0x000fe20008010000 */
[--C-:B------:R-:W-:Y:S01]  /*9e00*/  HADD2.F32 R0, -RZ, R51.reuse.H0_H0 ;  /* 0x20000033ff007230 */ /* 0x100fe20000004100 */
[----:B------:R-:W-:Y:S01]  /*9e10*/  ISETP.GE.U32.AND P0, PT, R15, UR14, PT ;  /* 0x0000000e0f007c0c */ /* 0x000fe2000bf06070 */
[--C-:B------:R-:W-:Y:S02]  /*9e20*/  HADD2.F32 R14, -RZ, R50.reuse.H0_H0 ;  /* 0x20000032ff0e7230 */ /* 0x100fe40000004100 */
[----:B------:R-:W-:Y:S01]  /*9e30*/  FMUL.FTZ R11, R6, UR12 ;  /* 0x0000000c060b7c20 */ /* 0x000fe20008410000 */
[----:B------:R-:W-:Y:S01]  /*9e40*/  HADD2.F32 R51, -RZ, R51.H1_H1 ;  /* 0x30000033ff337230 */ /* 0x000fe20000004100 */
[----:B------:R-:W-:Y:S01]  /*9e50*/  IADD3 R17, PT, PT, R17, 0x1e0, RZ ;  /* 0x000001e011117810 */ /* 0x000fe20007ffe0ff */
[----:B------:R-:W-:Y:S01]  /*9e60*/  HADD2.F32 R50, -RZ, R50.H1_H1 ;  /* 0x30000032ff327230 */ /* 0x000fe20000004100 */
[----:B------:R-:W-:Y:S01]  /*9e70*/  SHF.R.S32.HI R12, RZ, 0x1f, R15 ;  /* 0x0000001fff0c7819 */ /* 0x000fe2000001140f */
[----:B------:R-:W-:Y:S01]  /*9e80*/  FMUL.FTZ R13, R48, UR12 ;  /* 0x0000000c300d7c20 */ /* 0x000fe20008410000 */
[----:B------:R-:W-:Y:S06]  /*9e90*/  BRA.U !UP0, `(.L_x_1017) ;  /* 0x0000000108487547 */ /* 0x000fec000b800000 */
        /* <DEDUP_REMOVED lines=18> */
.L_x_1017:
[----:B------:R-:W-:Y:S01]  /*9fc0*/  ISETP.GE.AND.EX P0, PT, R12, UR15, PT, P0 ;  /* 0x0000000f0c007c0c */ /* 0x000fe2000bf06300 */
[--C-:B0-----:R-:W-:Y:S01]  /*9fd0*/  FFMA.FTZ R2, R11, UR5, R16.reuse ;  /* 0x000000050b027c23 */ /* 0x101fe20008010010 */
        /* <DEDUP_REMOVED lines=24> */
.L_x_1019:
[----:B------:R-:W-:Y:S05]  /*a160*/  BSYNC.RECONVERGENT B0 ;  /* 0x0000000000007941 */ /* 0x000fea0003800200 */
.L_x_1018:
[--C-:B------:R-:W-:Y:S02]  /*a170*/  HADD2.F32 R0, -RZ, R49.reuse.H0_H0 ;  /* 0x20000031ff007230 */ /* 0x100fe40000004100 */
[--C-:B------:R-:W-:Y:S01]  /*a180*/  FFMA.FTZ R10, R11, UR5, R16.reuse ;  /* 0x000000050b0a7c23 */ /* 0x100fe20008010010 */
[----:B------:R-:W-:Y:S01]  /*a190*/  FFMA.FTZ R9, R13, UR5, R16 ;  /* 0x000000050d097c23 */ /* 0x000fe20008010010 */
[----:B------:R-:W-:Y:S01]  /*a1a0*/  SHF.R.S32.HI R12, RZ, 0x1f, R17 ;  /* 0x0000001fff0c7819 */ /* 0x000fe20000011411 */
        /* <DEDUP_REMOVED lines=20> */
.L_x_1020:
[----:B------:R-:W-:Y:S01]  /*a2f0*/  ISETP.GE.AND.EX P1, PT, R12, UR15, PT, P1 ;  /* 0x0000000f0c007c0c */ /* 0x000fe2000bf26310 */
[----:B------:R-:W-:Y:S01]  /*a300*/  FFMA.FTZ R10, R53, R0, -R10 ;  /* 0x00000000350a7223 */ /* 0x000fe2000001080a */
[----:B------:R-:W-:Y:S01]  /*a310*/  FFMA.FTZ R9, R52, R49, -R9 ;  /* 0x0000003134097223 */ /* 0x000fe20000010809 */
[----:B------:R-:W-:Y:S02]  /*a320*/  BSSY.RECONVERGENT B0, `(.L_x_1021) ;  /* 0x000000f000007945 */ /* 0x000fe40003800200 */
[----:B0-----:R-:W-:Y:S01]  /*a330*/  FMUL.FTZ R5, R10, UR12 ;  /* 0x0000000c0a057c20 */ /* 0x001fe20008410000 */
        /* <DEDUP_REMOVED lines=13> */
.L_x_1022:
[----:B------:R-:W-:Y:S05]  /*a410*/  BSYNC.RECONVERGENT B0 ;  /* 0x0000000000007941 */ /* 0x000fea0003800200 */
.L_x_1021:
[----:B------:R-:W1:Y:S01]  /*a420*/  LDCU UR5, c[0x0][0x410] ;  /* 0x00008200ff0577ac */ /* 0x000e620008000800 */
[----:B------:R-:W1:Y:S01]  /*a430*/  LDCU UR8, c[0x0][0x3e0] ;  /* 0x00007c00ff0877ac */ /* 0x000e620008000800 */
[----:B------:R-:W-:Y:S02]  /*a440*/  UIADD3 UR6, UPT, UPT, UR7, UR6, URZ ;  /* 0x0000000607067290 */ /* 0x000fe4000fffe0ff */
[----:B------:R-:W-:Y:S02]  /*a450*/  UIADD3 UR4, UPT, UPT, UR4, 0x1, URZ ;  /* 0x0000000104047890 */ /* 0x000fe4000fffe0ff */
[----:B-1----:R-:W-:-:S04]  /*a460*/  UIMAD UR5, UR5, UR8, URZ ;  /* 0x00000008050572a4 */ /* 0x002fc8000f8e02ff */
[----:B------:R-:W-:-:S09]  /*a470*/  UISETP.GE.AND UP0, UPT, UR6, UR5, UPT ;  /* 0x000000050600728c */ /* 0x000fd2000bf06270 */
[----:B------:R-:W-:Y:S05]  /*a480*/  BRA.U !UP0, `(.L_x_1023) ;  /* 0xffffff5d08007547 */ /* 0x000fea000b83ffff */
.L_x_956:
        /* <DEDUP_REMOVED lines=16> */
.L_x_1025:
[----:B------:R-:W-:Y:S05]  /*a590*/  BSYNC.RECONVERGENT B0 ;  /* 0x0000000000007941 */ /* 0x000fea0003800200 */
.L_x_1024:
        /* <DEDUP_REMOVED lines=11> */
.L_x_1027:
[----:B------:R-:W2:Y:S04]  /*a650*/  LDG.E.STRONG.GPU R5, desc[UR10][R2.64] ;  /* 0x0000000a02057981 */ /* 0x000ea8000c1ef900 */
[----:B--2---:R-:W-:Y:S01]  /*a660*/  CCTL.IVALL ;  /* 0x00000000ff00798f */ /* 0x004fe20002000000 */
[----:B------:R-:W-:Y:S05]  /*a670*/  YIELD ;  /* 0x0000000000007946 */ /* 0x000fea0003800000 */
[----:B------:R-:W-:-:S13]  /*a680*/  ISETP.NE.AND P0, PT, R5, R0, PT ;  /* 0x000000000500720c */ /* 0x000fda0003f05270 */
[----:B------:R-:W-:Y:S05]  /*a690*/  @P0 BRA `(.L_x_1027) ;  /* 0xfffffffc00ec0947 */ /* 0x000fea000383ffff */
.L_x_1026:
        /* <DEDUP_REMOVED lines=61> */
.L_x_1030:
        /* <DEDUP_REMOVED lines=31> */
.L_x_1029:
[----:B------:R-:W-:Y:S05]  /*ac60*/  BSYNC.RECONVERGENT B0 ;  /* 0x0000000000007941 */ /* 0x000fea0003800200 */
.L_x_1028:
        /* <DEDUP_REMOVED lines=10> */
.L_x_1031:
        /* <DEDUP_REMOVED lines=87> */
.L_x_1032:
        /* <DEDUP_REMOVED lines=16> */
.L_x_3426:


//--------------------- .text._Z35group_norm_nhwc_bwd_one_pass_kernelI11Fp16IOFp16WLi64ELi32ELi512EEv26Group_norm_nhwc_bwd_params --------------------------
	.section	.text._Z35group_norm_nhwc_bwd_one_pass_kernelI11Fp16IOFp16WLi64ELi32ELi512EEv26Group_norm_nhwc_bwd_params,"ax",@progbits
	.align	128
        .global         _Z35group_norm_nhwc_bwd_one_pass_kernelI11Fp16IOFp16WLi64ELi32ELi512EEv26Group_norm_nhwc_bwd_params
        .type           _Z35group_norm_nhwc_bwd_one_pass_kernelI11Fp16IOFp16WLi64ELi32ELi512EEv26Group_norm_nhwc_bwd_params,@function
        .size           _Z35group_norm_nhwc_bwd_one_pass_kernelI11Fp16IOFp16WLi64ELi32ELi512EEv26Group_norm_nhwc_bwd_params,(.L_x_3427 - _Z35group_norm_nhwc_bwd_one_pass_kernelI11Fp16IOFp16WLi64ELi32ELi512EEv26Group_norm_nhwc_bwd_params)
        .other          _Z35group_norm_nhwc_bwd_one_pass_kernelI11Fp16IOFp16WLi64ELi32ELi512EEv26Group_norm_nhwc_bwd_params,@"STO_CUDA_ENTRY STV_DEFAULT"
_Z35group_norm_nhwc_bwd_one_pass_kernelI11Fp16IOFp16WLi64ELi32ELi512EEv26Group_norm_nhwc_bwd_params:
.text._Z35group_norm_nhwc_bwd_one_pass_kernelI11Fp16IOFp16WLi64ELi32ELi512EEv26Group_norm_nhwc_bwd_params:
        /* <DEDUP_REMOVED lines=39> */
.L_x_1058:
        /* <DEDUP_REMOVED lines=109> */
[----:B---3--:R-:W-:Y:S02]  /*0940*/  @P2 HADD2.F32 R21, -RZ, R2.H0_H0 ;  /* 0x20000002ff152230 */ /* 0x008fe40000004100 */
[----:B----4-:R-:W-:Y:S02]  /*0950*/  HADD2.F32 R2, -RZ, R4.H0_H0 ;  /* 0x20000004ff027230 */ /* 0x010fe40000004100 */
[----:B------:R-:W-:Y:S02]  /*0960*/  @P2 HADD2.F32 R23, -RZ, R14.H0_H0 ;  /* 0x2000000eff172230 */ /* 0x000fe40000004100 */
[----:B------:R-:W-:Y:S01]  /*0970*/  HADD2.F32 R4, -RZ, R12.H0_H0 ;  /* 0x2000000cff047230 */ /* 0x000fe20000004100 */
        /* <DEDUP_REMOVED lines=38> */
.L_x_1034:
        /* <DEDUP_REMOVED lines=72> */
.L_x_1035:
        /* <DEDUP_REMOVED lines=34> */
.L_x_1037:
[----:B------:R-:W-:Y:S05]  /*1280*/  BSYNC.RECONVERGENT B0 ;  /* 0x0000000000007941 */ /* 0x000fea0003800200 */
.L_x_1036:
        /* <DEDUP_REMOVED lines=45> */
.L_x_1039:
[----:B------:R-:W-:Y:S05]  /*1560*/  BSYNC.RECONVERGENT B0 ;  /* 0x0000000000007941 */ /* 0x000fea0003800200 */
.L_x_1038:
        /* <DEDUP_REMOVED lines=158> */
.L_x_1041:
[----:B------:R-:W-:Y:S05]  /*1f50*/  BSYNC.RECONVERGENT B0 ;  /* 0x0000000000007941 */ /* 0x000fea0003800200 */
.L_x_1040:
        /* <DEDUP_REMOVED lines=28> */
.L_x_1043:
[----:B------:R-:W-:Y:S05]  /*2120*/  BSYNC.RECONVERGENT B0 ;  /* 0x0000000000007941 */ /* 0x000fea0003800200 */
.L_x_1042:
        /* <DEDUP_REMOVED lines=29> */
.L_x_1046:
[----:B-1----:R-:W4:Y:S04]  /*2300*/  LDG.E.STRONG.GPU R8, desc[UR20][R10.64] ;  /* 0x000000140a087981 */ /* 0x002f28000c1ef900 */
[----:B----4-:R-:W-:Y:S01]  /*2310*/  CCTL.IVALL ;  /* 0x00000000ff00798f */ /* 0x010fe20002000000 */
[----:B------:R-:W-:Y:S05]  /*2320*/  YIELD ;  /* 0x0000000000007946 */ /* 0x000fea0003800000 */
[----:B------:R-:W-:-:S13]  /*2330*/  ISETP.NE.AND P1, PT, R8, R15, PT ;  /* 0x0000000f0800720c */ /* 0x000fda0003f25270 */
[----:B------:R-:W-:Y:S05]  /*2340*/  @P1 BRA `(.L_x_1046) ;  /* 0xfffffffc00ec1947 */ /* 0x000fea000383ffff */
.L_x_1045:
        /* <DEDUP_REMOVED lines=14> */
.L_x_1048:
        /* <DEDUP_REMOVED lines=84> */
.L_x_1047:
        /* <DEDUP_REMOVED lines=41> */
.L_x_1049:
        /* <DEDUP_REMOVED lines=23> */
.L_x_1050:
        /* <DEDUP_REMOVED lines=11> */
.L_x_1051:
[----:B------:R-:W-:Y:S05]  /*2e20*/  BSYNC.RECONVERGENT B0 ;  /* 0x0000000000007941 */ /* 0x000fea0003800200 */
.L_x_1044:
        /* <DEDUP_REMOVED lines=40> */
.L_x_1052:
        /* <DEDUP_REMOVED lines=20> */
.L_x_1054:
[----:B------:R-:W-:Y:S05]  /*31f0*/  BSYNC.RECONVERGENT B0 ;  /* 0x0000000000007941 */ /* 0x000fea0003800200 */
.L_x_1053:
        /* <DEDUP_REMOVED lines=24> */
.L_x_1055:
        /* <DEDUP_REMOVED lines=22> */
.L_x_1057:
[----:B------:R-:W-:Y:S05]  /*34e0*/  BSYNC.RECONVERGENT B0 ;  /* 0x0000000000007941 */ /* 0x000fea0003800200 */
.L_x_1056:
[----:B------:R-:W-:Y:S02]  /*34f0*/  UIADD3 UR14, UPT, UPT, UR23, UR14, URZ ;  /* 0x0000000e170e7290 */ /* 0x000fe4000fffe0ff */
[----:B------:R-:W-:Y:S02]  /*3500*/  UIADD3 UR4, UPT, UPT, UR4, 0x1, URZ ;  /* 0x0000000104047890 */ /* 0x000fe4000fffe0ff */
[----:B------:R-:W-:-:S09]  /*3510*/  UISETP.GE.AND UP0, UPT, UR14, UR8, UPT ;  /* 0x000000080e00728c */ /* 0x000fd2000bf06270 */
[----:B------:R-:W-:Y:S05]  /*3520*/  BRA.U !UP0, `(.L_x_1058) ;  /* 0xffffffcd08507547 */ /* 0x000fea000b83ffff */
.L_x_1033:
        /* <DEDUP_REMOVED lines=19> */
.L_x_1060:
[----:B------:R-:W-:Y:S05]  /*3660*/  BSYNC.RECONVERGENT B0 ;  /* 0x0000000000007941 */ /* 0x000fea0003800200 */
.L_x_1059:
[----:B------:R-:W-:Y:S05]  /*3670*/  @P0 EXIT ;  /* 0x000000000000094d */ /* 0x000fea0003800000 */
[----:B------:R-:W-:Y:S05]  /*3680*/  @P2 BRA `(.L_x_1061) ;  /* 0x0000000000202947 */ /* 0x000fea0003800000 */
[----:B------:R-:W-:-:S05]  /*3690*/  IMAD R0, R4, R7, RZ ;  /* 0x0000000704007224 */ /* 0x000fca00078e02ff */
[----:B------:R-:W-:-:S13]  /*36a0*/  ISETP.NE.AND P0, PT, R0, -0x1, PT ;  /* 0xffffffff0000780c */ /* 0x000fda0003f05270 */
[----:B------:R-:W-:Y:S05]  /*36b0*/  @!P0 BRA `(.L_x_1061) ;  /* 0x0000000000148947 */ /* 0x000fea0003800000 */
.L_x_1062:
[----:B0-----:R-:W3:Y:S04]  /*36c0*/  LDG.E.STRONG.GPU R5, desc[UR20][R2.64] ;  /* 0x0000001402057981 */ /* 0x001ee8000c1ef900 */
[----:B---3--:R-:W-:Y:S01]  /*36d0*/  CCTL.IVALL ;  /* 0x00000000ff00798f */ /* 0x008fe20002000000 */
[----:B------:R-:W-:Y:S05]  /*36e0*/  YIELD ;  /* 0x0000000000007946 */ /* 0x000fea0003800000 */
[----:B------:R-:W-:-:S13]  /*36f0*/  ISETP.NE.AND P0, PT, R5, R0, PT ;  /* 0x000000000500720c */ /* 0x000fda0003f05270 */
[----:B------:R-:W-:Y:S05]  /*3700*/  @P0 BRA `(.L_x_1062) ;  /* 0xfffffffc00ec0947 */ /* 0x000fea000383ffff */
.L_x_1061:
        /* <DEDUP_REMOVED lines=60> */
.L_x_1065:
        /* <DEDUP_REMOVED lines=18> */
[----:B--2---:R-:W-:Y:S02]  /*3bf0*/  F2FP.F16.F32.PACK_AB R27, R8, R27 ;  /* 0x0000001b081b723e */ /* 0x004fe400000000ff */
[----:B------:R-:W-:Y:S02]  /*3c00*/  MOV R8, R18 ;  /* 0x0000001200087202 */ /* 0x000fe40000000f00 */
[----:B---3--:R-:W-:Y:S02]  /*3c10*/  F2FP.F16.F32.PACK_AB R29, R13, R10 ;  /* 0x0000000a0d1d723e */ /* 0x008fe400000000ff */
        /* <DEDUP_REMOVED lines=8> */
.L_x_1064:
[----:B------:R-:W-:Y:S05]  /*3ca0*/  BSYNC.RECONVERGENT B0 ;  /* 0x0000000000007941 */ /* 0x000fea0003800200 */
.L_x_1063:
        /* <DEDUP_REMOVED lines=10> */
.L_x_1066:
        /* <DEDUP_REMOVED lines=21> */
[----:B-----5:R-:W-:Y:S02]  /*3ea0*/  F2FP.F16.F32.PACK_AB R31, R7, R4 ;  /* 0x00000004071f723e */ /* 0x020fe400000000ff */
[----:B------:R-:W-:-:S04]  /*3eb0*/  IADD3 R4, P1, PT, R12, UR4, RZ ;  /* 0x000000040c047c10 */ /* 0x000fc8000ff3e0ff */
[----:B------:R-:W-:Y:S02]  /*3ec0*/  IADD3.X R5, PT, PT, R5, UR5, RZ, P1, !PT ;  /* 0x0000000505057c10 */ /* 0x000fe40008ffe4ff */
[----:B------:R-:W-:Y:S02]  /*3ed0*/  F2FP.F16.F32.PACK_AB R33, R11, R8 ;  /* 0x000000080b21723e */ /* 0x000fe400000000ff */
        /* <DEDUP_REMOVED lines=57> */
[----:B----4-:R-:W-:-:S03]  /*4270*/  F2FP.F16.F32.PACK_AB R5, R9, R6 ;  /* 0x000000060905723e */ /* 0x010fc600000000ff */
[----:B------:R1:W-:Y:S04]  /*4280*/  STG.E desc[UR20][R30.64], R11 ;  /* 0x0000000b1e007986 */ /* 0x0003e8000c101914 */
[----:B------:R1:W-:Y:S02]  /*4290*/  STG.E desc[UR20][R28.64], R5 ;  /* 0x000000051c007986 */ /* 0x0003e4000c101914 */
[----:B------:R-:W-:Y:S05]  /*42a0*/  @P0 BRA `(.L_x_1066) ;  /* 0xfffffff800a80947 */ /* 0x000fea000383ffff */
[----:B------:R-:W-:Y:S05]  /*42b0*/  EXIT ;  /* 0x000000000000794d */ /* 0x000fea0003800000 */
.L_x_1067:
        /* <DEDUP_REMOVED lines=12> */
.L_x_3427:


//--------------------- .text._Z35group_norm_nhwc_bwd_one_pass_kernelI11Fp16IOFp16WLi128ELi32ELi512EEv26Group_norm_nhwc_bwd_params --------------------------
	.section	.text._Z35group_norm_nhwc_bwd_one_pass_kernelI11Fp16IOFp16WLi128ELi32ELi512EEv26Group_norm_nhwc_bwd_params,"ax",@progbits
	.align	128
        .global         _Z35group_norm_nhwc_bwd_one_pass_kernelI11Fp16IOFp16WLi128ELi32ELi512EEv26Group_norm_nhwc_bwd_params
        .type           _Z35group_norm_nhwc_bwd_one_pass_kernelI11Fp16IOFp16WLi128ELi32ELi512EEv26Group_norm_nhwc_bwd_params,@function
        .size           _Z35group_norm_nhwc_bwd_one_pass_kernelI11Fp16IOFp16WLi128ELi32ELi512EEv26Group_norm_nhwc_bwd_params,(.L_x_3428 - _Z35group_norm_nhwc_bwd_one_pass_kernelI11Fp16IOFp16WLi128ELi32ELi512EEv26Group_norm_nhwc_bwd_params)
        .other          _Z35group_norm_nhwc_bwd_one_pass_kernelI11Fp16IOFp16WLi128ELi32ELi512EEv26Group_norm_nhwc_bwd_params,@"STO_CUDA_ENTRY STV_DEFAULT"
_Z35group_norm_nhwc_bwd_one_pass_kernelI11Fp16IOFp16WLi128ELi32ELi512EEv26Group_norm_nhwc_bwd_params:
.text._Z35group_norm_nhwc_bwd_one_pass_kernelI11Fp16IOFp16WLi128ELi32ELi512EEv26Group_norm_nhwc_bwd_params:
        /* <DEDUP_REMOVED lines=10> */
.L_x_1099:
        /* <DEDUP_REMOVED lines=162> */
[----:B--2---:R-:W-:Y:S02]  /*0ac0*/  @P0 HADD2.F32 R20, -RZ, R3.H0_H0 ;  /* 0x20000003ff140230 */ /* 0x004fe40000004100 */
[----:B---3--:R-:W-:Y:S02]  /*0ad0*/  @P0 HADD2.F32 R21, -RZ, R4.H0_H0 ;  /* 0x20000004ff150230 */ /* 0x008fe40000004100 */
[----:B----4-:R-:W-:Y:S02]  /*0ae0*/  HADD2.F32 R3, -RZ, R16.H0_H0 ;  /* 0x20000010ff037230 */ /* 0x010fe40000004100 */
[----:B------:R-:W-:Y:S01]  /*0af0*/  HADD2.F32 R4, -RZ, R17.H0_H0 ;  /* 0x20000011ff047230 */ /* 0x000fe20000004100 */
        /* <DEDUP_REMOVED lines=74> */
.L_x_1069:
        /* <DEDUP_REMOVED lines=144> */
.L_x_1070:
        /* <DEDUP_REMOVED lines=44> */
.L_x_1072:
[----:B------:R-:W-:Y:S05]  /*1b60*/  BSYNC.RECONVERGENT B0 ;  /* 0x0000000000007941 */ /* 0x000fea0003800200 */
.L_x_1071:
        /* <DEDUP_REMOVED lines=42> */
.L_x_1074:
[----:B------:R-:W-:Y:S05]  /*1e10*/  BSYNC.RECONVERGENT B0 ;  /* 0x0000000000007941 */ /* 0x000fea0003800200 */
.L_x_1073:
        /* <DEDUP_REMOVED lines=158> */
.L_x_1076:
[----:B------:R-:W-:Y:S05]  /*2800*/  BSYNC.RECONVERGENT B0 ;  /* 0x0000000000007941 */ /* 0x000fea0003800200 */
.L_x_1075:
        /* <DEDUP_REMOVED lines=31> */
.L_x_1078:
[----:B------:R-:W-:Y:S05]  /*2a00*/  BSYNC.RECONVERGENT B0 ;  /* 0x0000000000007941 */ /* 0x000fea0003800200 */
.L_x_1077:
        /* <DEDUP_REMOVED lines=28> */
.L_x_1081:
[----:B0-----:R-:W2:Y:S04]  /*2bd0*/  LDG.E.STRONG.GPU R10, desc[UR12][R8.64] ;  /* 0x0000000c080a7981 */ /* 0x001ea8000c1ef900 */
[----:B--2---:R-:W-:Y:S01]  /*2be0*/  CCTL.IVALL ;  /* 0x00000000ff00798f */ /* 0x004fe20002000000 */
[----:B------:R-:W-:Y:S05]  /*2bf0*/  YIELD ;  /* 0x0000000000007946 */ /* 0x000fea0003800000 */
[----:B------:R-:W-:-:S13]  /*2c00*/  ISETP.NE.AND P0, PT, R10, R13, PT ;  /* 0x0000000d0a00720c */ /* 0x000fda0003f05270 */
[----:B------:R-:W-:Y:S05]  /*2c10*/  @P0 BRA `(.L_x_1081) ;  /* 0xfffffffc00ec0947 */ /* 0x000fea000383ffff */
.L_x_1080:
        /* <DEDUP_REMOVED lines=21> */
.L_x_1083:
        /* <DEDUP_REMOVED lines=62> */
.L_x_1082:
        /* <DEDUP_REMOVED lines=33> */
.L_x_1084:
        /* <DEDUP_REMOVED lines=19> */
.L_x_1085:
        /* <DEDUP_REMOVED lines=9> */
.L_x_1086:
[----:B------:R-:W-:Y:S05]  /*3520*/  BSYNC.RECONVERGENT B0 ;  /* 0x0000000000007941 */ /* 0x000fea0003800200 */
.L_x_1079:
        /* <DEDUP_REMOVED lines=38> */
.L_x_1087:
        /* <DEDUP_REMOVED lines=29> */
.L_x_1089:
[----:B------:R-:W-:Y:S05]  /*3960*/  BSYNC.RECONVERGENT B0 ;  /* 0x0000000000007941 */ /* 0x000fea0003800200 */
.L_x_1088:
        /* <DEDUP_REMOVED lines=53> */
.L_x_1090:
        /* <DEDUP_REMOVED lines=18> */
.L_x_1092:
[----:B------:R-:W-:Y:S05]  /*3de0*/  BSYNC.RECONVERGENT B0 ;  /* 0x0000000000007941 */ /* 0x000fea0003800200 */
.L_x_1091:
        /* <DEDUP_REMOVED lines=21> */
.L_x_1093:
        /* <DEDUP_REMOVED lines=18> */
.L_x_1095:
[----:B------:R-:W-:Y:S05]  /*4060*/  BSYNC.RECONVERGENT B0 ;  /* 0x0000000000007941 */ /* 0x000fea0003800200 */
.L_x_1094:
        /* <DEDUP_REMOVED lines=22> */
.L_x_1096:
        /* <DEDUP_REMOVED lines=18> */
.L_x_1098:
[----:B------:R-:W-:Y:S05]  /*42f0*/  BSYNC.RECONVERGENT B0 ;  /* 0x0000000000007941 */ /* 0x000fea0003800200 */
.L_x_1097:
[----:B------:R-:W2:Y:S01]  /*4300*/  LDCU UR5, c[0x0][0x410] ;  /* 0x00008200ff0577ac */ /* 0x000ea20008000800 */
[----:B------:R-:W2:Y:S01]  /*4310*/  LDCU UR7, c[0x0][0x3e0] ;  /* 0x00007c00ff0777ac */ /* 0x000ea20008000800 */
[----:B------:R-:W-:Y:S02]  /*4320*/  UIADD3 UR8, UPT, UPT, UR6, UR8, URZ ;  /* 0x0000000806087290 */ /* 0x000fe4000fffe0ff */
[----:B------:R-:W-:Y:S02]  /*4330*/  UIADD3 UR4, UPT, UPT, UR4, 0x1, URZ ;  /* 0x0000000104047890 */ /* 0x000fe4000fffe0ff */
[----:B--2---:R-:W-:-:S04]  /*4340*/  UIMAD UR5, UR5, UR7, URZ ;  /* 0x00000007050572a4 */ /* 0x004fc8000f8e02ff */
[----:B------:R-:W-:-:S09]  /*4350*/  UISETP.GE.AND UP0, UPT, UR8, UR5, UPT ;  /* 0x000000050800728c */ /* 0x000fd2000bf06270 */
[----:B------:R-:W-:Y:S05]  /*4360*/  BRA.U !UP0, `(.L_x_1099) ;  /* 0xffffffbd084c7547 */ /* 0x000fea000b83ffff */
.L_x_1068:
        /* <DEDUP_REMOVED lines=16> */
.L_x_1101:
[----:B------:R-:W-:Y:S05]  /*4470*/  BSYNC.RECONVERGENT B0 ;  /* 0x0000000000007941 */ /* 0x000fea0003800200 */
.L_x_1100:
        /* <DEDUP_REMOVED lines=11> */
.L_x_1103:
[----:B------:R-:W2:Y:S04]  /*4530*/  LDG.E.STRONG.GPU R5, desc[UR12][R2.64] ;  /* 0x0000000c02057981 */ /* 0x000ea8000c1ef900 */
[----:B--2---:R-:W-:Y:S01]  /*4540*/  CCTL.IVALL ;  /* 0x00000000ff00798f */ /* 0x004fe20002000000 */
[----:B------:R-:W-:Y:S05]  /*4550*/  YIELD ;  /* 0x0000000000007946 */ /* 0x000fea0003800000 */
[----:B------:R-:W-:-:S13]  /*4560*/  ISETP.NE.AND P0, PT, R5, R0, PT ;  /* 0x000000000500720c */ /* 0x000fda0003f05270 */
[----:B------:R-:W-:Y:S05]  /*4570*/  @P0 BRA `(.L_x_1103) ;  /* 0xfffffffc00ec0947 */ /* 0x000fea000383ffff */
.L_x_1102:
        /* <DEDUP_REMOVED lines=68> */
.L_x_1106:
        /* <DEDUP_REMOVED lines=22> */
[----:B--2---:R-:W-:Y:S02]  /*4b20*/  F2FP.F16.F32.PACK_AB R17, R5, R8 ;  /* 0x000000080511723e */ /* 0x004fe400000000ff */
[----:B------:R-:W-:Y:S02]  /*4b30*/  MOV R5, R23 ;  /* 0x0000001700057202 */ /* 0x000fe40000000f00 */
[----:B---3--:R-:W-:Y:S02]  /*4b40*/  F2FP.F16.F32.PACK_AB R15, R6, R15 ;  /* 0x0000000f060f723e */ /* 0x008fe400000000ff */
[----:B------:R-:W-:-:S03]  /*4b50*/  MOV R6, R14 ;  /* 0x0000000e00067202 */ /* 0x000fc60000000f00 */
[----:B------:R1:W-:Y:S04]  /*4b60*/  STG.E desc[UR12][R4.64], R15 ;  /* 0x0000000f04007986 */ /* 0x0003e8000c10190c */
[----:B------:R1:W-:Y:S01]  /*4b70*/  STG.E desc[UR12][R6.64], R17 ;  /* 0x0000001106007986 */ /* 0x0003e2000c10190c */
[----:B------:R-:W-:Y:S02]  /*4b80*/  IADD3 R14, P3, PT, R14, 0x800, RZ ;  /* 0x000008000e0e7810 */ /* 0x000fe40007f7e0ff */
[----:B------:R-:W-:Y:S02]  /*4b90*/  IADD3.X R23, PT, PT, RZ, R23, RZ, P4, !PT ;  /* 0x00000017ff177210 */ /* 0x000fe400027fe4ff */
[----:B------:R-:W-:Y:S01]  /*4ba0*/  IADD3.X R25, PT, PT, RZ, R25, RZ, P3, !PT ;  /* 0x00000019ff197210 */ /* 0x000fe20001ffe4ff */
[----:B------:R-:W-:Y:S08]  /*4bb0*/  @P1 BRA `(.L_x_1106) ;  /* 0xfffffffc00801947 */ /* 0x000ff0000383ffff */
.L_x_1105:
[----:B------:R-:W-:Y:S05]  /*4bc0*/  BSYNC.RECONVERGENT B0 ;  /* 0x0000000000007941 */ /* 0x000fea0003800200 */
.L_x_1104:
        /* <DEDUP_REMOVED lines=11> */
.L_x_1108:
        /* <DEDUP_REMOVED lines=20> */
[----:B--2---:R-:W-:Y:S02]  /*4dc0*/  F2FP.F16.F32.PACK_AB R17, R7, R4 ;  /* 0x000000040711723e */ /* 0x004fe400000000ff */
[----:B------:R-:W-:-:S02]  /*4dd0*/  IADD3 R4, P1, PT, R15, UR14, RZ ;  /* 0x0000000e0f047c10 */ /* 0x000fc4000ff3e0ff */
[----:B------:R-:W-:Y:S02]  /*4de0*/  IADD3.X R15, PT, PT, R16, UR19, RZ, P0, !PT ;  /* 0x00000013100f7c10 */ /* 0x000fe400087fe4ff */
[----:B------:R-:W-:Y:S02]  /*4df0*/  IADD3.X R5, PT, PT, R5, UR15, RZ, P1, !PT ;  /* 0x0000000f05057c10 */ /* 0x000fe40008ffe4ff */
[----:B-----5:R-:W-:Y:S02]  /*4e00*/  F2FP.F16.F32.PACK_AB R19, R11, R8 ;  /* 0x000000080b13723e */ /* 0x020fe400000000ff */
        /* <DEDUP_REMOVED lines=54> */
[----:B---3--:R-:W-:Y:S02]  /*5170*/  F2FP.F16.F32.PACK_AB R5, R11, R4 ;  /* 0x000000040b05723e */ /* 0x008fe400000000ff */
[----:B------:R-:W-:Y:S02]  /*5180*/  MOV R4, UR9 ;  /* 0x0000000900047c02 */ /* 0x000fe40008000f00 */
[----:B----4-:R-:W-:Y:S01]  /*5190*/  F2FP.F16.F32.PACK_AB R7, R9, R6 ;  /* 0x000000060907723e */ /* 0x010fe200000000ff */
[----:B------:R1:W-:Y:S04]  /*51a0*/  STG.E desc[UR12][R2.64], R5 ;  /* 0x0000000502007986 */ /* 0x0003e8000c10190c */
[----:B------:R1:W-:Y:S01]  /*51b0*/  STG.E desc[UR12][R14.64], R7 ;  /* 0x000000070e007986 */ /* 0x0003e2000c10190c */
[----:B------:R-:W-:Y:S01]  /*51c0*/  ISETP.GT.AND.EX P0, PT, R4, RZ, PT, P0 ;  /* 0x000000ff0400720c */ /* 0x000fe20003f04300 */
[----:B------:R-:W-:-:S12]  /*51d0*/  HFMA2 R11, -RZ, RZ, 0, 0 ;  /* 0x00000000ff0b7431 */ /* 0x000fd800000001ff */
[----:B-1----:R-:W-:Y:S05]  /*51e0*/  @P0 BRA `(.L_x_1108) ;  /* 0xfffffff800a40947 */ /* 0x002fea000383ffff */
[----:B------:R-:W-:Y:S05]  /*51f0*/  BSYNC.RECONVERGENT B0 ;  /* 0x0000000000007941 */ /* 0x000fea0003800200 */
.L_x_1107:
[----:B------:R-:W-:Y:S05]  /*5200*/  EXIT ;  /* 0x000000000000794d */ /* 0x000fea0003800000 */
.L_x_1109:
        /* <DEDUP_REMOVED lines=15> */
.L_x_3428:


//--------------------- .text._Z35group_norm_nhwc_bwd_one_pass_kernelI11Fp16IOFp16WLi256ELi32ELi512EEv26Group_norm_nhwc_bwd_params --------------------------
	.section	.text._Z35group_norm_nhwc_bwd_one_pass_kernelI11Fp16IOFp16WLi256ELi32ELi512EEv26Group_norm_nhwc_bwd_params,"ax",@progbits
	.align	128
        .global         _Z35group_norm_nhwc_bwd_one_pass_kernelI11Fp16IOFp16WLi256ELi32ELi512EEv26Group_norm_nhwc_bwd_params
        .type           _Z35group_norm_nhwc_bwd_one_pass_kernelI11Fp16IOFp16WLi256ELi32ELi512EEv26Group_norm_nhwc_bwd_params,@function
        .size           _Z35group_norm_nhwc_bwd_one_pass_kernelI11Fp16IOFp16WLi256ELi32ELi512EEv26Group_norm_nhwc_bwd_params,(.L_x_3429 - _Z35group_norm_nhwc_bwd_one_pass_kernelI11Fp16IOFp16WLi256ELi32ELi512EEv26Group_norm_nhwc_bwd_params)
        .other          _Z35group_norm_nhwc_bwd_one_pass_kernelI11Fp16IOFp16WLi256ELi32ELi512EEv26Group_norm_nhwc_bwd_params,@"STO_CUDA_ENTRY STV_DEFAULT"
_Z35group_norm_nhwc_bwd_one_pass_kernelI11Fp16IOFp16WLi256ELi32ELi512EEv26Group_norm_nhwc_bwd_params:
.text._Z35group_norm_nhwc_bwd_one_pass_kernelI11Fp16IOFp16WLi256ELi32ELi512EEv26Group_norm_nhwc_bwd_params:
        /* <DEDUP_REMOVED lines=25> */
.L_x_1153:
        /* <DEDUP_REMOVED lines=239> */
[----:B--2---:R-:W-:Y:S02]  /*1080*/  @P2 HADD2.F32 R54, -RZ, R15.H0_H0 ;  /* 0x2000000fff362230 */ /* 0x004fe40000004100 */
[----:B----4-:R-:W-:Y:S02]  /*1090*/  @P2 HADD2.F32 R53, -RZ, R14.H0_H0 ;  /* 0x2000000eff352230 */ /* 0x010fe40000004100 */
[----:B------:R-:W-:Y:S02]  /*10a0*/  HADD2.F32 R52, -RZ, R52.H0_H0 ;  /* 0x20000034ff347230 */ /* 0x000fe40000004100 */
[----:B------:R-:W-:Y:S01]  /*10b0*/  HADD2.F32 R11, -RZ, R13.H0_H0 ;  /* 0x2000000dff0b7230 */ /* 0x000fe20000004100 */
        /* <DEDUP_REMOVED lines=146> */
.L_x_1111:
        /* <DEDUP_REMOVED lines=288> */
.L_x_1112:
        /* <DEDUP_REMOVED lines=44> */
.L_x_1114:
[----:B------:R-:W-:Y:S05]  /*2ea0*/  BSYNC.RECONVERGENT B0 ;  /* 0x0000000000007941 */ /* 0x000fea0003800200 */
.L_x_1113:
        /* <DEDUP_REMOVED lines=42> */
.L_x_1116:
[----:B------:R-:W-:Y:S05]  /*3150*/  BSYNC.RECONVERGENT B0 ;  /* 0x0000000000007941 */ /* 0x000fea0003800200 */
.L_x_1115:
        /* <DEDUP_REMOVED lines=159> */
.L_x_1118:
[----:B------:R-:W-:Y:S05]  /*3b50*/  BSYNC.RECONVERGENT B0 ;  /* 0x0000000000007941 */ /* 0x000fea0003800200 */
.L_x_1117:
        /* <DEDUP_REMOVED lines=28> */
.L_x_1120:
[----:B------:R-:W-:Y:S05]  /*3d20*/  BSYNC.RECONVERGENT B0 ;  /* 0x0000000000007941 */ /* 0x000fea0003800200 */
.L_x_1119:
        /* <DEDUP_REMOVED lines=24> */
.L_x_1123:
[----:B-1----:R-:W2:Y:S04]  /*3eb0*/  LDG.E.STRONG.GPU R16, desc[UR8][R14.64] ;  /* 0x000000080e107981 */ /* 0x002ea8000c1ef900 */
[----:B--2---:R-:W-:Y:S01]  /*3ec0*/  CCTL.IVALL ;  /* 0x00000000ff00798f */ /* 0x004fe20002000000 */
[----:B------:R-:W-:Y:S05]  /*3ed0*/  YIELD ;  /* 0x0000000000007946 */ /* 0x000fea0003800000 */
[----:B------:R-:W-:-:S13]  /*3ee0*/  ISETP.NE.AND P0, PT, R16, R21, PT ;  /* 0x000000151000720c */ /* 0x000fda0003f05270 */
[----:B------:R-:W-:Y:S05]  /*3ef0*/  @P0 BRA `(.L_x_1123) ;  /* 0xfffffffc00ec0947 */ /* 0x000fea000383ffff */
.L_x_1122:
        /* <DEDUP_REMOVED lines=15> */
.L_x_1125:
        /* <DEDUP_REMOVED lines=59> */
.L_x_1124:
        /* <DEDUP_REMOVED lines=34> */
.L_x_1126:
        /* <DEDUP_REMOVED lines=18> */
.L_x_1127:
        /* <DEDUP_REMOVED lines=9> */
.L_x_1128:
[----:B------:R-:W-:Y:S05]  /*4770*/  BSYNC.RECONVERGENT B0 ;  /* 0x0000000000007941 */ /* 0x000fea0003800200 */
.L_x_1121:
        /* <DEDUP_REMOVED lines=79> */
.L_x_1129:
        /* <DEDUP_REMOVED lines=21> */
.L_x_1131:
[----:B------:R-:W-:Y:S05]  /*4dc0*/  BSYNC.RECONVERGENT B0 ;  /* 0x0000000000007941 */ /* 0x000fea0003800200 */
.L_x_1130:
        /* <DEDUP_REMOVED lines=23> */
.L_x_1132:
        /* <DEDUP_REMOVED lines=21> */
.L_x_1134:
[----:B------:R-:W-:Y:S05]  /*5090*/  BSYNC.RECONVERGENT B0 ;  /* 0x0000000000007941 */ /* 0x000fea0003800200 */
.L_x_1133:
        /* <DEDUP_REMOVED lines=23> */
.L_x_1135:
        /* <DEDUP_REMOVED lines=18> */
.L_x_1137:
[----:B------:R-:W-:Y:S05]  /*5330*/  BSYNC.RECONVERGENT B0 ;  /* 0x0000000000007941 */ /* 0x000fea0003800200 */
.L_x_1136:
        /* <DEDUP_REMOVED lines=23> */
.L_x_1138:
        /* <DEDUP_REMOVED lines=20> */
.L_x_1140:
[----:B------:R-:W-:Y:S05]  /*55f0*/  BSYNC.RECONVERGENT B0 ;  /* 0x0000000000007941 */ /* 0x000fea0003800200 */
.L_x_1139:
        /* <DEDUP_REMOVED lines=48> */
.L_x_1141:
        /* <DEDUP_REMOVED lines=18> */
.L_x_1143:
[----:B------:R-:W-:Y:S05]  /*5a20*/  BSYNC.RECONVERGENT B0 ;  /* 0x0000000000007941 */ /* 0x000fea0003800200 */
.L_x_1142:
        /* <DEDUP_REMOVED lines=21> */
.L_x_1144:
        /* <DEDUP_REMOVED lines=18> */
.L_x_1146:
[----:B------:R-:W-:Y:S05]  /*5ca0*/  BSYNC.RECONVERGENT B0 ;  /* 0x0000000000007941 */ /* 0x000fea0003800200 */
.L_x_1145:
        /* <DEDUP_REMOVED lines=21> */
.L_x_1147:
        /* <DEDUP_REMOVED lines=18> */
.L_x_1149:
[----:B------:R-:W-:Y:S05]  /*5f20*/  BSYNC.RECONVERGENT B0 ;  /* 0x0000000000007941 */ /* 0x000fea0003800200 */
.L_x_1148:
        /* <DEDUP_REMOVED lines=22> */
.L_x_1150:
        /* <DEDUP_REMOVED lines=18> */
.L_x_1152:
[----:B------:R-:W-:Y:S05]  /*61b0*/  BSYNC.RECONVERGENT B0 ;  /* 0x0000000000007941 */ /* 0x000fea0003800200 */
.L_x_1151:
[----:B------:R-:W-:Y:S02]  /*61c0*/  IADD3 R41, PT, PT, R4, R41, RZ ;  /* 0x0000002904297210 */ /* 0x000fe40007ffe0ff */
[----:B------:R-:W-:Y:S02]  /*61d0*/  IADD3 R42, PT, PT, R42, 0x1, RZ ;  /* 0x000000012a2a7810 */ /* 0x000fe40007ffe0ff */
[----:B------:R-:W-:-:S13]  /*61e0*/  ISETP.GE.AND P0, PT, R41, UR4, PT ;  /* 0x0000000429007c0c */ /* 0x000fda000bf06270 */
[----:B------:R-:W-:Y:S05]  /*61f0*/  @!P0 BRA `(.L_x_1153) ;  /* 0xffffff9c00e48947 */ /* 0x000fea000383ffff */
.L_x_1110:
        /* <DEDUP_REMOVED lines=19> */
.L_x_1155:
[----:B------:R-:W-:Y:S05]  /*6330*/  BSYNC.RECONVERGENT B0 ;  /* 0x0000000000007941 */ /* 0x000fea0003800200 */
.L_x_1154:
[----:B------:R-:W-:Y:S05]  /*6340*/  @P0 EXIT ;  /* 0x000000000000094d */ /* 0x000fea0003800000 */
[----:B------:R-:W-:Y:S05]  /*6350*/  @P2 BRA `(.L_x_1156) ;  /* 0x0000000000202947 */ /* 0x000fea0003800000 */
[----:B------:R-:W-:-:S05]  /*6360*/  IMAD R0, R6, R7, RZ ;  /* 0x0000000706007224 */ /* 0x000fca00078e02ff */
[----:B------:R-:W-:-:S13]  /*6370*/  ISETP.NE.AND P0, PT, R0, -0x1, PT ;  /* 0xffffffff0000780c */ /* 0x000fda0003f05270 */
[----:B------:R-:W-:Y:S05]  /*6380*/  @!P0 BRA `(.L_x_1156) ;  /* 0x0000000000148947 */ /* 0x000fea0003800000 */
.L_x_1157:
[----:B-1----:R-:W2:Y:S04]  /*6390*/  LDG.E.STRONG.GPU R3, desc[UR8][R4.64] ;  /* 0x0000000804037981 */ /* 0x002ea8000c1ef900 */
[----:B--2---:R-:W-:Y:S01]  /*63a0*/  CCTL.IVALL ;  /* 0x00000000ff00798f */ /* 0x004fe20002000000 */
[----:B------:R-:W-:Y:S05]  /*63b0*/  YIELD ;  /* 0x0000000000007946 */ /* 0x000fea0003800000 */
[----:B------:R-:W-:-:S13]  /*63c0*/  ISETP.NE.AND P0, PT, R3, R0, PT ;  /* 0x000000000300720c */ /* 0x000fda0003f05270 */
[----:B------:R-:W-:Y:S05]  /*63d0*/  @P0 BRA `(.L_x_1157) ;  /* 0xfffffffc00ec0947 */ /* 0x000fea000383ffff */
.L_x_1156:
        /* <DEDUP_REMOVED lines=60> */
.L_x_1160:
        /* <DEDUP_REMOVED lines=31> */
.L_x_1159:
[----:B------:R-:W-:Y:S05]  /*6990*/  BSYNC.RECONVERGENT B0 ;  /* 0x0000000000007941 */ /* 0x000fea0003800200 */
.L_x_1158:
        /* <DEDUP_REMOVED lines=10> */
.L_x_1161:
        /* <DEDUP_REMOVED lines=81> */
[----:B----4-:R-:W-:Y:S02]  /*6f50*/  F2FP.F16.F32.PACK_AB R11, R11, R4 ;  /* 0x000000040b0b723e */ /* 0x010fe400000000ff */
[----:B-----5:R-:W-:-:S03]  /*6f60*/  F2FP.F16.F32.PACK_AB R5, R9, R6 ;  /* 0x000000060905723e */ /* 0x020fc600000000ff */
[----:B------:R3:W-:Y:S04]  /*6f70*/  STG.E desc[UR8][R28.64], R11 ;  /* 0x0000000b1c007986 */ /* 0x0007e8000c101908 */
[----:B------:R3:W-:Y:S02]  /*6f80*/  STG.E desc[UR8][R26.64], R5 ;  /* 0x000000051a007986 */ /* 0x0007e4000c101908 */
[----:B------:R-:W-:Y:S05]  /*6f90*/  @P0 BRA `(.L_x_1161) ;  /* 0xfffffff800a80947 */ /* 0x000fea000383ffff */
[----:B------:R-:W-:Y:S05]  /*6fa0*/  EXIT ;  /* 0x000000000000794d */ /* 0x000fea0003800000 */
.L_x_1162:
        /* <DEDUP_REMOVED lines=13> */
.L_x_3429:


//--------------------- .text._Z35group_norm_nhwc_bwd_one_pass_kernelI11Fp16IOFp16WLi512ELi32ELi512EEv26Group_norm_nhwc_bwd_params --------------------------
	.section	.text._Z35group_norm_nhwc_bwd_one_pass_kernelI11Fp16IOFp16WLi512ELi32ELi512EEv26Group_norm_nhwc_bwd_params,"ax",@progbits
	.align	128
        .global         _Z35group_norm_nhwc_bwd_one_pass_kernelI11Fp16IOFp16WLi512ELi32ELi512EEv26Group_norm_nhwc_bwd_params
        .type           _Z35group_norm_nhwc_bwd_one_pass_kernelI11Fp16IOFp16WLi512ELi32ELi512EEv26Group_norm_nhwc_bwd_params,@function
        .size           _Z35group_norm_nhwc_bwd_one_pass_kernelI11Fp16IOFp16WLi512ELi32ELi512EEv26Group_norm_nhwc_bwd_params,(.L_x_3430 - _Z35group_norm_nhwc_bwd_one_pass_kernelI11Fp16IOFp16WLi512ELi32ELi512EEv26Group_norm_nhwc_bwd_params)
        .other          _Z35group_norm_nhwc_bwd_one_pass_kernelI11Fp16IOFp16WLi512ELi32ELi512EEv26Group_norm_nhwc_bwd_params,@"STO_CUDA_ENTRY STV_DEFAULT"
_Z35group_norm_nhwc_bwd_one_pass_kernelI11Fp16IOFp16WLi512ELi32ELi512EEv26Group_norm_nhwc_bwd_params:
.text._Z35group_norm_nhwc_bwd_one_pass_kernelI11Fp16IOFp16WLi512ELi32ELi512EEv26Group_norm_nhwc_bwd_params:
        /* <DEDUP_REMOVED lines=9> */
.L_x_1230:
        /* <DEDUP_REMOVED lines=432> */
[----:B----4-:R-:W-:Y:S02]  /*1b90*/  @P0 HADD2.F32 R55, -RZ, R13.H0_H0 ;  /* 0x2000000dff370230 */ /* 0x010fe40000004100 */
[----:B------:R-:W-:Y:S02]  /*1ba0*/  HADD2.F32 R53, -RZ, R53.H0_H0 ;  /* 0x20000035ff357230 */ /* 0x000fe40000004100 */
        /* <DEDUP_REMOVED lines=291> */
.L_x_1164:
        /* <DEDUP_REMOVED lines=576> */
.L_x_1165:
        /* <DEDUP_REMOVED lines=46> */
.L_x_1167:
[----:B------:R-:W-:Y:S05]  /*54c0*/  BSYNC.RECONVERGENT B0 ;  /* 0x0000000000007941 */ /* 0x000fea0003800200 */
.L_x_1166:
        /* <DEDUP_REMOVED lines=42> */
.L_x_1169:
[----:B------:R-:W-:Y:S05]  /*5770*/  BSYNC.RECONVERGENT B0 ;  /* 0x0000000000007941 */ /* 0x000fea0003800200 */
.L_x_1168:
        /* <DEDUP_REMOVED lines=158> */
.L_x_1171:
[----:B------:R-:W-:Y:S05]  /*6160*/  BSYNC.RECONVERGENT B0 ;  /* 0x0000000000007941 */ /* 0x000fea0003800200 */
.L_x_1170:
        /* <DEDUP_REMOVED lines=28> */
.L_x_1173:
[----:B------:R-:W-:Y:S05]  /*6330*/  BSYNC.RECONVERGENT B0 ;  /* 0x0000000000007941 */ /* 0x000fea0003800200 */
.L_x_1172:
        /* <DEDUP_REMOVED lines=31> */
.L_x_1176:
[----:B0-----:R-:W2:Y:S04]  /*6530*/  LDG.E.STRONG.GPU R14, desc[UR10][R12.64] ;  /* 0x0000000a0c0e7981 */ /* 0x001ea8000c1ef900 */
[----:B--2---:R-:W-:Y:S01]  /*6540*/  CCTL.IVALL ;  /* 0x00000000ff00798f */ /* 0x004fe20002000000 */
[----:B------:R-:W-:Y:S05]  /*6550*/  YIELD ;  /* 0x0000000000007946 */ /* 0x000fea0003800000 */
[----:B------:R-:W-:-:S13]  /*6560*/  ISETP.NE.AND P0, PT, R14, R17, PT ;  /* 0x000000110e00720c */ /* 0x000fda0003f05270 */
[----:B------:R-:W-:Y:S05]  /*6570*/  @P0 BRA `(.L_x_1176) ;  /* 0xfffffffc00ec0947 */ /* 0x000fea000383ffff */
.L_x_1175:
        /* <DEDUP_REMOVED lines=22> */
.L_x_1178:
        /* <DEDUP_REMOVED lines=66> */
.L_x_1177:
        /* <DEDUP_REMOVED lines=38> */
.L_x_1179:
        /* <DEDUP_REMOVED lines=19> */
.L_x_1180:
        /* <DEDUP_REMOVED lines=9> */
.L_x_1181:
[----:B------:R-:W-:Y:S05]  /*6f20*/  BSYNC.RECONVERGENT B0 ;  /* 0x0000000000007941 */ /* 0x000fea0003800200 */
.L_x_1174:
        /* <DEDUP_REMOVED lines=39> */
.L_x_1182:
        /* <DEDUP_REMOVED lines=35> */
.L_x_1184:
[----:B------:R-:W-:Y:S05]  /*73d0*/  BSYNC.RECONVERGENT B0 ;  /* 0x0000000000007941 */ /* 0x000fea0003800200 */
.L_x_1183:
        /* <DEDUP_REMOVED lines=25> */
.L_x_1185:
        /* <DEDUP_REMOVED lines=21> */
.L_x_1187:
[----:B------:R-:W-:Y:S05]  /*76c0*/  BSYNC.RECONVERGENT B0 ;  /* 0x0000000000007941 */ /* 0x000fea0003800200 */
.L_x_1186:
        /* <DEDUP_REMOVED lines=35> */
.L_x_1188:
        /* <DEDUP_REMOVED lines=21> */
.L_x_1190:
[----:B------:R-:W-:Y:S05]  /*7a50*/  BSYNC.RECONVERGENT B0 ;  /* 0x0000000000007941 */ /* 0x000fea0003800200 */
.L_x_1189:
        /* <DEDUP_REMOVED lines=25> */
.L_x_1191:
        /* <DEDUP_REMOVED lines=21> */
.L_x_1193:
[----:B------:R-:W-:Y:S05]  /*7d40*/  BSYNC.RECONVERGENT B0 ;  /* 0x0000000000007941 */ /* 0x000fea0003800200 */
.L_x_1192:
        /* <DEDUP_REMOVED lines=35> */
.L_x_1194:
        /* <DEDUP_REMOVED lines=21> */
.L_x_1196:
[----:B------:R-:W-:Y:S05]  /*80d0*/  BSYNC.RECONVERGENT B0 ;  /* 0x0000000000007941 */ /* 0x000fea0003800200 */
.L_x_1195:
        /* <DEDUP_REMOVED lines=25> */
.L_x_1197:
        /* <DEDUP_REMOVED lines=21> */
.L_x_1199:
[----:B------:R-:W-:Y:S05]  /*83c0*/  BSYNC.RECONVERGENT B0 ;  /* 0x0000000000007941 */ /* 0x000fea0003800200 */
.L_x_1198:
        /* <DEDUP_REMOVED lines=35> */
.L_x_1200:
        /* <DEDUP_REMOVED lines=21> */
.L_x_1202:
[----:B------:R-:W-:Y:S05]  /*8750*/  BSYNC.RECONVERGENT B0 ;  /* 0x0000000000007941 */ /* 0x000fea0003800200 */
.L_x_1201:
        /* <DEDUP_REMOVED lines=25> */
.L_x_1203:
        /* <DEDUP_REMOVED lines=21> */
.L_x_1205:
[----:B------:R-:W-:Y:S05]  /*8a40*/  BSYNC.RECONVERGENT B0 ;  /* 0x0000000000007941 */ /* 0x000fea0003800200 */
.L_x_1204:
        /* <DEDUP_REMOVED lines=35> */
.L_x_1206:
        /* <DEDUP_REMOVED lines=21> */
.L_x_1208:
[----:B------:R-:W-:Y:S05]  /*8dd0*/  BSYNC.RECONVERGENT B0 ;  /* 0x0000000000007941 */ /* 0x000fea0003800200 */
.L_x_1207:
        /* <DEDUP_REMOVED lines=25> */
.L_x_1209:
        /* <DEDUP_REMOVED lines=21> */
.L_x_1211:
[----:B------:R-:W-:Y:S05]  /*90c0*/  BSYNC.RECONVERGENT B0 ;  /* 0x0000000000007941 */ /* 0x000fea0003800200 */
.L_x_1210:
        /* <DEDUP_REMOVED lines=35> */
.L_x_1212:
        /* <DEDUP_REMOVED lines=21> */
.L_x_1214:
[----:B------:R-:W-:Y:S05]  /*9450*/  BSYNC.RECONVERGENT B0 ;  /* 0x0000000000007941 */ /* 0x000fea0003800200 */
.L_x_1213:
        /* <DEDUP_REMOVED lines=25> */
.L_x_1215:
        /* <DEDUP_REMOVED lines=21> */
.L_x_1217:
[----:B------:R-:W-:Y:S05]  /*9740*/  BSYNC.RECONVERGENT B0 ;  /* 0x0000000000007941 */ /* 0x000fea0003800200 */
.L_x_1216:
        /* <DEDUP_REMOVED lines=35> */
.L_x_1218:
        /* <DEDUP_REMOVED lines=21> */
.L_x_1220:
[----:B------:R-:W-:Y:S05]  /*9ad0*/  BSYNC.RECONVERGENT B0 ;  /* 0x0000000000007941 */ /* 0x000fea0003800200 */
.L_x_1219:
        /* <DEDUP_REMOVED lines=25> */
.L_x_1221:
        /* <DEDUP_REMOVED lines=21> */
.L_x_1223:
[----:B------:R-:W-:Y:S05]  /*9dc0*/  BSYNC.RECONVERGENT B0 ;  /* 0x0000000000007941 */ /* 0x000fea0003800200 */
.L_x_1222:
        /* <DEDUP_REMOVED lines=31> */
.L_x_1224:
        /* <DEDUP_REMOVED lines=26> */
.L_x_1226:
[----:B------:R-:W-:Y:S05]  /*a160*/  BSYNC.RECONVERGENT B0 ;  /* 0x0000000000007941 */ /* 0x000fea0003800200 */
.L_x_1225:
        /* <DEDUP_REMOVED lines=24> */
.L_x_1227:
        /* <DEDUP_REMOVED lines=18> */
.L_x_1229:
[----:B------:R-:W-:Y:S05]  /*a410*/  BSYNC.RECONVERGENT B0 ;  /* 0x0000000000007941 */ /* 0x000fea0003800200 */
.L_x_1228:
[----:B------:R-:W1:Y:S01]  /*a420*/  LDCU UR5, c[0x0][0x410] ;  /* 0x00008200ff0577ac */ /* 0x000e620008000800 */
[----:B------:R-:W1:Y:S01]  /*a430*/  LDCU UR8, c[0x0][0x3e0] ;  /* 0x00007c00ff0877ac */ /* 0x000e620008000800 */
[----:B------:R-:W-:Y:S02]  /*a440*/  UIADD3 UR6, UPT, UPT, UR7, UR6, URZ ;  /* 0x0000000607067290 */ /* 0x000fe4000fffe0ff */
[----:B------:R-:W-:Y:S02]  /*a450*/  UIADD3 UR4, UPT, UPT, UR4, 0x1, URZ ;  /* 0x0000000104047890 */ /* 0x000fe4000fffe0ff */
[----:B-1----:R-:W-:-:S04]  /*a460*/  UIMAD UR5, UR5, UR8, URZ ;  /* 0x00000008050572a4 */ /* 0x002fc8000f8e02ff */
[----:B------:R-:W-:-:S09]  /*a470*/  UISETP.GE.AND UP0, UPT, UR6, UR5, UPT ;  /* 0x000000050600728c */ /* 0x000fd2000bf06270 */
[----:B------:R-:W-:Y:S05]  /*a480*/  BRA.U !UP0, `(.L_x_1230) ;  /* 0xffffff5d08007547 */ /* 0x000fea000b83ffff */
.L_x_1163:
        /* <DEDUP_REMOVED lines=16> */
.L_x_1232:
[----:B------:R-:W-:Y:S05]  /*a590*/  BSYNC.RECONVERGENT B0 ;  /* 0x0000000000007941 */ /* 0x000fea0003800200 */
.L_x_1231:
        /* <DEDUP_REMOVED lines=11> */
.L_x_1234:
[----:B------:R-:W2:Y:S04]  /*a650*/  LDG.E.STRONG.GPU R5, desc[UR10][R2.64] ;  /* 0x0000000a02057981 */ /* 0x000ea8000c1ef900 */
[----:B--2---:R-:W-:Y:S01]  /*a660*/  CCTL.IVALL ;  /* 0x00000000ff00798f */ /* 0x004fe20002000000 */
[----:B------:R-:W-:Y:S05]  /*a670*/  YIELD ;  /* 0x0000000000007946 */ /* 0x000fea0003800000 */
[----:B------:R-:W-:-:S13]  /*a680*/  ISETP.NE.AND P0, PT, R5, R0, PT ;  /* 0x000000000500720c */ /* 0x000fda0003f05270 */
[----:B------:R-:W-:Y:S05]  /*a690*/  @P0 BRA `(.L_x_1234) ;  /* 0xfffffffc00ec0947 */ /* 0x000fea000383ffff */
.L_x_1233:
        /* <DEDUP_REMOVED lines=61> */
.L_x_1237:
        /* <DEDUP_REMOVED lines=31> */
.L_x_1236:
[----:B------:R-:W-:Y:S05]  /*ac60*/  BSYNC.RECONVERGENT B0 ;  /* 0x0000000000007941 */ /* 0x000fea0003800200 */
.L_x_1235:
        /* <DEDUP_REMOVED lines=10> */
.L_x_1238:
        /* <DEDUP_REMOVED lines=87> */
.L_x_1239:
        /* <DEDUP_REMOVED lines=16> */
.L_x_3430:


//--------------------- .text._Z35group_norm_nhwc_bwd_one_pass_kernelI11Fp32IOFp32WLi64ELi32ELi512EEv26Group_norm_nhwc_bwd_params --------------------------
	.section	.text._Z35group_norm_nhwc_bwd_one_pass_kernelI11Fp32IOFp32WLi64ELi32ELi512EEv26Group_norm_nhwc_bwd_params,"ax",@progbits
	.align	128
        .global         _Z35group_norm_nhwc_bwd_one_pass_kernelI11Fp32IOFp32WLi64ELi32ELi512EEv26Group_norm_nhwc_bwd_params
        .type           _Z35group_norm_nhwc_bwd_one_pass_kernelI11Fp32IOFp32WLi64ELi32ELi512EEv26Group_norm_nhwc_bwd_params,@function
        .size           _Z35group_norm_nhwc_bwd_one_pass_kernelI11Fp32IOFp32WLi64ELi32ELi512EEv26Group_norm_nhwc_bwd_params,(.L_x_3431 - _Z35group_norm_nhwc_bwd_one_pass_kernelI11Fp32IOFp32WLi64ELi32ELi512EEv26Group_norm_nhwc_bwd_params)
        .other          _Z35group_norm_nhwc_bwd_one_pass_kernelI11Fp32IOFp32WLi64ELi32ELi512EEv26Group_norm_nhwc_bwd_params,@"STO_CUDA_ENTRY STV_DEFAULT"
_Z35group_norm_nhwc_bwd_one_pass_kernelI11Fp32IOFp32WLi64ELi32ELi512EEv26Group_norm_nhwc_bwd_params:
.text._Z35group_norm_nhwc_bwd_one_pass_kernelI11Fp32IOFp32WLi64ELi32ELi512EEv26Group_norm_nhwc_bwd_params:
        /* <DEDUP_REMOVED lines=35> */
[----:B------:R-:W-:Y:S02]  /*0230*/  UIMAD UR14, UR27, 0x3, UR5 ;  /* 0x000000031b0e78a4 */ /* 0x000fe4000f8e0205 */
[----:B------:R-:W-:Y:S01]  /*0240*/  LEA R50, R46, UR4, 0x4 ;  /* 0x000000042e327c11 */ /* 0x000fe2000f8e20ff */
[----:B------:R-:W-:Y:S02]  /*0250*/  ULEA UR15, UR27, UR5, 0x1 ;  /* 0x000000051b0f7291 */ /* 0x000fe4000f8e08ff */
[----:B---3--:R-:W-:Y:S02]  /*0260*/  ULOP3.LUT UR32, UR28, 0x7, URZ, 0xc0, !UPT ;  /* 0x000000071c207892 */ /* 0x008fe4000f8ec0ff */
[----:B------:R-:W-:Y:S01]  /*0270*/  ULOP3.LUT UR31, UR28, 0x7ffffff8, URZ, 0xc0, !UPT ;  /* 0x7ffffff81c1f7892 */ /* 0x000fe2000f8ec0ff */
[----:B-1----:R-:W-:-:S11]  /*0280*/  UMOV UR4, URZ ;  /* 0x000000ff00047c82 */ /* 0x002fd60008000000 */
.L_x_1265:
[----:B0-----:R-:W0:Y:S01]  /*0290*/  LDC R6, c[0x0][0x410] ;  /* 0x00010400ff067b82 */ /* 0x001e220000000800 */
[----:B------:R-:W1:Y:S01]  /*02a0*/  LDCU.64 UR6, c[0x0][0x3b8] ;  /* 0x00007700ff0677ac */ /* 0x000e620008000a00 */
[----:B------:R-:W2:Y:S01]  /*02b0*/  LDCU.128 UR20, c[0x0][0x400] ;  /* 0x00008000ff1477ac */ /* 0x000ea20008000c00 */
[----:B-1----:R-:W-:Y:S01]  /*02c0*/  UIMAD.WIDE UR6, UR16, 0x8, UR6 ;  /* 0x00000008100678a5 */ /* 0x002fe2000f8e0206 */
[----:B0-----:R-:W-:-:S05]  /*02d0*/  IABS R5, R6 ;  /* 0x0000000600057213 */ /* 0x001fca0000000000 */
[----:B------:R-:W-:Y:S01]  /*02e0*/  MOV R14, UR6 ;  /* 0x00000006000e7c02 */ /* 0x000fe20008000f00 */
[----:B------:R-:W0:Y:S01]  /*02f0*/  I2F.RP R0, R5 ;  /* 0x0000000500007306 */ /* 0x000e220000209400 */
[----:B------:R-:W-:-:S06]  /*0300*/  MOV R15, UR7 ;  /* 0x00000007000f7c02 */ /* 0x000fcc0008000f00 */
[----:B------:R-:W3:Y:S01]  /*0310*/  LDG.E.64 R14, desc[UR24][R14.64] ;  /* 0x000000180e0e7981 */ /* 0x000ee2000c1e1b00 */
[----:B0-----:R-:W0:Y:S02]  /*0320*/  MUFU.RCP R0, R0 ;  /* 0x0000000000007308 */ /* 0x001e240000001000 */
[----:B0-----:R-:W-:-:S06]  /*0330*/  IADD3 R2, PT, PT, R0, 0xffffffe, RZ ;  /* 0x0ffffffe00027810 */ /* 0x001fcc0007ffe0ff */
[----:B------:R0:W1:Y:S02]  /*0340*/  F2I.FTZ.U32.TRUNC.NTZ R3, R2 ;  /* 0x0000000200037305 */ /* 0x000064000021f000 */
[----:B0-----:R-:W-:Y:S01]  /*0350*/  HFMA2 R2, -RZ, RZ, 0, 0 ;  /* 0x00000000ff027431 */ /* 0x001fe200000001ff */
[----:B-1----:R-:W-:-:S05]  /*0360*/  IADD3 R4, PT, PT, RZ, -R3, RZ ;  /* 0x80000003ff047210 */ /* 0x002fca0007ffe0ff */
[----:B------:R-:W-:Y:S01]  /*0370*/  IMAD R7, R4, R5, RZ ;  /* 0x0000000504077224 */ /* 0x000fe200078e02ff */
[----:B------:R-:W-:-:S03]  /*0380*/  IABS R4, UR16 ;  /* 0x0000001000047c13 */ /* 0x000fc60008000000 */
[----:B------:R-:W-:-:S06]  /*0390*/  IMAD.HI.U32 R3, R3, R7, R2 ;  /* 0x0000000703037227 */ /* 0x000fcc00078e0002 */
[----:B------:R-:W-:-:S05]  /*03a0*/  IMAD.HI.U32 R3, R3, R4, RZ ;  /* 0x0000000403037227 */ /* 0x000fca00078e00ff */
[----:B------:R-:W-:-:S05]  /*03b0*/  IADD3 R0, PT, PT, -R3, RZ, RZ ;  /* 0x000000ff03007210 */ /* 0x000fca0007ffe1ff */
[----:B------:R-:W-:-:S05]  /*03c0*/  IMAD R0, R5, R0, R4 ;  /* 0x0000000005007224 */ /* 0x000fca00078e0204 */
[----:B------:R-:W-:Y:S02]  /*03d0*/  ISETP.GT.U32.AND P5, PT, R5, R0, PT ;  /* 0x000000000500720c */ /* 0x000fe40003fa4070 */
[----:B--2---:R-:W-:Y:S02]  /*03e0*/  ISETP.GE.U32.AND P0, PT, R51, UR20, PT ;  /* 0x0000001433007c0c */ /* 0x004fe4000bf06070 */
[----:B------:R-:W-:-:S09]  /*03f0*/  LOP3.LUT R2, R6, UR16, RZ, 0x3c, !PT ;  /* 0x0000001006027c12 */ /* 0x000fd2000f8e3cff */
[----:B------:R-:W-:-:S04]  /*0400*/  @!P5 IADD3 R0, PT, PT, R0, -R5, RZ ;  /* 0x800000050000d210 */ /* 0x000fc80007ffe0ff */
[----:B------:R-:W-:Y:S02]  /*0410*/  ISETP.GE.U32.AND P4, PT, R0, R5, PT ;  /* 0x000000050000720c */ /* 0x000fe40003f86070 */
[----:B------:R-:W-:Y:S02]  /*0420*/  ISETP.LE.AND P3, PT, RZ, UR16, PT ;  /* 0x00000010ff007c0c */ /* 0x000fe4000bf63270 */
[----:B------:R-:W-:Y:S02]  /*0430*/  ISETP.GE.AND.EX P0, PT, R47, UR21, PT, P0 ;  /* 0x000000152f007c0c */ /* 0x000fe4000bf06300 */
[----:B------:R-:W-:Y:S02]  /*0440*/  ISETP.GE.AND P2, PT, R2, RZ, PT ;  /* 0x000000ff0200720c */ /* 0x000fe40003f46270 */
[----:B------:R-:W-:Y:S02]  /*0450*/  @!P5 IADD3 R3, PT, PT, R3, 0x1, RZ ;  /* 0x000000010303d810 */ /* 0x000fe40007ffe0ff */
[----:B------:R-:W-:-:S02]  /*0460*/  ISETP.GE.U32.AND P1, PT, R48, UR20, PT ;  /* 0x0000001430007c0c */ /* 0x000fc4000bf26070 */
[-C--:B------:R-:W-:Y:S02]  /*0470*/  ISETP.GT.U32.AND P5, PT, R5, R0.reuse, PT ;  /* 0x000000000500720c */ /* 0x080fe40003fa4070 */
[----:B------:R-:W-:Y:S02]  /*0480*/  IADD3 R5, PT, PT, R0, -R5, RZ ;  /* 0x8000000500057210 */ /* 0x000fe40007ffe0ff */
[----:B------:R-:W-:Y:S01]  /*0490*/  @P4 IADD3 R3, PT, PT, R3, 0x1, RZ ;  /* 0x0000000103034810 */ /* 0x000fe20007ffe0ff */
[----:B------:R-:W0:Y:S01]  /*04a0*/  @!P0 LDC.64 R12, c[0x0][0x3a0] ;  /* 0x0000e800ff0c8b82 */ /* 0x000e220000000a00 */
[----:B------:R-:W-:Y:S02]  /*04b0*/  ISETP.GE.AND.EX P1, PT, R45, UR21, PT, P1 ;  /* 0x000000152d007c0c */ /* 0x000fe4000bf26310 */
[----:B------:R-:W-:Y:S02]  /*04c0*/  SEL R0, R5, R0, !P5 ;  /* 0x0000000005007207 */ /* 0x000fe40006800000 */
[----:B------:R-:W-:-:S02]  /*04d0*/  MOV R4, R3 ;  /* 0x0000000300047202 */ /* 0x000fc40000000f00 */
[----:B------:R-:W-:Y:S01]  /*04e0*/  ISETP.NE.AND P4, PT, R6, RZ, PT ;  /* 0x000000ff0600720c */ /* 0x000fe20003f85270 */
[----:B------:R-:W1:Y:S01]  /*04f0*/  @!P0 LDC.64 R22, c[0x0][0x398] ;  /* 0x0000e600ff168b82 */ /* 0x000e620000000a00 */
[----:B------:R-:W-:Y:S02]  /*0500*/  LOP3.LUT R5, RZ, R6, RZ, 0x33, !PT ;  /* 0x00000006ff057212 */ /* 0x000fe400078e33ff */
[----:B------:R-:W-:Y:S02]  /*0510*/  @!P3 IADD3 R0, PT, PT, -R0, RZ, RZ ;  /* 0x000000ff0000b210 */ /* 0x000fe40007ffe1ff */
[----:B------:R-:W-:-:S03]  /*0520*/  @!P2 IADD3 R4, PT, PT, -R4, RZ, RZ ;  /* 0x000000ff0404a210 */ /* 0x000fc60007ffe1ff */
[----:B------:R-:W2:Y:S01]  /*0530*/  @!P0 LDC.64 R6, c[0x0][0x3f8] ;  /* 0x0000fe00ff068b82 */ /* 0x000ea20000000a00 */
[C---:B------:R-:W-:Y:S02]  /*0540*/  SEL R17, R5.reuse, R0, !P4 ;  /* 0x0000000005117207 */ /* 0x040fe40006000000 */
[----:B------:R-:W-:Y:S02]  /*0550*/  SEL R9, R5, R4, !P4 ;  /* 0x0000000405097207 */ /* 0x000fe40006000000 */
[----:B------:R-:W-:Y:S02]  /*0560*/  SHF.L.U32 R5, R17, 0x5, RZ ;  /* 0x0000000511057819 */ /* 0x000fe400000006ff */
[----:B------:R-:W-:Y:S01]  /*0570*/  SHF.R.S32.HI R0, RZ, 0x1f, R9 ;  /* 0x0000001fff007819 */ /* 0x000fe20000011409 */
[----:B------:R-:W4:Y:S01]  /*0580*/  @!P1 LDC.64 R2, c[0x0][0x3f8] ;  /* 0x0000fe00ff029b82 */ /* 0x000f220000000a00 */
[----:B------:R-:W-:Y:S02]  /*0590*/  SHF.R.S32.HI R55, RZ, 0x1f, R5 ;  /* 0x0000001fff377819 */ /* 0x000fe40000011405 */
[----:B------:R-:W-:Y:S01]  /*05a0*/  LOP3.LUT R54, R5, R52, RZ, 0xfc, !PT ;  /* 0x0000003405367212 */ /* 0x000fe200078efcff */
[----:B------:R-:W-:Y:S01]  /*05b0*/  IMAD R0, R0, UR22, RZ ;  /* 0x0000001600007c24 */ /* 0x000fe2000f8e02ff */
[----:B------:R-:W-:-:S03]  /*05c0*/  ISETP.NE.AND P2, PT, RZ, UR29, PT ;  /* 0x0000001dff007c0c */ /* 0x000fc6000bf45270 */
[C---:B------:R-:W-:Y:S01]  /*05d0*/  IMAD.WIDE.U32 R54, R9.reuse, UR22, R54 ;  /* 0x0000001609367c25 */ /* 0x040fe2000f8e0036 */
[----:B------:R-:W1:Y:S03]  /*05e0*/  @!P1 LDC.64 R20, c[0x0][0x3a0] ;  /* 0x0000e800ff149b82 */ /* 0x000e660000000a00 */
[----:B------:R-:W-:Y:S01]  /*05f0*/  IMAD R9, R9, UR23, R0 ;  /* 0x0000001709097c24 */ /* 0x000fe2000f8e0200 */
[----:B------:R-:W-:Y:S01]  /*0600*/  @!P0 MOV R56, R54 ;  /* 0x0000003600388202 */ /* 0x000fe20000000f00 */
[----:B--2---:R-:W-:-:S03]  /*0610*/  @!P0 IMAD R0, R47, R6, RZ ;  /* 0x000000062f008224 */ /* 0x004fc600078e02ff */
[----:B------:R-:W2:Y:S01]  /*0620*/  @!P1 LDC.64 R18, c[0x0][0x398] ;  /* 0x0000e600ff129b82 */ /* 0x000ea20000000a00 */
[----:B------:R-:W-:Y:S01]  /*0630*/  IADD3 R57, PT, PT, R55, R9, RZ ;  /* 0x0000000937397210 */ /* 0x000fe20007ffe0ff */
[C---:B------:R-:W-:Y:S02]  /*0640*/  @!P0 IMAD R27, R51.reuse, R7, R0 ;  /* 0x00000007331b8224 */ /* 0x040fe400078e0200 */
[----:B------:R-:W-:-:S04]  /*0650*/  @!P0 IMAD.WIDE.U32 R10, R51, R6, R56 ;  /* 0x00000006330a8225 */ /* 0x000fc800078e0038 */
[----:B------:R-:W2:Y:S01]  /*0660*/  LDC.64 R8, c[0x0][0x3a8] ;  /* 0x0000ea00ff087b82 */ /* 0x000ea20000000a00 */
[----:B------:R-:W-:Y:S01]  /*0670*/  @!P1 MOV R24, R54 ;  /* 0x0000003600189202 */ /* 0x000fe20000000f00 */
[----:B----4-:R-:W-:Y:S01]  /*0680*/  @!P1 IMAD R4, R45, R2, RZ ;  /* 0x000000022d049224 */ /* 0x010fe200078e02ff */
[----:B------:R-:W-:-:S05]  /*0690*/  @!P1 MOV R25, R57 ;  /* 0x0000003900199202 */ /* 0x000fca0000000f00 */
[----:B------:R-:W4:Y:S01]  /*06a0*/  @P2 LDC.64 R6, c[0x0][0x3b0] ;  /* 0x0000ec00ff062b82 */ /* 0x000f220000000a00 */
[C---:B------:R-:W-:Y:S01]  /*06b0*/  @!P1 IMAD R29, R48.reuse, R3, R4 ;  /* 0x00000003301d9224 */ /* 0x040fe200078e0204 */
[----:B------:R-:W-:Y:S01]  /*06c0*/  @!P0 IADD3 R11, PT, PT, R11, R27, RZ ;  /* 0x0000001b0b0b8210 */ /* 0x000fe20007ffe0ff */
[----:B------:R-:W-:Y:S01]  /*06d0*/  @!P1 IMAD.WIDE.U32 R2, R48, R2, R24 ;  /* 0x0000000230029225 */ /* 0x000fe200078e0018 */
[C---:B------:R-:W-:Y:S02]  /*06e0*/  @!P0 SHF.L.U32 R25, R10.reuse, 0x2, RZ ;  /* 0x000000020a198819 */ /* 0x040fe400000006ff */
[----:B------:R-:W-:Y:S02]  /*06f0*/  @!P0 SHF.L.U64.HI R10, R10, 0x2, R11 ;  /* 0x000000020a0a8819 */ /* 0x000fe4000001020b */
[----:B------:R-:W-:Y:S02]  /*0700*/  @!P1 IADD3 R11, PT, PT, R3, R29, RZ ;  /* 0x0000001d030b9210 */ /* 0x000fe40007ffe0ff */
[----:B------:R-:W-:-:S02]  /*0710*/  @!P1 SHF.L.U32 R3, R2, 0x2, RZ ;  /* 0x0000000202039819 */ /* 0x000fc400000006ff */
[C---:B0-----:R-:W-:Y:S02]  /*0720*/  @!P0 IADD3 R12, P3, PT, R25.reuse, R12, RZ ;  /* 0x0000000c190c8210 */ /* 0x041fe40007f7e0ff */
[----:B-1----:R-:W-:Y:S02]  /*0730*/  @!P0 IADD3 R22, P4, PT, R25, R22, RZ ;  /* 0x0000001619168210 */ /* 0x002fe40007f9e0ff */
[----:B------:R-:W-:Y:S02]  /*0740*/  @!P1 SHF.L.U64.HI R2, R2, 0x2, R11 ;  /* 0x0000000202029819 */ /* 0x000fe4000001020b */
[C---:B------:R-:W-:Y:S02]  /*0750*/  @!P1 IADD3 R20, P5, PT, R3.reuse, R20, RZ ;  /* 0x0000001403149210 */ /* 0x040fe40007fbe0ff */
[----:B--2---:R-:W-:Y:S01]  /*0760*/  @!P1 IADD3 R18, P6, PT, R3, R18, RZ ;  /* 0x0000001203129210 */ /* 0x004fe20007fde0ff */
[----:B------:R-:W-:Y:S01]  /*0770*/  HFMA2 R3, -RZ, RZ, 0, 0 ;  /* 0x00000000ff037431 */ /* 0x000fe200000001ff */
[----:B------:R-:W-:-:S02]  /*0780*/  IADD3 R27, PT, PT, R52, R5, RZ ;  /* 0x00000005341b7210 */ /* 0x000fc40007ffe0ff */
[----:B------:R-:W-:Y:S02]  /*0790*/  CS2R R4, SRZ ;  /* 0x0000000000047805 */ /* 0x000fe4000001ff00 */
[C---:B------:R-:W-:Y:S02]  /*07a0*/  @!P0 IADD3.X R13, PT, PT, R10.reuse, R13, RZ, P3, !PT ;  /* 0x0000000d0a0d8210 */ /* 0x040fe40001ffe4ff */
[----:B------:R-:W-:Y:S01]  /*07b0*/  @!P0 IADD3.X R23, PT, PT, R10, R23, RZ, P4, !PT ;  /* 0x000000170a178210 */ /* 0x000fe200027fe4ff */
[C---:B------:R-:W-:Y:S01]  /*07c0*/  IMAD.WIDE R24, R27.reuse, 0x4, R8 ;  /* 0x000000041b187825 */ /* 0x040fe200078e0208 */
[C---:B------:R-:W-:Y:S02]  /*07d0*/  @!P1 IADD3.X R21, PT, PT, R2.reuse, R21, RZ, P5, !PT ;  /* 0x0000001502159210 */ /* 0x040fe40002ffe4ff */
[----:B------:R-:W-:Y:S02]  /*07e0*/  CS2R R10, SRZ ;  /* 0x00000000000a7805 */ /* 0x000fe4000001ff00 */
[----:B------:R-:W-:Y:S01]  /*07f0*/  @!P1 IADD3.X R19, PT, PT, R2, R19, RZ, P6, !PT ;  /* 0x0000001302139210 */ /* 0x000fe200037fe4ff */
[----:B----4-:R-:W-:Y:S01]  /*0800*/  @P2 IMAD.WIDE R26, R27, 0x4, R6 ;  /* 0x000000041b1a2825 */ /* 0x010fe200078e0206 */
[----:B------:R-:W-:Y:S01]  /*0810*/  MOV R2, RZ ;  /* 0x000000ff00027202 */ /* 0x000fe20000000f00 */
[----:B------:R0:W5:Y:S04]  /*0820*/  @!P0 LDG.E.64 R4, desc[UR24][R12.64] ;  /* 0x000000180c048981 */ /* 0x000168000c1e1b00 */
[----:B------:R0:W5:Y:S04]  /*0830*/  @P2 LDG.E.64 R10, desc[UR24][R26.64] ;  /* 0x000000181a0a2981 */ /* 0x000168000c1e1b00 */
[----:B------:R0:W5:Y:S04]  /*0840*/  @!P0 LDG.E.64 R2, desc[UR24][R22.64] ;  /* 0x0000001816028981 */ /* 0x000168000c1e1b00 */
[----:B------:R0:W5:Y:S01]  /*0850*/  LDG.E.64 R12, desc[UR24][R24.64] ;  /* 0x00000018180c7981 */ /* 0x000162000c1e1b00 */
[----:B------:R-:W-:-:S02]  /*0860*/  CS2R R6, SRZ ;  /* 0x0000000000067805 */ /* 0x000fc4000001ff00 */
[----:B------:R-:W-:-:S04]  /*0870*/  CS2R R8, SRZ ;  /* 0x0000000000087805 */ /* 0x000fc8000001ff00 */
[----:B------:R0:W5:Y:S04]  /*0880*/  @!P1 LDG.E.64 R6, desc[UR24][R20.64] ;  /* 0x0000001814069981 */ /* 0x000168000c1e1b00 */
[----:B------:R0:W5:Y:S01]  /*0890*/  @!P1 LDG.E.64 R8, desc[UR24][R18.64] ;  /* 0x0000001812089981 */ /* 0x000162000c1e1b00 */
        /* <DEDUP_REMOVED lines=9> */
[----:B------:R-:W-:Y:S01]  /*0930*/  UISETP.NE.AND UP1, UPT, UR29, URZ, UPT ;  /* 0x000000ff1d00728c */ /* 0x000fe2000bf25270 */
[----:B------:R-:W-:Y:S01]  /*0940*/  UMOV UR33, 0x3f800000 ;  /* 0x3f80000000217882 */ /* 0x000fe20000000000 */
[----:B-1----:R-:W-:-:S13]  /*0950*/  @P1 R2UR UR6, R0 ;  /* 0x00000000000612ca */ /* 0x002fda00000e0000 */
[----:B------:R-:W-:Y:S01]  /*0960*/  @UP0 UMOV UR33, UR6 ;  /* 0x0000000600210c82 */ /* 0x000fe20008000000 */
[----:B0-----:R-:W-:Y:S05]  /*0970*/  BRA.U UP1, `(.L_x_1241) ;  /* 0x0000000101747547 */ /* 0x001fea000b800000 */
[----:B-----5:R-:W-:Y:S01]  /*0980*/  FADD.FTZ R15, R4, -UR40 ;  /* 0x80000028040f7e21 */ /* 0x020fe20008010000 */
[----:B------:R-:W-:Y:S01]  /*0990*/  FADD.FTZ R0, R5, -UR40 ;  /* 0x8000002805007e21 */ /* 0x000fe20008010000 */
[----:B------:R-:W-:Y:S01]  /*09a0*/  FMUL.FTZ R14, R2, R12 ;  /* 0x0000000c020e7220 */ /* 0x000fe20000410000 */
[----:B------:R-:W-:Y:S01]  /*09b0*/  FMUL.FTZ R19, R3, R13 ;  /* 0x0000000d03137220 */ /* 0x000fe20000410000 */
[----:B------:R-:W-:Y:S01]  /*09c0*/  FMUL.FTZ R15, R15, UR33 ;  /* 0x000000210f0f7c20 */ /* 0x000fe20008410000 */
[----:B------:R-:W-:Y:S01]  /*09d0*/  FMUL.FTZ R0, R0, UR33 ;  /* 0x0000002100007c20 */ /* 0x000fe20008410000 */
[----:B------:R-:W-:Y:S02]  /*09e0*/  FADD.FTZ R16, RZ, R14 ;  /* 0x0000000eff107221 */ /* 0x000fe40000010000 */
[----:B------:R-:W-:Y:S01]  /*09f0*/  FFMA.FTZ R21, R15, R14, RZ ;  /* 0x0000000e0f157223 */ /* 0x000fe200000100ff */
[----:B------:R-:W-:Y:S01]  /*0a00*/  FADD.FTZ R14, R6, -UR40 ;  /* 0x80000028060e7e21 */ /* 0x000fe20008010000 */
[----:B------:R-:W-:Y:S01]  /*0a10*/  FADD.FTZ R16, R19, R16 ;  /* 0x0000001013107221 */ /* 0x000fe20000010000 */
[----:B------:R-:W-:Y:S01]  /*0a20*/  FFMA.FTZ R15, R2, R15, RZ ;  /* 0x0000000f020f7223 */ /* 0x000fe200000100ff */
[----:B------:R-:W-:Y:S01]  /*0a30*/  FFMA.FTZ R21, R0, R19, R21 ;  /* 0x0000001300157223 */ /* 0x000fe20000010015 */
[----:B------:R-:W-:Y:S01]  /*0a40*/  FMUL.FTZ R19, R8, R12 ;  /* 0x0000000c08137220 */ /* 0x000fe20000410000 */
[----:B------:R-:W-:Y:S01]  /*0a50*/  FMUL.FTZ R24, R14, UR33 ;  /* 0x000000210e187c20 */ /* 0x000fe20008410000 */
[----:B------:R-:W-:Y:S01]  /*0a60*/  FADD.FTZ R14, R7, -UR40 ;  /* 0x80000028070e7e21 */ /* 0x000fe20008010000 */
[----:B------:R-:W-:Y:S01]  /*0a70*/  FFMA.FTZ R0, R3, R0, RZ ;  /* 0x0000000003007223 */ /* 0x000fe200000100ff */
[----:B------:R-:W-:Y:S01]  /*0a80*/  FADD.FTZ R16, R16, R19 ;  /* 0x0000001310107221 */ /* 0x000fe20000010000 */
[----:B------:R-:W-:Y:S01]  /*0a90*/  FFMA.FTZ R21, R24, R19, R21 ;  /* 0x0000001318157223 */ /* 0x000fe20000010015 */
[----:B------:R-:W-:Y:S01]  /*0aa0*/  FMUL.FTZ R19, R9, R13 ;  /* 0x0000000d09137220 */ /* 0x000fe20000410000 */
[----:B------:R-:W-:Y:S01]  /*0ab0*/  FMUL.FTZ R14, R14, UR33 ;  /* 0x000000210e0e7c20 */ /* 0x000fe20008410000 */
[----:B------:R-:W-:-:S02]  /*0ac0*/  FFMA.FTZ R24, R8, R24, R15 ;  /* 0x0000001808187223 */ /* 0x000fc4000001000f */
[----:B------:R-:W-:Y:S01]  /*0ad0*/  FADD.FTZ R18, R19, R16 ;  /* 0x0000001013127221 */ /* 0x000fe20000010000 */
[----:B------:R-:W-:Y:S01]  /*0ae0*/  FFMA.FTZ R21, R14, R19, R21 ;  /* 0x000000130e157223 */ /* 0x000fe20000010015 */
[----:B------:R-:W-:Y:S01]  /*0af0*/  FADD.FTZ R19, RZ, R2 ;  /* 0x00000002ff137221 */ /* 0x000fe20000010000 */
[----:B------:R-:W-:Y:S01]  /*0b00*/  FADD.FTZ R16, RZ, R3 ;  /* 0x00000003ff107221 */ /* 0x000fe20000010000 */
[C---:B------:R-:W-:Y:S02]  /*0b10*/  FFMA.FTZ R25, R9.reuse, R14, R0 ;  /* 0x0000000e09197223 */ /* 0x040fe40000010000 */
[----:B------:R-:W-:Y:S01]  /*0b20*/  FADD.FTZ R26, R8, R19 ;  /* 0x00000013081a7221 */ /* 0x000fe20000010000 */
[----:B------:R-:W-:Y:S01]  /*0b30*/  FADD.FTZ R27, R9, R16 ;  /* 0x00000010091b7221 */ /* 0x000fe20000010000 */
[----:B------:R-:W-:Y:S06]  /*0b40*/  BRA `(.L_x_1242) ;  /* 0x0000000400007947 */ /* 0x000fec0003800000 */
.L_x_1241:
[----:B-----5:R-:W-:Y:S01]  /*0b50*/  FADD.FTZ R15, R4, -UR40 ;  /* 0x80000028040f7e21 */ /* 0x020fe20008010000 */
[----:B------:R-:W-:Y:S01]  /*0b60*/  FADD.FTZ R0, R5, -UR40 ;  /* 0x8000002805007e21 */ /* 0x000fe20008010000 */
[----:B------:R-:W-:Y:S01]  /*0b70*/  FADD.FTZ R19, R6, -UR40 ;  /* 0x8000002806137e21 */ /* 0x000fe20008010000 */
[----:B------:R-:W-:Y:S01]  /*0b80*/  FADD.FTZ R14, R7, -UR40 ;  /* 0x80000028070e7e21 */ /* 0x000fe20008010000 */
[----:B------:R-:W-:Y:S01]  /*0b90*/  FMUL.FTZ R15, R15, UR33 ;  /* 0x000000210f0f7c20 */ /* 0x000fe20008410000 */
[----:B------:R-:W-:Y:S01]  /*0ba0*/  FMUL.FTZ R0, R0, UR33 ;  /* 0x0000002100007c20 */ /* 0x000fe20008410000 */
[----:B------:R-:W-:Y:S01]  /*0bb0*/  FMUL.FTZ R19, R19, UR33 ;  /* 0x0000002113137c20 */ /* 0x000fe20008410000 */
[----:B------:R-:W-:Y:S01]  /*0bc0*/  FMUL.FTZ R14, R14, UR33 ;  /* 0x000000210e0e7c20 */ /* 0x000fe20008410000 */
[C-C-:B------:R-:W-:Y:S01]  /*0bd0*/  FFMA.FTZ R16, R12.reuse, R15, R10.reuse ;  /* 0x0000000f0c107223 */ /* 0x140fe2000001000a */
[C-C-:B------:R-:W-:Y:S01]  /*0be0*/  FFMA.FTZ R18, R13.reuse, R0, R11.reuse ;  /* 0x000000000d127223 */ /* 0x140fe2000001000b */
[----:B------:R-:W-:Y:S01]  /*0bf0*/  FFMA.FTZ R26, R12, R19, R10 ;  /* 0x000000130c1a7223 */ /* 0x000fe2000001000a */
[----:B------:R-:W-:Y:S01]  /*0c00*/  FFMA.FTZ R28, R13, R14, R11 ;  /* 0x0000000e0d1c7223 */ /* 0x000fe2000001000b */
[----:B------:R-:W-:Y:S01]  /*0c10*/  FMUL.FTZ R20, R16, -1.4426950216293334961 ;  /* 0xbfb8aa3b10147820 */ /* 0x000fe20000410000 */
[----:B------:R-:W-:Y:S01]  /*0c20*/  FMUL.FTZ R22, R18, -1.4426950216293334961 ;  /* 0xbfb8aa3b12167820 */ /* 0x000fe20000410000 */
[----:B------:R-:W-:Y:S01]  /*0c30*/  FMUL.FTZ R25, R26, -1.4426950216293334961 ;  /* 0xbfb8aa3b1a197820 */ /* 0x000fe20000410000 */
[----:B------:R-:W-:-:S03]  /*0c40*/  FMUL.FTZ R30, R28, -1.4426950216293334961 ;  /* 0xbfb8aa3b1c1e7820 */ /* 0x000fc60000410000 */
[----:B------:R-:W0:Y:S08]  /*0c50*/  MUFU.EX2 R20, R20 ;  /* 0x0000001400147308 */ /* 0x000e300000000800 */
[----:B------:R-:W1:Y:S08]  /*0c60*/  MUFU.EX2 R22, R22 ;  /* 0x0000001600167308 */ /* 0x000e700000000800 */
[----:B------:R-:W2:Y:S01]  /*0c70*/  MUFU.EX2 R25, R25 ;  /* 0x0000001900197308 */ /* 0x000ea20000000800 */
[----:B0-----:R-:W-:-:S07]  /*0c80*/  FADD.FTZ R20, R20, 1 ;  /* 0x3f80000014147421 */ /* 0x001fce0000010000 */
[----:B------:R-:W0:Y:S01]  /*0c90*/  MUFU.EX2 R30, R30 ;  /* 0x0000001e001e7308 */ /* 0x000e220000000800 */
[----:B-1----:R-:W-:-:S07]  /*0ca0*/  FADD.FTZ R23, R22, 1 ;  /* 0x3f80000016177421 */ /* 0x002fce0000010000 */
[----:B------:R-:W1:Y:S01]  /*0cb0*/  MUFU.RCP R21, R20 ;  /* 0x0000001400157308 */ /* 0x000e620000001000 */
[----:B--2---:R-:W-:-:S07]  /*0cc0*/  FADD.FTZ R22, R25, 1 ;  /* 0x3f80000019167421 */ /* 0x004fce0000010000 */
[----:B------:R-:W2:Y:S01]  /*0cd0*/  MUFU.RCP R24, R23 ;  /* 0x0000001700187308 */ /* 0x000ea20000001000 */
[----:B0-----:R-:W-:-:S07]  /*0ce0*/  FADD.FTZ R31, R30, 1 ;  /* 0x3f8000001e1f7421 */ /* 0x001fce0000010000 */
[----:B------:R-:W0:Y:S01]  /*0cf0*/  MUFU.RCP R29, R22 ;  /* 0x00000016001d7308 */ /* 0x000e220000001000 */
[----:B-1----:R-:W-:Y:S01]  /*0d00*/  FADD.FTZ R25, -R21, 1 ;  /* 0x3f80000015197421 */ /* 0x002fe20000010100 */
[----:B------:R-:W-:-:S03]  /*0d10*/  FMUL.FTZ R21, R2, R21 ;  /* 0x0000001502157220 */ /* 0x000fc60000410000 */
[----:B------:R-:W-:-:S03]  /*0d20*/  FFMA.FTZ R16, R16, R25, 1 ;  /* 0x3f80000010107423 */ /* 0x000fc60000010019 */
[----:B------:R-:W1:Y:S01]  /*0d30*/  MUFU.RCP R32, R31 ;  /* 0x0000001f00207308 */ /* 0x000e620000001000 */
[----:B--2---:R-:W-:Y:S01]  /*0d40*/  FADD.FTZ R27, -R24, 1 ;  /* 0x3f800000181b7421 */ /* 0x004fe20000010100 */
[----:B------:R-:W-:Y:S01]  /*0d50*/  FMUL.FTZ R24, R3, R24 ;  /* 0x0000001803187220 */ /* 0x000fe20000410000 */
[----:B------:R-:W-:Y:S02]  /*0d60*/  FMUL.FTZ R16, R21, R16 ;  /* 0x0000001015107220 */ /* 0x000fe40000410000 */
[----:B------:R-:W-:Y:S02]  /*0d70*/  FFMA.FTZ R27, R18, R27, 1 ;  /* 0x3f800000121b7423 */ /* 0x000fe4000001001b */
[----:B------:R-:W-:Y:S01]  /*0d80*/  FMUL.FTZ R18, R12, R16 ;  /* 0x000000100c127220 */ /* 0x000fe20000410000 */
[----:B0-----:R-:W-:Y:S01]  /*0d90*/  FADD.FTZ R33, -R29, 1 ;  /* 0x3f8000001d217421 */ /* 0x001fe20000010100 */
[----:B------:R-:W-:Y:S01]  /*0da0*/  FMUL.FTZ R29, R8, R29 ;  /* 0x0000001d081d7220 */ /* 0x000fe20000410000 */
[----:B------:R-:W-:Y:S01]  /*0db0*/  FMUL.FTZ R24, R24, R27 ;  /* 0x0000001b18187220 */ /* 0x000fe20000410000 */
[----:B------:R-:W-:Y:S01]  /*0dc0*/  FADD.FTZ R20, RZ, R18 ;  /* 0x00000012ff147221 */ /* 0x000fe20000010000 */
[----:B------:R-:W-:-:S02]  /*0dd0*/  FFMA.FTZ R26, R26, R33, 1 ;  /* 0x3f8000001a1a7423 */ /* 0x000fc40000010021 */
[----:B------:R-:W-:Y:S01]  /*0de0*/  FMUL.FTZ R21, R13, R24 ;  /* 0x000000180d157220 */ /* 0x000fe20000410000 */
[----:B------:R-:W-:Y:S01]  /*0df0*/  FADD.FTZ R27, RZ, R24 ;  /* 0x00000018ff1b7221 */ /* 0x000fe20000010000 */
[----:B-1----:R-:W-:Y:S01]  /*0e00*/  FADD.FTZ R23, -R32, 1 ;  /* 0x3f80000020177421 */ /* 0x002fe20000010100 */
[----:B------:R-:W-:Y:S01]  /*0e10*/  FMUL.FTZ R32, R9, R32 ;  /* 0x0000002009207220 */ /* 0x000fe20000410000 */
[----:B------:R-:W-:Y:S01]  /*0e20*/  FMUL.FTZ R29, R29, R26 ;  /* 0x0000001a1d1d7220 */ /* 0x000fe20000410000 */
[----:B------:R-:W-:Y:S01]  /*0e30*/  FADD.FTZ R20, R21, R20 ;  /* 0x0000001415147221 */ /* 0x000fe20000010000 */
[----:B------:R-:W-:Y:S01]  /*0e40*/  FFMA.FTZ R25, R28, R23, 1 ;  /* 0x3f8000001c197423 */ /* 0x000fe20000010017 */
[----:B------:R-:W-:-:S03]  /*0e50*/  FFMA.FTZ R23, R15, R18, RZ ;  /* 0x000000120f177223 */ /* 0x000fc600000100ff */
[----:B------:R-:W-:Y:S01]  /*0e60*/  FMUL.FTZ R32, R32, R25 ;  /* 0x0000001920207220 */ /* 0x000fe20000410000 */
[----:B------:R-:W-:Y:S01]  /*0e70*/  FMUL.FTZ R25, R12, R29 ;  /* 0x0000001d0c197220 */ /* 0x000fe20000410000 */
[----:B------:R-:W-:Y:S02]  /*0e80*/  FFMA.FTZ R18, R0, R21, R23 ;  /* 0x0000001500127223 */ /* 0x000fe40000010017 */
[----:B------:R-:W-:Y:S01]  /*0e90*/  FMUL.FTZ R23, R13, R32 ;  /* 0x000000200d177220 */ /* 0x000fe20000410000 */
[----:B------:R-:W-:Y:S01]  /*0ea0*/  FADD.FTZ R27, R27, R32 ;  /* 0x000000201b1b7221 */ /* 0x000fe20000010000 */
[----:B------:R-:W-:Y:S01]  /*0eb0*/  FFMA.FTZ R21, R19, R25, R18 ;  /* 0x0000001913157223 */ /* 0x000fe20000010012 */
[----:B------:R-:W-:Y:S01]  /*0ec0*/  FADD.FTZ R18, R20, R25 ;  /* 0x0000001914127221 */ /* 0x000fe20000010000 */
[----:B------:R-:W-:Y:S01]  /*0ed0*/  FFMA.FTZ R20, R15, R16, RZ ;  /* 0x000000100f147223 */ /* 0x000fe200000100ff */
[----:B------:R-:W-:Y:S01]  /*0ee0*/  FADD.FTZ R16, RZ, R16 ;  /* 0x00000010ff107221 */ /* 0x000fe20000010000 */
[----:B------:R-:W-:Y:S01]  /*0ef0*/  FFMA.FTZ R25, R0, R24, RZ ;  /* 0x0000001800197223 */ /* 0x000fe200000100ff */
[----:B------:R-:W-:Y:S01]  /*0f00*/  FFMA.FTZ R21, R14, R23, R21 ;  /* 0x000000170e157223 */ /* 0x000fe20000010015 */
[----:B------:R-:W-:Y:S01]  /*0f10*/  FADD.FTZ R18, R23, R18 ;  /* 0x0000001217127221 */ /* 0x000fe20000010000 */
[----:B------:R-:W-:Y:S01]  /*0f20*/  FFMA.FTZ R24, R19, R29, R20 ;  /* 0x0000001d13187223 */ /* 0x000fe20000010014 */
[----:B------:R-:W-:Y:S01]  /*0f30*/  FADD.FTZ R26, R16, R29 ;  /* 0x0000001d101a7221 */ /* 0x000fe20000010000 */
[----:B------:R-:W-:-:S07]  /*0f40*/  FFMA.FTZ R25, R14, R32, R25 ;  /* 0x000000200e197223 */ /* 0x000fce0000010019 */
.L_x_1242:
        /* <DEDUP_REMOVED lines=34> */
.L_x_1244:
[----:B------:R-:W-:Y:S05]  /*1170*/  BSYNC.RECONVERGENT B0 ;  /* 0x0000000000007941 */ /* 0x000fea0003800200 */
.L_x_1243:
        /* <DEDUP_REMOVED lines=8> */
[----:B--2---:R-:W2:Y:S04]  /*1200*/  LDS.128 R16, [UR6+0x20] ;  /* 0x00002006ff107984 */ /* 0x004ea80008000c00 */
[----:B-1----:R-:W1:Y:S04]  /*1210*/  LDS.128 R20, [UR6+0x30] ;  /* 0x00003006ff147984 */ /* 0x002e680008000c00 */
[----:B------:R-:W5:Y:S04]  /*1220*/  LDS.128 R36, [UR6+0x40] ;  /* 0x00004006ff247984 */ /* 0x000f680008000c00 */
[----:B------:R-:W5:Y:S04]  /*1230*/  LDS.128 R32, [UR6+0x50] ;  /* 0x00005006ff207984 */ /* 0x000f680008000c00 */
[----:B------:R-:W5:Y:S01]  /*1240*/  LDS.128 R28, [UR6+0x60] ;  /* 0x00006006ff1c7984 */ /* 0x000f620008000c00 */
[----:B----4-:R-:W-:Y:S01]  /*1250*/  FADD.FTZ R43, R14, R40 ;  /* 0x000000280e2b7221 */ /* 0x010fe20000010000 */
[----:B0--3--:R-:W-:-:S03]  /*1260*/  FADD.FTZ R14, R15, R41 ;  /* 0x000000290f0e7221 */ /* 0x009fc60000010000 */
        /* <DEDUP_REMOVED lines=30> */
.L_x_1246:
[----:B------:R-:W-:Y:S05]  /*1450*/  BSYNC.RECONVERGENT B0 ;  /* 0x0000000000007941 */ /* 0x000fea0003800200 */
.L_x_1245:
[----:B------:R-:W-:Y:S06]  /*1460*/  BAR.SYNC.DEFER_BLOCKING 0x0 ;  /* 0x0000000000007b1d */ /* 0x000fec0000010000 */
[----:B------:R-:W-:Y:S04]  /*1470*/  BSSY.RECONVERGENT B0, `(.L_x_1247) ;  /* 0x000009d000007945 */ /* 0x000fe80003800200 */
[----:B------:R-:W-:Y:S05]  /*1480*/  @P5 BRA `(.L_x_1248) ;  /* 0x00000008006c5947 */ /* 0x000fea0003800000 */
[----:B------:R-:W4:Y:S04]  /*1490*/  LDS.128 R40, [R50+0x100] ;  /* 0x0001000032287984 */ /* 0x000f280000000c00 */
[----:B------:R-:W5:Y:S04]  /*14a0*/  LDS.128 R36, [R50+0x200] ;  /* 0x0002000032247984 */ /* 0x000f680000000c00 */
[----:B------:R-:W0:Y:S04]  /*14b0*/  LDS.128 R28, [R50+0x300] ;  /* 0x00030000321c7984 */ /* 0x000e280000000c00 */
[----:B------:R-:W3:Y:S04]  /*14c0*/  LDS.128 R32, [R50+0x400] ;  /* 0x0004000032207984 */ /* 0x000ee80000000c00 */
[----:B--2---:R-:W2:Y:S04]  /*14d0*/  LDS.128 R16, [R50+0x500] ;  /* 0x0005000032107984 */ /* 0x004ea80000000c00 */
[----:B-1----:R-:W1:Y:S01]  /*14e0*/  LDS.128 R20, [R50+0x600] ;  /* 0x0006000032147984 */ /* 0x002e620000000c00 */
        /* <DEDUP_REMOVED lines=19> */
[----:B--2---:R-:W-:Y:S01]  /*1620*/  FADD.FTZ R53, R37, R16 ;  /* 0x0000001025357221 */ /* 0x004fe20000010000 */
[----:B------:R-:W2:Y:S01]  /*1630*/  LDS.128 R32, [R50+0xa00] ;  /* 0x000a000032207984 */ /* 0x000ea20000000c00 */
[----:B------:R-:W-:Y:S01]  /*1640*/  FADD.FTZ R16, R36, R17 ;  /* 0x0000001124107221 */ /* 0x000fe20000010000 */
[----:B------:R-:W-:Y:S01]  /*1650*/  FADD.FTZ R59, R59, R18 ;  /* 0x000000123b3b7221 */ /* 0x000fe20000010000 */
[----:B-1----:R-:W-:Y:S01]  /*1660*/  FADD.FTZ R53, R53, R20 ;  /* 0x0000001435357221 */ /* 0x002fe20000010000 */
[----:B------:R-:W1:Y:S01]  /*1670*/  LDS.128 R36, [R50+0xb00] ;  /* 0x000b000032247984 */ /* 0x000e620000000c00 */
        /* <DEDUP_REMOVED lines=124> */
.L_x_1248:
[----:B------:R-:W-:Y:S05]  /*1e40*/  BSYNC.RECONVERGENT B0 ;  /* 0x0000000000007941 */ /* 0x000fea0003800200 */
.L_x_1247:
[----:B------:R-:W-:Y:S04]  /*1e50*/  BSSY.RECONVERGENT B0, `(.L_x_1249) ;  /* 0x000001c000007945 */ /* 0x000fe80003800200 */
[----:B------:R-:W-:Y:S05]  /*1e60*/  @P5 BRA `(.L_x_1250) ;  /* 0x0000000000685947 */ /* 0x000fea0003800000 */
[----:B------:R-:W1:Y:S08]  /*1e70*/  LDC.64 R18, c[0x0][0x3f8] ;  /* 0x0000fe00ff127b82 */ /* 0x000e700000000a00 */
        /* <DEDUP_REMOVED lines=25> */
.L_x_1250:
[----:B------:R-:W-:Y:S05]  /*2010*/  BSYNC.RECONVERGENT B0 ;  /* 0x0000000000007941 */ /* 0x000fea0003800200 */
.L_x_1249:
        /* <DEDUP_REMOVED lines=11> */
[----:B--2-4-:R-:W2:Y:S01]  /*20d0*/  LDC.64 R16, c[0x0][0x3c8] ;  /* 0x0000f200ff107b82 */ /* 0x014ea20000000a00 */
[----:B------:R-:W-:Y:S01]  /*20e0*/  MOV R0, UR4 ;  /* 0x0000000400007c02 */ /* 0x000fe20008000f00 */
[----:B------:R-:W-:Y:S02]  /*20f0*/  UIADD3 UR17, UPT, UPT, UR18, UR5, URZ ;  /* 0x0000000512117290 */ /* 0x000fe4000fffe0ff */
[----:B------:R-:W-:Y:S01]  /*2100*/  UIMAD.WIDE.U32 UR20, UR30, 0x8, UR6 ;  /* 0x000000081e1478a5 */ /* 0x000fe2000f8e0006 */
[----:B------:R-:W-:-:S03]  /*2110*/  LOP3.LUT P1, R0, R0, 0x2, RZ, 0xc0, !PT ;  /* 0x0000000200007812 */ /* 0x000fc6000782c0ff */
[----:B-1----:R-:W-:Y:S02]  /*2120*/  MOV R21, UR17 ;  /* 0x0000001100157c02 */ /* 0x002fe40008000f00 */
[----:B------:R-:W-:Y:S02]  /*2130*/  SEL R23, RZ, UR28, P1 ;  /* 0x0000001cff177c07 */ /* 0x000fe40008800000 */
[----:B------:R-:W-:Y:S02]  /*2140*/  MOV R18, UR20 ;  /* 0x0000001400127c02 */ /* 0x000fe40008000f00 */
[----:B------:R-:W-:Y:S02]  /*2150*/  ISETP.NE.AND P1, PT, R23, -0x1, PT ;  /* 0xffffffff1700780c */ /* 0x000fe40003f25270 */
[----:B------:R-:W-:-:S05]  /*2160*/  MOV R19, UR21 ;  /* 0x0000001500137c02 */ /* 0x000fca0008000f00 */
[----:B------:R1:W-:Y:S01]  /*2170*/  STG.E.64 desc[UR24][R18.64], R14 ;  /* 0x0000000e12007986 */ /* 0x0003e2000c101b18 */
[----:B--2---:R-:W-:Y:S01]  /*2180*/  IMAD.WIDE.U32 R16, R21, 0x4, R16 ;  /* 0x0000000415107825 */ /* 0x004fe200078e0010 */
[----:B------:R-:W-:Y:S01]  /*2190*/  IADD3 R21, PT, PT, -R0, 0x1, RZ ;  /* 0x0000000100157810 */ /* 0x000fe20007ffe1ff */
[----:B------:R-:W-:Y:S06]  /*21a0*/  MEMBAR.ALL.GPU ;  /* 0x0000000000007992 */ /* 0x000fec000000a000 */
[----:B------:R-:W-:-:S00]  /*21b0*/  ERRBAR ;  /* 0x00000000000079ab */ /* 0x000fc00000000000 */
[----:B------:R-:W-:Y:S06]  /*21c0*/  CGAERRBAR ;  /* 0x00000000000075ab */ /* 0x000fec0000000000 */
[----:B------:R1:W-:Y:S01]  /*21d0*/  REDG.E.ADD.S32.STRONG.GPU desc[UR24][R16.64], R21 ;  /* 0x000000151000798e */ /* 0x0003e2000c12e318 */
[----:B------:R-:W-:Y:S05]  /*21e0*/  @!P1 BRA `(.L_x_1252) ;  /* 0x0000000000149947 */ /* 0x000fea0003800000 */
.L_x_1253:
[----:B------:R-:W2:Y:S04]  /*21f0*/  LDG.E.STRONG.GPU R0, desc[UR24][R16.64] ;  /* 0x0000001810007981 */ /* 0x000ea8000c1ef900 */
[----:B--2---:R-:W-:Y:S01]  /*2200*/  CCTL.IVALL ;  /* 0x00000000ff00798f */ /* 0x004fe20002000000 */
[----:B------:R-:W-:Y:S05]  /*2210*/  YIELD ;  /* 0x0000000000007946 */ /* 0x000fea0003800000 */
[----:B------:R-:W-:-:S13]  /*2220*/  ISETP.NE.AND P1, PT, R0, R23, PT ;  /* 0x000000170000720c */ /* 0x000fda0003f25270 */
[----:B------:R-:W-:Y:S05]  /*2230*/  @P1 BRA `(.L_x_1253) ;  /* 0xfffffffc00ec1947 */ /* 0x000fea000383ffff */
.L_x_1252:
[----:B------:R-:W-:Y:S05]  /*2240*/  WARPSYNC.ALL ;  /* 0x0000000000007948 */ /* 0x000fea0003800000 */
[----:B------:R-:W-:Y:S01]  /*2250*/  BAR.SYNC.DEFER_BLOCKING 0x0 ;  /* 0x0000000000007b1d */ /* 0x000fe20000010000 */
[----:B------:R-:W-:-:S05]  /*2260*/  HFMA2 R0, -RZ, RZ, 0, 0 ;  /* 0x00000000ff007431 */ /* 0x000fca00000001ff */
[----:B------:R-:W-:Y:S05]  /*2270*/  @!P4 BRA `(.L_x_1254) ;  /* 0x000000040078c947 */ /* 0x000fea0003800000 */
[----:B----4-:R-:W-:Y:S01]  /*2280*/  MOV R24, RZ ;  /* 0x000000ff00187202 */ /* 0x010fe20000000f00 */
[----:B------:R-:W-:Y:S02]  /*2290*/  UIADD3 UR35, UPT, UPT, UR5, UR27, URZ ;  /* 0x0000001b05237290 */ /* 0x000fe4000fffe0ff */
[----:B------:R-:W-:Y:S01]  /*22a0*/  UIADD3 UR34, UPT, UPT, -UR26, URZ, URZ ;  /* 0x000000ff1a227290 */ /* 0x000fe2000fffe1ff */
[----:B------:R-:W-:Y:S01]  /*22b0*/  UMOV UR17, UR5 ;  /* 0x0000000500117c82 */ /* 0x000fe20008000000 */
[----:B------:R-:W-:Y:S01]  /*22c0*/  UMOV UR18, UR15 ;  /* 0x0000000f00127c82 */ /* 0x000fe20008000000 */
[----:B------:R-:W-:Y:S01]  /*22d0*/  UMOV UR19, UR14 ;  /* 0x0000000e00137c82 */ /* 0x000fe20008000000 */
[----:B------:R-:W-:Y:S01]  /*22e0*/  UMOV UR20, UR13 ;  /* 0x0000000d00147c82 */ /* 0x000fe20008000000 */
[----:B------:R-:W-:Y:S01]  /*22f0*/  UMOV UR21, UR12 ;  /* 0x0000000c00157c82 */ /* 0x000fe20008000000 */
[----:B------:R-:W-:Y:S01]  /*2300*/  UMOV UR22, UR11 ;  /* 0x0000000b00167c82 */ /* 0x000fe20008000000 */
[----:B------:R-:W-:-:S05]  /*2310*/  UMOV UR23, UR10 ;  /* 0x0000000a00177c82 */ /* 0x000fca0008000000 */
.L_x_1255:
        /* <DEDUP_REMOVED lines=84> */
.L_x_1254:
[----:B------:R-:W-:-:S09]  /*2860*/  UISETP.NE.AND UP0, UPT, UR32, URZ, UPT ;  /* 0x000000ff2000728c */ /* 0x000fd2000bf05270 */
[----:B------:R-:W-:Y:S05]  /*2870*/  BRA.U !UP0, `(.L_x_1251) ;  /* 0x0000000508287547 */ /* 0x000fea000b800000 */
[----:B------:R-:W-:Y:S02]  /*2880*/  UIADD3 UR17, UPT, UPT, UR32, -0x1, URZ ;  /* 0xffffffff20117890 */ /* 0x000fe4000fffe0ff */
[----:B------:R-:W-:Y:S02]  /*2890*/  ULOP3.LUT UP1, UR18, UR28, 0x3, URZ, 0xc0, !UPT ;  /* 0x000000031c127892 */ /* 0x000fe4000f82c0ff */
[----:B------:R-:W-:-:S09]  /*28a0*/  UISETP.GE.U32.AND UP0, UPT, UR17, 0x3, UPT ;  /* 0x000000031100788c */ /* 0x000fd2000bf06070 */
[----:B------:R-:W-:Y:S05]  /*28b0*/  BRA.U !UP0, `(.L_x_1256) ;  /* 0x0000000108907547 */ /* 0x000fea000b800000 */
[C---:B-1--4-:R-:W-:Y:S02]  /*28c0*/  IADD3 R18, PT, PT, R0.reuse, 0x1, RZ ;  /* 0x0000000100127810 */ /* 0x052fe40007ffe0ff */
        /* <DEDUP_REMOVED lines=11> */
[----:B--2---:R-:W-:Y:S01]  /*2980*/  @!P1 IMAD R16, R0, R17, UR5 ;  /* 0x0000000500109e24 */ /* 0x004fe2000f8e0211 */
        /* <DEDUP_REMOVED lines=23> */
.L_x_1256:
[----:B------:R-:W-:Y:S05]  /*2b00*/  BRA.U !UP1, `(.L_x_1251) ;  /* 0x0000000109847547 */ /* 0x000fea000b800000 */
[----:B------:R-:W-:Y:S02]  /*2b10*/  UISETP.NE.AND UP0, UPT, UR18, 0x1, UPT ;  /* 0x000000011200788c */ /* 0x000fe4000bf05270 */
[----:B------:R-:W-:-:S07]  /*2b20*/  ULOP3.LUT UP1, URZ, UR28, 0x1, URZ, 0xc0, !UPT ;  /* 0x000000011cff7892 */ /* 0x000fce000f82c0ff */
[----:B------:R-:W-:Y:S05]  /*2b30*/  BRA.U !UP0, `(.L_x_1257) ;  /* 0x0000000108487547 */ /* 0x000fea000b800000 */
[C---:B------:R-:W-:Y:S02]  /*2b40*/  ISETP.EQ.OR P4, PT, R0.reuse, UR26, P3 ;  /* 0x0000001a00007c0c */ /* 0x040fe40009f82670 */
[----:B-12-4-:R-:W-:Y:S02]  /*2b50*/  IADD3 R16, PT, PT, R0, 0x1, RZ ;  /* 0x0000000100107810 */ /* 0x016fe40007ffe0ff */
        /* <DEDUP_REMOVED lines=16> */
.L_x_1257:
[----:B------:R-:W-:Y:S01]  /*2c60*/  ISETP.EQ.OR P1, PT, R0, UR26, P3 ;  /* 0x0000001a00007c0c */ /* 0x000fe20009f22670 */
[----:B------:R-:W-:Y:S03]  /*2c70*/  BSSY.RECONVERGENT B0, `(.L_x_1251) ;  /* 0x000000a000007945 */ /* 0x000fe60003800200 */
[----:B------:R-:W-:-:S13]  /*2c80*/  PLOP3.LUT P1, PT, P1, PT, UP1, 0xd5, 0x5d ;  /* 0x00000000005d781c */ /* 0x000fda0000f2fa1d */
[----:B------:R-:W-:Y:S05]  /*2c90*/  @P1 BRA `(.L_x_1258) ;  /* 0x00000000001c1947 */ /* 0x000fea0003800000 */
[----:B-1--4-:R-:W-:Y:S02]  /*2ca0*/  MOV R17, UR27 ;  /* 0x0000001b00117c02 */ /* 0x012fe40008000f00 */
[----:B------:R-:W-:-:S03]  /*2cb0*/  MOV R19, 0x8 ;  /* 0x0000000800137802 */ /* 0x000fc60000000f00 */
[----:B--2---:R-:W-:-:S04]  /*2cc0*/  IMAD R16, R0, R17, UR5 ;  /* 0x0000000500107e24 */ /* 0x004fc8000f8e0211 */
[----:B------:R-:W-:-:S06]  /*2cd0*/  IMAD.WIDE.U32 R16, R16, R19, UR6 ;  /* 0x0000000610107e25 */ /* 0x000fcc000f8e0013 */
[----:B------:R-:W0:Y:S02]  /*2ce0*/  LDG.E.64 R16, desc[UR24][R16.64] ;  /* 0x0000001810107981 */ /* 0x000e24000c1e1b00 */
[----:B0--3--:R-:W-:Y:S01]  /*2cf0*/  FADD.FTZ R14, R14, R16 ;  /* 0x000000100e0e7221 */ /* 0x009fe20000010000 */
[----:B------:R-:W-:-:S07]  /*2d00*/  FADD.FTZ R15, R15, R17 ;  /* 0x000000110f0f7221 */ /* 0x000fce0000010000 */
.L_x_1258:
[----:B------:R-:W-:Y:S05]  /*2d10*/  BSYNC.RECONVERGENT B0 ;  /* 0x0000000000007941 */ /* 0x000fea0003800200 */
.L_x_1251:
[----:B------:R-:W5:Y:S01]  /*2d20*/  S2UR UR7, SR_CgaCtaId ;  /* 0x00000000000779c3 */ /* 0x000f620000008800 */
[----:B------:R-:W-:Y:S01]  /*2d30*/  UMOV UR6, 0x400 ;  /* 0x0000040000067882 */ /* 0x000fe20000000000 */
[----:B------:R-:W-:Y:S01]  /*2d40*/  FADD.FTZ R4, R4, -UR40 ;  /* 0x8000002804047e21 */ /* 0x000fe20008010000 */
[----:B-1--4-:R-:W-:Y:S01]  /*2d50*/  FADD.FTZ R18, R5, -UR40 ;  /* 0x8000002805127e21 */ /* 0x012fe20008010000 */
[----:B------:R-:W-:Y:S01]  /*2d60*/  FADD.FTZ R6, R6, -UR40 ;  /* 0x8000002806067e21 */ /* 0x000fe20008010000 */
[----:B------:R-:W-:Y:S01]  /*2d70*/  FADD.FTZ R7, R7, -UR40 ;  /* 0x8000002807077e21 */ /* 0x000fe20008010000 */
[----:B------:R-:W-:Y:S01]  /*2d80*/  FMUL.FTZ R25, R4, UR33 ;  /* 0x0000002104197c20 */ /* 0x000fe20008410000 */
[----:B------:R-:W-:Y:S01]  /*2d90*/  FMUL.FTZ R22, R18, UR33 ;  /* 0x0000002112167c20 */ /* 0x000fe20008410000 */
[----:B-----5:R-:W-:-:S09]  /*2da0*/  ULEA UR6, UR7, UR6, 0x18 ;  /* 0x0000000607067291 */ /* 0x020fd2000f8ec0ff */
[----:B------:R-:W-:Y:S01]  /*2db0*/  @!P3 STS.64 [UR6+0x98], R14 ;  /* 0x0000980eff00b988 */ /* 0x000fe20008000a06 */
[----:B------:R-:W-:Y:S06]  /*2dc0*/  BAR.SYNC.DEFER_BLOCKING 0x0 ;  /* 0x0000000000007b1d */ /* 0x000fec0000010000 */
[----:B--2---:R-:W1:Y:S01]  /*2dd0*/  LDS.64 R16, [UR6+0x98] ;  /* 0x00009806ff107984 */ /* 0x004e620008000a00 */
[----:B------:R-:W1:Y:S02]  /*2de0*/  LDCU UR6, c[0x0][0x42c] ;  /* 0x00008580ff0677ac */ /* 0x000e640008000800 */
[----:B-1----:R-:W-:Y:S01]  /*2df0*/  FMUL.FTZ R0, R16, UR6 ;  /* 0x0000000610007c20 */ /* 0x002fe20008410000 */
[----:B------:R-:W-:Y:S01]  /*2e00*/  FMUL.FTZ R5, R17, UR6 ;  /* 0x0000000611057c20 */ /* 0x000fe20008410000 */
[----:B------:R-:W-:Y:S06]  /*2e10*/  @!P2 BRA `(.L_x_1259) ;  /* 0x000000000048a947 */ /* 0x000fec0003800000 */
[----:B------:R-:W-:Y:S01]  /*2e20*/  FFMA.FTZ R4, R12, R25, R10 ;  /* 0x000000190c047223 */ /* 0x000fe2000001000a */
[----:B0--3--:R-:W-:-:S03]  /*2e30*/  FFMA.FTZ R14, R13, R22, R11 ;  /* 0x000000160d0e7223 */ /* 0x009fc6000001000b */
        /* <DEDUP_REMOVED lines=16> */
.L_x_1259:
[----:B------:R-:W-:Y:S04]  /*2f40*/  BSSY.RECONVERGENT B0, `(.L_x_1260) ;  /* 0x0000013000007945 */ /* 0x000fe80003800200 */
[----:B------:R-:W-:Y:S05]  /*2f50*/  @P0 BRA `(.L_x_1261) ;  /* 0x0000000000440947 */ /* 0x000fea0003800000 */
[----:B------:R-:W1:Y:S01]  /*2f60*/  LDCU.64 UR18, c[0x0][0x3f8] ;  /* 0x00007f00ff1277ac */ /* 0x000e620008000a00 */
[----:B0--3--:R-:W-:Y:S01]  /*2f70*/  MOV R14, R54 ;  /* 0x00000036000e7202 */ /* 0x009fe20000000f00 */
[----:B------:R-:W-:Y:S01]  /*2f80*/  FFMA.FTZ R17, R0, R25, R5 ;  /* 0x0000001900117223 */ /* 0x000fe20000010005 */
[----:B------:R-:W-:Y:S01]  /*2f90*/  MOV R15, R57 ;  /* 0x00000039000f7202 */ /* 0x000fe20000000f00 */
[----:B------:R-:W0:Y:S02]  /*2fa0*/  LDCU.64 UR6, c[0x0][0x380] ;  /* 0x00007000ff0677ac */ /* 0x000e240008000a00 */
[----:B------:R-:W-:-:S04]  /*2fb0*/  FFMA.FTZ R17, R12, R2, -R17 ;  /* 0x000000020c117223 */ /* 0x000fc80000010811 */
[----:B------:R-:W-:Y:S01]  /*2fc0*/  FMUL.FTZ R16, R17, UR33 ;  /* 0x0000002111107c20 */ /* 0x000fe20008410000 */
[----:B-1----:R-:W-:Y:S02]  /*2fd0*/  IMAD R4, R47, UR18, RZ ;  /* 0x000000122f047c24 */ /* 0x002fe4000f8e02ff */
[----:B------:R-:W-:-:S04]  /*2fe0*/  IMAD.WIDE.U32 R14, R51, UR18, R14 ;  /* 0x00000012330e7c25 */ /* 0x000fc8000f8e000e */
[----:B------:R-:W-:Y:S02]  /*2ff0*/  IMAD R19, R51, UR19, R4 ;  /* 0x0000001333137c24 */ /* 0x000fe4000f8e0204 */
[----:B------:R-:W-:Y:S01]  /*3000*/  FFMA.FTZ R4, R0, R22, R5 ;  /* 0x0000001600047223 */ /* 0x000fe20000010005 */
[----:B0-----:R-:W-:Y:S02]  /*3010*/  LEA R2, P0, R14, UR6, 0x2 ;  /* 0x000000060e027c11 */ /* 0x001fe4000f8010ff */
[----:B------:R-:W-:Y:S01]  /*3020*/  IADD3 R19, PT, PT, R15, R19, RZ ;  /* 0x000000130f137210 */ /* 0x000fe20007ffe0ff */
[----:B------:R-:W-:-:S03]  /*3030*/  FFMA.FTZ R4, R13, R3, -R4 ;  /* 0x000000030d047223 */ /* 0x000fc60000010804 */
[----:B------:R-:W-:Y:S01]  /*3040*/  LEA.HI.X R3, R14, UR7, R19, 0x2, P0 ;  /* 0x000000070e037c11 */ /* 0x000fe200080f1413 */
[----:B------:R-:W-:-:S05]  /*3050*/  FMUL.FTZ R17, R4, UR33 ;  /* 0x0000002104117c20 */ /* 0x000fca0008410000 */
[----:B------:R1:W-:Y:S02]  /*3060*/  STG.E.64 desc[UR24][R2.64], R16 ;  /* 0x0000001002007986 */ /* 0x0003e4000c101b18 */
.L_x_1261:
[----:B------:R-:W-:Y:S05]  /*3070*/  BSYNC.RECONVERGENT B0 ;  /* 0x0000000000007941 */ /* 0x000fea0003800200 */
.L_x_1260:
[----:B------:R-:W-:Y:S01]  /*3080*/  UISETP.NE.AND UP0, UPT, UR29, URZ, UPT ;  /* 0x000000ff1d00728c */ /* 0x000fe2000bf05270 */
[----:B0--3--:R-:W-:Y:S01]  /*3090*/  FMUL.FTZ R15, R6, UR33 ;  /* 0x00000021060f7c20 */ /* 0x009fe20008410000 */
[----:B-1----:R-:W-:-:S07]  /*30a0*/  FMUL.FTZ R16, R7, UR33 ;  /* 0x0000002107107c20 */ /* 0x002fce0008410000 */
        /* <DEDUP_REMOVED lines=19> */
.L_x_1262:
        /* <DEDUP_REMOVED lines=12> */
[----:B------:R-:W-:Y:S01]  /*32a0*/  MOV R55, R57 ;  /* 0x0000003900377202 */ /* 0x000fe20000000f00 */
[----:B------:R-:W1:Y:S01]  /*32b0*/  LDCU.64 UR18, c[0x0][0x380] ;  /* 0x00007000ff1277ac */ /* 0x000e620008000a00 */
[----:B0-----:R-:W-:Y:S02]  /*32c0*/  IMAD R3, R45, UR6, RZ ;  /* 0x000000062d037c24 */ /* 0x001fe4000f8e02ff */
[----:B------:R-:W-:-:S04]  /*32d0*/  IMAD.WIDE.U32 R54, R48, UR6, R54 ;  /* 0x0000000630367c25 */ /* 0x000fc8000f8e0036 */
[----:B------:R-:W-:Y:S01]  /*32e0*/  IMAD R3, R48, UR7, R3 ;  /* 0x0000000730037c24 */ /* 0x000fe2000f8e0203 */
[----:B-1----:R-:W-:-:S04]  /*32f0*/  LEA R2, P0, R54, UR18, 0x2 ;  /* 0x0000001236027c11 */ /* 0x002fc8000f8010ff */
[----:B------:R-:W-:-:S04]  /*3300*/  IADD3 R3, PT, PT, R55, R3, RZ ;  /* 0x0000000337037210 */ /* 0x000fc80007ffe0ff */
[----:B------:R-:W-:-:S05]  /*3310*/  LEA.HI.X R3, R54, UR19, R3, 0x2, P0 ;  /* 0x0000001336037c11 */ /* 0x000fca00080f1403 */
[----:B------:R0:W-:Y:S02]  /*3320*/  STG.E.64 desc[UR24][R2.64], R4 ;  /* 0x0000000402007986 */ /* 0x0001e4000c101b18 */
.L_x_1264:
[----:B------:R-:W-:Y:S05]  /*3330*/  BSYNC.RECONVERGENT B0 ;  /* 0x0000000000007941 */ /* 0x000fea0003800200 */
.L_x_1263:
[----:B------:R-:W-:Y:S02]  /*3340*/  UIADD3 UR16, UPT, UPT, UR27, UR16, URZ ;  /* 0x000000101b107290 */ /* 0x000fe4000fffe0ff */
[----:B------:R-:W-:Y:S02]  /*3350*/  UIADD3 UR4, UPT, UPT, UR4, 0x1, URZ ;  /* 0x0000000104047890 */ /* 0x000fe4000fffe0ff */
[----:B------:R-:W-:-:S09]  /*3360*/  UISETP.GE.AND UP0, UPT, UR16, UR8, UPT ;  /* 0x000000081000728c */ /* 0x000fd2000bf06270 */
[----:B------:R-:W-:Y:S05]  /*3370*/  BRA.U !UP0, `(.L_x_1265) ;  /* 0xffffffcd08c47547 */ /* 0x000fea000b83ffff */
.L_x_1240:
        /* <DEDUP_REMOVED lines=19> */
.L_x_1267:
[----:B------:R-:W-:Y:S05]  /*34b0*/  BSYNC.RECONVERGENT B0 ;  /* 0x0000000000007941 */ /* 0x000fea0003800200 */
.L_x_1266:
[----:B------:R-:W-:Y:S05]  /*34c0*/  @P0 EXIT ;  /* 0x000000000000094d */ /* 0x000fea0003800000 */
[----:B------:R-:W-:Y:S05]  /*34d0*/  @P2 BRA `(.L_x_1268) ;  /* 0x0000000000202947 */ /* 0x000fea0003800000 */
[----:B------:R-:W-:-:S05]  /*34e0*/  IMAD R0, R4, R7, RZ ;  /* 0x0000000704007224 */ /* 0x000fca00078e02ff */
[----:B------:R-:W-:-:S13]  /*34f0*/  ISETP.NE.AND P0, PT, R0, -0x1, PT ;  /* 0xffffffff0000780c */ /* 0x000fda0003f05270 */
[----:B------:R-:W-:Y:S05]  /*3500*/  @!P0 BRA `(.L_x_1268) ;  /* 0x0000000000148947 */ /* 0x000fea0003800000 */
.L_x_1269:
[----:B0-----:R-:W2:Y:S04]  /*3510*/  LDG.E.STRONG.GPU R5, desc[UR24][R2.64] ;  /* 0x0000001802057981 */ /* 0x001ea8000c1ef900 */
[----:B--2---:R-:W-:Y:S01]  /*3520*/  CCTL.IVALL ;  /* 0x00000000ff00798f */ /* 0x004fe20002000000 */
[----:B------:R-:W-:Y:S05]  /*3530*/  YIELD ;  /* 0x0000000000007946 */ /* 0x000fea0003800000 */
[----:B------:R-:W-:-:S13]  /*3540*/  ISETP.NE.AND P0, PT, R5, R0, PT ;  /* 0x000000000500720c */ /* 0x000fda0003f05270 */
[----:B------:R-:W-:Y:S05]  /*3550*/  @P0 BRA `(.L_x_1269) ;  /* 0xfffffffc00ec0947 */ /* 0x000fea000383ffff */
.L_x_1268:
        /* <DEDUP_REMOVED lines=60> */
.L_x_1272:
        /* <DEDUP_REMOVED lines=29> */
.L_x_1271:
[----:B------:R-:W-:Y:S05]  /*3af0*/  BSYNC.RECONVERGENT B0 ;  /* 0x0000000000007941 */ /* 0x000fea0003800200 */
.L_x_1270:
[----:B------:R-:W-:Y:S05]  /*3b00*/  @!P0 EXIT ;  /* 0x000000000000894d */ /* 0x000fea0003800000 */
[C---:B------:R-:W-:Y:S01]  /*3b10*/  SHF.L.U64.HI R2, R6.reuse, 0x2, R7 ;  /* 0x0000000206027819 */ /* 0x040fe20000010207 */
[----:B------:R-:W1:Y:S01]  /*3b20*/  LDCU.64 UR4, c[0x0][0x3d8] ;  /* 0x00007b00ff0477ac */ /* 0x000e620008000a00 */
[----:B------:R-:W-:Y:S02]  /*3b30*/  SHF.L.U32 R6, R6, 0x2, RZ ;  /* 0x0000000206067819 */ /* 0x000fe400000006ff */
[C---:B------:R-:W-:Y:S01]  /*3b40*/  SHF.L.U64.HI R7, R29.reuse, 0x2, R34 ;  /* 0x000000021d077819 */ /* 0x040fe20000010222 */
[----:B------:R-:W2:Y:S01]  /*3b50*/  LDCU.64 UR6, c[0x0][0x388] ;  /* 0x00007100ff0677ac */ /* 0x000ea20008000a00 */
[----:B0-----:R-:W-:Y:S02]  /*3b60*/  SHF.L.U32 R8, R29, 0x2, RZ ;  /* 0x000000021d087819 */ /* 0x001fe400000006ff */
[C---:B------:R-:W-:Y:S01]  /*3b70*/  SHF.L.U64.HI R4, R3.reuse, 0x2, R0 ;  /* 0x0000000203047819 */ /* 0x040fe20000010200 */
[----:B------:R-:W0:Y:S01]  /*3b80*/  LDCU.64 UR8, c[0x0][0x390] ;  /* 0x00007200ff0877ac */ /* 0x000e220008000a00 */
[----:B------:R-:W-:-:S07]  /*3b90*/  SHF.L.U32 R5, R3, 0x2, RZ ;  /* 0x0000000203057819 */ /* 0x000fce00000006ff */
.L_x_1273:
[C---:B------:R-:W-:Y:S02]  /*3ba0*/  SHF.L.U32 R10, R46.reuse, 0x2, RZ ;  /* 0x000000022e0a7819 */ /* 0x040fe400000006ff */
[----:B---3--:R-:W-:Y:S02]  /*3bb0*/  SHF.L.U64.HI R19, R46, 0x2, R11 ;  /* 0x000000022e137819 */ /* 0x008fe4000001020b */
[----:B-1----:R-:W-:-:S04]  /*3bc0*/  IADD3 R12, P0, PT, R10, UR4, RZ ;  /* 0x000000040a0c7c10 */ /* 0x002fc8000ff1e0ff */
[----:B------:R-:W-:Y:S02]  /*3bd0*/  IADD3.X R13, PT, PT, R19, UR5, RZ, P0, !PT ;  /* 0x00000005130d7c10 */ /* 0x000fe400087fe4ff */
[C---:B------:R-:W-:Y:S02]  /*3be0*/  IADD3 R14, P0, PT, R12.reuse, R5, RZ ;  /* 0x000000050c0e7210 */ /* 0x040fe40007f1e0ff */
[C---:B------:R-:W-:Y:S01]  /*3bf0*/  IADD3 R20, P1, PT, R12.reuse, R8, RZ ;  /* 0x000000080c147210 */ /* 0x040fe20007f3e0ff */
[----:B------:R1:W3:Y:S01]  /*3c00*/  LDG.E R26, desc[UR24][R12.64] ;  /* 0x000000180c1a7981 */ /* 0x0002e2000c1e1900 */
[C---:B------:R-:W-:Y:S02]  /*3c10*/  IADD3.X R15, PT, PT, R13.reuse, R4, RZ, P0, !PT ;  /* 0x000000040d0f7210 */ /* 0x040fe400007fe4ff */
[----:B------:R-:W-:Y:S02]  /*3c20*/  IADD3 R16, P0, PT, R12, R6, RZ ;  /* 0x000000060c107210 */ /* 0x000fe40007f1e0ff */
[C---:B------:R-:W-:Y:S01]  /*3c30*/  IADD3.X R21, PT, PT, R13.reuse, R7, RZ, P1, !PT ;  /* 0x000000070d157210 */ /* 0x040fe20000ffe4ff */
[----:B------:R4:W3:Y:S01]  /*3c40*/  LDG.E R27, desc[UR24][R14.64] ;  /* 0x000000180e1b7981 */ /* 0x0008e2000c1e1900 */
        /* <DEDUP_REMOVED lines=8> */
[----:B-1----:R-:W-:Y:S02]  /*3cd0*/  LOP3.LUT R13, R18, 0x3, RZ, 0xc0, !PT ;  /* 0x00000003120d7812 */ /* 0x002fe400078ec0ff */
[----:B0-----:R-:W-:Y:S02]  /*3ce0*/  IADD3 R24, P1, PT, R24, UR8, RZ ;  /* 0x0000000818187c10 */ /* 0x001fe4000ff3e0ff */
[----:B------:R-:W-:Y:S02]  /*3cf0*/  LOP3.LUT R11, R19, 0x3, RZ, 0xc0, !PT ;  /* 0x00000003130b7812 */ /* 0x000fe400078ec0ff */
[----:B------:R-:W-:Y:S02]  /*3d00*/  IADD3 R12, P2, PT, R10, UR4, RZ ;  /* 0x000000040a0c7c10 */ /* 0x000fe4000ff5e0ff */
[----:B------:R-:W-:-:S02]  /*3d10*/  IADD3.X R23, PT, PT, R13, UR7, RZ, P0, !PT ;  /* 0x000000070d177c10 */ /* 0x000fc400087fe4ff */
[----:B------:R-:W-:Y:S02]  /*3d20*/  IADD3.X R25, PT, PT, R13, UR9, RZ, P1, !PT ;  /* 0x000000090d197c10 */ /* 0x000fe40008ffe4ff */
[----:B------:R-:W-:Y:S02]  /*3d30*/  IADD3.X R13, PT, PT, R11, UR5, RZ, P2, !PT ;  /* 0x000000050b0d7c10 */ /* 0x000fe400097fe4ff */
[C---:B----4-:R-:W-:Y:S02]  /*3d40*/  IADD3 R14, P0, PT, R12.reuse, R5, RZ ;  /* 0x000000050c0e7210 */ /* 0x050fe40007f1e0ff */
[C---:B------:R-:W-:Y:S02]  /*3d50*/  IADD3 R16, P1, PT, R12.reuse, R6, RZ ;  /* 0x000000060c107210 */ /* 0x040fe40007f3e0ff */
[----:B------:R-:W-:Y:S02]  /*3d60*/  IADD3 R10, P2, PT, R12, R8, RZ ;  /* 0x000000080c0a7210 */ /* 0x000fe40007f5e0ff */
[----:B------:R-:W-:-:S02]  /*3d70*/  IADD3.X R15, PT, PT, R13, R4, RZ, P0, !PT ;  /* 0x000000040d0f7210 */ /* 0x000fc400007fe4ff */
[C---:B------:R-:W-:Y:S02]  /*3d80*/  IADD3.X R17, PT, PT, R13.reuse, R2, RZ, P1, !PT ;  /* 0x000000020d117210 */ /* 0x040fe40000ffe4ff */
[----:B------:R-:W-:Y:S01]  /*3d90*/  IADD3.X R11, PT, PT, R13, R7, RZ, P2, !PT ;  /* 0x000000070d0b7210 */ /* 0x000fe200017fe4ff */
[----:B---3--:R0:W-:Y:S04]  /*3da0*/  STG.E.64 desc[UR24][R22.64], R26 ;  /* 0x0000001a16007986 */ /* 0x0081e8000c101b18 */
        /* <DEDUP_REMOVED lines=29> */
[----:B------:R-:W4:Y:S04]  /*3f80*/  LDG.E R30, desc[UR24][R12.64+0x1800] ;  /* 0x001800180c1e7981 */ /* 0x000f28000c1e1900 */
[----:B------:R-:W4:Y:S04]  /*3f90*/  LDG.E R31, desc[UR24][R14.64+0x1800] ;  /* 0x001800180e1f7981 */ /* 0x000f28000c1e1900 */
        /* <DEDUP_REMOVED lines=13> */
[----:B0-----:R-:W-:Y:S01]  /*4070*/  HFMA2 R11, -RZ, RZ, 0, 0 ;  /* 0x00000000ff0b7431 */ /* 0x001fe200000001ff */
[----:B----4-:R3:W-:Y:S04]  /*4080*/  STG.E.64 desc[UR24][R18.64], R30 ;  /* 0x0000001e12007986 */ /* 0x0107e8000c101b18 */
[----:B--2---:R3:W-:Y:S07]  /*4090*/  STG.E.64 desc[UR24][R22.64], R32 ;  /* 0x0000002016007986 */ /* 0x0047ee000c101b18 */
[----:B------:R-:W-:Y:S05]  /*40a0*/  @P0 BRA `(.L_x_1273) ;  /* 0xfffffff800bc0947 */ /* 0x000fea000383ffff */
[----:B------:R-:W-:Y:S05]  /*40b0*/  EXIT ;  /* 0x000000000000794d */ /* 0x000fea0003800000 */
.L_x_1274:
        /* <DEDUP_REMOVED lines=12> */
.L_x_3431:


//--------------------- .text._Z35group_norm_nhwc_bwd_one_pass_kernelI11Fp32IOFp32WLi128ELi32ELi512EEv26Group_norm_nhwc_bwd_params --------------------------
	.section	.text._Z35group_norm_nhwc_bwd_one_pass_kernelI11Fp32IOFp32WLi128ELi32ELi512EEv26Group_norm_nhwc_bwd_params,"ax",@progbits
	.align	128
        .global         _Z35group_norm_nhwc_bwd_one_pass_kernelI11Fp32IOFp32WLi128ELi32ELi512EEv26Group_norm_nhwc_bwd_params
        .type           _Z35group_norm_nhwc_bwd_one_pass_kernelI11Fp32IOFp32WLi128ELi32ELi512EEv26Group_norm_nhwc_bwd_params,@function
        .size           _Z35group_norm_nhwc_bwd_one_pass_kernelI11Fp32IOFp32WLi128ELi32ELi512EEv26Group_norm_nhwc_bwd_params,(.L_x_3432 - _Z35group_norm_nhwc_bwd_one_pass_kernelI11Fp32IOFp32WLi128ELi32ELi512EEv26Group_norm_nhwc_bwd_params)
        .other          _Z35group_norm_nhwc_bwd_one_pass_kernelI11Fp32IOFp32WLi128ELi32ELi512EEv26Group_norm_nhwc_bwd_params,@"STO_CUDA_ENTRY STV_DEFAULT"
_Z35group_norm_nhwc_bwd_one_pass_kernelI11Fp32IOFp32WLi128ELi32ELi512EEv26Group_norm_nhwc_bwd_params:
.text._Z35group_norm_nhwc_bwd_one_pass_kernelI11Fp32IOFp32WLi128ELi32ELi512EEv26Group_norm_nhwc_bwd_params:
        /* <DEDUP_REMOVED lines=13> */
[----:B------:R-:W-:Y:S01]  /*00d0*/  UMOV UR5, 0x400 ;  /* 0x0000040000057882 */ /* 0x000fe20000000000 */
[----:B------:R-:W-:Y:S01]  /*00e0*/  HFMA2 R49, -RZ, RZ, 0, 0 ;  /* 0x00000000ff317431 */ /* 0x000fe200000001ff */
[----:B------:R-:W-:Y:S01]  /*00f0*/  UIADD3 UR5, UPT, UPT, UR5, 0xa0, URZ ;  /* 0x000000a005057890 */ /* 0x000fe2000fffe0ff */
[----:B------:R-:W-:Y:S01]  /*0100*/  MOV R48, R46 ;  /* 0x0000002e00307202 */ /* 0x000fe20000000f00 */
[----:B------:R-:W2:Y:S01]  /*0110*/  LDCU.U8 UR10, c[0x0][0x414] ;  /* 0x00008280ff0a77ac */ /* 0x000ea20008000000 */
[----:B------:R-:W3:Y:S08]  /*0120*/  S2UR UR6, SR_CgaCtaId ;  /* 0x00000000000679c3 */ /* 0x000ef00000008800 */
[----:B------:R-:W4:Y:S08]  /*0130*/  LDC R45, c[0x0][0x374] ;  /* 0x0000dd00ff2d7b82 */ /* 0x000f300000000800 */
[----:B------:R-:W1:Y:S01]  /*0140*/  LDC R43, c[0x0][0x370] ;  /* 0x0000dc00ff2b7b82 */ /* 0x000e620000000800 */
[----:B0-----:R-:W-:-:S05]  /*0150*/  IMAD R54, R3, UR7, R54 ;  /* 0x0000000703367c24 */ /* 0x001fca000f8e0236 */
[C---:B------:R-:W-:Y:S01]  /*0160*/  IADD3 R51, PT, PT, R54.reuse, 0x40, RZ ;  /* 0x0000004036337810 */ /* 0x040fe20007ffe0ff */
[----:B---3--:R-:W-:Y:S01]  /*0170*/  ULEA UR5, UR6, UR5, 0x18 ;  /* 0x0000000506057291 */ /* 0x008fe2000f8ec0ff */
[C---:B------:R-:W-:Y:S02]  /*0180*/  IADD3 R50, PT, PT, R54.reuse, 0x60, RZ ;  /* 0x0000006036327810 */ /* 0x040fe40007ffe0ff */
[----:B------:R-:W-:Y:S02]  /*0190*/  IADD3 R52, PT, PT, R54, 0x20, RZ ;  /* 0x0000002036347810 */ /* 0x000fe40007ffe0ff */
[----:B------:R-:W-:Y:S02]  /*01a0*/  SHF.R.S32.HI R42, RZ, 0x1f, R51 ;  /* 0x0000001fff2a7819 */ /* 0x000fe40000011433 */
[----:B------:R-:W-:Y:S02]  /*01b0*/  LEA R53, R47, UR5, 0x4 ;  /* 0x000000052f357c11 */ /* 0x000fe4000f8e20ff */
[----:B--2---:R-:W-:-:S07]  /*01c0*/  SHF.R.S32.HI R0, RZ, 0x1f, R50 ;  /* 0x0000001fff007819 */ /* 0x004fce0000011432 */
.L_x_1306:
[----:B01----:R-:W0:Y:S01]  /*01d0*/  LDC R9, c[0x0][0x410] ;  /* 0x00010400ff097b82 */ /* 0x003e220000000800 */
[----:B--2---:R-:W2:Y:S01]  /*01e0*/  LDCU.128 UR12, c[0x0][0x400] ;  /* 0x00008000ff0c77ac */ /* 0x004ea20008000c00 */
[----:B------:R-:W-:Y:S02]  /*01f0*/  ISETP.GE.AND P0, PT, R48, RZ, PT ;  /* 0x000000ff3000720c */ /* 0x000fe40003f06270 */
[----:B------:R-:W-:-:S04]  /*0200*/  SHF.R.S32.HI R15, RZ, 0x1f, R54 ;  /* 0x0000001fff0f7819 */ /* 0x000fc80000011436 */
[----:B---3--:R-:W3:Y:S01]  /*0210*/  LDC.64 R28, c[0x0][0x3a8] ;  /* 0x0000ea00ff1c7b82 */ /* 0x008ee20000000a00 */
[----:B--2---:R-:W-:Y:S02]  /*0220*/  ISETP.GE.U32.AND P1, PT, R52, UR12, PT ;  /* 0x0000000c34007c0c */ /* 0x004fe4000bf26070 */
[----:B0-----:R-:W-:-:S04]  /*0230*/  IABS R5, R9 ;  /* 0x0000000900057213 */ /* 0x001fc80000000000 */
[----:B------:R-:W0:Y:S08]  /*0240*/  I2F.RP R4, R5 ;  /* 0x0000000500047306 */ /* 0x000e300000209400 */
[----:B0-----:R-:W0:Y:S02]  /*0250*/  MUFU.RCP R4, R4 ;  /* 0x0000000400047308 */ /* 0x001e240000001000 */
[----:B0-----:R-:W-:-:S06]  /*0260*/  IADD3 R2, PT, PT, R4, 0xffffffe, RZ ;  /* 0x0ffffffe04027810 */ /* 0x001fcc0007ffe0ff */
[----:B------:R0:W2:Y:S02]  /*0270*/  F2I.FTZ.U32.TRUNC.NTZ R3, R2 ;  /* 0x0000000200037305 */ /* 0x0000a4000021f000 */
[----:B0-----:R-:W-:Y:S02]  /*0280*/  MOV R2, RZ ;  /* 0x000000ff00027202 */ /* 0x001fe40000000f00 */
[----:B--2---:R-:W-:-:S05]  /*0290*/  IADD3 R6, PT, PT, RZ, -R3, RZ ;  /* 0x80000003ff067210 */ /* 0x004fca0007ffe0ff */
[----:B------:R-:W-:Y:S01]  /*02a0*/  IMAD R7, R6, R5, RZ ;  /* 0x0000000506077224 */ /* 0x000fe200078e02ff */
[----:B------:R-:W-:-:S03]  /*02b0*/  IABS R6, R48 ;  /* 0x0000003000067213 */ /* 0x000fc60000000000 */
[----:B------:R-:W-:Y:S01]  /*02c0*/  IMAD.HI.U32 R3, R3, R7, R2 ;  /* 0x0000000703037227 */ /* 0x000fe200078e0002 */
[----:B------:R-:W-:Y:S02]  /*02d0*/  SHF.R.S32.HI R7, RZ, 0x1f, R52 ;  /* 0x0000001fff077819 */ /* 0x000fe40000011434 */
[-C--:B------:R-:W-:Y:S02]  /*02e0*/  LOP3.LUT R2, R48, R9.reuse, RZ, 0x3c, !PT ;  /* 0x0000000930027212 */ /* 0x080fe400078e3cff */
[----:B------:R-:W-:Y:S01]  /*02f0*/  ISETP.GE.AND.EX P1, PT, R7, UR13, PT, P1 ;  /* 0x0000000d07007c0c */ /* 0x000fe2000bf26310 */
[----:B------:R-:W-:Y:S01]  /*0300*/  IMAD.HI.U32 R3, R3, R6, RZ ;  /* 0x0000000603037227 */ /* 0x000fe200078e00ff */
[----:B------:R-:W-:Y:S02]  /*0310*/  ISETP.GE.AND P2, PT, R2, RZ, PT ;  /* 0x000000ff0200720c */ /* 0x000fe40003f46270 */
[----:B------:R-:W-:Y:S02]  /*0320*/  LOP3.LUT R2, RZ, R9, RZ, 0x33, !PT ;  /* 0x00000009ff027212 */ /* 0x000fe400078e33ff */
[----:B------:R-:W-:-:S05]  /*0330*/  IADD3 R4, PT, PT, -R3, RZ, RZ ;  /* 0x000000ff03047210 */ /* 0x000fca0007ffe1ff */
[----:B------:R-:W-:Y:S01]  /*0340*/  IMAD R4, R5, R4, R6 ;  /* 0x0000000405047224 */ /* 0x000fe200078e0206 */
[----:B------:R-:W-:Y:S01]  /*0350*/  SHF.L.U32 R6, R47, 0x1, RZ ;  /* 0x000000012f067819 */ /* 0x000fe200000006ff */
[----:B------:R-:W0:Y:S03]  /*0360*/  @!P1 LDC.64 R10, c[0x0][0x3a0] ;  /* 0x0000e800ff0a9b82 */ /* 0x000e260000000a00 */
[----:B------:R-:W-:Y:S02]  /*0370*/  ISETP.GT.U32.AND P4, PT, R5, R4, PT ;  /* 0x000000040500720c */ /* 0x000fe40003f84070 */
[----:B------:R-:W-:-:S11]  /*0380*/  LOP3.LUT R8, R6, 0x1e, RZ, 0xc0, !PT ;  /* 0x0000001e06087812 */ /* 0x000fd600078ec0ff */
[-C--:B------:R-:W-:Y:S02]  /*0390*/  @!P4 IADD3 R4, PT, PT, R4, -R5.reuse, RZ ;  /* 0x800000050404c210 */ /* 0x080fe40007ffe0ff */
[----:B------:R-:W-:Y:S02]  /*03a0*/  @!P4 IADD3 R3, PT, PT, R3, 0x1, RZ ;  /* 0x000000010303c810 */ /* 0x000fe40007ffe0ff */
[CC--:B------:R-:W-:Y:S02]  /*03b0*/  ISETP.GE.U32.AND P3, PT, R4.reuse, R5.reuse, PT ;  /* 0x000000050400720c */ /* 0x0c0fe40003f66070 */
[----:B------:R-:W-:Y:S02]  /*03c0*/  ISETP.GT.U32.AND P4, PT, R5, R4, PT ;  /* 0x000000040500720c */ /* 0x000fe40003f84070 */
[----:B------:R-:W-:-:S04]  /*03d0*/  IADD3 R5, PT, PT, R4, -R5, RZ ;  /* 0x8000000504057210 */ /* 0x000fc80007ffe0ff */
[----:B------:R-:W-:Y:S02]  /*03e0*/  SEL R55, R5, R4, !P4 ;  /* 0x0000000405377207 */ /* 0x000fe40006000000 */
[----:B------:R-:W2:Y:S02]  /*03f0*/  @!P1 LDC.64 R4, c[0x0][0x3f8] ;  /* 0x0000fe00ff049b82 */ /* 0x000ea40000000a00 */
[----:B------:R-:W-:Y:S02]  /*0400*/  @!P0 IADD3 R55, PT, PT, -R55, RZ, RZ ;  /* 0x000000ff37378210 */ /* 0x000fe40007ffe1ff */
[----:B------:R-:W-:Y:S02]  /*0410*/  @P3 IADD3 R3, PT, PT, R3, 0x1, RZ ;  /* 0x0000000103033810 */ /* 0x000fe40007ffe0ff */
[----:B------:R-:W-:Y:S02]  /*0420*/  ISETP.NE.AND P3, PT, R9, RZ, PT ;  /* 0x000000ff0900720c */ /* 0x000fe40003f65270 */
[----:B------:R-:W-:-:S02]  /*0430*/  @!P2 IADD3 R3, PT, PT, -R3, RZ, RZ ;  /* 0x000000ff0303a210 */ /* 0x000fc40007ffe1ff */
[C---:B------:R-:W-:Y:S02]  /*0440*/  SEL R55, R2.reuse, R55, !P3 ;  /* 0x0000003702377207 */ /* 0x040fe40005800000 */
[----:B------:R-:W-:Y:S02]  /*0450*/  SEL R3, R2, R3, !P3 ;  /* 0x0000000302037207 */ /* 0x000fe40005800000 */
[----:B------:R-:W-:Y:S02]  /*0460*/  SHF.L.U32 R13, R55, 0x5, RZ ;  /* 0x00000005370d7819 */ /* 0x000fe400000006ff */
[----:B------:R-:W-:Y:S02]  /*0470*/  SHF.R.S32.HI R2, RZ, 0x1f, R3 ;  /* 0x0000001fff027819 */ /* 0x000fe40000011403 */
[----:B------:R-:W-:Y:S02]  /*0480*/  ISETP.GE.U32.AND P0, PT, R54, UR12, PT ;  /* 0x0000000c36007c0c */ /* 0x000fe4000bf06070 */
[----:B------:R-:W-:Y:S01]  /*0490*/  SHF.R.S32.HI R59, RZ, 0x1f, R13 ;  /* 0x0000001fff3b7819 */ /* 0x000fe2000001140d */
[----:B------:R-:W-:Y:S01]  /*04a0*/  IMAD R2, R2, UR14, RZ ;  /* 0x0000000e02027c24 */ /* 0x000fe2000f8e02ff */
[----:B------:R-:W-:-:S02]  /*04b0*/  LOP3.LUT R58, R13, R8, RZ, 0xfc, !PT ;  /* 0x000000080d3a7212 */ /* 0x000fc400078efcff */
[----:B------:R-:W-:Y:S01]  /*04c0*/  ISETP.GE.AND.EX P0, PT, R15, UR13, PT, P0 ;  /* 0x0000000d0f007c0c */ /* 0x000fe2000bf06300 */
[----:B------:R-:W-:Y:S01]  /*04d0*/  IMAD R57, R3, UR15, R2 ;  /* 0x0000000f03397c24 */ /* 0x000fe2000f8e0202 */
[----:B------:R-:W-:Y:S01]  /*04e0*/  ISETP.GE.U32.AND P2, PT, R51, UR12, PT ;  /* 0x0000000c33007c0c */ /* 0x000fe2000bf46070 */
[----:B------:R-:W-:Y:S01]  /*04f0*/  IMAD.WIDE.U32 R58, R3, UR14, R58 ;  /* 0x0000000e033a7c25 */ /* 0x000fe2000f8e003a */
[----:B------:R-:W-:Y:S01]  /*0500*/  ISETP.GE.U32.AND P3, PT, R50, UR12, PT ;  /* 0x0000000c32007c0c */ /* 0x000fe2000bf66070 */
[----:B------:R-:W4:Y:S01]  /*0510*/  @!P1 LDC.64 R2, c[0x0][0x398] ;  /* 0x0000e600ff029b82 */ /* 0x000f220000000a00 */
[----:B------:R-:W-:Y:S01]  /*0520*/  ISETP.GE.AND.EX P2, PT, R42, UR13, PT, P2 ;  /* 0x0000000d2a007c0c */ /* 0x000fe2000bf46320 */
[----:B--2---:R-:W-:Y:S01]  /*0530*/  @!P1 IMAD R6, R7, R4, RZ ;  /* 0x0000000407069224 */ /* 0x004fe200078e02ff */
[----:B------:R-:W-:Y:S02]  /*0540*/  IADD3 R57, PT, PT, R59, R57, RZ ;  /* 0x000000393b397210 */ /* 0x000fe40007ffe0ff */
[----:B------:R-:W-:Y:S01]  /*0550*/  @!P1 MOV R56, R58 ;  /* 0x0000003a00389202 */ /* 0x000fe20000000f00 */
[----:B------:R-:W-:Y:S01]  /*0560*/  @!P1 IMAD R9, R52, R5, R6 ;  /* 0x0000000534099224 */ /* 0x000fe200078e0206 */
[----:B------:R-:W-:Y:S01]  /*0570*/  ISETP.GE.AND.EX P3, PT, R0, UR13, PT, P3 ;  /* 0x0000000d00007c0c */ /* 0x000fe2000bf66330 */
[----:B------:R-:W2:Y:S01]  /*0580*/  @!P0 LDC.64 R32, c[0x0][0x3f8] ;  /* 0x0000fe00ff208b82 */ /* 0x000ea20000000a00 */
[----:B------:R-:W-:Y:S01]  /*0590*/  IADD3 R8, PT, PT, R13, R8, RZ ;  /* 0x000000080d087210 */ /* 0x000fe20007ffe0ff */
[----:B------:R-:W-:-:S04]  /*05a0*/  @!P1 IMAD.WIDE.U32 R6, R52, R4, R56 ;  /* 0x0000000434069225 */ /* 0x000fc800078e0038 */
[----:B------:R-:W-:Y:S02]  /*05b0*/  @!P2 MOV R26, R58 ;  /* 0x0000003a001aa202 */ /* 0x000fe40000000f00 */
[----:B------:R-:W1:Y:S01]  /*05c0*/  LDC.64 R4, c[0x0][0x3b8] ;  /* 0x0000ee00ff047b82 */ /* 0x000e620000000a00 */
[----:B------:R-:W-:Y:S02]  /*05d0*/  @!P1 IADD3 R7, PT, PT, R7, R9, RZ ;  /* 0x0000000907079210 */ /* 0x000fe40007ffe0ff */
[C---:B------:R-:W-:Y:S02]  /*05e0*/  @!P1 SHF.L.U32 R9, R6.reuse, 0x2, RZ ;  /* 0x0000000206099819 */ /* 0x040fe400000006ff */
[----:B------:R-:W-:Y:S02]  /*05f0*/  @!P1 SHF.L.U64.HI R16, R6, 0x2, R7 ;  /* 0x0000000206109819 */ /* 0x000fe40000010207 */
[C---:B0-----:R-:W-:Y:S01]  /*0600*/  @!P1 IADD3 R10, P4, PT, R9.reuse, R10, RZ ;  /* 0x0000000a090a9210 */ /* 0x041fe20007f9e0ff */
[----:B------:R-:W0:Y:S01]  /*0610*/  @!P2 LDC.64 R22, c[0x0][0x3f8] ;  /* 0x0000fe00ff16ab82 */ /* 0x000e220000000a00 */
[----:B----4-:R-:W-:-:S02]  /*0620*/  @!P1 IADD3 R2, P5, PT, R9, R2, RZ ;  /* 0x0000000209029210 */ /* 0x010fc40007fbe0ff */
[C---:B------:R-:W-:Y:S02]  /*0630*/  @!P1 IADD3.X R11, PT, PT, R16.reuse, R11, RZ, P4, !PT ;  /* 0x0000000b100b9210 */ /* 0x040fe400027fe4ff */
[----:B------:R-:W-:Y:S02]  /*0640*/  ISETP.NE.AND P4, PT, RZ, UR10, PT ;  /* 0x0000000aff007c0c */ /* 0x000fe4000bf85270 */
[----:B------:R-:W-:Y:S01]  /*0650*/  @!P1 IADD3.X R3, PT, PT, R16, R3, RZ, P5, !PT ;  /* 0x0000000310039210 */ /* 0x000fe20002ffe4ff */
[----:B--2---:R-:W-:Y:S01]  /*0660*/  @!P0 IMAD R14, R15, R32, RZ ;  /* 0x000000200f0e8224 */ /* 0x004fe200078e02ff */
[----:B------:R-:W2:Y:S01]  /*0670*/  @!P3 LDC.64 R6, c[0x0][0x3f8] ;  /* 0x0000fe00ff06bb82 */ /* 0x000ea20000000a00 */
[----:B------:R-:W-:Y:S02]  /*0680*/  @!P0 MOV R15, R57 ;  /* 0x00000039000f8202 */ /* 0x000fe40000000f00 */
[----:B------:R-:W-:Y:S01]  /*0690*/  @!P0 IMAD R9, R54, R33, R14 ;  /* 0x0000002136098224 */ /* 0x000fe200078e020e */
[----:B------:R-:W-:-:S02]  /*06a0*/  @!P0 MOV R14, R58 ;  /* 0x0000003a000e8202 */ /* 0x000fc40000000f00 */
[----:B------:R-:W-:Y:S01]  /*06b0*/  @!P2 MOV R27, R57 ;  /* 0x00000039001ba202 */ /* 0x000fe20000000f00 */
[----:B-1----:R-:W-:Y:S01]  /*06c0*/  IMAD.WIDE R4, R48, 0x8, R4 ;  /* 0x0000000830047825 */ /* 0x002fe200078e0204 */
[----:B------:R-:W1:Y:S03]  /*06d0*/  @!P0 LDC.64 R12, c[0x0][0x3a0] ;  /* 0x0000e800ff0c8b82 */ /* 0x000e660000000a00 */
[----:B------:R-:W-:Y:S02]  /*06e0*/  @!P0 IMAD.WIDE.U32 R32, R54, R32, R14 ;  /* 0x0000002036208225 */ /* 0x000fe400078e000e */
[----:B------:R-:W4:Y:S02]  /*06f0*/  LDG.E.64 R4, desc[UR8][R4.64] ;  /* 0x0000000804047981 */ /* 0x000f24000c1e1b00 */
[----:B0-----:R-:W-:Y:S01]  /*0700*/  @!P2 IMAD R20, R42, R22, RZ ;  /* 0x000000162a14a224 */ /* 0x001fe200078e02ff */
[----:B------:R-:W0:Y:S01]  /*0710*/  @!P0 LDC.64 R18, c[0x0][0x398] ;  /* 0x0000e600ff128b82 */ /* 0x000e220000000a00 */
[----:B------:R-:W-:-:S02]  /*0720*/  @!P0 IADD3 R9, PT, PT, R33, R9, RZ ;  /* 0x0000000921098210 */ /* 0x000fc40007ffe0ff */
[C---:B------:R-:W-:Y:S02]  /*0730*/  @!P0 SHF.L.U32 R31, R32.reuse, 0x2, RZ ;  /* 0x00000002201f8819 */ /* 0x040fe400000006ff */
[----:B------:R-:W-:Y:S01]  /*0740*/  @!P0 SHF.L.U64.HI R32, R32, 0x2, R9 ;  /* 0x0000000220208819 */ /* 0x000fe20000010209 */
[C---:B------:R-:W-:Y:S02]  /*0750*/  @!P2 IMAD R9, R51.reuse, R23, R20 ;  /* 0x000000173309a224 */ /* 0x040fe400078e0214 */
[----:B------:R-:W3:Y:S01]  /*0760*/  @!P2 LDC.64 R14, c[0x0][0x3a0] ;  /* 0x0000e800ff0eab82 */ /* 0x000ee20000000a00 */
[----:B------:R-:W-:-:S07]  /*0770*/  @!P2 IMAD.WIDE.U32 R22, R51, R22, R26 ;  /* 0x000000163316a225 */ /* 0x000fce00078e001a */
[----:B------:R-:W3:Y:S01]  /*0780*/  @!P2 LDC.64 R16, c[0x0][0x398] ;  /* 0x0000e600ff10ab82 */ /* 0x000ee20000000a00 */
[----:B--2---:R-:W-:-:S07]  /*0790*/  @!P3 IMAD R30, R0, R6, RZ ;  /* 0x00000006001eb224 */ /* 0x004fce00078e02ff */
[----:B------:R-:W2:Y:S08]  /*07a0*/  @!P3 LDC.64 R20, c[0x0][0x3a0] ;  /* 0x0000e800ff14bb82 */ /* 0x000eb00000000a00 */
[----:B------:R-:W2:Y:S01]  /*07b0*/  @!P3 LDC.64 R24, c[0x0][0x398] ;  /* 0x0000e600ff18bb82 */ /* 0x000ea20000000a00 */
[C---:B-1----:R-:W-:Y:S01]  /*07c0*/  @!P0 IADD3 R12, P5, PT, R31.reuse, R12, RZ ;  /* 0x0000000c1f0c8210 */ /* 0x042fe20007fbe0ff */
[----:B------:R-:W-:Y:S01]  /*07d0*/  @!P3 IMAD R33, R50, R7, R30 ;  /* 0x000000073221b224 */ /* 0x000fe200078e021e */
[----:B0-----:R-:W-:-:S05]  /*07e0*/  @!P0 IADD3 R18, P6, PT, R31, R18, RZ ;  /* 0x000000121f128210 */ /* 0x001fca0007fde0ff */
[----:B------:R-:W0:Y:S01]  /*07f0*/  @P4 LDC.64 R26, c[0x0][0x3b0] ;  /* 0x0000ec00ff1a4b82 */ /* 0x000e220000000a00 */
[----:B------:R-:W-:Y:S02]  /*0800*/  @!P3 MOV R30, R58 ;  /* 0x0000003a001eb202 */ /* 0x000fe40000000f00 */
[----:B------:R-:W-:Y:S02]  /*0810*/  @!P3 MOV R31, R57 ;  /* 0x00000039001fb202 */ /* 0x000fe40000000f00 */
[----:B------:R-:W-:Y:S02]  /*0820*/  @!P2 IADD3 R23, PT, PT, R23, R9, RZ ;  /* 0x000000091717a210 */ /* 0x000fe40007ffe0ff */
[----:B------:R-:W-:Y:S01]  /*0830*/  @!P2 SHF.L.U32 R9, R22, 0x2, RZ ;  /* 0x000000021609a819 */ /* 0x000fe200000006ff */
[----:B------:R-:W-:Y:S01]  /*0840*/  @!P3 IMAD.WIDE.U32 R6, R50, R6, R30 ;  /* 0x000000063206b225 */ /* 0x000fe200078e001e */
[C---:B------:R-:W-:Y:S02]  /*0850*/  @!P0 IADD3.X R13, PT, PT, R32.reuse, R13, RZ, P5, !PT ;  /* 0x0000000d200d8210 */ /* 0x040fe40002ffe4ff */
[----:B------:R-:W-:-:S02]  /*0860*/  @!P0 IADD3.X R19, PT, PT, R32, R19, RZ, P6, !PT ;  /* 0x0000001320138210 */ /* 0x000fc400037fe4ff */
[C---:B---3--:R-:W-:Y:S02]  /*0870*/  @!P2 IADD3 R14, P5, PT, R9.reuse, R14, RZ ;  /* 0x0000000e090ea210 */ /* 0x048fe40007fbe0ff */
[----:B------:R-:W-:Y:S02]  /*0880*/  @!P2 IADD3 R16, P6, PT, R9, R16, RZ ;  /* 0x000000100910a210 */ /* 0x000fe40007fde0ff */
[----:B------:R-:W-:Y:S02]  /*0890*/  @!P2 SHF.L.U64.HI R22, R22, 0x2, R23 ;  /* 0x000000021616a819 */ /* 0x000fe40000010217 */
[----:B------:R-:W-:Y:S02]  /*08a0*/  @!P3 IADD3 R9, PT, PT, R7, R33, RZ ;  /* 0x000000210709b210 */ /* 0x000fe40007ffe0ff */
[----:B------:R-:W-:Y:S02]  /*08b0*/  @!P3 SHF.L.U32 R7, R6, 0x2, RZ ;  /* 0x000000020607b819 */ /* 0x000fe400000006ff */
[----:B------:R-:W-:-:S02]  /*08c0*/  @!P2 IADD3.X R15, PT, PT, R22, R15, RZ, P5, !PT ;  /* 0x0000000f160fa210 */ /* 0x000fc40002ffe4ff */
[----:B------:R-:W-:Y:S02]  /*08d0*/  @!P2 IADD3.X R17, PT, PT, R22, R17, RZ, P6, !PT ;  /* 0x000000111611a210 */ /* 0x000fe400037fe4ff */
[----:B------:R-:W-:Y:S02]  /*08e0*/  @!P3 SHF.L.U64.HI R6, R6, 0x2, R9 ;  /* 0x000000020606b819 */ /* 0x000fe40000010209 */
[C---:B--2---:R-:W-:Y:S02]  /*08f0*/  @!P3 IADD3 R20, P5, PT, R7.reuse, R20, RZ ;  /* 0x000000140714b210 */ /* 0x044fe40007fbe0ff */
[----:B------:R-:W-:Y:S01]  /*0900*/  @!P3 IADD3 R24, P6, PT, R7, R24, RZ ;  /* 0x000000180718b210 */ /* 0x000fe20007fde0ff */
[----:B------:R-:W-:Y:S01]  /*0910*/  IMAD.WIDE R28, R8, 0x4, R28 ;  /* 0x00000004081c7825 */ /* 0x000fe200078e021c */
[C---:B------:R-:W-:Y:S02]  /*0920*/  @!P3 IADD3.X R21, PT, PT, R6.reuse, R21, RZ, P5, !PT ;  /* 0x000000150615b210 */ /* 0x040fe40002ffe4ff */
[----:B------:R-:W-:Y:S01]  /*0930*/  @!P3 IADD3.X R25, PT, PT, R6, R25, RZ, P6, !PT ;  /* 0x000000190619b210 */ /* 0x000fe200037fe4ff */
[----:B0-----:R-:W-:Y:S01]  /*0940*/  @P4 IMAD.WIDE R26, R8, 0x4, R26 ;  /* 0x00000004081a4825 */ /* 0x001fe200078e021a */
[----:B------:R-:W-:-:S02]  /*0950*/  CS2R R6, SRZ ;  /* 0x0000000000067805 */ /* 0x000fc4000001ff00 */
[----:B------:R-:W-:Y:S02]  /*0960*/  CS2R R8, SRZ ;  /* 0x0000000000087805 */ /* 0x000fe4000001ff00 */
[----:B------:R-:W-:Y:S02]  /*0970*/  CS2R R22, SRZ ;  /* 0x0000000000167805 */ /* 0x000fe4000001ff00 */
[----:B------:R0:W5:Y:S04]  /*0980*/  @!P1 LDG.E.64 R6, desc[UR8][R10.64] ;  /* 0x000000080a069981 */ /* 0x000168000c1e1b00 */
[----:B------:R1:W5:Y:S04]  /*0990*/  @!P1 LDG.E.64 R8, desc[UR8][R2.64] ;  /* 0x0000000802089981 */ /* 0x000368000c1e1b00 */
[----:B------:R2:W5:Y:S01]  /*09a0*/  @!P0 LDG.E.64 R22, desc[UR8][R12.64] ;  /* 0x000000080c168981 */ /* 0x000562000c1e1b00 */
[----:B0-----:R-:W-:-:S02]  /*09b0*/  CS2R R10, SRZ ;  /* 0x00000000000a7805 */ /* 0x001fc4000001ff00 */
[----:B-1----:R-:W-:Y:S02]  /*09c0*/  MOV R3, RZ ;  /* 0x000000ff00037202 */ /* 0x002fe40000000f00 */
[----:B------:R-:W-:Y:S02]  /*09d0*/  MOV R2, RZ ;  /* 0x000000ff00027202 */ /* 0x000fe40000000f00 */
[----:B------:R0:W5:Y:S01]  /*09e0*/  @!P2 LDG.E.64 R10, desc[UR8][R14.64] ;  /* 0x000000080e0aa981 */ /* 0x000162000c1e1b00 */
[----:B--2---:R-:W-:-:S03]  /*09f0*/  CS2R R12, SRZ ;  /* 0x00000000000c7805 */ /* 0x004fc6000001ff00 */
[----:B------:R1:W5:Y:S04]  /*0a00*/  @!P0 LDG.E.64 R2, desc[UR8][R18.64] ;  /* 0x0000000812028981 */ /* 0x000368000c1e1b00 */
[----:B------:R2:W5:Y:S01]  /*0a10*/  @!P2 LDG.E.64 R12, desc[UR8][R16.64] ;  /* 0x00000008100ca981 */ /* 0x000562000c1e1b00 */
[----:B0-----:R-:W-:Y:S02]  /*0a20*/  CS2R R14, SRZ ;  /* 0x00000000000e7805 */ /* 0x001fe4000001ff00 */
[----:B-1----:R-:W-:-:S04]  /*0a30*/  CS2R R18, SRZ ;  /* 0x0000000000127805 */ /* 0x002fc8000001ff00 */
[----:B------:R0:W5:Y:S01]  /*0a40*/  @!P3 LDG.E.64 R14, desc[UR8][R20.64] ;  /* 0x00000008140eb981 */ /* 0x000162000c1e1b00 */
[----:B--2---:R-:W-:-:S03]  /*0a50*/  CS2R R16, SRZ ;  /* 0x0000000000107805 */ /* 0x004fc6000001ff00 */
[----:B------:R0:W5:Y:S04]  /*0a60*/  @P4 LDG.E.64 R18, desc[UR8][R26.64] ;  /* 0x000000081a124981 */ /* 0x000168000c1e1b00 */
[----:B------:R0:W5:Y:S04]  /*0a70*/  @!P3 LDG.E.64 R16, desc[UR8][R24.64] ;  /* 0x000000081810b981 */ /* 0x000168000c1e1b00 */
[----:B------:R0:W5:Y:S01]  /*0a80*/  LDG.E.64 R20, desc[UR8][R28.64] ;  /* 0x000000081c147981 */ /* 0x000162000c1e1b00 */
[----:B------:R-:W-:Y:S01]  /*0a90*/  UISETP.NE.AND UP0, UPT, UR10, URZ, UPT ;  /* 0x000000ff0a00728c */ /* 0x000fe2000bf05270 */
[----:B----4-:R-:W-:-:S05]  /*0aa0*/  FFMA.FTZ R5, -R4, R4, R5 ;  /* 0x0000000404057223 */ /* 0x010fca0000010105 */
[----:B------:R-:W-:-:S13]  /*0ab0*/  FSETP.GTU.FTZ.AND P1, PT, R5, RZ, PT ;  /* 0x000000ff0500720b */ /* 0x000fda0003f3c000 */
[----:B------:R-:W1:Y:S02]  /*0ac0*/  @P1 LDC R30, c[0x0][0x3c0] ;  /* 0x0000f000ff1e1b82 */ /* 0x000e640000000800 */
[----:B-1----:R-:W-:Y:S01]  /*0ad0*/  @P1 FADD.FTZ R30, R5, R30 ;  /* 0x0000001e051e1221 */ /* 0x002fe20000010000 */
[----:B------:R-:W-:-:S06]  /*0ae0*/  MOV R5, 0x3f800000 ;  /* 0x3f80000000057802 */ /* 0x000fcc0000000f00 */
[----:B------:R0:W1:Y:S01]  /*0af0*/  @P1 MUFU.RSQ R5, R30 ;  /* 0x0000001e00051308 */ /* 0x0000620000001400 */
[----:B------:R-:W-:Y:S05]  /*0b00*/  BRA.U UP0, `(.L_x_1276) ;  /* 0x0000000100e47547 */ /* 0x000fea000b800000 */
[C---:B0----5:R-:W-:Y:S01]  /*0b10*/  FADD.FTZ R24, -R4.reuse, R22 ;  /* 0x0000001604187221 */ /* 0x061fe20000010100 */
[----:B------:R-:W-:Y:S01]  /*0b20*/  FADD.FTZ R26, -R4, R23 ;  /* 0x00000017041a7221 */ /* 0x000fe20000010100 */
[----:B------:R-:W-:Y:S01]  /*0b30*/  FMUL.FTZ R28, R2, R20 ;  /* 0x00000014021c7220 */ /* 0x000fe20000410000 */
[----:B------:R-:W-:Y:S01]  /*0b40*/  FMUL.FTZ R27, R3, R21 ;  /* 0x00000015031b7220 */ /* 0x000fe20000410000 */
[-C--:B-1----:R-:W-:Y:S01]  /*0b50*/  FMUL.FTZ R25, R24, R5.reuse ;  /* 0x0000000518197220 */ /* 0x082fe20000410000 */
[----:B------:R-:W-:Y:S01]  /*0b60*/  FMUL.FTZ R24, R26, R5 ;  /* 0x000000051a187220 */ /* 0x000fe20000410000 */
[----:B------:R-:W-:Y:S01]  /*0b70*/  FADD.FTZ R26, RZ, R28 ;  /* 0x0000001cff1a7221 */ /* 0x000fe20000010000 */
[C---:B------:R-:W-:Y:S01]  /*0b80*/  FADD.FTZ R34, -R4.reuse, R14 ;  /* 0x0000000e04227221 */ /* 0x040fe20000010100 */
[----:B------:R-:W-:Y:S01]  /*0b90*/  FFMA.FTZ R29, R25, R28, RZ ;  /* 0x0000001c191d7223 */ /* 0x000fe200000100ff */
[----:B------:R-:W-:Y:S01]  /*0ba0*/  FADD.FTZ R28, -R4, R6 ;  /* 0x00000006041c7221 */ /* 0x000fe20000010100 */
[----:B------:R-:W-:Y:S01]  /*0bb0*/  FADD.FTZ R26, R27, R26 ;  /* 0x0000001a1b1a7221 */ /* 0x000fe20000010000 */
[----:B------:R-:W-:Y:S01]  /*0bc0*/  FFMA.FTZ R25, R2, R25, RZ ;  /* 0x0000001902197223 */ /* 0x000fe200000100ff */
[----:B------:R-:W-:Y:S01]  /*0bd0*/  FFMA.FTZ R29, R24, R27, R29 ;  /* 0x0000001b181d7223 */ /* 0x000fe2000001001d */
[----:B------:R-:W-:Y:S01]  /*0be0*/  FMUL.FTZ R27, R8, R20 ;  /* 0x00000014081b7220 */ /* 0x000fe20000410000 */
[----:B------:R-:W-:Y:S01]  /*0bf0*/  FMUL.FTZ R30, R28, R5 ;  /* 0x000000051c1e7220 */ /* 0x000fe20000410000 */
[----:B------:R-:W-:Y:S01]  /*0c00*/  FADD.FTZ R28, -R4, R7 ;  /* 0x00000007041c7221 */ /* 0x000fe20000010100 */
[----:B------:R-:W-:Y:S01]  /*0c10*/  FFMA.FTZ R24, R3, R24, RZ ;  /* 0x0000001803187223 */ /* 0x000fe200000100ff */
[----:B------:R-:W-:Y:S01]  /*0c20*/  FADD.FTZ R26, R26, R27 ;  /* 0x0000001b1a1a7221 */ /* 0x000fe20000010000 */
[----:B------:R-:W-:Y:S01]  /*0c30*/  FFMA.FTZ R29, R30, R27, R29 ;  /* 0x0000001b1e1d7223 */ /* 0x000fe2000001001d */
[----:B------:R-:W-:Y:S01]  /*0c40*/  FMUL.FTZ R27, R9, R21 ;  /* 0x00000015091b7220 */ /* 0x000fe20000410000 */
[----:B------:R-:W-:Y:S01]  /*0c50*/  FMUL.FTZ R28, R28, R5 ;  /* 0x000000051c1c7220 */ /* 0x000fe20000410000 */
[----:B------:R-:W-:Y:S01]  /*0c60*/  FFMA.FTZ R25, R8, R30, R25 ;  /* 0x0000001e08197223 */ /* 0x000fe20000010019 */
[----:B------:R-:W-:Y:S01]  /*0c70*/  FADD.FTZ R30, -R4, R10 ;  /* 0x0000000a041e7221 */ /* 0x000fe20000010100 */
[----:B------:R-:W-:Y:S01]  /*0c80*/  FADD.FTZ R26, R27, R26 ;  /* 0x0000001a1b1a7221 */ /* 0x000fe20000010000 */
[----:B------:R-:W-:Y:S01]  /*0c90*/  FFMA.FTZ R29, R28, R27, R29 ;  /* 0x0000001b1c1d7223 */ /* 0x000fe2000001001d */
[----:B------:R-:W-:Y:S01]  /*0ca0*/  FMUL.FTZ R27, R12, R20 ;  /* 0x000000140c1b7220 */ /* 0x000fe20000410000 */
[----:B------:R-:W-:Y:S01]  /*0cb0*/  FMUL.FTZ R32, R30, R5 ;  /* 0x000000051e207220 */ /* 0x000fe20000410000 */
[----:B------:R-:W-:Y:S01]  /*0cc0*/  FADD.FTZ R30, -R4, R11 ;  /* 0x0000000b041e7221 */ /* 0x000fe20000010100 */
[----:B------:R-:W-:Y:S01]  /*0cd0*/  FFMA.FTZ R24, R9, R28, R24 ;  /* 0x0000001c09187223 */ /* 0x000fe20000010018 */
[----:B------:R-:W-:Y:S01]  /*0ce0*/  FADD.FTZ R26, R26, R27 ;  /* 0x0000001b1a1a7221 */ /* 0x000fe20000010000 */
[----:B------:R-:W-:Y:S01]  /*0cf0*/  FFMA.FTZ R29, R32, R27, R29 ;  /* 0x0000001b201d7223 */ /* 0x000fe2000001001d */
[----:B------:R-:W-:Y:S01]  /*0d00*/  FMUL.FTZ R27, R13, R21 ;  /* 0x000000150d1b7220 */ /* 0x000fe20000410000 */
[----:B------:R-:W-:Y:S01]  /*0d10*/  FMUL.FTZ R30, R30, R5 ;  /* 0x000000051e1e7220 */ /* 0x000fe20000410000 */
[----:B------:R-:W-:Y:S01]  /*0d20*/  FMUL.FTZ R36, R16, R20 ;  /* 0x0000001410247220 */ /* 0x000fe20000410000 */
[----:B------:R-:W-:Y:S01]  /*0d30*/  FFMA.FTZ R25, R12, R32, R25 ;  /* 0x000000200c197223 */ /* 0x000fe20000010019 */
[----:B------:R-:W-:Y:S01]  /*0d40*/  FADD.FTZ R31, R27, R26 ;  /* 0x0000001a1b1f7221 */ /* 0x000fe20000010000 */
[----:B------:R-:W-:Y:S01]  /*0d50*/  FFMA.FTZ R28, R30, R27, R29 ;  /* 0x0000001b1e1c7223 */ /* 0x000fe2000001001d */
[----:B------:R-:W-:Y:S01]  /*0d60*/  FMUL.FTZ R27, R34, R5 ;  /* 0x00000005221b7220 */ /* 0x000fe20000410000 */
[----:B------:R-:W-:Y:S01]  /*0d70*/  FFMA.FTZ R26, R13, R30, R24 ;  /* 0x0000001e0d1a7223 */ /* 0x000fe20000010018 */
[----:B------:R-:W-:Y:S01]  /*0d80*/  FADD.FTZ R29, RZ, R2 ;  /* 0x00000002ff1d7221 */ /* 0x000fe20000010000 */
[----:B------:R-:W-:Y:S01]  /*0d90*/  FADD.FTZ R24, RZ, R3 ;  /* 0x00000003ff187221 */ /* 0x000fe20000010000 */
[----:B------:R-:W-:Y:S01]  /*0da0*/  FFMA.FTZ R35, R27, R36, R28 ;  /* 0x000000241b237223 */ /* 0x000fe2000001001c */
[----:B------:R-:W-:Y:S01]  /*0db0*/  FADD.FTZ R30, R31, R36 ;  /* 0x000000241f1e7221 */ /* 0x000fe20000010000 */
[----:B------:R-:W-:Y:S01]  /*0dc0*/  FADD.FTZ R28, -R4, R15 ;  /* 0x0000000f041c7221 */ /* 0x000fe20000010100 */
[----:B------:R-:W-:Y:S01]  /*0dd0*/  FADD.FTZ R31, R8, R29 ;  /* 0x0000001d081f7221 */ /* 0x000fe20000010000 */
[----:B------:R-:W-:Y:S01]  /*0de0*/  FADD.FTZ R24, R9, R24 ;  /* 0x0000001809187221 */ /* 0x000fe20000010000 */
[----:B------:R-:W-:Y:S01]  /*0df0*/  FMUL.FTZ R33, R17, R21 ;  /* 0x0000001511217220 */ /* 0x000fe20000410000 */
[----:B------:R-:W-:Y:S01]  /*0e00*/  FMUL.FTZ R32, R28, R5 ;  /* 0x000000051c207220 */ /* 0x000fe20000410000 */
[----:B------:R-:W-:Y:S01]  /*0e10*/  FADD.FTZ R31, R12, R31 ;  /* 0x0000001f0c1f7221 */ /* 0x000fe20000010000 */
[----:B------:R-:W-:Y:S01]  /*0e20*/  FADD.FTZ R28, R13, R24 ;  /* 0x000000180d1c7221 */ /* 0x000fe20000010000 */
[----:B------:R-:W-:Y:S01]  /*0e30*/  FFMA.FTZ R24, R16, R27, R25 ;  /* 0x0000001b10187223 */ /* 0x000fe20000010019 */
[----:B------:R-:W-:Y:S01]  /*0e40*/  FADD.FTZ R29, R33, R30 ;  /* 0x0000001e211d7221 */ /* 0x000fe20000010000 */
[C---:B------:R-:W-:Y:S01]  /*0e50*/  FFMA.FTZ R25, R17.reuse, R32, R26 ;  /* 0x0000002011197223 */ /* 0x040fe2000001001a */
[----:B------:R-:W-:Y:S01]  /*0e60*/  FFMA.FTZ R30, R32, R33, R35 ;  /* 0x00000021201e7223 */ /* 0x000fe20000010023 */
[----:B------:R-:W-:Y:S01]  /*0e70*/  FADD.FTZ R26, R16, R31 ;  /* 0x0000001f101a7221 */ /* 0x000fe20000010000 */
[----:B------:R-:W-:Y:S01]  /*0e80*/  FADD.FTZ R27, R17, R28 ;  /* 0x0000001c111b7221 */ /* 0x000fe20000010000 */
[----:B------:R-:W-:Y:S06]  /*0e90*/  BRA `(.L_x_1277) ;  /* 0x0000000800007947 */ /* 0x000fec0003800000 */
.L_x_1276:
[C---:B0----5:R-:W-:Y:S01]  /*0ea0*/  FADD.FTZ R24, -R4.reuse, R22 ;  /* 0x0000001604187221 */ /* 0x061fe20000010100 */
[----:B------:R-:W-:-:S03]  /*0eb0*/  FADD.FTZ R26, -R4, R6 ;  /* 0x00000006041a7221 */ /* 0x000fc60000010100 */
[-C--:B-1----:R-:W-:Y:S01]  /*0ec0*/  FMUL.FTZ R25, R24, R5.reuse ;  /* 0x0000000518197220 */ /* 0x082fe20000410000 */
[----:B------:R-:W-:Y:S01]  /*0ed0*/  FADD.FTZ R24, -R4, R23 ;  /* 0x0000001704187221 */ /* 0x000fe20000010100 */
[----:B------:R-:W-:Y:S01]  /*0ee0*/  FMUL.FTZ R27, R26, R5 ;  /* 0x000000051a1b7220 */ /* 0x000fe20000410000 */
[----:B------:R-:W-:Y:S01]  /*0ef0*/  FADD.FTZ R26, -R4, R7 ;  /* 0x00000007041a7221 */ /* 0x000fe20000010100 */
[--C-:B------:R-:W-:Y:S01]  /*0f00*/  FFMA.FTZ R30, R20, R25, R18.reuse ;  /* 0x00000019141e7223 */ /* 0x100fe20000010012 */
[----:B------:R-:W-:Y:S01]  /*0f10*/  FMUL.FTZ R24, R24, R5 ;  /* 0x0000000518187220 */ /* 0x000fe20000410000 */
[----:B------:R-:W-:Y:S01]  /*0f20*/  FFMA.FTZ R28, R20, R27, R18 ;  /* 0x0000001b141c7223 */ /* 0x000fe20000010012 */
[----:B------:R-:W-:Y:S01]  /*0f30*/  FMUL.FTZ R26, R26, R5 ;  /* 0x000000051a1a7220 */ /* 0x000fe20000410000 */
[----:B------:R-:W-:Y:S01]  /*0f40*/  FMUL.FTZ R32, R30, -1.4426950216293334961 ;  /* 0xbfb8aa3b1e207820 */ /* 0x000fe20000410000 */
[C-C-:B------:R-:W-:Y:S01]  /*0f50*/  FFMA.FTZ R29, R21.reuse, R24, R19.reuse ;  /* 0x00000018151d7223 */ /* 0x140fe20000010013 */
[----:B------:R-:W-:Y:S01]  /*0f60*/  FMUL.FTZ R36, R28, -1.4426950216293334961 ;  /* 0xbfb8aa3b1c247820 */ /* 0x000fe20000410000 */
[----:B------:R-:W-:-:S02]  /*0f70*/  FFMA.FTZ R31, R21, R26, R19 ;  /* 0x0000001a151f7223 */ /* 0x000fc40000010013 */
[----:B------:R-:W-:Y:S01]  /*0f80*/  FMUL.FTZ R33, R29, -1.4426950216293334961 ;  /* 0xbfb8aa3b1d217820 */ /* 0x000fe20000410000 */
[----:B------:R-:W0:Y:S01]  /*0f90*/  MUFU.EX2 R32, R32 ;  /* 0x0000002000207308 */ /* 0x000e220000000800 */
[----:B------:R-:W-:-:S07]  /*0fa0*/  FMUL.FTZ R38, R31, -1.4426950216293334961 ;  /* 0xbfb8aa3b1f267820 */ /* 0x000fce0000410000 */
[----:B------:R-:W1:Y:S08]  /*0fb0*/  MUFU.EX2 R33, R33 ;  /* 0x0000002100217308 */ /* 0x000e700000000800 */
[----:B------:R-:W2:Y:S01]  /*0fc0*/  MUFU.EX2 R36, R36 ;  /* 0x0000002400247308 */ /* 0x000ea20000000800 */
[----:B0-----:R-:W-:-:S07]  /*0fd0*/  FADD.FTZ R35, R32, 1 ;  /* 0x3f80000020237421 */ /* 0x001fce0000010000 */
[----:B------:R-:W0:Y:S01]  /*0fe0*/  MUFU.EX2 R38, R38 ;  /* 0x0000002600267308 */ /* 0x000e220000000800 */
[----:B-1----:R-:W-:-:S07]  /*0ff0*/  FADD.FTZ R34, R33, 1 ;  /* 0x3f80000021227421 */ /* 0x002fce0000010000 */
[----:B------:R-:W1:Y:S01]  /*1000*/  MUFU.RCP R35, R35 ;  /* 0x0000002300237308 */ /* 0x000e620000001000 */
[----:B--2---:R-:W-:Y:S01]  /*1010*/  FADD.FTZ R33, R36, 1 ;  /* 0x3f80000024217421 */ /* 0x004fe20000010000 */
[----:B------:R-:W-:-:S06]  /*1020*/  FADD.FTZ R36, -R4, R10 ;  /* 0x0000000a04247221 */ /* 0x000fcc0000010100 */
        /* <DEDUP_REMOVED lines=9> */
[----:B------:R-:W-:Y:S01]  /*10c0*/  FADD.FTZ R34, -R4, R11 ;  /* 0x0000000b04227221 */ /* 0x000fe20000010100 */
[----:B------:R-:W-:Y:S01]  /*10d0*/  FMUL.FTZ R38, R38, R37 ;  /* 0x0000002526267220 */ /* 0x000fe20000410000 */
[----:B------:R-:W-:Y:S01]  /*10e0*/  FFMA.FTZ R30, R29, R30, 1 ;  /* 0x3f8000001d1e7423 */ /* 0x000fe2000001001e */
[----:B------:R-:W-:Y:S01]  /*10f0*/  FMUL.FTZ R29, R36, R5 ;  /* 0x00000005241d7220 */ /* 0x000fe20000410000 */
[----:B0-----:R-:W-:Y:S01]  /*1100*/  FADD.FTZ R39, -R33, 1 ;  /* 0x3f80000021277421 */ /* 0x001fe20000010100 */
[----:B------:R-:W-:Y:S02]  /*1110*/  FMUL.FTZ R36, R8, R33 ;  /* 0x0000002108247220 */ /* 0x000fe40000410000 */
[----:B------:R-:W-:Y:S01]  /*1120*/  FFMA.FTZ R33, R20, R29, R18 ;  /* 0x0000001d14217223 */ /* 0x000fe20000010012 */
[----:B------:R-:W-:Y:S01]  /*1130*/  FFMA.FTZ R39, R28, R39, 1 ;  /* 0x3f8000001c277423 */ /* 0x000fe20000010027 */
[----:B------:R-:W-:Y:S01]  /*1140*/  FMUL.FTZ R28, R35, R30 ;  /* 0x0000001e231c7220 */ /* 0x000fe20000410000 */
[----:B------:R-:W-:Y:S01]  /*1150*/  FMUL.FTZ R30, R34, R5 ;  /* 0x00000005221e7220 */ /* 0x000fe20000410000 */
[----:B------:R-:W-:Y:S01]  /*1160*/  FMUL.FTZ R35, R33, -1.4426950216293334961 ;  /* 0xbfb8aa3b21237820 */ /* 0x000fe20000410000 */
[----:B-1----:R-:W-:Y:S01]  /*1170*/  FADD.FTZ R40, -R32, 1 ;  /* 0x3f80000020287421 */ /* 0x002fe20000010100 */
[----:B------:R-:W-:Y:S01]  /*1180*/  FMUL.FTZ R36, R36, R39 ;  /* 0x0000002724247220 */ /* 0x000fe20000410000 */
[----:B------:R-:W-:Y:S01]  /*1190*/  FFMA.FTZ R34, R21, R30, R19 ;  /* 0x0000001e15227223 */ /* 0x000fe20000010013 */
[----:B------:R-:W-:Y:S01]  /*11a0*/  FMUL.FTZ R32, R9, R32 ;  /* 0x0000002009207220 */ /* 0x000fe20000410000 */
[----:B------:R-:W-:Y:S01]  /*11b0*/  FFMA.FTZ R41, R31, R40, 1 ;  /* 0x3f8000001f297423 */ /* 0x000fe20000010028 */
[----:B------:R-:W-:Y:S01]  /*11c0*/  FADD.FTZ R40, -R4, R14 ;  /* 0x0000000e04287221 */ /* 0x000fe20000010100 */
[----:B------:R-:W-:Y:S01]  /*11d0*/  FMUL.FTZ R61, R34, -1.4426950216293334961 ;  /* 0xbfb8aa3b223d7820 */ /* 0x000fe20000410000 */
[----:B------:R-:W0:Y:S01]  /*11e0*/  MUFU.EX2 R35, R35 ;  /* 0x0000002300237308 */ /* 0x000e220000000800 */
[----:B------:R-:W-:Y:S01]  /*11f0*/  FMUL.FTZ R32, R32, R41 ;  /* 0x0000002920207220 */ /* 0x000fe20000410000 */
[----:B------:R-:W-:-:S04]  /*1200*/  FMUL.FTZ R31, R40, R5 ;  /* 0x00000005281f7220 */ /* 0x000fc80000410000 */
[----:B------:R-:W-:Y:S02]  /*1210*/  FFMA.FTZ R37, R20, R31, R18 ;  /* 0x0000001f14257223 */ /* 0x000fe40000010012 */
[----:B------:R-:W1:Y:S02]  /*1220*/  MUFU.EX2 R40, R61 ;  /* 0x0000003d00287308 */ /* 0x000e640000000800 */
[----:B------:R-:W-:-:S06]  /*1230*/  FMUL.FTZ R39, R37, -1.4426950216293334961 ;  /* 0xbfb8aa3b25277820 */ /* 0x000fcc0000410000 */
[----:B------:R-:W2:Y:S01]  /*1240*/  MUFU.EX2 R39, R39 ;  /* 0x0000002700277308 */ /* 0x000ea20000000800 */
[----:B0-----:R-:W-:-:S07]  /*1250*/  FADD.FTZ R60, R35, 1 ;  /* 0x3f800000233c7421 */ /* 0x001fce0000010000 */
[----:B------:R-:W0:Y:S01]  /*1260*/  MUFU.RCP R35, R60 ;  /* 0x0000003c00237308 */ /* 0x000e220000001000 */
[----:B-1----:R-:W-:-:S07]  /*1270*/  FADD.FTZ R40, R40, 1 ;  /* 0x3f80000028287421 */ /* 0x002fce0000010000 */
[----:B------:R-:W1:Y:S01]  /*1280*/  MUFU.RCP R40, R40 ;  /* 0x0000002800287308 */ /* 0x000e620000001000 */
[----:B--2---:R-:W-:-:S07]  /*1290*/  FADD.FTZ R61, R39, 1 ;  /* 0x3f800000273d7421 */ /* 0x004fce0000010000 */
[----:B------:R2:W3:Y:S01]  /*12a0*/  MUFU.RCP R39, R61 ;  /* 0x0000003d00277308 */ /* 0x0004e20000001000 */
[----:B0-----:R-:W-:-:S04]  /*12b0*/  FADD.FTZ R41, -R35, 1 ;  /* 0x3f80000023297421 */ /* 0x001fc80000010100 */
[----:B------:R-:W-:Y:S01]  /*12c0*/  FFMA.FTZ R33, R33, R41, 1 ;  /* 0x3f80000021217423 */ /* 0x000fe20000010029 */
[----:B-1----:R-:W-:Y:S01]  /*12d0*/  FADD.FTZ R41, -R40, 1 ;  /* 0x3f80000028297421 */ /* 0x002fe20000010100 */
[----:B------:R-:W-:Y:S01]  /*12e0*/  FMUL.FTZ R60, R13, R40 ;  /* 0x000000280d3c7220 */ /* 0x000fe20000410000 */
[----:B------:R-:W-:Y:S01]  /*12f0*/  FMUL.FTZ R40, R20, R38 ;  /* 0x0000002614287220 */ /* 0x000fe20000410000 */
[----:B--2---:R-:W-:Y:S01]  /*1300*/  FADD.FTZ R61, RZ, R28 ;  /* 0x0000001cff3d7221 */ /* 0x004fe20000010000 */
        /* <DEDUP_REMOVED lines=9> */
[----:B---3--:R-:W-:Y:S01]  /*13a0*/  FADD.FTZ R60, -R39, 1 ;  /* 0x3f800000273c7421 */ /* 0x008fe20000010100 */
[----:B------:R-:W-:-:S03]  /*13b0*/  FMUL.FTZ R39, R16, R39 ;  /* 0x0000002710277220 */ /* 0x000fc60000410000 */
[----:B------:R-:W-:Y:S01]  /*13c0*/  FFMA.FTZ R41, R37, R60, 1 ;  /* 0x3f80000025297423 */ /* 0x000fe2000001003c */
[----:B------:R-:W-:Y:S01]  /*13d0*/  FFMA.FTZ R60, R25, R38, RZ ;  /* 0x00000026193c7223 */ /* 0x000fe200000100ff */
[----:B------:R-:W-:Y:S01]  /*13e0*/  FADD.FTZ R37, RZ, R38 ;  /* 0x00000026ff257221 */ /* 0x000fe20000010000 */
[----:B------:R-:W-:Y:S01]  /*13f0*/  FADD.FTZ R38, -R4, R15 ;  /* 0x0000000f04267221 */ /* 0x000fe20000010100 */
[----:B------:R-:W-:Y:S01]  /*1400*/  FMUL.FTZ R25, R39, R41 ;  /* 0x0000002927197220 */ /* 0x000fe20000410000 */
[-C--:B------:R-:W-:Y:S01]  /*1410*/  FFMA.FTZ R39, R27, R36.reuse, R60 ;  /* 0x000000241b277223 */ /* 0x080fe2000001003c */
[----:B------:R-:W-:Y:S01]  /*1420*/  FADD.FTZ R37, R37, R36 ;  /* 0x0000002425257221 */ /* 0x000fe20000010000 */
[----:B------:R-:W-:Y:S01]  /*1430*/  FMUL.FTZ R41, R20, R36 ;  /* 0x0000002414297220 */ /* 0x000fe20000410000 */
[----:B------:R-:W-:-:S03]  /*1440*/  FMUL.FTZ R36, R38, R5 ;  /* 0x0000000526247220 */ /* 0x000fc60000410000 */
[----:B------:R-:W-:Y:S01]  /*1450*/  FFMA.FTZ R27, R27, R41, R40 ;  /* 0x000000291b1b7223 */ /* 0x000fe20000010028 */
[----:B------:R-:W-:Y:S01]  /*1460*/  FFMA.FTZ R40, R21, R36, R19 ;  /* 0x0000002415287223 */ /* 0x000fe20000010013 */
[----:B------:R-:W-:Y:S01]  /*1470*/  FADD.FTZ R35, R35, R41 ;  /* 0x0000002923237221 */ /* 0x000fe20000010000 */
[----:B------:R-:W-:Y:S02]  /*1480*/  FFMA.FTZ R41, R24, R28, RZ ;  /* 0x0000001c18297223 */ /* 0x000fe400000100ff */
[----:B------:R-:W-:Y:S02]  /*1490*/  FMUL.FTZ R60, R40, -1.4426950216293334961 ;  /* 0xbfb8aa3b283c7820 */ /* 0x000fe40000410000 */
[----:B------:R-:W-:-:S04]  /*14a0*/  FFMA.FTZ R41, R26, R32, R41 ;  /* 0x000000201a297223 */ /* 0x000fc80000010029 */
[----:B------:R-:W0:Y:S01]  /*14b0*/  MUFU.EX2 R60, R60 ;  /* 0x0000003c003c7308 */ /* 0x000e220000000800 */
[----:B------:R-:W-:Y:S01]  /*14c0*/  FFMA.FTZ R41, R30, R33, R41 ;  /* 0x000000211e297223 */ /* 0x000fe20000010029 */
[----:B0-----:R-:W-:-:S06]  /*14d0*/  FADD.FTZ R38, R60, 1 ;  /* 0x3f8000003c267421 */ /* 0x001fcc0000010000 */
[----:B------:R-:W0:Y:S02]  /*14e0*/  MUFU.RCP R38, R38 ;  /* 0x0000002600267308 */ /* 0x000e240000001000 */
[----:B0-----:R-:W-:-:S04]  /*14f0*/  FADD.FTZ R24, -R38, 1 ;  /* 0x3f80000026187421 */ /* 0x001fc80000010100 */
[----:B------:R-:W-:Y:S01]  /*1500*/  FFMA.FTZ R28, R40, R24, 1 ;  /* 0x3f800000281c7423 */ /* 0x000fe20000010018 */
[----:B------:R-:W-:Y:S01]  /*1510*/  FADD.FTZ R24, R61, R32 ;  /* 0x000000203d187221 */ /* 0x000fe20000010000 */
[----:B------:R-:W-:Y:S01]  /*1520*/  FMUL.FTZ R32, R21, R32 ;  /* 0x0000002015207220 */ /* 0x000fe20000410000 */
[----:B------:R-:W-:-:S03]  /*1530*/  FMUL.FTZ R40, R17, R38 ;  /* 0x0000002611287220 */ /* 0x000fc60000410000 */
[----:B------:R-:W-:Y:S01]  /*1540*/  FFMA.FTZ R26, R26, R32, R27 ;  /* 0x000000201a1a7223 */ /* 0x000fe2000001001b */
[----:B------:R-:W-:Y:S01]  /*1550*/  FADD.FTZ R35, R32, R35 ;  /* 0x0000002320237221 */ /* 0x000fe20000010000 */
[----:B------:R-:W-:Y:S01]  /*1560*/  FMUL.FTZ R32, R20, R34 ;  /* 0x0000002214207220 */ /* 0x000fe20000410000 */
[----:B------:R-:W-:Y:S01]  /*1570*/  FMUL.FTZ R27, R21, R33 ;  /* 0x00000021151b7220 */ /* 0x000fe20000410000 */
[----:B------:R-:W-:Y:S02]  /*1580*/  FMUL.FTZ R28, R40, R28 ;  /* 0x0000001c281c7220 */ /* 0x000fe40000410000 */
[----:B------:R-:W-:Y:S01]  /*1590*/  FFMA.FTZ R61, R29, R32, R26 ;  /* 0x000000201d3d7223 */ /* 0x000fe2000001001a */
[----:B------:R-:W-:Y:S01]  /*15a0*/  FADD.FTZ R38, R35, R32 ;  /* 0x0000002023267221 */ /* 0x000fe20000010000 */
[----:B------:R-:W-:Y:S01]  /*15b0*/  FFMA.FTZ R26, R29, R34, R39 ;  /* 0x000000221d1a7223 */ /* 0x000fe20000010027 */
[----:B------:R-:W-:Y:S01]  /*15c0*/  FADD.FTZ R34, R37, R34 ;  /* 0x0000002225227221 */ /* 0x000fe20000010000 */
[----:B------:R-:W-:Y:S01]  /*15d0*/  FFMA.FTZ R32, R30, R27, R61 ;  /* 0x0000001b1e207223 */ /* 0x000fe2000001003d */
[----:B------:R-:W-:Y:S01]  /*15e0*/  FADD.FTZ R38, R27, R38 ;  /* 0x000000261b267221 */ /* 0x000fe20000010000 */
[----:B------:R-:W-:Y:S01]  /*15f0*/  FMUL.FTZ R27, R20, R25 ;  /* 0x00000019141b7220 */ /* 0x000fe20000410000 */
[----:B------:R-:W-:-:S03]  /*1600*/  FMUL.FTZ R29, R21, R28 ;  /* 0x0000001c151d7220 */ /* 0x000fc60000410000 */
[C---:B------:R-:W-:Y:S01]  /*1610*/  FFMA.FTZ R35, R31.reuse, R27, R32 ;  /* 0x0000001b1f237223 */ /* 0x040fe20000010020 */
[----:B------:R-:W-:Y:S01]  /*1620*/  FADD.FTZ R38, R38, R27 ;  /* 0x0000001b26267221 */ /* 0x000fe20000010000 */
[----:B------:R-:W-:Y:S01]  /*1630*/  FADD.FTZ R27, R24, R33 ;  /* 0x00000021181b7221 */ /* 0x000fe20000010000 */
[----:B------:R-:W-:Y:S01]  /*1640*/  FFMA.FTZ R24, R31, R25, R26 ;  /* 0x000000191f187223 */ /* 0x000fe2000001001a */
[----:B------:R-:W-:Y:S01]  /*1650*/  FFMA.FTZ R30, R36, R29, R35 ;  /* 0x0000001d241e7223 */ /* 0x000fe20000010023 */
[----:B------:R-:W-:Y:S01]  /*1660*/  FADD.FTZ R26, R34, R25 ;  /* 0x00000019221a7221 */ /* 0x000fe20000010000 */
[----:B------:R-:W-:Y:S01]  /*1670*/  FADD.FTZ R29, R29, R38 ;  /* 0x000000261d1d7221 */ /* 0x000fe20000010000 */
[----:B------:R-:W-:Y:S01]  /*1680*/  FFMA.FTZ R25, R36, R28, R41 ;  /* 0x0000001c24197223 */ /* 0x000fe20000010029 */
[----:B------:R-:W-:-:S07]  /*1690*/  FADD.FTZ R27, R27, R28 ;  /* 0x0000001c1b1b7221 */ /* 0x000fce0000010000 */
.L_x_1277:
[----:B------:R-:W-:Y:S01]  /*16a0*/  MOV R31, R30 ;  /* 0x0000001e001f7202 */ /* 0x000fe20000000f00 */
[----:B------:R-:W-:Y:S01]  /*16b0*/  STS.128 [R53], R24 ;  /* 0x0000001835007388 */ /* 0x000fe20000000c00 */
[----:B------:R-:W-:Y:S01]  /*16c0*/  MOV R30, R29 ;  /* 0x0000001d001e7202 */ /* 0x000fe20000000f00 */
[----:B------:R-:W-:Y:S01]  /*16d0*/  BSSY.RECONVERGENT B0, `(.L_x_1278) ;  /* 0x0000028000007945 */ /* 0x000fe20003800200 */
[C---:B------:R-:W-:Y:S01]  /*16e0*/  ISETP.GT.AND P1, PT, R44.reuse, 0x1e, PT ;  /* 0x0000001e2c00780c */ /* 0x040fe20003f24270 */
[----:B------:R-:W0:Y:S01]  /*16f0*/  SHFL.DOWN PT, R28, R31, 0x1, 0x1f ;  /* 0x08201f001f1c7f89 */ /* 0x000e2200000e0000 */
[C---:B------:R-:W-:Y:S02]  /*1700*/  ISETP.GT.AND P6, PT, R44.reuse, 0xf, PT ;  /* 0x0000000f2c00780c */ /* 0x040fe40003fc4270 */
[----:B------:R-:W-:Y:S01]  /*1710*/  ISETP.GT.AND P5, PT, R44, 0x17, PT ;  /* 0x000000172c00780c */ /* 0x000fe20003fa4270 */
[----:B------:R-:W1:Y:S01]  /*1720*/  SHFL.DOWN PT, R29, R30, 0x1, 0x1f ;  /* 0x08201f001e1d7f89 */ /* 0x000e6200000e0000 */
[----:B------:R-:W-:-:S02]  /*1730*/  ISETP.NE.AND P2, PT, R47, RZ, PT ;  /* 0x000000ff2f00720c */ /* 0x000fc40003f45270 */
[----:B------:R-:W-:-:S05]  /*1740*/  ISETP.GE.U32.AND P3, PT, R43, 0x2, PT ;  /* 0x000000022b00780c */ /* 0x000fca0003f66070 */
        /* <DEDUP_REMOVED lines=25> */
[----:B------:R-:W0:Y:S01]  /*18e0*/  @!P5 S2R R34, SR_CgaCtaId ;  /* 0x000000000022d919 */ /* 0x000e220000008800 */
[----:B------:R-:W-:Y:S02]  /*18f0*/  @!P5 MOV R29, 0x400 ;  /* 0x00000400001dd802 */ /* 0x000fe40000000f00 */
[----:B------:R-:W-:-:S04]  /*1900*/  @!P5 SHF.R.U32.HI R28, RZ, 0x2, R47 ;  /* 0x00000002ff1cd819 */ /* 0x000fc8000001162f */
[----:B------:R-:W-:Y:S02]  /*1910*/  @!P5 LOP3.LUT R28, R28, 0xf8, RZ, 0xc0, !PT ;  /* 0x000000f81c1cd812 */ /* 0x000fe400078ec0ff */
[----:B0-----:R-:W-:-:S04]  /*1920*/  @!P5 LEA R29, R34, R29, 0x18 ;  /* 0x0000001d221dd211 */ /* 0x001fc800078ec0ff */
[----:B------:R-:W-:-:S05]  /*1930*/  @!P5 IADD3 R28, PT, PT, R28, R29, RZ ;  /* 0x0000001d1c1cd210 */ /* 0x000fca0007ffe0ff */
[----:B------:R3:W-:Y:S02]  /*1940*/  @!P5 STS.64 [R28+0x10], R40 ;  /* 0x000010281c00d388 */ /* 0x0007e40000000a00 */
.L_x_1279:
[----:B------:R-:W-:Y:S05]  /*1950*/  BSYNC.RECONVERGENT B0 ;  /* 0x0000000000007941 */ /* 0x000fea0003800200 */
.L_x_1278:
[----:B------:R-:W-:Y:S06]  /*1960*/  BAR.SYNC.DEFER_BLOCKING 0x0 ;  /* 0x0000000000007b1d */ /* 0x000fec0000010000 */
[----:B------:R-:W-:Y:S04]  /*1970*/  BSSY.RECONVERGENT B0, `(.L_x_1280) ;  /* 0x000002b000007945 */ /* 0x000fe80003800200 */
[----:B------:R-:W-:Y:S05]  /*1980*/  @P2 BRA `(.L_x_1281) ;  /* 0x0000000000a42947 */ /* 0x000fea0003800000 */
[----:B------:R-:W4:Y:S01]  /*1990*/  S2UR UR6, SR_CgaCtaId ;  /* 0x00000000000679c3 */ /* 0x000f220000008800 */
[----:B------:R-:W-:Y:S02]  /*19a0*/  UMOV UR5, 0x400 ;  /* 0x0000040000057882 */ /* 0x000fe40000000000 */
[----:B----4-:R-:W-:-:S09]  /*19b0*/  ULEA UR5, UR6, UR5, 0x18 ;  /* 0x0000000506057291 */ /* 0x010fd2000f8ec0ff */
[----:B---3--:R-:W1:Y:S04]  /*19c0*/  LDS.64 R28, [UR5+0x18] ;  /* 0x00001805ff1c7984 */ /* 0x008e680008000a00 */
[----:B------:R-:W3:Y:S04]  /*19d0*/  LDS.128 R32, [UR5+0x20] ;  /* 0x00002005ff207984 */ /* 0x000ee80008000c00 */
[----:B------:R-:W4:Y:S01]  /*19e0*/  LDS.128 R36, [UR5+0x30] ;  /* 0x00003005ff247984 */ /* 0x000f220008000c00 */
[----:B-1----:R-:W-:Y:S01]  /*19f0*/  FADD.FTZ R31, R40, R28 ;  /* 0x0000001c281f7221 */ /* 0x002fe20000010000 */
[----:B0-----:R-:W-:-:S03]  /*1a00*/  FADD.FTZ R40, R41, R29 ;  /* 0x0000001d29287221 */ /* 0x001fc60000010000 */
[----:B---3--:R-:W-:Y:S01]  /*1a10*/  FADD.FTZ R41, R31, R32 ;  /* 0x000000201f297221 */ /* 0x008fe20000010000 */
[----:B------:R-:W-:Y:S01]  /*1a20*/  FADD.FTZ R40, R40, R33 ;  /* 0x0000002128287221 */ /* 0x000fe20000010000 */
[----:B--2---:R-:W0:Y:S02]  /*1a30*/  LDS.128 R28, [UR5+0x40] ;  /* 0x00004005ff1c7984 */ /* 0x004e240008000c00 */
[----:B------:R-:W-:Y:S01]  /*1a40*/  FADD.FTZ R41, R41, R34 ;  /* 0x0000002229297221 */ /* 0x000fe20000010000 */
[----:B------:R-:W-:Y:S02]  /*1a50*/  FADD.FTZ R40, R40, R35 ;  /* 0x0000002328287221 */ /* 0x000fe40000010000 */
[----:B------:R-:W1:Y:S01]  /*1a60*/  LDS.128 R32, [UR5+0x50] ;  /* 0x00005005ff207984 */ /* 0x000e620008000c00 */
[----:B----4-:R-:W-:Y:S01]  /*1a70*/  FADD.FTZ R41, R41, R36 ;  /* 0x0000002429297221 */ /* 0x010fe20000010000 */
        /* <DEDUP_REMOVED lines=26> */
.L_x_1281:
[----:B------:R-:W-:Y:S05]  /*1c20*/  BSYNC.RECONVERGENT B0 ;  /* 0x0000000000007941 */ /* 0x000fea0003800200 */
.L_x_1280:
[----:B------:R-:W-:Y:S01]  /*1c30*/  BAR.SYNC.DEFER_BLOCKING 0x0 ;  /* 0x0000000000007b1d */ /* 0x000fe20000010000 */
[----:B------:R-:W-:-:S05]  /*1c40*/  LEA R55, R55, R47, 0x4 ;  /* 0x0000002f37377211 */ /* 0x000fca00078e20ff */
        /* <DEDUP_REMOVED lines=14> */
[----:B---3--:R-:W-:Y:S01]  /*1d30*/  FADD.FTZ R31, R31, R36 ;  /* 0x000000241f1f7221 */ /* 0x008fe20000010000 */
[----:B------:R-:W-:Y:S01]  /*1d40*/  FADD.FTZ R29, R29, R38 ;  /* 0x000000261d1d7221 */ /* 0x000fe20000010000 */
[----:B------:R-:W2:Y:S01]  /*1d50*/  LDS.128 R32, [R53+0x500] ;  /* 0x0005000035207984 */ /* 0x000ea20000000c00 */
[----:B------:R-:W-:Y:S01]  /*1d60*/  FADD.FTZ R36, R60, R37 ;  /* 0x000000253c247221 */ /* 0x000fe20000010000 */
[----:B------:R-:W-:Y:S01]  /*1d70*/  FADD.FTZ R38, R30, R39 ;  /* 0x000000271e267221 */ /* 0x000fe20000010000 */
        /* <DEDUP_REMOVED lines=129> */
[----:B------:R-:W-:Y:S01]  /*2590*/  FADD.FTZ R38, R38, R35 ;  /* 0x0000002326267221 */ /* 0x000fe20000010000 */
[----:B-1----:R-:W-:Y:S01]  /*25a0*/  FADD.FTZ R37, R37, R28 ;  /* 0x0000001c25257221 */ /* 0x002fe20000010000 */
[----:B------:R-:W-:Y:S01]  /*25b0*/  FADD.FTZ R36, R36, R29 ;  /* 0x0000001d24247221 */ /* 0x000fe20000010000 */
[----:B------:R-:W-:Y:S01]  /*25c0*/  FADD.FTZ R39, R39, R30 ;  /* 0x0000001e27277221 */ /* 0x000fe20000010000 */
[----:B------:R-:W-:Y:S01]  /*25d0*/  FADD.FTZ R38, R38, R31 ;  /* 0x0000001f26267221 */ /* 0x000fe20000010000 */
[----:B---3--:R-:W-:Y:S01]  /*25e0*/  FADD.FTZ R24, R37, R24 ;  /* 0x0000001825187221 */ /* 0x008fe20000010000 */
[----:B------:R-:W-:Y:S01]  /*25f0*/  FADD.FTZ R25, R36, R25 ;  /* 0x0000001924197221 */ /* 0x000fe20000010000 */
[----:B------:R-:W-:Y:S01]  /*2600*/  FADD.FTZ R26, R39, R26 ;  /* 0x0000001a271a7221 */ /* 0x000fe20000010000 */
[----:B------:R-:W-:-:S07]  /*2610*/  FADD.FTZ R27, R38, R27 ;  /* 0x0000001b261b7221 */ /* 0x000fce0000010000 */
.L_x_1283:
[----:B------:R-:W-:Y:S05]  /*2620*/  BSYNC.RECONVERGENT B0 ;  /* 0x0000000000007941 */ /* 0x000fea0003800200 */
.L_x_1282:
        /* <DEDUP_REMOVED lines=28> */
.L_x_1285:
[----:B------:R-:W-:Y:S05]  /*27f0*/  BSYNC.RECONVERGENT B0 ;  /* 0x0000000000007941 */ /* 0x000fea0003800200 */
.L_x_1284:
[----:B------:R-:W-:Y:S05]  /*2800*/  @!P3 BRA `(.L_x_1286) ;  /* 0x000000080094b947 */ /* 0x000fea0003800000 */
[----:B------:R-:W5:Y:S01]  /*2810*/  LDC.64 R60, c[0x0][0x3d0] ;  /* 0x0000f400ff3c7b82 */ /* 0x000f620000000a00 */
[----:B----4-:R-:W-:Y:S02]  /*2820*/  LOP3.LUT R24, R49, 0x1, RZ, 0xc0, !PT ;  /* 0x0000000131187812 */ /* 0x010fe400078ec0ff */
[----:B------:R-:W-:-:S03]  /*2830*/  ISETP.GE.U32.AND P3, PT, R43, 0x8, PT ;  /* 0x000000082b00780c */ /* 0x000fc60003f66070 */
[----:B------:R-:W-:-:S04]  /*2840*/  IMAD R27, R24, R45, RZ ;  /* 0x0000002d181b7224 */ /* 0x000fc800078e02ff */
[----:B------:R-:W-:-:S05]  /*2850*/  IMAD R24, R27, R43, RZ ;  /* 0x0000002b1b187224 */ /* 0x000fca00078e02ff */
[----:B------:R-:W-:-:S05]  /*2860*/  SHF.L.U32 R25, R24, 0x1, RZ ;  /* 0x0000000118197819 */ /* 0x000fca00000006ff */
[----:B-----5:R-:W-:Y:S01]  /*2870*/  IMAD.WIDE R60, R25, 0x4, R60 ;  /* 0x00000004193c7825 */ /* 0x020fe200078e023c */
[----:B------:R-:W-:Y:S06]  /*2880*/  @P2 BRA `(.L_x_1287) ;  /* 0x0000000000502947 */ /* 0x000fec0003800000 */
[----:B------:R-:W4:Y:S01]  /*2890*/  LDC.64 R24, c[0x0][0x3c8] ;  /* 0x0000f200ff187b82 */ /* 0x000f220000000a00 */
[----:B---3--:R-:W-:Y:S01]  /*28a0*/  LOP3.LUT P1, R28, R49, 0x2, RZ, 0xc0, !PT ;  /* 0x00000002311c7812 */ /* 0x008fe2000782c0ff */
[----:B------:R-:W-:Y:S01]  /*28b0*/  IMAD R29, R45, UR7, R46 ;  /* 0x000000072d1d7c24 */ /* 0x000fe2000f8e022e */
[----:B------:R-:W-:Y:S02]  /*28c0*/  IADD3 R27, PT, PT, R27, R46, RZ ;  /* 0x0000002e1b1b7210 */ /* 0x000fe40007ffe0ff */
[----:B-1----:R-:W-:-:S04]  /*28d0*/  SEL R31, R43, RZ, !P1 ;  /* 0x000000ff2b1f7207 */ /* 0x002fc80004800000 */
[----:B------:R-:W-:Y:S01]  /*28e0*/  ISETP.NE.AND P1, PT, R31, -0x1, PT ;  /* 0xffffffff1f00780c */ /* 0x000fe20003f25270 */
[----:B----4-:R-:W-:-:S04]  /*28f0*/  IMAD.WIDE.U32 R24, R27, 0x4, R24 ;  /* 0x000000041b187825 */ /* 0x010fc800078e0018 */
        /* <DEDUP_REMOVED lines=8> */
.L_x_1288:
[----:B----4-:R-:W3:Y:S04]  /*2980*/  LDG.E.STRONG.GPU R26, desc[UR8][R24.64] ;  /* 0x00000008181a7981 */ /* 0x010ee8000c1ef900 */
[----:B---3--:R-:W-:Y:S01]  /*2990*/  CCTL.IVALL ;  /* 0x00000000ff00798f */ /* 0x008fe20002000000 */
[----:B------:R-:W-:Y:S05]  /*29a0*/  YIELD ;  /* 0x0000000000007946 */ /* 0x000fea0003800000 */
[----:B------:R-:W-:-:S13]  /*29b0*/  ISETP.NE.AND P1, PT, R26, R31, PT ;  /* 0x0000001f1a00720c */ /* 0x000fda0003f25270 */
[----:B------:R-:W-:Y:S05]  /*29c0*/  @P1 BRA `(.L_x_1288) ;  /* 0xfffffffc00ec1947 */ /* 0x000fea000383ffff */
.L_x_1287:
        /* <DEDUP_REMOVED lines=11> */
[----:B--2---:R-:W-:Y:S01]  /*2a80*/  MOV R30, RZ ;  /* 0x000000ff001e7202 */ /* 0x004fe20000000f00 */
[----:B------:R-:W-:Y:S01]  /*2a90*/  UIADD3 UR5, UPT, UPT, -UR7, URZ, URZ ;  /* 0x000000ff07057290 */ /* 0x000fe2000fffe1ff */
[----:B-1----:R-:W-:Y:S02]  /*2aa0*/  MOV R31, R46 ;  /* 0x0000002e001f7202 */ /* 0x002fe40000000f00 */
[----:B------:R-:W-:-:S09]  /*2ab0*/  LOP3.LUT R32, R43, 0x7ffffff8, RZ, 0xc0, !PT ;  /* 0x7ffffff82b207812 */ /* 0x000fd200078ec0ff */
.L_x_1290:
[----:B------:R-:W-:Y:S02]  /*2ac0*/  ISETP.EQ.OR P5, PT, RZ, UR5, P2 ;  /* 0x00000005ff007c0c */ /* 0x000fe400097a2670 */
[----:B----4-:R-:W-:-:S04]  /*2ad0*/  IADD3 R24, PT, PT, R30, 0x1, RZ ;  /* 0x000000011e187810 */ /* 0x010fc80007ffe0ff */
[----:B------:R-:W-:-:S07]  /*2ae0*/  ISETP.EQ.OR P6, PT, R24, UR7, P2 ;  /* 0x0000000718007c0c */ /* 0x000fce00097c2670 */
[----:B------:R-:W-:-:S06]  /*2af0*/  @!P5 IMAD.WIDE.U32 R24, R31, 0x8, R60 ;  /* 0x000000081f18d825 */ /* 0x000fcc00078e003c */
[----:B------:R-:W0:Y:S01]  /*2b00*/  @!P5 LDG.E.64 R24, desc[UR8][R24.64] ;  /* 0x000000081818d981 */ /* 0x000e22000c1e1b00 */
[----:B------:R-:W-:Y:S01]  /*2b10*/  @!P6 IMAD.WIDE.U32 R26, R33, 0x8, R60 ;  /* 0x00000008211ae825 */ /* 0x000fe200078e003c */
[----:B---3--:R-:W-:-:S04]  /*2b20*/  IADD3 R28, PT, PT, R30, 0x2, RZ ;  /* 0x000000021e1c7810 */ /* 0x008fc80007ffe0ff */
[----:B------:R-:W-:Y:S01]  /*2b30*/  ISETP.EQ.OR P1, PT, R28, UR7, P2 ;  /* 0x000000071c007c0c */ /* 0x000fe20009722670 */
[----:B------:R-:W2:Y:S01]  /*2b40*/  @!P6 LDG.E.64 R26, desc[UR8][R26.64] ;  /* 0x000000081a1ae981 */ /* 0x000ea2000c1e1b00 */
[----:B------:R-:W-:-:S04]  /*2b50*/  IADD3 R28, PT, PT, R30, 0x3, RZ ;  /* 0x000000031e1c7810 */ /* 0x000fc80007ffe0ff */
[----:B------:R-:W-:-:S07]  /*2b60*/  ISETP.EQ.OR P3, PT, R28, UR7, P2 ;  /* 0x000000071c007c0c */ /* 0x000fce0009762670 */
[----:B------:R-:W-:-:S06]  /*2b70*/  @!P1 IMAD.WIDE.U32 R28, R38, 0x8, R60 ;  /* 0x00000008261c9825 */ /* 0x000fcc00078e003c */
[----:B------:R-:W3:Y:S01]  /*2b80*/  @!P1 LDG.E.64 R28, desc[UR8][R28.64] ;  /* 0x000000081c1c9981 */ /* 0x000ee2000c1e1b00 */
[----:B0-----:R-:W-:Y:S01]  /*2b90*/  @!P5 FADD.FTZ R40, R40, R24 ;  /* 0x000000182828d221 */ /* 0x001fe20000010000 */
[----:B------:R-:W-:Y:S01]  /*2ba0*/  @!P5 FADD.FTZ R41, R41, R25 ;  /* 0x000000192929d221 */ /* 0x000fe20000010000 */
[----:B------:R-:W-:-:S04]  /*2bb0*/  @!P3 IMAD.WIDE.U32 R24, R39, 0x8, R60 ;  /* 0x000000082718b825 */ /* 0x000fc800078e003c */
[----:B--2---:R-:W-:Y:S02]  /*2bc0*/  @!P6 FADD.FTZ R40, R40, R26 ;  /* 0x0000001a2828e221 */ /* 0x004fe40000010000 */
[----:B------:R-:W2:Y:S01]  /*2bd0*/  @!P3 LDG.E.64 R24, desc[UR8][R24.64] ;  /* 0x000000081818b981 */ /* 0x000ea2000c1e1b00 */
[----:B------:R-:W-:-:S04]  /*2be0*/  IADD3 R26, PT, PT, R30, 0x4, RZ ;  /* 0x000000041e1a7810 */ /* 0x000fc80007ffe0ff */
[----:B------:R-:W-:Y:S01]  /*2bf0*/  ISETP.EQ.OR P5, PT, R26, UR7, P2 ;  /* 0x000000071a007c0c */ /* 0x000fe200097a2670 */
[----:B------:R-:W-:Y:S01]  /*2c00*/  @!P6 FADD.FTZ R41, R41, R27 ;  /* 0x0000001b2929e221 */ /* 0x000fe20000010000 */
[----:B---3--:R-:W-:-:S03]  /*2c10*/  @!P1 FADD.FTZ R40, R40, R28 ;  /* 0x0000001c28289221 */ /* 0x008fc60000010000 */
[----:B------:R-:W-:-:S08]  /*2c20*/  @!P1 FADD.FTZ R41, R41, R29 ;  /* 0x0000001d29299221 */ /* 0x000fd00000010000 */
[----:B------:R-:W-:-:S06]  /*2c30*/  @!P5 IMAD.WIDE.U32 R28, R34, 0x8, R60 ;  /* 0x00000008221cd825 */ /* 0x000fcc00078e003c */
[----:B------:R-:W3:Y:S01]  /*2c40*/  @!P5 LDG.E.64 R28, desc[UR8][R28.64] ;  /* 0x000000081c1cd981 */ /* 0x000ee2000c1e1b00 */
[----:B------:R-:W-:-:S04]  /*2c50*/  IADD3 R26, PT, PT, R30, 0x5, RZ ;  /* 0x000000051e1a7810 */ /* 0x000fc80007ffe0ff */
[----:B------:R-:W-:-:S13]  /*2c60*/  ISETP.EQ.OR P6, PT, R26, UR7, P2 ;  /* 0x000000071a007c0c */ /* 0x000fda00097c2670 */
[----:B------:R-:W-:-:S06]  /*2c70*/  @!P6 IMAD.WIDE.U32 R26, R37, 0x8, R60 ;  /* 0x00000008251ae825 */ /* 0x000fcc00078e003c */
[----:B------:R-:W4:Y:S01]  /*2c80*/  @!P6 LDG.E.64 R26, desc[UR8][R26.64] ;  /* 0x000000081a1ae981 */ /* 0x000f22000c1e1b00 */
[----:B--2---:R-:W-:Y:S01]  /*2c90*/  @!P3 FADD.FTZ R40, R40, R24 ;  /* 0x000000182828b221 */ /* 0x004fe20000010000 */
[----:B------:R-:W-:-:S04]  /*2ca0*/  IADD3 R24, PT, PT, R30, 0x6, RZ ;  /* 0x000000061e187810 */ /* 0x000fc80007ffe0ff */
[----:B------:R-:W-:Y:S02]  /*2cb0*/  ISETP.EQ.OR P1, PT, R24, UR7, P2 ;  /* 0x0000000718007c0c */ /* 0x000fe40009722670 */
[----:B------:R-:W-:Y:S01]  /*2cc0*/  IADD3 R24, PT, PT, R30, 0x7, RZ ;  /* 0x000000071e187810 */ /* 0x000fe20007ffe0ff */
[----:B------:R-:W-:-:S03]  /*2cd0*/  @!P3 FADD.FTZ R41, R41, R25 ;  /* 0x000000192929b221 */ /* 0x000fc60000010000 */
[----:B------:R-:W-:-:S07]  /*2ce0*/  ISETP.EQ.OR P3, PT, R24, UR7, P2 ;  /* 0x0000000718007c0c */ /* 0x000fce0009762670 */
[----:B------:R-:W-:-:S06]  /*2cf0*/  @!P1 IMAD.WIDE.U32 R24, R35, 0x8, R60 ;  /* 0x0000000823189825 */ /* 0x000fcc00078e003c */
[----:B------:R-:W2:Y:S01]  /*2d00*/  @!P1 LDG.E.64 R24, desc[UR8][R24.64] ;  /* 0x0000000818189981 */ /* 0x000ea2000c1e1b00 */
[----:B---3--:R-:W-:Y:S01]  /*2d10*/  @!P5 FADD.FTZ R40, R40, R28 ;  /* 0x0000001c2828d221 */ /* 0x008fe20000010000 */
[----:B------:R-:W-:Y:S01]  /*2d20*/  @!P5 FADD.FTZ R41, R41, R29 ;  /* 0x0000001d2929d221 */ /* 0x000fe20000010000 */
[----:B------:R-:W-:-:S06]  /*2d30*/  @!P3 IMAD.WIDE.U32 R28, R36, 0x8, R60 ;  /* 0x00000008241cb825 */ /* 0x000fcc00078e003c */
[----:B------:R-:W3:Y:S01]  /*2d40*/  @!P3 LDG.E.64 R28, desc[UR8][R28.64] ;  /* 0x000000081c1cb981 */ /* 0x000ee2000c1e1b00 */
[----:B------:R-:W-:Y:S01]  /*2d50*/  IADD3 R30, PT, PT, R30, 0x8, RZ ;  /* 0x000000081e1e7810 */ /* 0x000fe20007ffe0ff */
[----:B----4-:R-:W-:Y:S01]  /*2d60*/  @!P6 FADD.FTZ R40, R40, R26 ;  /* 0x0000001a2828e221 */ /* 0x010fe20000010000 */
[----:B------:R-:W-:Y:S01]  /*2d70*/  @!P6 FADD.FTZ R41, R41, R27 ;  /* 0x0000001b2929e221 */ /* 0x000fe20000010000 */
[----:B------:R-:W-:Y:S01]  /*2d80*/  UIADD3 UR5, UPT, UPT, UR5, 0x8, URZ ;  /* 0x0000000805057890 */ /* 0x000fe2000fffe0ff */
        /* <DEDUP_REMOVED lines=10> */
[----:B------:R-:W-:Y:S02]  /*2e30*/  ISETP.NE.AND P1, PT, R30, R32, PT ;  /* 0x000000201e00720c */ /* 0x000fe40003f25270 */
[----:B---3--:R-:W-:Y:S01]  /*2e40*/  @!P3 FADD.FTZ R40, R40, R28 ;  /* 0x0000001c2828b221 */ /* 0x008fe20000010000 */
[----:B------:R-:W-:-:S10]  /*2e50*/  @!P3 FADD.FTZ R41, R41, R29 ;  /* 0x0000001d2929b221 */ /* 0x000fd40000010000 */
[----:B------:R-:W-:Y:S05]  /*2e60*/  @P1 BRA `(.L_x_1290) ;  /* 0xfffffffc00141947 */ /* 0x000fea000383ffff */
.L_x_1289:
[----:B----4-:R-:W-:-:S04]  /*2e70*/  LOP3.LUT R24, R43, 0x7, RZ, 0xc0, !PT ;  /* 0x000000072b187812 */ /* 0x010fc800078ec0ff */
[----:B------:R-:W-:-:S13]  /*2e80*/  ISETP.NE.AND P1, PT, R24, RZ, PT ;  /* 0x000000ff1800720c */ /* 0x000fda0003f25270 */
[----:B------:R-:W-:Y:S05]  /*2e90*/  @!P1 BRA `(.L_x_1286) ;  /* 0x0000000000f09947 */ /* 0x000fea0003800000 */
[----:B------:R-:W-:Y:S02]  /*2ea0*/  IADD3 R24, PT, PT, R24, -0x1, RZ ;  /* 0xffffffff18187810 */ /* 0x000fe40007ffe0ff */
[----:B--2---:R-:W-:Y:S02]  /*2eb0*/  LOP3.LUT P1, R30, R43, 0x3, RZ, 0xc0, !PT ;  /* 0x000000032b1e7812 */ /* 0x004fe4000782c0ff */
[----:B------:R-:W-:-:S13]  /*2ec0*/  ISETP.GE.U32.AND P3, PT, R24, 0x3, PT ;  /* 0x000000031800780c */ /* 0x000fda0003f66070 */
[----:B------:R-:W-:Y:S05]  /*2ed0*/  @!P3 BRA `(.L_x_1291) ;  /* 0x000000000070b947 */ /* 0x000fea0003800000 */
[----:B------:R-:W-:-:S13]  /*2ee0*/  ISETP.EQ.OR P6, PT, R32, UR7, P2 ;  /* 0x0000000720007c0c */ /* 0x000fda00097c2670 */
[----:B------:R-:W-:-:S04]  /*2ef0*/  @!P6 IMAD R25, R32, R45, R46 ;  /* 0x0000002d2019e224 */ /* 0x000fc800078e022e */
[----:B------:R-:W-:-:S06]  /*2f00*/  @!P6 IMAD.WIDE.U32 R24, R25, 0x8, R60 ;  /* 0x000000081918e825 */ /* 0x000fcc00078e003c */
[----:B------:R-:W0:Y:S01]  /*2f10*/  @!P6 LDG.E.64 R24, desc[UR8][R24.64] ;  /* 0x000000081818e981 */ /* 0x000e22000c1e1b00 */
[C---:B------:R-:W-:Y:S02]  /*2f20*/  IADD3 R27, PT, PT, R32.reuse, 0x1, RZ ;  /* 0x00000001201b7810 */ /* 0x040fe40007ffe0ff */
[C---:B------:R-:W-:Y:S02]  /*2f30*/  IADD3 R29, PT, PT, R32.reuse, 0x2, RZ ;  /* 0x00000002201d7810 */ /* 0x040fe40007ffe0ff */
[----:B------:R-:W-:Y:S02]  /*2f40*/  ISETP.EQ.OR P5, PT, R27, UR7, P2 ;  /* 0x000000071b007c0c */ /* 0x000fe400097a2670 */
[----:B-1----:R-:W-:Y:S02]  /*2f50*/  IADD3 R31, PT, PT, R32, 0x3, RZ ;  /* 0x00000003201f7810 */ /* 0x002fe40007ffe0ff */
[----:B------:R-:W-:-:S09]  /*2f60*/  ISETP.EQ.OR P3, PT, R29, UR7, P2 ;  /* 0x000000071d007c0c */ /* 0x000fd20009762670 */
[----:B------:R-:W-:-:S04]  /*2f70*/  @!P5 IMAD R27, R27, R45, R46 ;  /* 0x0000002d1b1bd224 */ /* 0x000fc800078e022e */
[----:B------:R-:W-:Y:S02]  /*2f80*/  @!P3 IMAD R29, R29, R45, R46 ;  /* 0x0000002d1d1db224 */ /* 0x000fe400078e022e */
[----:B0--3--:R-:W-:Y:S01]  /*2f90*/  @!P6 FADD.FTZ R40, R40, R24 ;  /* 0x000000182828e221 */ /* 0x009fe20000010000 */
        /* <DEDUP_REMOVED lines=16> */
.L_x_1291:
[----:B------:R-:W-:Y:S05]  /*30a0*/  @!P1 BRA `(.L_x_1286) ;  /* 0x00000000006c9947 */ /* 0x000fea0003800000 */
[----:B------:R-:W-:Y:S02]  /*30b0*/  ISETP.NE.AND P1, PT, R30, 0x1, PT ;  /* 0x000000011e00780c */ /* 0x000fe40003f25270 */
[----:B---3--:R-:W-:-:S11]  /*30c0*/  LOP3.LUT R28, R43, 0x1, RZ, 0xc0, !PT ;  /* 0x000000012b1c7812 */ /* 0x008fd600078ec0ff */
        /* <DEDUP_REMOVED lines=15> */
.L_x_1292:
        /* <DEDUP_REMOVED lines=9> */
.L_x_1293:
[----:B------:R-:W-:Y:S05]  /*3250*/  BSYNC.RECONVERGENT B0 ;  /* 0x0000000000007941 */ /* 0x000fea0003800200 */
.L_x_1286:
[----:B------:R-:W5:Y:S01]  /*3260*/  S2UR UR6, SR_CgaCtaId ;  /* 0x00000000000679c3 */ /* 0x000f620000008800 */
[----:B------:R-:W-:Y:S01]  /*3270*/  UMOV UR5, 0x400 ;  /* 0x0000040000057882 */ /* 0x000fe20000000000 */
[C---:B----4-:R-:W-:Y:S01]  /*3280*/  FADD.FTZ R32, -R4.reuse, R22 ;  /* 0x0000001604207221 */ /* 0x050fe20000010100 */
[C---:B------:R-:W-:Y:S01]  /*3290*/  FADD.FTZ R34, -R4.reuse, R23 ;  /* 0x0000001704227221 */ /* 0x040fe20000010100 */
[----:B------:R-:W4:Y:S01]  /*32a0*/  LDCU.64 UR16, c[0x0][0x400] ;  /* 0x00008000ff1077ac */ /* 0x000f220008000a00 */
[C---:B------:R-:W-:Y:S01]  /*32b0*/  FADD.FTZ R22, -R4.reuse, R6 ;  /* 0x0000000604167221 */ /* 0x040fe20000010100 */
[C---:B------:R-:W-:Y:S01]  /*32c0*/  FADD.FTZ R26, -R4.reuse, R7 ;  /* 0x00000007041a7221 */ /* 0x040fe20000010100 */
[C---:B---3--:R-:W-:Y:S01]  /*32d0*/  FADD.FTZ R28, -R4.reuse, R10 ;  /* 0x0000000a041c7221 */ /* 0x048fe20000010100 */
[C---:B--2---:R-:W-:Y:S01]  /*32e0*/  FADD.FTZ R30, -R4.reuse, R11 ;  /* 0x0000000b041e7221 */ /* 0x044fe20000010100 */
[C---:B------:R-:W-:Y:S01]  /*32f0*/  FADD.FTZ R14, -R4.reuse, R14 ;  /* 0x0000000e040e7221 */ /* 0x040fe20000010100 */
[----:B------:R-:W-:Y:S01]  /*3300*/  FADD.FTZ R4, -R4, R15 ;  /* 0x0000000f04047221 */ /* 0x000fe20000010100 */
[-C--:B-1----:R-:W-:Y:S01]  /*3310*/  FMUL.FTZ R31, R32, R5.reuse ;  /* 0x00000005201f7220 */ /* 0x082fe20000410000 */
[----:B------:R-:W-:Y:S01]  /*3320*/  FMUL.FTZ R10, R34, R5 ;  /* 0x00000005220a7220 */ /* 0x000fe20000410000 */
[----:B-----5:R-:W-:-:S09]  /*3330*/  ULEA UR5, UR6, UR5, 0x18 ;  /* 0x0000000506057291 */ /* 0x020fd2000f8ec0ff */
[----:B------:R-:W-:Y:S01]  /*3340*/  @!P2 STS.64 [UR5+0x98], R40 ;  /* 0x00009828ff00a988 */ /* 0x000fe20008000a05 */
[----:B------:R-:W-:Y:S06]  /*3350*/  BAR.SYNC.DEFER_BLOCKING 0x0 ;  /* 0x0000000000007b1d */ /* 0x000fec0000010000 */
[----:B------:R-:W1:Y:S01]  /*3360*/  LDS.64 R24, [UR5+0x98] ;  /* 0x00009805ff187984 */ /* 0x000e620008000a00 */
[----:B------:R-:W1:Y:S02]  /*3370*/  LDCU UR5, c[0x0][0x42c] ;  /* 0x00008580ff0577ac */ /* 0x000e640008000800 */
[----:B-1----:R-:W-:Y:S01]  /*3380*/  FMUL.FTZ R24, R24, UR5 ;  /* 0x0000000518187c20 */ /* 0x002fe20008410000 */
[----:B------:R-:W-:Y:S01]  /*3390*/  FMUL.FTZ R25, R25, UR5 ;  /* 0x0000000519197c20 */ /* 0x000fe20008410000 */
[----:B----4-:R-:W-:Y:S06]  /*33a0*/  @!P4 BRA `(.L_x_1294) ;  /* 0x000000000048c947 */ /* 0x010fec0003800000 */
        /* <DEDUP_REMOVED lines=18> */
.L_x_1294:
[----:B------:R-:W-:Y:S04]  /*34d0*/  BSSY.RECONVERGENT B0, `(.L_x_1295) ;  /* 0x0000014000007945 */ /* 0x000fe80003800200 */
[----:B------:R-:W-:Y:S05]  /*34e0*/  @P0 BRA `(.L_x_1296) ;  /* 0x0000000000480947 */ /* 0x000fea0003800000 */
[----:B------:R-:W1:Y:S01]  /*34f0*/  LDCU.64 UR14, c[0x0][0x3f8] ;  /* 0x00007f00ff0e77ac */ /* 0x000e620008000a00 */
[----:B------:R-:W-:Y:S01]  /*3500*/  SHF.R.S32.HI R15, RZ, 0x1f, R54 ;  /* 0x0000001fff0f7819 */ /* 0x000fe20000011436 */
[C-C-:B------:R-:W-:Y:S01]  /*3510*/  FFMA.FTZ R11, R24.reuse, R31, R25.reuse ;  /* 0x0000001f180b7223 */ /* 0x140fe20000010019 */
[----:B------:R-:W-:Y:S01]  /*3520*/  MOV R6, R58 ;  /* 0x0000003a00067202 */ /* 0x000fe20000000f00 */
[----:B------:R-:W2:Y:S01]  /*3530*/  LDCU.64 UR12, c[0x0][0x380] ;  /* 0x00007000ff0c77ac */ /* 0x000ea20008000a00 */
[----:B------:R-:W-:Y:S01]  /*3540*/  MOV R7, R57 ;  /* 0x0000003900077202 */ /* 0x000fe20000000f00 */
[----:B------:R-:W-:Y:S01]  /*3550*/  FFMA.FTZ R32, R24, R10, R25 ;  /* 0x0000000a18207223 */ /* 0x000fe20000010019 */
[----:B------:R-:W-:-:S03]  /*3560*/  FFMA.FTZ R10, R20, R2, -R11 ;  /* 0x00000002140a7223 */ /* 0x000fc6000001080b */
[----:B------:R-:W-:Y:S01]  /*3570*/  FFMA.FTZ R32, R21, R3, -R32 ;  /* 0x0000000315207223 */ /* 0x000fe20000010820 */
[----:B------:R-:W-:-:S03]  /*3580*/  FMUL.FTZ R10, R10, R5 ;  /* 0x000000050a0a7220 */ /* 0x000fc60000410000 */
[----:B------:R-:W-:Y:S01]  /*3590*/  FMUL.FTZ R11, R32, R5 ;  /* 0x00000005200b7220 */ /* 0x000fe20000410000 */
[----:B-1----:R-:W-:Y:S02]  /*35a0*/  IMAD R15, R15, UR14, RZ ;  /* 0x0000000e0f0f7c24 */ /* 0x002fe4000f8e02ff */
[----:B------:R-:W-:-:S04]  /*35b0*/  IMAD.WIDE.U32 R6, R54, UR14, R6 ;  /* 0x0000000e36067c25 */ /* 0x000fc8000f8e0006 */
[----:B------:R-:W-:Y:S01]  /*35c0*/  IMAD R15, R54, UR15, R15 ;  /* 0x0000000f360f7c24 */ /* 0x000fe2000f8e020f */
[----:B--2---:R-:W-:-:S04]  /*35d0*/  LEA R2, P0, R6, UR12, 0x2 ;  /* 0x0000000c06027c11 */ /* 0x004fc8000f8010ff */
[----:B------:R-:W-:-:S04]  /*35e0*/  IADD3 R15, PT, PT, R7, R15, RZ ;  /* 0x0000000f070f7210 */ /* 0x000fc80007ffe0ff */
[----:B------:R-:W-:-:S05]  /*35f0*/  LEA.HI.X R3, R6, UR13, R15, 0x2, P0 ;  /* 0x0000000d06037c11 */ /* 0x000fca00080f140f */
[----:B------:R1:W-:Y:S02]  /*3600*/  STG.E.64 desc[UR8][R2.64], R10 ;  /* 0x0000000a02007986 */ /* 0x0003e4000c101b08 */
.L_x_1296:
[----:B------:R-:W-:Y:S05]  /*3610*/  BSYNC.RECONVERGENT B0 ;  /* 0x0000000000007941 */ /* 0x000fea0003800200 */
.L_x_1295:
[----:B------:R-:W-:Y:S01]  /*3620*/  UISETP.NE.AND UP0, UPT, UR10, URZ, UPT ;  /* 0x000000ff0a00728c */ /* 0x000fe2000bf05270 */
[-C--:B-1----:R-:W-:Y:S01]  /*3630*/  FMUL.FTZ R3, R22, R5.reuse ;  /* 0x0000000516037220 */ /* 0x082fe20000410000 */
[-C--:B------:R-:W-:Y:S01]  /*3640*/  FMUL.FTZ R26, R26, R5.reuse ;  /* 0x000000051a1a7220 */ /* 0x080fe20000410000 */
[-C--:B------:R-:W-:Y:S01]  /*3650*/  FMUL.FTZ R28, R28, R5.reuse ;  /* 0x000000051c1c7220 */ /* 0x080fe20000410000 */
[-C--:B------:R-:W-:Y:S01]  /*3660*/  FMUL.FTZ R30, R30, R5.reuse ;  /* 0x000000051e1e7220 */ /* 0x080fe20000410000 */
[-C--:B------:R-:W-:Y:S01]  /*3670*/  FMUL.FTZ R14, R14, R5.reuse ;  /* 0x000000050e0e7220 */ /* 0x080fe20000410000 */
[----:B------:R-:W-:Y:S01]  /*3680*/  SHF.R.S32.HI R2, RZ, 0x1f, R52 ;  /* 0x0000001fff027819 */ /* 0x000fe20000011434 */
[----:B------:R-:W-:Y:S01]  /*3690*/  FMUL.FTZ R4, R4, R5 ;  /* 0x0000000504047220 */ /* 0x000fe20000410000 */
[----:B------:R-:W-:Y:S01]  /*36a0*/  ISETP.GE.U32.AND P0, PT, R52, UR16, PT ;  /* 0x0000001034007c0c */ /* 0x000fe2000bf06070 */
[C-C-:B------:R-:W-:Y:S01]  /*36b0*/  FFMA.FTZ R29, R24.reuse, R3, R25.reuse ;  /* 0x00000003181d7223 */ /* 0x140fe20000010019 */
[----:B------:R-:W-:Y:S01]  /*36c0*/  ISETP.GE.U32.AND P1, PT, R51, UR16, PT ;  /* 0x0000001033007c0c */ /* 0x000fe2000bf26070 */
[C-C-:B------:R-:W-:Y:S01]  /*36d0*/  FFMA.FTZ R34, R24.reuse, R26, R25.reuse ;  /* 0x0000001a18227223 */ /* 0x140fe20000010019 */
[C-C-:B------:R-:W-:Y:S01]  /*36e0*/  FFMA.FTZ R15, R24.reuse, R28, R25.reuse ;  /* 0x0000001c180f7223 */ /* 0x140fe20000010019 */
[C-C-:B------:R-:W-:Y:S01]  /*36f0*/  FFMA.FTZ R10, R24.reuse, R30, R25.reuse ;  /* 0x0000001e180a7223 */ /* 0x140fe20000010019 */
[--C-:B------:R-:W-:Y:S01]  /*3700*/  FFMA.FTZ R11, R24, R14, R25.reuse ;  /* 0x0000000e180b7223 */ /* 0x100fe20000010019 */
[----:B------:R-:W-:Y:S01]  /*3710*/  ISETP.GE.U32.AND P2, PT, R50, UR16, PT ;  /* 0x0000001032007c0c */ /* 0x000fe2000bf46070 */
[----:B------:R-:W-:Y:S01]  /*3720*/  FFMA.FTZ R24, R24, R4, R25 ;  /* 0x0000000418187223 */ /* 0x000fe20000010019 */
[----:B------:R-:W-:-:S02]  /*3730*/  ISETP.GE.AND.EX P0, PT, R2, UR17, PT, P0 ;  /* 0x0000001102007c0c */ /* 0x000fc4000bf06300 */
[----:B------:R-:W-:Y:S01]  /*3740*/  ISETP.GE.AND.EX P1, PT, R42, UR17, PT, P1 ;  /* 0x000000112a007c0c */ /* 0x000fe2000bf26310 */
[----:B------:R-:W-:-:S12]  /*3750*/  BRA.U !UP0, `(.L_x_1297) ;  /* 0x0000000108487547 */ /* 0x000fd8000b800000 */
        /* <DEDUP_REMOVED lines=18> */
.L_x_1297:
[----:B------:R-:W-:Y:S01]  /*3880*/  BSSY.RECONVERGENT B0, `(.L_x_1298) ;  /* 0x0000011000007945 */ /* 0x000fe20003800200 */
[----:B------:R-:W-:Y:S01]  /*3890*/  FFMA.FTZ R8, R20, R8, -R29 ;  /* 0x0000000814087223 */ /* 0x000fe2000001081d */
[----:B------:R-:W-:Y:S02]  /*38a0*/  FFMA.FTZ R34, R21, R9, -R34 ;  /* 0x0000000915227223 */ /* 0x000fe40000010822 */
[----:B------:R-:W-:Y:S05]  /*38b0*/  @P0 BRA `(.L_x_1299) ;  /* 0x0000000000340947 */ /* 0x000fea0003800000 */
[----:B------:R-:W1:Y:S01]  /*38c0*/  LDCU.64 UR12, c[0x0][0x3f8] ;  /* 0x00007f00ff0c77ac */ /* 0x000e620008000a00 */
[----:B------:R-:W-:Y:S01]  /*38d0*/  MOV R3, R57 ;  /* 0x0000003900037202 */ /* 0x000fe20000000f00 */
[-C--:B------:R-:W-:Y:S01]  /*38e0*/  FMUL.FTZ R8, R8, R5.reuse ;  /* 0x0000000508087220 */ /* 0x080fe20000410000 */
[----:B------:R-:W-:Y:S01]  /*38f0*/  FMUL.FTZ R9, R34, R5 ;  /* 0x0000000522097220 */ /* 0x000fe20000410000 */
[----:B------:R-:W2:Y:S01]  /*3900*/  LDCU.64 UR14, c[0x0][0x380] ;  /* 0x00007000ff0e77ac */ /* 0x000ea20008000a00 */
[----:B-1----:R-:W-:Y:S01]  /*3910*/  IMAD R7, R2, UR12, RZ ;  /* 0x0000000c02077c24 */ /* 0x002fe2000f8e02ff */
[----:B------:R-:W-:-:S03]  /*3920*/  MOV R2, R58 ;  /* 0x0000003a00027202 */ /* 0x000fc60000000f00 */
[C---:B------:R-:W-:Y:S02]  /*3930*/  IMAD R7, R52.reuse, UR13, R7 ;  /* 0x0000000d34077c24 */ /* 0x040fe4000f8e0207 */
[----:B------:R-:W-:-:S03]  /*3940*/  IMAD.WIDE.U32 R2, R52, UR12, R2 ;  /* 0x0000000c34027c25 */ /* 0x000fc6000f8e0002 */
[----:B--2---:R-:W-:Y:S02]  /*3950*/  LEA R6, P0, R2, UR14, 0x2 ;  /* 0x0000000e02067c11 */ /* 0x004fe4000f8010ff */
[----:B------:R-:W-:-:S04]  /*3960*/  IADD3 R7, PT, PT, R3, R7, RZ ;  /* 0x0000000703077210 */ /* 0x000fc80007ffe0ff */
[----:B------:R-:W-:-:S05]  /*3970*/  LEA.HI.X R7, R2, UR15, R7, 0x2, P0 ;  /* 0x0000000f02077c11 */ /* 0x000fca00080f1407 */
[----:B------:R1:W-:Y:S02]  /*3980*/  STG.E.64 desc[UR8][R6.64], R8 ;  /* 0x0000000806007986 */ /* 0x0003e4000c101b08 */
.L_x_1299:
[----:B------:R-:W-:Y:S05]  /*3990*/  BSYNC.RECONVERGENT B0 ;  /* 0x0000000000007941 */ /* 0x000fea0003800200 */
.L_x_1298:
[----:B------:R-:W-:Y:S05]  /*39a0*/  BRA.U !UP0, `(.L_x_1300) ;  /* 0x0000000108487547 */ /* 0x000fea000b800000 */
[----:B------:R-:W-:Y:S01]  /*39b0*/  FFMA.FTZ R28, R20, R28, R18 ;  /* 0x0000001c141c7223 */ /* 0x000fe20000010012 */
[----:B------:R-:W-:-:S03]  /*39c0*/  FFMA.FTZ R30, R21, R30, R19 ;  /* 0x0000001e151e7223 */ /* 0x000fc60000010013 */
[----:B------:R-:W-:Y:S01]  /*39d0*/  FMUL.FTZ R2, R28, -1.4426950216293334961 ;  /* 0xbfb8aa3b1c027820 */ /* 0x000fe20000410000 */
[----:B-1----:R-:W-:-:S05]  /*39e0*/  FMUL.FTZ R6, R30, -1.4426950216293334961 ;  /* 0xbfb8aa3b1e067820 */ /* 0x002fca0000410000 */
        /* <DEDUP_REMOVED lines=14> */
.L_x_1300:
[----:B------:R-:W-:Y:S01]  /*3ad0*/  BSSY.RECONVERGENT B0, `(.L_x_1301) ;  /* 0x0000011000007945 */ /* 0x000fe20003800200 */
[----:B------:R-:W-:Y:S01]  /*3ae0*/  FFMA.FTZ R12, R20, R12, -R15 ;  /* 0x0000000c140c7223 */ /* 0x000fe2000001080f */
[----:B------:R-:W-:Y:S02]  /*3af0*/  FFMA.FTZ R10, R21, R13, -R10 ;  /* 0x0000000d150a7223 */ /* 0x000fe4000001080a */
[----:B------:R-:W-:Y:S05]  /*3b00*/  @P1 BRA `(.L_x_1302) ;  /* 0x0000000000341947 */ /* 0x000fea0003800000 */
[----:B------:R-:W1:Y:S01]  /*3b10*/  LDCU.64 UR12, c[0x0][0x3f8] ;  /* 0x00007f00ff0c77ac */ /* 0x000e620008000a00 */
[----:B------:R-:W-:Y:S01]  /*3b20*/  MOV R2, R58 ;  /* 0x0000003a00027202 */ /* 0x000fe20000000f00 */
[----:B------:R-:W-:Y:S01]  /*3b30*/  FMUL.FTZ R12, R12, R5 ;  /* 0x000000050c0c7220 */ /* 0x000fe20000410000 */
[----:B------:R-:W-:Y:S01]  /*3b40*/  MOV R3, R57 ;  /* 0x0000003900037202 */ /* 0x000fe20000000f00 */
[----:B------:R-:W2:Y:S01]  /*3b50*/  LDCU.64 UR14, c[0x0][0x380] ;  /* 0x00007000ff0e77ac */ /* 0x000ea20008000a00 */
        /* <DEDUP_REMOVED lines=8> */
.L_x_1302:
[----:B------:R-:W-:Y:S05]  /*3be0*/  BSYNC.RECONVERGENT B0 ;  /* 0x0000000000007941 */ /* 0x000fea0003800200 */
.L_x_1301:
[----:B------:R-:W-:Y:S05]  /*3bf0*/  BRA.U !UP0, `(.L_x_1303) ;  /* 0x0000000108487547 */ /* 0x000fea000b800000 */
[----:B------:R-:W-:Y:S01]  /*3c00*/  FFMA.FTZ R14, R20, R14, R18 ;  /* 0x0000000e140e7223 */ /* 0x000fe20000010012 */
[----:B------:R-:W-:-:S03]  /*3c10*/  FFMA.FTZ R4, R21, R4, R19 ;  /* 0x0000000415047223 */ /* 0x000fc60000010013 */
[----:B------:R-:W-:Y:S01]  /*3c20*/  FMUL.FTZ R2, R14, -1.4426950216293334961 ;  /* 0xbfb8aa3b0e027820 */ /* 0x000fe20000410000 */
[----:B-12---:R-:W-:-:S05]  /*3c30*/  FMUL.FTZ R6, R4, -1.4426950216293334961 ;  /* 0xbfb8aa3b04067820 */ /* 0x006fca0000410000 */
        /* <DEDUP_REMOVED lines=14> */
.L_x_1303:
[----:B------:R-:W-:Y:S01]  /*3d20*/  ISETP.GE.AND.EX P2, PT, R0, UR17, PT, P2 ;  /* 0x0000001100007c0c */ /* 0x000fe2000bf46320 */
[----:B------:R-:W-:Y:S01]  /*3d30*/  FFMA.FTZ R16, R20, R16, -R11 ;  /* 0x0000001014107223 */ /* 0x000fe2000001080b */
[----:B------:R-:W-:Y:S01]  /*3d40*/  FFMA.FTZ R24, R21, R17, -R24 ;  /* 0x0000001115187223 */ /* 0x000fe20000010818 */
[----:B------:R-:W-:Y:S02]  /*3d50*/  BSSY.RECONVERGENT B0, `(.L_x_1304) ;  /* 0x000000e000007945 */ /* 0x000fe40003800200 */
[-C--:B------:R-:W-:Y:S01]  /*3d60*/  FMUL.FTZ R16, R16, R5.reuse ;  /* 0x0000000510107220 */ /* 0x080fe20000410000 */
[----:B------:R-:W-:-:S07]  /*3d70*/  FMUL.FTZ R17, R24, R5 ;  /* 0x0000000518117220 */ /* 0x000fce0000410000 */
[----:B------:R-:W-:Y:S05]  /*3d80*/  @P2 BRA `(.L_x_1305) ;  /* 0x0000000000282947 */ /* 0x000fea0003800000 */
[----:B------:R-:W3:Y:S01]  /*3d90*/  LDCU.64 UR12, c[0x0][0x3f8] ;  /* 0x00007f00ff0c77ac */ /* 0x000ee20008000a00 */
[----:B------:R-:W-:Y:S01]  /*3da0*/  MOV R56, R58 ;  /* 0x0000003a00387202 */ /* 0x000fe20000000f00 */
[----:B------:R-:W4:Y:S01]  /*3db0*/  LDCU.64 UR14, c[0x0][0x380] ;  /* 0x00007000ff0e77ac */ /* 0x000f220008000a00 */
[----:B---3--:R-:W-:-:S03]  /*3dc0*/  IMAD R3, R0, UR12, RZ ;  /* 0x0000000c00037c24 */ /* 0x008fc6000f8e02ff */
[----:B------:R-:W-:-:S04]  /*3dd0*/  IMAD.WIDE.U32 R56, R50, UR12, R56 ;  /* 0x0000000c32387c25 */ /* 0x000fc8000f8e0038 */
[----:B------:R-:W-:Y:S01]  /*3de0*/  IMAD R3, R50, UR13, R3 ;  /* 0x0000000d32037c24 */ /* 0x000fe2000f8e0203 */
[----:B----4-:R-:W-:-:S04]  /*3df0*/  LEA R2, P0, R56, UR14, 0x2 ;  /* 0x0000000e38027c11 */ /* 0x010fc8000f8010ff */
[----:B------:R-:W-:-:S04]  /*3e00*/  IADD3 R3, PT, PT, R57, R3, RZ ;  /* 0x0000000339037210 */ /* 0x000fc80007ffe0ff */
[----:B------:R-:W-:-:S05]  /*3e10*/  LEA.HI.X R3, R56, UR15, R3, 0x2, P0 ;  /* 0x0000000f38037c11 */ /* 0x000fca00080f1403 */
[----:B------:R3:W-:Y:S02]  /*3e20*/  STG.E.64 desc[UR8][R2.64], R16 ;  /* 0x0000001002007986 */ /* 0x0007e4000c101b08 */
.L_x_1305:
[----:B------:R-:W-:Y:S05]  /*3e30*/  BSYNC.RECONVERGENT B0 ;  /* 0x0000000000007941 */ /* 0x000fea0003800200 */
.L_x_1304:
[----:B------:R-:W-:Y:S02]  /*3e40*/  IADD3 R48, PT, PT, R45, R48, RZ ;  /* 0x000000302d307210 */ /* 0x000fe40007ffe0ff */
[----:B------:R-:W-:Y:S02]  /*3e50*/  IADD3 R49, PT, PT, R49, 0x1, RZ ;  /* 0x0000000131317810 */ /* 0x000fe40007ffe0ff */
[----:B------:R-:W-:-:S13]  /*3e60*/  ISETP.GE.AND P0, PT, R48, UR4, PT ;  /* 0x0000000430007c0c */ /* 0x000fda000bf06270 */
[----:B------:R-:W-:Y:S05]  /*3e70*/  @!P0 BRA `(.L_x_1306) ;  /* 0xffffffc000d48947 */ /* 0x000fea000383ffff */
.L_x_1275:
[----:B------:R-:W4:Y:S01]  /*3e80*/  LDC R4, c[0x0][0x370] ;  /* 0x0000dc00ff047b82 */ /* 0x000f220000000800 */
[----:B------:R-:W-:Y:S01]  /*3e90*/  ISETP.NE.AND P2, PT, R47, RZ, PT ;  /* 0x000000ff2f00720c */ /* 0x000fe20003f45270 */
[----:B------:R-:W-:Y:S06]  /*3ea0*/  BSSY.RECONVERGENT B0, `(.L_x_1307) ;  /* 0x0000011000007945 */ /* 0x000fec0003800200 */
[----:B-12---:R-:W1:Y:S08]  /*3eb0*/  LDC R7, c[0x0][0x374] ;  /* 0x0000dd00ff077b82 */ /* 0x006e700000000800 */
[----:B---3--:R-:W2:Y:S01]  /*3ec0*/  LDC.64 R2, c[0x0][0x3c8] ;  /* 0x0000f200ff027b82 */ /* 0x008ea20000000a00 */
[----:B----4-:R-:W-:-:S02]  /*3ed0*/  ISETP.NE.AND P1, PT, R4, 0x1, PT ;  /* 0x000000010400780c */ /* 0x010fc40003f25270 */
[----:B------:R-:W-:Y:S02]  /*3ee0*/  IADD3 R6, PT, PT, R4, -0x1, RZ ;  /* 0xffffffff04067810 */ /* 0x000fe40007ffe0ff */
[C---:B-1----:R-:W-:Y:S02]  /*3ef0*/  IADD3 R5, PT, PT, R7.reuse, -0x1, RZ ;  /* 0xffffffff07057810 */ /* 0x042fe40007ffe0ff */
[----:B------:R-:W-:Y:S02]  /*3f00*/  SHF.L.U32 R0, R7, 0x1, RZ ;  /* 0x0000000107007819 */ /* 0x000fe400000006ff */
[----:B------:R-:W-:Y:S02]  /*3f10*/  ISETP.NE.AND P0, PT, R46, R5, PT ;  /* 0x000000052e00720c */ /* 0x000fe40003f05270 */
[----:B------:R-:W-:Y:S02]  /*3f20*/  SEL R5, R0, RZ, P1 ;  /* 0x000000ff00057207 */ /* 0x000fe40000800000 */
[----:B------:R-:W-:-:S03]  /*3f30*/  ISETP.NE.OR P0, PT, R6, UR7, P0 ;  /* 0x0000000706007c0c */ /* 0x000fc60008705670 */
[----:B--2---:R-:W-:Y:S01]  /*3f40*/  IMAD.WIDE.U32 R2, R5, 0x4, R2 ;  /* 0x0000000405027825 */ /* 0x004fe200078e0002 */
[----:B------:R-:W-:Y:S09]  /*3f50*/  @P2 BRA `(.L_x_1308) ;  /* 0x0000000000142947 */ /* 0x000ff20003800000 */
[----:B------:R-:W-:Y:S01]  /*3f60*/  HFMA2 R5, -RZ, RZ, 0, 5.9604644775390625e-08 ;  /* 0x00000001ff057431 */ /* 0x000fe200000001ff */
[----:B------:R-:W-:Y:S06]  /*3f70*/  MEMBAR.ALL.GPU ;  /* 0x0000000000007992 */ /* 0x000fec000000a000 */
[----:B------:R-:W-:-:S00]  /*3f80*/  ERRBAR ;  /* 0x00000000000079ab */ /* 0x000fc00000000000 */
[----:B------:R-:W-:Y:S06]  /*3f90*/  CGAERRBAR ;  /* 0x00000000000075ab */ /* 0x000fec0000000000 */
[----:B------:R1:W-:Y:S02]  /*3fa0*/  REDG.E.ADD.S32.STRONG.GPU desc[UR8][R2.64], R5 ;  /* 0x000000050200798e */ /* 0x0003e4000c12e308 */
.L_x_1308:
[----:B------:R-:W-:Y:S05]  /*3fb0*/  BSYNC.RECONVERGENT B0 ;  /* 0x0000000000007941 */ /* 0x000fea0003800200 */
.L_x_1307:
[----:B------:R-:W-:Y:S05]  /*3fc0*/  @P0 EXIT ;  /* 0x000000000000094d */ /* 0x000fea0003800000 */
[----:B------:R-:W-:Y:S05]  /*3fd0*/  @P2 BRA `(.L_x_1309) ;  /* 0x0000000000202947 */ /* 0x000fea0003800000 */
[----:B------:R-:W-:-:S05]  /*3fe0*/  IMAD R0, R4, R7, RZ ;  /* 0x0000000704007224 */ /* 0x000fca00078e02ff */
[----:B------:R-:W-:-:S13]  /*3ff0*/  ISETP.NE.AND P0, PT, R0, -0x1, PT ;  /* 0xffffffff0000780c */ /* 0x000fda0003f05270 */
[----:B------:R-:W-:Y:S05]  /*4000*/  @!P0 BRA `(.L_x_1309) ;  /* 0x0000000000148947 */ /* 0x000fea0003800000 */
.L_x_1310:
[----:B-1----:R-:W2:Y:S04]  /*4010*/  LDG.E.STRONG.GPU R5, desc[UR8][R2.64] ;  /* 0x0000000802057981 */ /* 0x002ea8000c1ef900 */
[----:B--2---:R-:W-:Y:S01]  /*4020*/  CCTL.IVALL ;  /* 0x00000000ff00798f */ /* 0x004fe20002000000 */
[----:B------:R-:W-:Y:S05]  /*4030*/  YIELD ;  /* 0x0000000000007946 */ /* 0x000fea0003800000 */
[----:B------:R-:W-:-:S13]  /*4040*/  ISETP.NE.AND P0, PT, R5, R0, PT ;  /* 0x000000000500720c */ /* 0x000fda0003f05270 */
[----:B------:R-:W-:Y:S05]  /*4050*/  @P0 BRA `(.L_x_1310) ;  /* 0xfffffffc00ec0947 */ /* 0x000fea000383ffff */
.L_x_1309:
        /* <DEDUP_REMOVED lines=58> */
[----:B------:R-:W-:Y:S02]  /*4400*/  IADD3.X R19, PT, PT, RZ, -0x1, RZ, P3, !PT ;  /* 0xffffffffff137810 */ /* 0x000fe40001ffe4ff */
[----:B------:R-:W-:-:S07]  /*4410*/  IADD3.X R18, PT, PT, RZ, R18, RZ, P2, !PT ;  /* 0x00000012ff127210 */ /* 0x000fce00017fe4ff */
.L_x_1313:
        /* <DEDUP_REMOVED lines=10> */
[----:B------:R-:W4:Y:S04]  /*44c0*/  LDG.E R20, desc[UR8][R12.64] ;  /* 0x000000080c147981 */ /* 0x000f28000c1e1900 */
[----:B------:R-:W4:Y:S01]  /*44d0*/  LDG.E R21, desc[UR8][R14.64] ;  /* 0x000000080e157981 */ /* 0x000f22000c1e1900 */
[----:B-1----:R-:W-:-:S02]  /*44e0*/  MOV R10, R24 ;  /* 0x00000018000a7202 */ /* 0x002fc40000000f00 */
[----:B---3--:R-:W-:Y:S02]  /*44f0*/  MOV R8, R22 ;  /* 0x0000001600087202 */ /* 0x008fe40000000f00 */
        /* <DEDUP_REMOVED lines=13> */
[----:B----4-:R1:W-:Y:S01]  /*45d0*/  STG.E.64 desc[UR8][R10.64], R20 ;  /* 0x000000140a007986 */ /* 0x0103e2000c101b08 */
[----:B------:R-:W-:Y:S05]  /*45e0*/  @P1 BRA `(.L_x_1313) ;  /* 0xfffffffc008c1947 */ /* 0x000fea000383ffff */
.L_x_1312:
[----:B------:R-:W-:Y:S05]  /*45f0*/  BSYNC.RECONVERGENT B0 ;  /* 0x0000000000007941 */ /* 0x000fea0003800200 */
.L_x_1311:
        /* <DEDUP_REMOVED lines=10> */
.L_x_1314:
[C---:B------:R-:W-:Y:S02]  /*46a0*/  SHF.L.U32 R19, R47.reuse, 0x2, RZ ;  /* 0x000000022f137819 */ /* 0x040fe400000006ff */
[----:B----4-:R-:W-:Y:S02]  /*46b0*/  SHF.L.U64.HI R21, R47, 0x2, R18 ;  /* 0x000000022f157819 */ /* 0x010fe40000010212 */
[----:B--2---:R-:W-:-:S04]  /*46c0*/  IADD3 R10, P0, PT, R19, UR4, RZ ;  /* 0x00000004130a7c10 */ /* 0x004fc8000ff1e0ff */
        /* <DEDUP_REMOVED lines=9> */
[----:B------:R-:W4:Y:S04]  /*4760*/  LDG.E R27, desc[UR8][R16.64] ;  /* 0x00000008101b7981 */ /* 0x000f28000c1e1900 */
[----:B------:R0:W4:Y:S01]  /*4770*/  LDG.E R26, desc[UR8][R14.64] ;  /* 0x000000080e1a7981 */ /* 0x000122000c1e1900 */
[C---:B------:R-:W-:Y:S02]  /*4780*/  SHF.L.U32 R9, R47.reuse, 0x3, RZ ;  /* 0x000000032f097819 */ /* 0x040fe400000006ff */
[----:B------:R-:W-:Y:S02]  /*4790*/  SHF.L.U64.HI R18, R47, 0x3, R18 ;  /* 0x000000032f127819 */ /* 0x000fe40000010212 */
[----:B------:R-:W-:Y:S02]  /*47a0*/  LOP3.LUT R22, R9, 0xfffffff8, RZ, 0xc0, !PT ;  /* 0xfffffff809167812 */ /* 0x000fe400078ec0ff */
[----:B------:R-:W-:-:S02]  /*47b0*/  LOP3.LUT R19, R19, 0xfffffffc, RZ, 0xc0, !PT ;  /* 0xfffffffc13137812 */ /* 0x000fc400078ec0ff */
[----:B--2---:R-:W-:Y:S02]  /*47c0*/  LOP3.LUT R11, R18, 0x3, RZ, 0xc0, !PT ;  /* 0x00000003120b7812 */ /* 0x004fe400078ec0ff */
[C---:B---3--:R-:W-:Y:S02]  /*47d0*/  IADD3 R20, P0, PT, R22.reuse, UR6, RZ ;  /* 0x0000000616147c10 */ /* 0x048fe4000ff1e0ff */
[----:B------:R-:W-:Y:S02]  /*47e0*/  LOP3.LUT R10, R21, 0x3, RZ, 0xc0, !PT ;  /* 0x00000003150a7812 */ /* 0x000fe400078ec0ff */
[----:B-1----:R-:W-:Y:S02]  /*47f0*/  IADD3 R22, P1, PT, R22, UR10, RZ ;  /* 0x0000000a16167c10 */ /* 0x002fe4000ff3e0ff */
[----:B-----5:R-:W-:Y:S02]  /*4800*/  IADD3 R12, P2, PT, R19, UR4, RZ ;  /* 0x00000004130c7c10 */ /* 0x020fe4000ff5e0ff */
        /* <DEDUP_REMOVED lines=10> */
[----:B------:R1:W-:Y:S04]  /*48b0*/  STG.E.64 desc[UR8][R22.64], R26 ;  /* 0x0000001a16007986 */ /* 0x0003e8000c101b08 */
        /* <DEDUP_REMOVED lines=48> */
.L_x_1315:
        /* <DEDUP_REMOVED lines=12> */
.L_x_3432:


//--------------------- .text._Z35group_norm_nhwc_bwd_one_pass_kernelI11Fp32IOFp32WLi256ELi32ELi512EEv26Group_norm_nhwc_bwd_params --------------------------
	.section	.text._Z35group_norm_nhwc_bwd_one_pass_kernelI11Fp32IOFp32WLi256ELi32ELi512EEv26Group_norm_nhwc_bwd_params,"ax",@progbits
	.align	128
        .global         _Z35group_norm_nhwc_bwd_one_pass_kernelI11Fp32IOFp32WLi256ELi32ELi512EEv26Group_norm_nhwc_bwd_params
        .type           _Z35group_norm_nhwc_bwd_one_pass_kernelI11Fp32IOFp32WLi256ELi32ELi512EEv26Group_norm_nhwc_bwd_params,@function
        .size           _Z35group_norm_nhwc_bwd_one_pass_kernelI11Fp32IOFp32WLi256ELi32ELi512EEv26Group_norm_nhwc_bwd_params,(.L_x_3433 - _Z35group_norm_nhwc_bwd_one_pass_kernelI11Fp32IOFp32WLi256ELi32ELi512EEv26Group_norm_nhwc_bwd_params)
        .other          _Z35group_norm_nhwc_bwd_one_pass_kernelI11Fp32IOFp32WLi256ELi32ELi512EEv26Group_norm_nhwc_bwd_params,@"STO_CUDA_ENTRY STV_DEFAULT"
_Z35group_norm_nhwc_bwd_one_pass_kernelI11Fp32IOFp32WLi256ELi32ELi512EEv26Group_norm_nhwc_bwd_params:
.text._Z35group_norm_nhwc_bwd_one_pass_kernelI11Fp32IOFp32WLi256ELi32ELi512EEv26Group_norm_nhwc_bwd_params:
        /* <DEDUP_REMOVED lines=9> */
.L_x_1359:
[----:B0-----:R-:W0:Y:S01]  /*0090*/  LDC R10, c[0x0][0x410] ;  /* 0x00010400ff0a7b82 */ /* 0x001e220000000800 */
[----:B------:R-:W1:Y:S01]  /*00a0*/  S2R R24, SR_TID.X ;  /* 0x0000000000187919 */ /* 0x000e620000002100 */
[----:B------:R-:W2:Y:S01]  /*00b0*/  LDCU.128 UR12, c[0x0][0x400] ;  /* 0x00008000ff0c77ac */ /* 0x000ea20008000c00 */
[----:B------:R-:W-:Y:S01]  /*00c0*/  ISETP.LE.AND P1, PT, RZ, UR5, PT ;  /* 0x00000005ff007c0c */ /* 0x000fe2000bf23270 */
[----:B------:R-:W3:Y:S04]  /*00d0*/  LDCU.U8 UR9, c[0x0][0x414] ;  /* 0x00008280ff0977ac */ /* 0x000ee80008000000 */
[----:B------:R-:W4:Y:S08]  /*00e0*/  S2UR UR8, SR_CTAID.X ;  /* 0x00000000000879c3 */ /* 0x000f300000002500 */
[----:B------:R-:W4:Y:S01]  /*00f0*/  LDC R6, c[0x0][0x41c] ;  /* 0x00010700ff067b82 */ /* 0x000f220000000800 */
[----:B------:R-:W-:-:S02]  /*0100*/  CS2R R52, SRZ ;  /* 0x0000000000347805 */ /* 0x000fc4000001ff00 */
[----:B------:R-:W-:Y:S02]  /*0110*/  CS2R R50, SRZ ;  /* 0x0000000000327805 */ /* 0x000fe4000001ff00 */
[----:B------:R-:W-:Y:S02]  /*0120*/  CS2R R48, SRZ ;  /* 0x0000000000307805 */ /* 0x000fe4000001ff00 */
[----:B------:R-:W-:Y:S01]  /*0130*/  CS2R R46, SRZ ;  /* 0x00000000002e7805 */ /* 0x000fe2000001ff00 */
[----:B------:R-:W3:Y:S01]  /*0140*/  LDCU.64 UR6, c[0x0][0x3b8] ;  /* 0x00007700ff0677ac */ /* 0x000ee20008000a00 */
[----:B0-----:R-:W-:-:S04]  /*0150*/  IABS R5, R10 ;  /* 0x0000000a00057213 */ /* 0x001fc80000000000 */
[----:B------:R-:W0:Y:S01]  /*0160*/  I2F.RP R0, R5 ;  /* 0x0000000500007306 */ /* 0x000e220000209400 */
[----:B-1----:R-:W-:Y:S02]  /*0170*/  SHF.R.U32.HI R19, RZ, 0x4, R24 ;  /* 0x00000004ff137819 */ /* 0x002fe40000011618 */
[----:B------:R-:W-:-:S04]  /*0180*/  SHF.L.U32 R20, R24, 0x1, RZ ;  /* 0x0000000118147819 */ /* 0x000fc800000006ff */
[----:B------:R-:W-:Y:S01]  /*0190*/  LOP3.LUT R20, R20, 0x1e, RZ, 0xc0, !PT ;  /* 0x0000001e14147812 */ /* 0x000fe200078ec0ff */
[----:B----4-:R-:W-:Y:S01]  /*01a0*/  IMAD R19, R6, UR8, R19 ;  /* 0x0000000806137c24 */ /* 0x010fe2000f8e0213 */
[----:B0-----:R-:W0:Y:S04]  /*01b0*/  MUFU.RCP R0, R0 ;  /* 0x0000000000007308 */ /* 0x001e280000001000 */
[C---:B--2---:R-:W-:Y:S02]  /*01c0*/  ISETP.GE.U32.AND P3, PT, R19.reuse, UR12, PT ;  /* 0x0000000c13007c0c */ /* 0x044fe4000bf66070 */
[----:B------:R-:W-:Y:S02]  /*01d0*/  SHF.R.S32.HI R11, RZ, 0x1f, R19 ;  /* 0x0000001fff0b7819 */ /* 0x000fe40000011413 */
[----:B------:R-:W-:-:S02]  /*01e0*/  IADD3 R13, PT, PT, R19, 0x20, RZ ;  /* 0x00000020130d7810 */ /* 0x000fc40007ffe0ff */
[----:B------:R-:W-:Y:S02]  /*01f0*/  ISETP.GE.AND.EX P3, PT, R11, UR13, PT, P3 ;  /* 0x0000000d0b007c0c */ /* 0x000fe4000bf66330 */
[----:B------:R-:W-:Y:S02]  /*0200*/  SHF.R.S32.HI R15, RZ, 0x1f, R13 ;  /* 0x0000001fff0f7819 */ /* 0x000fe4000001140d */
[----:B------:R-:W-:-:S04]  /*0210*/  IADD3 R26, PT, PT, R19, 0x60, RZ ;  /* 0x00000060131a7810 */ /* 0x000fc80007ffe0ff */
[----:B------:R-:W-:Y:S02]  /*0220*/  SHF.R.S32.HI R21, RZ, 0x1f, R26 ;  /* 0x0000001fff157819 */ /* 0x000fe4000001141a */
[----:B0-----:R-:W-:-:S03]  /*0230*/  IADD3 R2, PT, PT, R0, 0xffffffe, RZ ;  /* 0x0ffffffe00027810 */ /* 0x001fc60007ffe0ff */
[----:B------:R-:W0:Y:S01]  /*0240*/  @!P3 LDC.64 R8, c[0x0][0x3f8] ;  /* 0x0000fe00ff08bb82 */ /* 0x000e220000000a00 */
[----:B------:R1:W2:Y:S02]  /*0250*/  F2I.FTZ.U32.TRUNC.NTZ R3, R2 ;  /* 0x0000000200037305 */ /* 0x0002a4000021f000 */
[----:B-1----:R-:W-:Y:S01]  /*0260*/  HFMA2 R2, -RZ, RZ, 0, 0 ;  /* 0x00000000ff027431 */ /* 0x002fe200000001ff */
[----:B--2---:R-:W-:-:S05]  /*0270*/  IADD3 R4, PT, PT, RZ, -R3, RZ ;  /* 0x80000003ff047210 */ /* 0x004fca0007ffe0ff */
[----:B------:R-:W-:Y:S01]  /*0280*/  IMAD R7, R4, R5, RZ ;  /* 0x0000000504077224 */ /* 0x000fe200078e02ff */
[----:B------:R-:W-:-:S03]  /*0290*/  IABS R4, UR5 ;  /* 0x0000000500047c13 */ /* 0x000fc60008000000 */
[----:B------:R-:W-:Y:S01]  /*02a0*/  IMAD.HI.U32 R3, R3, R7, R2 ;  /* 0x0000000703037227 */ /* 0x000fe200078e0002 */
[----:B------:R-:W-:-:S04]  /*02b0*/  LOP3.LUT R2, R10, UR5, RZ, 0x3c, !PT ;  /* 0x000000050a027c12 */ /* 0x000fc8000f8e3cff */
[----:B------:R-:W-:Y:S01]  /*02c0*/  ISETP.GE.AND P2, PT, R2, RZ, PT ;  /* 0x000000ff0200720c */ /* 0x000fe20003f46270 */
[----:B------:R-:W-:Y:S01]  /*02d0*/  IMAD.HI.U32 R3, R3, R4, RZ ;  /* 0x0000000403037227 */ /* 0x000fe200078e00ff */
[----:B------:R-:W-:-:S04]  /*02e0*/  LOP3.LUT R2, RZ, R10, RZ, 0x33, !PT ;  /* 0x0000000aff027212 */ /* 0x000fc800078e33ff */
[----:B------:R-:W-:-:S05]  /*02f0*/  IADD3 R0, PT, PT, -R3, RZ, RZ ;  /* 0x000000ff03007210 */ /* 0x000fca0007ffe1ff */
[----:B------:R-:W-:Y:S02]  /*0300*/  IMAD R0, R5, R0, R4 ;  /* 0x0000000005007224 */ /* 0x000fe400078e0204 */
[----:B0-----:R-:W-:-:S03]  /*0310*/  @!P3 IMAD R4, R11, R8, RZ ;  /* 0x000000080b04b224 */ /* 0x001fc600078e02ff */
[----:B------:R-:W-:Y:S01]  /*0320*/  ISETP.GT.U32.AND P4, PT, R5, R0, PT ;  /* 0x000000000500720c */ /* 0x000fe20003f84070 */
[----:B------:R-:W-:-:S12]  /*0330*/  @!P3 IMAD R23, R19, R9, R4 ;  /* 0x000000091317b224 */ /* 0x000fd800078e0204 */
[-C--:B------:R-:W-:Y:S02]  /*0340*/  @!P4 IADD3 R0, PT, PT, R0, -R5.reuse, RZ ;  /* 0x800000050000c210 */ /* 0x080fe40007ffe0ff */
[----:B------:R-:W-:Y:S02]  /*0350*/  @!P4 IADD3 R3, PT, PT, R3, 0x1, RZ ;  /* 0x000000010303c810 */ /* 0x000fe40007ffe0ff */
[CC--:B------:R-:W-:Y:S02]  /*0360*/  ISETP.GE.U32.AND P0, PT, R0.reuse, R5.reuse, PT ;  /* 0x000000050000720c */ /* 0x0c0fe40003f06070 */
[----:B------:R-:W-:Y:S02]  /*0370*/  ISETP.GT.U32.AND P5, PT, R5, R0, PT ;  /* 0x000000000500720c */ /* 0x000fe40003fa4070 */
[----:B------:R-:W-:Y:S02]  /*0380*/  IADD3 R5, PT, PT, R0, -R5, RZ ;  /* 0x8000000500057210 */ /* 0x000fe40007ffe0ff */
[----:B------:R-:W-:-:S02]  /*0390*/  ISETP.GE.U32.AND P4, PT, R13, UR12, PT ;  /* 0x0000000c0d007c0c */ /* 0x000fc4000bf86070 */
[----:B------:R-:W-:Y:S02]  /*03a0*/  SEL R5, R5, R0, !P5 ;  /* 0x0000000005057207 */ /* 0x000fe40006800000 */
[----:B------:R-:W-:Y:S02]  /*03b0*/  ISETP.GE.AND.EX P4, PT, R15, UR13, PT, P4 ;  /* 0x0000000d0f007c0c */ /* 0x000fe4000bf86340 */
[----:B------:R-:W-:Y:S02]  /*03c0*/  ISETP.NE.AND P5, PT, R10, RZ, PT ;  /* 0x000000ff0a00720c */ /* 0x000fe40003fa5270 */
[----:B------:R-:W-:Y:S01]  /*03d0*/  @P0 IADD3 R3, PT, PT, R3, 0x1, RZ ;  /* 0x0000000103030810 */ /* 0x000fe20007ffe0ff */
[----:B------:R-:W0:Y:S01]  /*03e0*/  @!P3 LDC.64 R10, c[0x0][0x3a0] ;  /* 0x0000e800ff0abb82 */ /* 0x000e220000000a00 */
[----:B------:R-:W-:Y:S02]  /*03f0*/  @!P1 IADD3 R5, PT, PT, -R5, RZ, RZ ;  /* 0x000000ff05059210 */ /* 0x000fe40007ffe1ff */
[----:B------:R-:W-:-:S02]  /*0400*/  @!P2 IADD3 R3, PT, PT, -R3, RZ, RZ ;  /* 0x000000ff0303a210 */ /* 0x000fc40007ffe1ff */
[----:B------:R-:W-:Y:S02]  /*0410*/  IADD3 R0, PT, PT, R19, 0x40, RZ ;  /* 0x0000004013007810 */ /* 0x000fe40007ffe0ff */
[C---:B------:R-:W-:Y:S01]  /*0420*/  SEL R27, R2.reuse, R5, !P5 ;  /* 0x00000005021b7207 */ /* 0x040fe20006800000 */
[----:B------:R-:W1:Y:S01]  /*0430*/  @!P4 LDC.64 R6, c[0x0][0x3f8] ;  /* 0x0000fe00ff06cb82 */ /* 0x000e620000000a00 */
[----:B------:R-:W-:Y:S02]  /*0440*/  SEL R3, R2, R3, !P5 ;  /* 0x0000000302037207 */ /* 0x000fe40006800000 */
[----:B------:R-:W-:Y:S02]  /*0450*/  ISETP.GE.U32.AND P0, PT, R0, UR12, PT ;  /* 0x0000000c00007c0c */ /* 0x000fe4000bf06070 */
[----:B------:R-:W-:Y:S02]  /*0460*/  SHF.R.S32.HI R25, RZ, 0x1f, R0 ;  /* 0x0000001fff197819 */ /* 0x000fe40000011400 */
[----:B------:R-:W-:Y:S01]  /*0470*/  SHF.L.U32 R5, R27, 0x5, RZ ;  /* 0x000000051b057819 */ /* 0x000fe200000006ff */
[----:B------:R-:W2:Y:S01]  /*0480*/  @!P4 LDC.64 R28, c[0x0][0x3a0] ;  /* 0x0000e800ff1ccb82 */ /* 0x000ea20000000a00 */
[----:B------:R-:W-:-:S02]  /*0490*/  SHF.R.S32.HI R2, RZ, 0x1f, R3 ;  /* 0x0000001fff027819 */ /* 0x000fc40000011403 */
[----:B------:R-:W-:Y:S02]  /*04a0*/  ISETP.GE.AND.EX P0, PT, R25, UR13, PT, P0 ;  /* 0x0000000d19007c0c */ /* 0x000fe4000bf06300 */
[----:B------:R-:W-:Y:S01]  /*04b0*/  SHF.R.S32.HI R59, RZ, 0x1f, R5 ;  /* 0x0000001fff3b7819 */ /* 0x000fe20000011405 */
[----:B------:R-:W-:Y:S01]  /*04c0*/  IMAD R2, R2, UR14, RZ ;  /* 0x0000000e02027c24 */ /* 0x000fe2000f8e02ff */
[-C--:B------:R-:W-:Y:S01]  /*04d0*/  LOP3.LUT R58, R5, R20.reuse, RZ, 0xfc, !PT ;  /* 0x00000014053a7212 */ /* 0x080fe200078efcff */
[----:B------:R-:W4:Y:S01]  /*04e0*/  @!P4 LDC.64 R16, c[0x0][0x398] ;  /* 0x0000e600ff10cb82 */ /* 0x000f220000000a00 */
[----:B---3--:R-:W-:Y:S01]  /*04f0*/  ISETP.NE.AND P2, PT, RZ, UR9, PT ;  /* 0x00000009ff007c0c */ /* 0x008fe2000bf45270 */
[C---:B------:R-:W-:Y:S01]  /*0500*/  IMAD R61, R3.reuse, UR15, R2 ;  /* 0x0000000f033d7c24 */ /* 0x040fe2000f8e0202 */
[----:B------:R-:W-:Y:S01]  /*0510*/  ISETP.GE.U32.AND P1, PT, R26, UR12, PT ;  /* 0x0000000c1a007c0c */ /* 0x000fe2000bf26070 */
[----:B------:R-:W-:Y:S01]  /*0520*/  IMAD.WIDE.U32 R58, R3, UR14, R58 ;  /* 0x0000000e033a7c25 */ /* 0x000fe2000f8e003a */
[----:B------:R-:W-:-:S02]  /*0530*/  LEA R20, R27, R20, 0x5 ;  /* 0x000000141b147211 */ /* 0x000fc400078e28ff */
[----:B------:R-:W-:Y:S01]  /*0540*/  ISETP.GE.AND.EX P1, PT, R21, UR13, PT, P1 ;  /* 0x0000000d15007c0c */ /* 0x000fe2000bf26310 */
[----:B------:R-:W3:Y:S01]  /*0550*/  @!P0 LDC.64 R2, c[0x0][0x3f8] ;  /* 0x0000fe00ff028b82 */ /* 0x000ee20000000a00 */
[----:B------:R-:W-:Y:S01]  /*0560*/  IADD3 R61, PT, PT, R59, R61, RZ ;  /* 0x0000003d3b3d7210 */ /* 0x000fe20007ffe0ff */
[----:B-1----:R-:W-:Y:S01]  /*0570*/  @!P4 IMAD R12, R15, R6, RZ ;  /* 0x000000060f0cc224 */ /* 0x002fe200078e02ff */
[-C--:B------:R-:W-:Y:S02]  /*0580*/  @!P3 MOV R60, R58.reuse ;  /* 0x0000003a003cb202 */ /* 0x080fe40000000f00 */
[----:B------:R-:W-:Y:S01]  /*0590*/  @!P4 MOV R22, R58 ;  /* 0x0000003a0016c202 */ /* 0x000fe20000000f00 */
[----:B------:R-:W-:Y:S02]  /*05a0*/  @!P4 IMAD R33, R13, R7, R12 ;  /* 0x000000070d21c224 */ /* 0x000fe400078e020c */
[----:B------:R-:W1:Y:S01]  /*05b0*/  @!P3 LDC.64 R4, c[0x0][0x398] ;  /* 0x0000e600ff04bb82 */ /* 0x000e620000000a00 */
[----:B------:R-:W-:-:S05]  /*05c0*/  @!P3 IMAD.WIDE.U32 R8, R19, R8, R60 ;  /* 0x000000081308b225 */ /* 0x000fca00078e003c */
[----:B------:R-:W-:Y:S02]  /*05d0*/  @!P3 IADD3 R9, PT, PT, R9, R23, RZ ;  /* 0x000000170909b210 */ /* 0x000fe40007ffe0ff */
[----:B------:R-:W-:Y:S01]  /*05e0*/  @!P4 MOV R23, R61 ;  /* 0x0000003d0017c202 */ /* 0x000fe20000000f00 */
[----:B------:R-:W2:Y:S01]  /*05f0*/  @!P1 LDC.64 R14, c[0x0][0x3f8] ;  /* 0x0000fe00ff0e9b82 */ /* 0x000ea20000000a00 */
[C---:B------:R-:W-:Y:S02]  /*0600*/  @!P3 SHF.L.U32 R31, R8.reuse, 0x2, RZ ;  /* 0x00000002081fb819 */ /* 0x040fe400000006ff */
[----:B------:R-:W-:Y:S01]  /*0610*/  @!P3 SHF.L.U64.HI R30, R8, 0x2, R9 ;  /* 0x00000002081eb819 */ /* 0x000fe20000010209 */
[----:B------:R-:W-:Y:S01]  /*0620*/  @!P4 IMAD.WIDE.U32 R22, R13, R6, R22 ;  /* 0x000000060d16c225 */ /* 0x000fe200078e0016 */
[----:B0-----:R-:W-:-:S03]  /*0630*/  @!P3 IADD3 R10, P6, PT, R31, R10, RZ ;  /* 0x0000000a1f0ab210 */ /* 0x001fc60007fde0ff */
[----:B------:R-:W0:Y:S01]  /*0640*/  @P2 LDC.64 R6, c[0x0][0x3b0] ;  /* 0x0000ec00ff062b82 */ /* 0x000e220000000a00 */
[----:B------:R-:W-:Y:S01]  /*0650*/  @!P4 IADD3 R23, PT, PT, R23, R33, RZ ;  /* 0x000000211717c210 */ /* 0x000fe20007ffe0ff */
[----:B---3--:R-:W-:Y:S01]  /*0660*/  @!P0 IMAD R32, R25, R2, RZ ;  /* 0x0000000219208224 */ /* 0x008fe200078e02ff */
[C---:B------:R-:W-:Y:S02]  /*0670*/  @!P4 SHF.L.U32 R25, R22.reuse, 0x2, RZ ;  /* 0x000000021619c819 */ /* 0x040fe400000006ff */
[----:B------:R-:W-:Y:S02]  /*0680*/  @!P4 SHF.L.U64.HI R18, R22, 0x2, R23 ;  /* 0x000000021612c819 */ /* 0x000fe40000010217 */
[----:B------:R-:W-:Y:S01]  /*0690*/  @!P0 MOV R22, R58 ;  /* 0x0000003a00168202 */ /* 0x000fe20000000f00 */
[----:B------:R-:W3:Y:S01]  /*06a0*/  @!P0 LDC.64 R8, c[0x0][0x398] ;  /* 0x0000e600ff088b82 */ /* 0x000ee20000000a00 */
[----:B------:R-:W-:Y:S02]  /*06b0*/  @!P0 MOV R23, R61 ;  /* 0x0000003d00178202 */ /* 0x000fe40000000f00 */
[----:B-1----:R-:W-:Y:S01]  /*06c0*/  @!P3 IADD3 R4, P5, PT, R31, R4, RZ ;  /* 0x000000041f04b210 */ /* 0x002fe20007fbe0ff */
[----:B------:R-:W-:Y:S01]  /*06d0*/  @!P0 IMAD R31, R0, R3, R32 ;  /* 0x00000003001f8224 */ /* 0x000fe200078e0220 */
[----:B------:R-:W-:Y:S01]  /*06e0*/  @!P3 IADD3.X R11, PT, PT, R30, R11, RZ, P6, !PT ;  /* 0x0000000b1e0bb210 */ /* 0x000fe200037fe4ff */
[----:B------:R-:W-:Y:S01]  /*06f0*/  @!P0 IMAD.WIDE.U32 R2, R0, R2, R22 ;  /* 0x0000000200028225 */ /* 0x000fe200078e0016 */
[----:B------:R-:W-:Y:S01]  /*0700*/  @!P3 IADD3.X R5, PT, PT, R30, R5, RZ, P5, !PT ;  /* 0x000000051e05b210 */ /* 0x000fe20002ffe4ff */
[----:B------:R-:W1:Y:S01]  /*0710*/  @!P0 LDC.64 R12, c[0x0][0x3a0] ;  /* 0x0000e800ff0c8b82 */ /* 0x000e620000000a00 */
[----:B------:R-:W-:Y:S01]  /*0720*/  IADD3 R32, PT, PT, R19, 0x80, RZ ;  /* 0x0000008013207810 */ /* 0x000fe20007ffe0ff */
[----:B------:R4:W5:Y:S01]  /*0730*/  @!P3 LDG.E.64 R52, desc[UR10][R10.64] ;  /* 0x0000000a0a34b981 */ /* 0x000962000c1e1b00 */
[----:B------:R-:W-:Y:S01]  /*0740*/  @!P0 IADD3 R3, PT, PT, R3, R31, RZ ;  /* 0x0000001f03038210 */ /* 0x000fe20007ffe0ff */
[----:B--2---:R-:W-:Y:S01]  /*0750*/  @!P1 IMAD R21, R21, R14, RZ ;  /* 0x0000000e15159224 */ /* 0x004fe200078e02ff */
[C---:B------:R-:W-:Y:S01]  /*0760*/  @!P0 SHF.L.U32 R23, R2.reuse, 0x2, RZ ;  /* 0x0000000202178819 */ /* 0x040fe200000006ff */
[----:B------:R-:W5:Y:S01]  /*0770*/  @!P3 LDG.E.64 R50, desc[UR10][R4.64] ;  /* 0x0000000a0432b981 */ /* 0x000f62000c1e1b00 */
[----:B------:R-:W-:-:S02]  /*0780*/  @!P0 SHF.L.U64.HI R30, R2, 0x2, R3 ;  /* 0x00000002021e8819 */ /* 0x000fc40000010203 */
[----:B------:R-:W-:Y:S01]  /*0790*/  CS2R R2, SRZ ;  /* 0x0000000000027805 */ /* 0x000fe2000001ff00 */
[----:B0-----:R-:W-:Y:S01]  /*07a0*/  @P2 IMAD.WIDE R6, R20, 0x4, R6 ;  /* 0x0000000414062825 */ /* 0x001fe200078e0206 */
[----:B------:R-:W-:Y:S02]  /*07b0*/  SHF.R.S32.HI R33, RZ, 0x1f, R32 ;  /* 0x0000001fff217819 */ /* 0x000fe40000011420 */
[C---:B------:R-:W-:Y:S01]  /*07c0*/  @!P4 IADD3 R28, P6, PT, R25.reuse, R28, RZ ;  /* 0x0000001c191cc210 */ /* 0x040fe20007fde0ff */
[----:B----4-:R-:W0:Y:S01]  /*07d0*/  @!P1 LDC.64 R10, c[0x0][0x3a0] ;  /* 0x0000e800ff0a9b82 */ /* 0x010e220000000a00 */
[----:B------:R2:W5:Y:S01]  /*07e0*/  @P2 LDG.E.64 R2, desc[UR10][R6.64] ;  /* 0x0000000a06022981 */ /* 0x000562000c1e1b00 */
[----:B------:R-:W-:Y:S01]  /*07f0*/  ISETP.GE.U32.AND P2, PT, R32, UR12, PT ;  /* 0x0000000c20007c0c */ /* 0x000fe2000bf46070 */
[----:B------:R-:W-:Y:S01]  /*0800*/  @!P1 IMAD R35, R26, R15, R21 ;  /* 0x0000000f1a239224 */ /* 0x000fe200078e0215 */
[----:B------:R-:W-:Y:S02]  /*0810*/  @!P4 IADD3 R16, P5, PT, R25, R16, RZ ;  /* 0x000000101910c210 */ /* 0x000fe40007fbe0ff */
[----:B------:R-:W-:-:S02]  /*0820*/  ISETP.GE.AND.EX P2, PT, R33, UR13, PT, P2 ;  /* 0x0000000d21007c0c */ /* 0x000fc4000bf46320 */
[----:B------:R-:W-:Y:S02]  /*0830*/  IADD3 R25, PT, PT, R19, 0xa0, RZ ;  /* 0x000000a013197810 */ /* 0x000fe40007ffe0ff */
[C---:B------:R-:W-:Y:S02]  /*0840*/  @!P4 IADD3.X R29, PT, PT, R18.reuse, R29, RZ, P6, !PT ;  /* 0x0000001d121dc210 */ /* 0x040fe400037fe4ff */
[----:B------:R-:W-:Y:S02]  /*0850*/  ISETP.GE.U32.AND P3, PT, R25, UR12, PT ;  /* 0x0000000c19007c0c */ /* 0x000fe4000bf66070 */
[----:B------:R-:W-:Y:S01]  /*0860*/  SHF.R.S32.HI R31, RZ, 0x1f, R25 ;  /* 0x0000001fff1f7819 */ /* 0x000fe20000011419 */
[----:B------:R4:W5:Y:S01]  /*0870*/  @!P4 LDG.E.64 R48, desc[UR10][R28.64] ;  /* 0x0000000a1c30c981 */ /* 0x000962000c1e1b00 */
[----:B------:R-:W-:Y:S02]  /*0880*/  @!P4 IADD3.X R17, PT, PT, R18, R17, RZ, P5, !PT ;  /* 0x000000111211c210 */ /* 0x000fe40002ffe4ff */
[----:B------:R-:W-:Y:S01]  /*0890*/  ISETP.GE.AND.EX P3, PT, R31, UR13, PT, P3 ;  /* 0x0000000d1f007c0c */ /* 0x000fe2000bf66330 */
[----:B--2---:R-:W2:Y:S01]  /*08a0*/  @!P2 LDC.64 R6, c[0x0][0x3f8] ;  /* 0x0000fe00ff06ab82 */ /* 0x004ea20000000a00 */
[C---:B------:R-:W-:Y:S01]  /*08b0*/  IADD3 R22, PT, PT, R19.reuse, 0xc0, RZ ;  /* 0x000000c013167810 */ /* 0x040fe20007ffe0ff */
[----:B------:R2:W5:Y:S01]  /*08c0*/  @!P4 LDG.E.64 R46, desc[UR10][R16.64] ;  /* 0x0000000a102ec981 */ /* 0x000562000c1e1b00 */
[----:B------:R-:W-:-:S02]  /*08d0*/  IADD3 R0, PT, PT, R19, 0xe0, RZ ;  /* 0x000000e013007810 */ /* 0x000fc40007ffe0ff */
[C---:B---3--:R-:W-:Y:S02]  /*08e0*/  @!P0 IADD3 R8, P5, PT, R23.reuse, R8, RZ ;  /* 0x0000000817088210 */ /* 0x048fe40007fbe0ff */
[----:B----4-:R-:W-:Y:S01]  /*08f0*/  @!P1 MOV R28, R58 ;  /* 0x0000003a001c9202 */ /* 0x010fe20000000f00 */
[----:B------:R-:W3:Y:S01]  /*0900*/  @!P1 LDC.64 R18, c[0x0][0x398] ;  /* 0x0000e600ff129b82 */ /* 0x000ee20000000a00 */
[----:B------:R-:W-:Y:S01]  /*0910*/  @!P1 MOV R29, R61 ;  /* 0x0000003d001d9202 */ /* 0x000fe20000000f00 */
[----:B------:R-:W-:Y:S01]  /*0920*/  UIMAD.WIDE UR6, UR5, 0x8, UR6 ;  /* 0x00000008050678a5 */ /* 0x000fe2000f8e0206 */
[----:B-1----:R-:W-:-:S05]  /*0930*/  @!P0 IADD3 R12, P6, PT, R23, R12, RZ ;  /* 0x0000000c170c8210 */ /* 0x002fca0007fde0ff */
[----:B------:R-:W1:Y:S01]  /*0940*/  @!P3 LDC.64 R4, c[0x0][0x3f8] ;  /* 0x0000fe00ff04bb82 */ /* 0x000e620000000a00 */
[----:B------:R-:W-:Y:S01]  /*0950*/  @!P1 IMAD.WIDE.U32 R28, R26, R14, R28 ;  /* 0x0000000e1a1c9225 */ /* 0x000fe200078e001c */
[----:B------:R-:W-:-:S03]  /*0960*/  @!P0 IADD3.X R9, PT, PT, R30, R9, RZ, P5, !PT ;  /* 0x000000091e098210 */ /* 0x000fc60002ffe4ff */
[----:B--2---:R-:W-:Y:S01]  /*0970*/  @!P2 IMAD R33, R33, R6, RZ ;  /* 0x000000062121a224 */ /* 0x004fe200078e02ff */
[----:B------:R-:W-:Y:S02]  /*0980*/  @!P1 IADD3 R17, PT, PT, R29, R35, RZ ;  /* 0x000000231d119210 */ /* 0x000fe40007ffe0ff */
[----:B------:R-:W2:Y:S01]  /*0990*/  @!P2 LDC.64 R14, c[0x0][0x3a0] ;  /* 0x0000e800ff0eab82 */ /* 0x000ea20000000a00 */
[C---:B------:R-:W-:Y:S02]  /*09a0*/  @!P1 SHF.L.U32 R35, R28.reuse, 0x2, RZ ;  /* 0x000000021c239819 */ /* 0x040fe400000006ff */
[----:B------:R-:W-:Y:S02]  /*09b0*/  @!P1 SHF.L.U64.HI R26, R28, 0x2, R17 ;  /* 0x000000021c1a9819 */ /* 0x000fe40000010211 */
[----:B------:R-:W-:Y:S02]  /*09c0*/  @!P2 MOV R28, R58 ;  /* 0x0000003a001ca202 */ /* 0x000fe40000000f00 */
[----:B------:R-:W-:Y:S01]  /*09d0*/  @!P2 MOV R29, R61 ;  /* 0x0000003d001da202 */ /* 0x000fe20000000f00 */
[----:B------:R-:W-:Y:S01]  /*09e0*/  @!P2 IMAD R41, R32, R7, R33 ;  /* 0x000000072029a224 */ /* 0x000fe200078e0221 */
[----:B0-----:R-:W-:Y:S01]  /*09f0*/  @!P1 IADD3 R10, P5, PT, R35, R10, RZ ;  /* 0x0000000a230a9210 */ /* 0x001fe20007fbe0ff */
[----:B------:R-:W0:Y:S01]  /*0a00*/  @!P2 LDC.64 R16, c[0x0][0x398] ;  /* 0x0000e600ff10ab82 */ /* 0x000e220000000a00 */
[----:B------:R-:W-:Y:S01]  /*0a10*/  ISETP.GE.U32.AND P4, PT, R22, UR12, PT ;  /* 0x0000000c16007c0c */ /* 0x000fe2000bf86070 */
[----:B------:R-:W-:Y:S01]  /*0a20*/  @!P2 IMAD.WIDE.U32 R32, R32, R6, R28 ;  /* 0x000000062020a225 */ /* 0x000fe200078e001c */
[----:B------:R-:W-:-:S02]  /*0a30*/  @!P1 IADD3.X R11, PT, PT, R26, R11, RZ, P5, !PT ;  /* 0x0000000b1a0b9210 */ /* 0x000fc40002ffe4ff */
[----:B---3--:R-:W-:Y:S01]  /*0a40*/  @!P1 IADD3 R18, P5, PT, R35, R18, RZ ;  /* 0x0000001223129210 */ /* 0x008fe20007fbe0ff */
[----:B-1----:R-:W-:Y:S01]  /*0a50*/  @!P3 IMAD R28, R31, R4, RZ ;  /* 0x000000041f1cb224 */ /* 0x002fe200078e02ff */
[----:B------:R-:W-:Y:S01]  /*0a60*/  @!P2 IADD3 R29, PT, PT, R33, R41, RZ ;  /* 0x00000029211da210 */ /* 0x000fe20007ffe0ff */
[----:B------:R-:W1:Y:S01]  /*0a70*/  @!P3 LDC.64 R36, c[0x0][0x3a0] ;  /* 0x0000e800ff24bb82 */ /* 0x000e620000000a00 */
[----:B------:R-:W-:Y:S01]  /*0a80*/  @!P1 IADD3.X R19, PT, PT, R26, R19, RZ, P5, !PT ;  /* 0x000000131a139210 */ /* 0x000fe20002ffe4ff */
[----:B------:R-:W-:Y:S01]  /*0a90*/  @!P3 IMAD R35, R25, R5, R28 ;  /* 0x000000051923b224 */ /* 0x000fe200078e021c */
[----:B------:R-:W-:Y:S02]  /*0aa0*/  @!P2 SHF.L.U64.HI R26, R32, 0x2, R29 ;  /* 0x00000002201aa819 */ /* 0x000fe4000001021d */
[----:B------:R-:W-:Y:S02]  /*0ab0*/  MOV R28, UR6 ;  /* 0x00000006001c7c02 */ /* 0x000fe40008000f00 */
[----:B------:R-:W-:Y:S01]  /*0ac0*/  MOV R29, UR7 ;  /* 0x00000007001d7c02 */ /* 0x000fe20008000f00 */
[----:B------:R-:W3:Y:S01]  /*0ad0*/  @!P3 LDC.64 R38, c[0x0][0x398] ;  /* 0x0000e600ff26bb82 */ /* 0x000ee20000000a00 */
[----:B------:R-:W-:-:S02]  /*0ae0*/  SHF.R.S32.HI R23, RZ, 0x1f, R22 ;  /* 0x0000001fff177819 */ /* 0x000fc40000011416 */
[----:B------:R-:W-:Y:S02]  /*0af0*/  @!P0 IADD3.X R13, PT, PT, R30, R13, RZ, P6, !PT ;  /* 0x0000000d1e0d8210 */ /* 0x000fe400037fe4ff */
[----:B------:R-:W4:Y:S01]  /*0b00*/  LDG.E.64 R28, desc[UR10][R28.64] ;  /* 0x0000000a1c1c7981 */ /* 0x000f22000c1e1b00 */
[----:B------:R-:W-:Y:S02]  /*0b10*/  ISETP.GE.AND.EX P4, PT, R23, UR13, PT, P4 ;  /* 0x0000000d17007c0c */ /* 0x000fe4000bf86340 */
[----:B------:R-:W-:Y:S02]  /*0b20*/  ISETP.GE.U32.AND P6, PT, R0, UR12, PT ;  /* 0x0000000c00007c0c */ /* 0x000fe4000bfc6070 */
[----:B------:R-:W-:-:S04]  /*0b30*/  SHF.R.S32.HI R21, RZ, 0x1f, R0 ;  /* 0x0000001fff157819 */ /* 0x000fc80000011400 */
[----:B------:R-:W-:-:S05]  /*0b40*/  ISETP.GE.AND.EX P6, PT, R21, UR13, PT, P6 ;  /* 0x0000000d15007c0c */ /* 0x000fca000bfc6360 */
[----:B------:R-:W1:Y:S01]  /*0b50*/  @!P4 LDC.64 R6, c[0x0][0x3f8] ;  /* 0x0000fe00ff06cb82 */ /* 0x000e620000000a00 */
[----:B------:R-:W-:Y:S02]  /*0b60*/  @!P3 MOV R30, R58 ;  /* 0x0000003a001eb202 */ /* 0x000fe40000000f00 */
[----:B------:R-:W-:Y:S02]  /*0b70*/  @!P3 MOV R31, R61 ;  /* 0x0000003d001fb202 */ /* 0x000fe40000000f00 */
[----:B------:R-:W-:Y:S01]  /*0b80*/  @!P2 SHF.L.U32 R33, R32, 0x2, RZ ;  /* 0x000000022021a819 */ /* 0x000fe200000006ff */
[----:B------:R-:W-:-:S03]  /*0b90*/  @!P3 IMAD.WIDE.U32 R30, R25, R4, R30 ;  /* 0x00000004191eb225 */ /* 0x000fc600078e001e */
[C---:B--2---:R-:W-:Y:S01]  /*0ba0*/  @!P2 IADD3 R14, P5, PT, R33.reuse, R14, RZ ;  /* 0x0000000e210ea210 */ /* 0x044fe20007fbe0ff */
[----:B------:R-:W2:Y:S03]  /*0bb0*/  @!P6 LDC.64 R4, c[0x0][0x3f8] ;  /* 0x0000fe00ff04eb82 */ /* 0x000ea60000000a00 */
[C---:B------:R-:W-:Y:S02]  /*0bc0*/  @!P2 IADD3.X R15, PT, PT, R26.reuse, R15, RZ, P5, !PT ;  /* 0x0000000f1a0fa210 */ /* 0x040fe40002ffe4ff */
[----:B0-----:R-:W-:Y:S02]  /*0bd0*/  @!P2 IADD3 R16, P5, PT, R33, R16, RZ ;  /* 0x000000102110a210 */ /* 0x001fe40007fbe0ff */
[----:B------:R-:W-:Y:S01]  /*0be0*/  @!P3 IADD3 R31, PT, PT, R31, R35, RZ ;  /* 0x000000231f1fb210 */ /* 0x000fe20007ffe0ff */
[----:B------:R-:W0:Y:S01]  /*0bf0*/  @!P4 LDC.64 R54, c[0x0][0x3a0] ;  /* 0x0000e800ff36cb82 */ /* 0x000e220000000a00 */
[----:B------:R-:W-:-:S02]  /*0c00*/  @!P2 IADD3.X R17, PT, PT, R26, R17, RZ, P5, !PT ;  /* 0x000000111a11a210 */ /* 0x000fc40002ffe4ff */
[C---:B------:R-:W-:Y:S02]  /*0c10*/  @!P3 SHF.L.U32 R25, R30.reuse, 0x2, RZ ;  /* 0x000000021e19b819 */ /* 0x040fe400000006ff */
[----:B------:R-:W-:-:S03]  /*0c20*/  @!P3 SHF.L.U64.HI R26, R30, 0x2, R31 ;  /* 0x000000021e1ab819 */ /* 0x000fc6000001021f */
[----:B------:R-:W0:Y:S01]  /*0c30*/  @!P4 LDC.64 R30, c[0x0][0x398] ;  /* 0x0000e600ff1ecb82 */ /* 0x000e220000000a00 */
[----:B-1----:R-:W-:Y:S01]  /*0c40*/  @!P4 IMAD R23, R23, R6, RZ ;  /* 0x000000061717c224 */ /* 0x002fe200078e02ff */
[----:B------:R-:W-:Y:S02]  /*0c50*/  @!P4 MOV R34, R58 ;  /* 0x0000003a0022c202 */ /* 0x000fe40000000f00 */
[----:B------:R-:W-:Y:S01]  /*0c60*/  @!P4 MOV R35, R61 ;  /* 0x0000003d0023c202 */ /* 0x000fe20000000f00 */
[C---:B------:R-:W-:Y:S01]  /*0c70*/  @!P4 IMAD R7, R22.reuse, R7, R23 ;  /* 0x000000071607c224 */ /* 0x040fe200078e0217 */
[----:B------:R-:W-:Y:S02]  /*0c80*/  @!P3 IADD3 R36, P5, PT, R25, R36, RZ ;  /* 0x000000241924b210 */ /* 0x000fe40007fbe0ff */
[----:B------:R-:W1:Y:S01]  /*0c90*/  @!P6 LDC.64 R32, c[0x0][0x3a0] ;  /* 0x0000e800ff20eb82 */ /* 0x000e620000000a00 */
[----:B------:R-:W-:Y:S01]  /*0ca0*/  @!P4 IMAD.WIDE.U32 R22, R22, R6, R34 ;  /* 0x000000061616c225 */ /* 0x000fe200078e0022 */
[----:B------:R-:W-:-:S02]  /*0cb0*/  @!P3 IADD3.X R37, PT, PT, R26, R37, RZ, P5, !PT ;  /* 0x000000251a25b210 */ /* 0x000fc40002ffe4ff */
[----:B---3--:R-:W-:Y:S01]  /*0cc0*/  @!P3 IADD3 R38, P5, PT, R25, R38, RZ ;  /* 0x000000261926b210 */ /* 0x008fe20007fbe0ff */
[----:B--2---:R-:W-:-:S03]  /*0cd0*/  @!P6 IMAD R25, R21, R4, RZ ;  /* 0x000000041519e224 */ /* 0x004fc600078e02ff */
[----:B------:R-:W2:Y:S01]  /*0ce0*/  @!P6 LDC.64 R34, c[0x0][0x398] ;  /* 0x0000e600ff22eb82 */ /* 0x000ea20000000a00 */
[----:B------:R-:W-:Y:S02]  /*0cf0*/  @!P4 IADD3 R23, PT, PT, R23, R7, RZ ;  /* 0x000000071717c210 */ /* 0x000fe40007ffe0ff */
[----:B------:R-:W-:Y:S02]  /*0d00*/  @!P4 SHF.L.U32 R21, R22, 0x2, RZ ;  /* 0x000000021615c819 */ /* 0x000fe400000006ff */
[----:B------:R-:W-:Y:S02]  /*0d10*/  @!P6 MOV R40, R58 ;  /* 0x0000003a0028e202 */ /* 0x000fe40000000f00 */
[----:B------:R-:W-:Y:S01]  /*0d20*/  @!P6 MOV R41, R61 ;  /* 0x0000003d0029e202 */ /* 0x000fe20000000f00 */
[----:B------:R-:W3:Y:S01]  /*0d30*/  LDC.64 R6, c[0x0][0x3a8] ;  /* 0x0000ea00ff067b82 */ /* 0x000ee20000000a00 */
[----:B------:R-:W-:Y:S01]  /*0d40*/  @!P3 IADD3.X R39, PT, PT, R26, R39, RZ, P5, !PT ;  /* 0x000000271a27b210 */ /* 0x000fe20002ffe4ff */
[----:B------:R-:W-:Y:S01]  /*0d50*/  @!P6 IMAD R25, R0, R5, R25 ;  /* 0x000000050019e224 */ /* 0x000fe200078e0219 */
[----:B------:R-:W-:Y:S01]  /*0d60*/  @!P4 SHF.L.U64.HI R22, R22, 0x2, R23 ;  /* 0x000000021616c819 */ /* 0x000fe20000010217 */
[----:B------:R-:W-:Y:S01]  /*0d70*/  @!P6 IMAD.WIDE.U32 R4, R0, R4, R40 ;  /* 0x000000040004e225 */ /* 0x000fe200078e0028 */
[----:B0-----:R-:W-:-:S04]  /*0d80*/  @!P4 IADD3 R54, P5, PT, R21, R54, RZ ;  /* 0x000000361536c210 */ /* 0x001fc80007fbe0ff */
[----:B------:R-:W-:Y:S02]  /*0d90*/  @!P4 IADD3.X R55, PT, PT, R22, R55, RZ, P5, !PT ;  /* 0x000000371637c210 */ /* 0x000fe40002ffe4ff */
[----:B------:R-:W-:Y:S02]  /*0da0*/  @!P4 IADD3 R30, P5, PT, R21, R30, RZ ;  /* 0x0000001e151ec210 */ /* 0x000fe40007fbe0ff */
[----:B------:R-:W-:Y:S02]  /*0db0*/  @!P6 IADD3 R21, PT, PT, R5, R25, RZ ;  /* 0x000000190515e210 */ /* 0x000fe40007ffe0ff */
[----:B------:R-:W-:Y:S02]  /*0dc0*/  @!P6 SHF.L.U32 R5, R4, 0x2, RZ ;  /* 0x000000020405e819 */ /* 0x000fe400000006ff */
[----:B------:R-:W-:Y:S02]  /*0dd0*/  @!P4 IADD3.X R31, PT, PT, R22, R31, RZ, P5, !PT ;  /* 0x0000001f161fc210 */ /* 0x000fe40002ffe4ff */
[----:B------:R-:W-:-:S02]  /*0de0*/  @!P6 SHF.L.U64.HI R4, R4, 0x2, R21 ;  /* 0x000000020404e819 */ /* 0x000fc40000010215 */
[----:B-1----:R-:W-:-:S04]  /*0df0*/  @!P6 IADD3 R32, P5, PT, R5, R32, RZ ;  /* 0x000000200520e210 */ /* 0x002fc80007fbe0ff */
[----:B------:R-:W-:Y:S02]  /*0e00*/  @!P6 IADD3.X R33, PT, PT, R4, R33, RZ, P5, !PT ;  /* 0x000000210421e210 */ /* 0x000fe40002ffe4ff */
[----:B--2---:R-:W-:Y:S01]  /*0e10*/  @!P6 IADD3 R34, P5, PT, R5, R34, RZ ;  /* 0x000000220522e210 */ /* 0x004fe20007fbe0ff */
[----:B---3--:R-:W-:Y:S01]  /*0e20*/  IMAD.WIDE R20, R20, 0x4, R6 ;  /* 0x0000000414147825 */ /* 0x008fe200078e0206 */
[----:B------:R-:W-:Y:S02]  /*0e30*/  CS2R R44, SRZ ;  /* 0x00000000002c7805 */ /* 0x000fe4000001ff00 */
[----:B------:R-:W-:Y:S02]  /*0e40*/  CS2R R42, SRZ ;  /* 0x00000000002a7805 */ /* 0x000fe4000001ff00 */
[----:B------:R-:W-:Y:S02]  /*0e50*/  @!P6 IADD3.X R35, PT, PT, R4, R35, RZ, P5, !PT ;  /* 0x000000230423e210 */ /* 0x000fe40002ffe4ff */
[----:B------:R-:W-:-:S02]  /*0e60*/  CS2R R40, SRZ ;  /* 0x0000000000287805 */ /* 0x000fc4000001ff00 */
[----:B------:R-:W-:Y:S02]  /*0e70*/  CS2R R22, SRZ ;  /* 0x0000000000167805 */ /* 0x000fe4000001ff00 */
[----:B------:R-:W-:Y:S02]  /*0e80*/  CS2R R4, SRZ ;  /* 0x0000000000047805 */ /* 0x000fe4000001ff00 */
[----:B------:R-:W-:Y:S01]  /*0e90*/  CS2R R6, SRZ ;  /* 0x0000000000067805 */ /* 0x000fe2000001ff00 */
[----:B------:R0:W5:Y:S04]  /*0ea0*/  @!P0 LDG.E.64 R44, desc[UR10][R12.64] ;  /* 0x0000000a0c2c8981 */ /* 0x000168000c1e1b00 */
[----:B------:R1:W5:Y:S04]  /*0eb0*/  @!P0 LDG.E.64 R42, desc[UR10][R8.64] ;  /* 0x0000000a082a8981 */ /* 0x000368000c1e1b00 */
[----:B------:R2:W5:Y:S01]  /*0ec0*/  @!P1 LDG.E.64 R40, desc[UR10][R10.64] ;  /* 0x0000000a0a289981 */ /* 0x000562000c1e1b00 */
[----:B0-----:R-:W-:-:S03]  /*0ed0*/  CS2R R12, SRZ ;  /* 0x00000000000c7805 */ /* 0x001fc6000001ff00 */
[----:B------:R0:W5:Y:S01]  /*0ee0*/  @!P1 LDG.E.64 R22, desc[UR10][R18.64] ;  /* 0x0000000a12169981 */ /* 0x000162000c1e1b00 */
[----:B-1----:R-:W-:-:S03]  /*0ef0*/  CS2R R8, SRZ ;  /* 0x0000000000087805 */ /* 0x002fc6000001ff00 */
[----:B------:R1:W5:Y:S01]  /*0f00*/  @!P2 LDG.E.64 R4, desc[UR10][R14.64] ;  /* 0x0000000a0e04a981 */ /* 0x000362000c1e1b00 */
[----:B--2---:R-:W-:-:S03]  /*0f10*/  CS2R R10, SRZ ;  /* 0x00000000000a7805 */ /* 0x004fc6000001ff00 */
[----:B------:R2:W5:Y:S01]  /*0f20*/  @!P2 LDG.E.64 R6, desc[UR10][R16.64] ;  /* 0x0000000a1006a981 */ /* 0x000562000c1e1b00 */
[----:B0-----:R-:W-:-:S03]  /*0f30*/  CS2R R18, SRZ ;  /* 0x0000000000127805 */ /* 0x001fc6000001ff00 */
[----:B------:R0:W5:Y:S01]  /*0f40*/  @!P3 LDG.E.64 R8, desc[UR10][R36.64] ;  /* 0x0000000a2408b981 */ /* 0x000162000c1e1b00 */
[----:B-1----:R-:W-:-:S03]  /*0f50*/  CS2R R14, SRZ ;  /* 0x00000000000e7805 */ /* 0x002fc6000001ff00 */
[----:B------:R0:W5:Y:S01]  /*0f60*/  @!P3 LDG.E.64 R10, desc[UR10][R38.64] ;  /* 0x0000000a260ab981 */ /* 0x000162000c1e1b00 */
[----:B--2---:R-:W-:-:S03]  /*0f70*/  CS2R R16, SRZ ;  /* 0x0000000000107805 */ /* 0x004fc6000001ff00 */
[----:B------:R0:W5:Y:S04]  /*0f80*/  @!P4 LDG.E.64 R12, desc[UR10][R54.64] ;  /* 0x0000000a360cc981 */ /* 0x000168000c1e1b00 */
[----:B------:R0:W5:Y:S04]  /*0f90*/  @!P4 LDG.E.64 R14, desc[UR10][R30.64] ;  /* 0x0000000a1e0ec981 */ /* 0x000168000c1e1b00 */
[----:B------:R0:W5:Y:S04]  /*0fa0*/  @!P6 LDG.E.64 R16, desc[UR10][R32.64] ;  /* 0x0000000a2010e981 */ /* 0x000168000c1e1b00 */
[----:B------:R0:W5:Y:S04]  /*0fb0*/  @!P6 LDG.E.64 R18, desc[UR10][R34.64] ;  /* 0x0000000a2212e981 */ /* 0x000168000c1e1b00 */
[----:B------:R-:W5:Y:S01]  /*0fc0*/  LDG.E.64 R20, desc[UR10][R20.64] ;  /* 0x0000000a14147981 */ /* 0x000f62000c1e1b00 */
[----:B------:R-:W-:-:S03]  /*0fd0*/  UISETP.NE.AND UP1, UPT, UR9, URZ, UPT ;  /* 0x000000ff0900728c */ /* 0x000fc6000bf25270 */
[----:B------:R-:W-:Y:S01]  /*0fe0*/  UMOV UR9, 0x3f800000 ;  /* 0x3f80000000097882 */ /* 0x000fe20000000000 */
        /* <DEDUP_REMOVED lines=12> */
[----:B-----5:R-:W-:Y:S01]  /*10b0*/  FADD.FTZ R25, R52, -UR12 ;  /* 0x8000000c34197e21 */ /* 0x020fe20008010000 */
[----:B------:R-:W-:Y:S01]  /*10c0*/  FMUL.FTZ R26, R50, R20 ;  /* 0x00000014321a7220 */ /* 0x000fe20000410000 */
[----:B------:R-:W-:Y:S01]  /*10d0*/  FADD.FTZ R0, R53, -UR12 ;  /* 0x8000000c35007e21 */ /* 0x000fe20008010000 */
[----:B------:R-:W-:Y:S01]  /*10e0*/  FMUL.FTZ R29, R51, R21 ;  /* 0x00000015331d7220 */ /* 0x000fe20000410000 */
[----:B------:R-:W-:Y:S01]  /*10f0*/  FMUL.FTZ R25, R25, UR9 ;  /* 0x0000000919197c20 */ /* 0x000fe20008410000 */
[----:B------:R-:W-:Y:S01]  /*1100*/  FADD.FTZ R30, R48, -UR12 ;  /* 0x8000000c301e7e21 */ /* 0x000fe20008010000 */
[----:B------:R-:W-:Y:S01]  /*1110*/  FMUL.FTZ R0, R0, UR9 ;  /* 0x0000000900007c20 */ /* 0x000fe20008410000 */
[----:B------:R-:W-:Y:S01]  /*1120*/  FADD.FTZ R28, RZ, R26 ;  /* 0x0000001aff1c7221 */ /* 0x000fe20000010000 */
[----:B------:R-:W-:Y:S01]  /*1130*/  FFMA.FTZ R31, R25, R26, RZ ;  /* 0x0000001a191f7223 */ /* 0x000fe200000100ff */
[----:B------:R-:W-:Y:S01]  /*1140*/  FFMA.FTZ R33, R50, R25, RZ ;  /* 0x0000001932217223 */ /* 0x000fe200000100ff */
[----:B------:R-:W-:Y:S01]  /*1150*/  FADD.FTZ R25, R49, -UR12 ;  /* 0x8000000c31197e21 */ /* 0x000fe20008010000 */
[----:B------:R-:W-:Y:S01]  /*1160*/  FMUL.FTZ R35, R46, R20 ;  /* 0x000000142e237220 */ /* 0x000fe20000410000 */
[----:B------:R-:W-:Y:S01]  /*1170*/  FMUL.FTZ R30, R30, UR9 ;  /* 0x000000091e1e7c20 */ /* 0x000fe20008410000 */
[----:B------:R-:W-:Y:S01]  /*1180*/  FADD.FTZ R28, R29, R28 ;  /* 0x0000001c1d1c7221 */ /* 0x000fe20000010000 */
[----:B------:R-:W-:Y:S01]  /*1190*/  FFMA.FTZ R31, R0, R29, R31 ;  /* 0x0000001d001f7223 */ /* 0x000fe2000001001f */
[----:B------:R-:W-:Y:S01]  /*11a0*/  FMUL.FTZ R26, R25, UR9 ;  /* 0x00000009191a7c20 */ /* 0x000fe20008410000 */
[----:B------:R-:W-:Y:S01]  /*11b0*/  FADD.FTZ R29, R44, -UR12 ;  /* 0x8000000c2c1d7e21 */ /* 0x000fe20008010000 */
[----:B------:R-:W-:Y:S01]  /*11c0*/  FADD.FTZ R28, R28, R35 ;  /* 0x000000231c1c7221 */ /* 0x000fe20000010000 */
[----:B------:R-:W-:Y:S01]  /*11d0*/  FFMA.FTZ R31, R30, R35, R31 ;  /* 0x000000231e1f7223 */ /* 0x000fe2000001001f */
[----:B------:R-:W-:Y:S01]  /*11e0*/  FMUL.FTZ R25, R47, R21 ;  /* 0x000000152f197220 */ /* 0x000fe20000410000 */
[----:B------:R-:W-:Y:S01]  /*11f0*/  FFMA.FTZ R33, R46, R30, R33 ;  /* 0x0000001e2e217223 */ /* 0x000fe20000010021 */
[----:B------:R-:W-:Y:S01]  /*1200*/  FFMA.FTZ R0, R51, R0, RZ ;  /* 0x0000000033007223 */ /* 0x000fe200000100ff */
[----:B------:R-:W-:Y:S01]  /*1210*/  FMUL.FTZ R35, R42, R20 ;  /* 0x000000142a237220 */ /* 0x000fe20000410000 */
[----:B------:R-:W-:Y:S01]  /*1220*/  FMUL.FTZ R30, R29, UR9 ;  /* 0x000000091d1e7c20 */ /* 0x000fe20008410000 */
[----:B------:R-:W-:Y:S01]  /*1230*/  FADD.FTZ R28, R25, R28 ;  /* 0x0000001c191c7221 */ /* 0x000fe20000010000 */
[----:B------:R-:W-:Y:S01]  /*1240*/  FFMA.FTZ R31, R26, R25, R31 ;  /* 0x000000191a1f7223 */ /* 0x000fe2000001001f */
[----:B------:R-:W-:Y:S01]  /*1250*/  FADD.FTZ R25, R45, -UR12 ;  /* 0x8000000c2d197e21 */ /* 0x000fe20008010000 */
[----:B------:R-:W-:Y:S01]  /*1260*/  FFMA.FTZ R0, R47, R26, R0 ;  /* 0x0000001a2f007223 */ /* 0x000fe20000010000 */
[----:B------:R-:W-:Y:S01]  /*1270*/  FFMA.FTZ R33, R42, R30, R33 ;  /* 0x0000001e2a217223 */ /* 0x000fe20000010021 */
[----:B------:R-:W-:Y:S01]  /*1280*/  FADD.FTZ R29, R28, R35 ;  /* 0x000000231c1d7221 */ /* 0x000fe20000010000 */
[----:B------:R-:W-:Y:S01]  /*1290*/  FMUL.FTZ R26, R43, R21 ;  /* 0x000000152b1a7220 */ /* 0x000fe20000410000 */
[----:B------:R-:W-:Y:S01]  /*12a0*/  FFMA.FTZ R30, R30, R35, R31 ;  /* 0x000000231e1e7223 */ /* 0x000fe2000001001f */
[----:B------:R-:W-:Y:S01]  /*12b0*/  FMUL.FTZ R25, R25, UR9 ;  /* 0x0000000919197c20 */ /* 0x000fe20008410000 */
[----:B------:R-:W-:Y:S01]  /*12c0*/  FADD.FTZ R28, R40, -UR12 ;  /* 0x8000000c281c7e21 */ /* 0x000fe20008010000 */
[----:B------:R-:W-:Y:S01]  /*12d0*/  FMUL.FTZ R32, R22, R20 ;  /* 0x0000001416207220 */ /* 0x000fe20000410000 */
[----:B------:R-:W-:Y:S01]  /*12e0*/  FADD.FTZ R29, R26, R29 ;  /* 0x0000001d1a1d7221 */ /* 0x000fe20000010000 */
[----:B------:R-:W-:Y:S01]  /*12f0*/  FFMA.FTZ R0, R43, R25, R0 ;  /* 0x000000192b007223 */ /* 0x000fe20000010000 */
[----:B------:R-:W-:Y:S01]  /*1300*/  FFMA.FTZ R30, R25, R26, R30 ;  /* 0x0000001a191e7223 */ /* 0x000fe2000001001e */
[----:B------:R-:W-:Y:S01]  /*1310*/  FMUL.FTZ R31, R28, UR9 ;  /* 0x000000091c1f7c20 */ /* 0x000fe20008410000 */
[----:B------:R-:W-:Y:S01]  /*1320*/  FADD.FTZ R25, R41, -UR12 ;  /* 0x8000000c29197e21 */ /* 0x000fe20008010000 */
        /* <DEDUP_REMOVED lines=9> */
[----:B------:R-:W-:Y:S01]  /*13c0*/  FFMA.FTZ R30, R25, R26, R30 ;  /* 0x0000001a191e7223 */ /* 0x000fe2000001001e */
[----:B------:R-:W-:Y:S01]  /*13d0*/  FMUL.FTZ R31, R28, UR9 ;  /* 0x000000091c1f7c20 */ /* 0x000fe20008410000 */
[----:B------:R-:W-:Y:S01]  /*13e0*/  FADD.FTZ R25, R5, -UR12 ;  /* 0x8000000c05197e21 */ /* 0x000fe20008010000 */
[----:B------:R-:W-:Y:S01]  /*13f0*/  FADD.FTZ R29, R29, R32 ;  /* 0x000000201d1d7221 */ /* 0x000fe20000010000 */
[----:B------:R-:W-:Y:S01]  /*1400*/  FMUL.FTZ R26, R7, R21 ;  /* 0x00000015071a7220 */ /* 0x000fe20000410000 */
[----:B------:R-:W-:Y:S01]  /*1410*/  FFMA.FTZ R30, R31, R32, R30 ;  /* 0x000000201f1e7223 */ /* 0x000fe2000001001e */
[----:B------:R-:W-:Y:S01]  /*1420*/  FADD.FTZ R28, R8, -UR12 ;  /* 0x8000000c081c7e21 */ /* 0x000fe20008010000 */
[----:B------:R-:W-:Y:S01]  /*1430*/  FMUL.FTZ R25, R25, UR9 ;  /* 0x0000000919197c20 */ /* 0x000fe20008410000 */
[----:B------:R-:W-:Y:S01]  /*1440*/  FMUL.FTZ R32, R10, R20 ;  /* 0x000000140a207220 */ /* 0x000fe20000410000 */
[----:B------:R-:W-:Y:S01]  /*1450*/  FADD.FTZ R29, R26, R29 ;  /* 0x0000001d1a1d7221 */ /* 0x000fe20000010000 */
[----:B------:R-:W-:Y:S01]  /*1460*/  FFMA.FTZ R33, R6, R31, R33 ;  /* 0x0000001f06217223 */ /* 0x000fe20000010021 */
[----:B------:R-:W-:Y:S01]  /*1470*/  FMUL.FTZ R31, R28, UR9 ;  /* 0x000000091c1f7c20 */ /* 0x000fe20008410000 */
[----:B------:R-:W-:Y:S01]  /*1480*/  FFMA.FTZ R30, R25, R26, R30 ;  /* 0x0000001a191e7223 */ /* 0x000fe2000001001e */
[----:B------:R-:W-:Y:S01]  /*1490*/  FFMA.FTZ R0, R7, R25, R0 ;  /* 0x0000001907007223 */ /* 0x000fe20000010000 */
[----:B------:R-:W-:Y:S01]  /*14a0*/  FADD.FTZ R29, R29, R32 ;  /* 0x000000201d1d7221 */ /* 0x000fe20000010000 */
[----:B------:R-:W-:Y:S01]  /*14b0*/  FMUL.FTZ R26, R11, R21 ;  /* 0x000000150b1a7220 */ /* 0x000fe20000410000 */
[----:B------:R-:W-:Y:S01]  /*14c0*/  FADD.FTZ R25, R9, -UR12 ;  /* 0x8000000c09197e21 */ /* 0x000fe20008010000 */
[----:B------:R-:W-:Y:S01]  /*14d0*/  FFMA.FTZ R30, R31, R32, R30 ;  /* 0x000000201f1e7223 */ /* 0x000fe2000001001e */
[----:B------:R-:W-:Y:S01]  /*14e0*/  FMUL.FTZ R32, R14, R20 ;  /* 0x000000140e207220 */ /* 0x000fe20000410000 */
[----:B------:R-:W-:Y:S01]  /*14f0*/  FADD.FTZ R29, R26, R29 ;  /* 0x0000001d1a1d7221 */ /* 0x000fe20000010000 */
[----:B------:R-:W-:Y:S01]  /*1500*/  FADD.FTZ R28, R12, -UR12 ;  /* 0x8000000c0c1c7e21 */ /* 0x000fe20008010000 */
[----:B------:R-:W-:Y:S01]  /*1510*/  FMUL.FTZ R25, R25, UR9 ;  /* 0x0000000919197c20 */ /* 0x000fe20008410000 */
[----:B------:R-:W-:Y:S01]  /*1520*/  FFMA.FTZ R33, R10, R31, R33 ;  /* 0x0000001f0a217223 */ /* 0x000fe20000010021 */
[----:B------:R-:W-:Y:S01]  /*1530*/  FADD.FTZ R34, R29, R32 ;  /* 0x000000201d227221 */ /* 0x000fe20000010000 */
[----:B------:R-:W-:Y:S01]  /*1540*/  FMUL.FTZ R31, R28, UR9 ;  /* 0x000000091c1f7c20 */ /* 0x000fe20008410000 */
[----:B------:R-:W-:Y:S01]  /*1550*/  FFMA.FTZ R30, R25, R26, R30 ;  /* 0x0000001a191e7223 */ /* 0x000fe2000001001e */
[----:B------:R-:W-:Y:S01]  /*1560*/  FADD.FTZ R29, RZ, R50 ;  /* 0x00000032ff1d7221 */ /* 0x000fe20000010000 */
[----:B------:R-:W-:Y:S01]  /*1570*/  FADD.FTZ R26, RZ, R51 ;  /* 0x00000033ff1a7221 */ /* 0x000fe20000010000 */
[----:B------:R-:W-:Y:S01]  /*1580*/  FADD.FTZ R28, R13, -UR12 ;  /* 0x8000000c0d1c7e21 */ /* 0x000fe20008010000 */
[----:B------:R-:W-:Y:S01]  /*1590*/  FFMA.FTZ R0, R11, R25, R0 ;  /* 0x000000190b007223 */ /* 0x000fe20000010000 */
[----:B------:R-:W-:Y:S01]  /*15a0*/  FFMA.FTZ R25, R14, R31, R33 ;  /* 0x0000001f0e197223 */ /* 0x000fe20000010021 */
[----:B------:R-:W-:Y:S01]  /*15b0*/  FADD.FTZ R29, R46, R29 ;  /* 0x0000001d2e1d7221 */ /* 0x000fe20000010000 */
[----:B------:R-:W-:Y:S01]  /*15c0*/  FFMA.FTZ R33, R31, R32, R30 ;  /* 0x000000201f217223 */ /* 0x000fe2000001001e */
[----:B------:R-:W-:Y:S01]  /*15d0*/  FADD.FTZ R26, R47, R26 ;  /* 0x0000001a2f1a7221 */ /* 0x000fe20000010000 */
[----:B------:R-:W-:Y:S01]  /*15e0*/  FMUL.FTZ R28, R28, UR9 ;  /* 0x000000091c1c7c20 */ /* 0x000fe20008410000 */
[----:B------:R-:W-:Y:S01]  /*15f0*/  FMUL.FTZ R31, R15, R21 ;  /* 0x000000150f1f7220 */ /* 0x000fe20000410000 */
[----:B------:R-:W-:Y:S01]  /*1600*/  FADD.FTZ R29, R42, R29 ;  /* 0x0000001d2a1d7221 */ /* 0x000fe20000010000 */
[----:B------:R-:W-:Y:S01]  /*1610*/  FADD.FTZ R26, R43, R26 ;  /* 0x0000001a2b1a7221 */ /* 0x000fe20000010000 */
[----:B------:R-:W-:Y:S01]  /*1620*/  FFMA.FTZ R0, R15, R28, R0 ;  /* 0x0000001c0f007223 */ /* 0x000fe20000010000 */
[----:B------:R-:W-:Y:S01]  /*1630*/  FFMA.FTZ R33, R28, R31, R33 ;  /* 0x0000001f1c217223 */ /* 0x000fe20000010021 */
[----:B------:R-:W-:Y:S01]  /*1640*/  FADD.FTZ R28, R16, -UR12 ;  /* 0x8000000c101c7e21 */ /* 0x000fe20008010000 */
[----:B------:R-:W-:Y:S01]  /*1650*/  FADD.FTZ R29, R22, R29 ;  /* 0x0000001d161d7221 */ /* 0x000fe20000010000 */
[----:B------:R-:W-:Y:S01]  /*1660*/  FADD.FTZ R26, R23, R26 ;  /* 0x0000001a171a7221 */ /* 0x000fe20000010000 */
[----:B------:R-:W-:Y:S01]  /*1670*/  FADD.FTZ R34, R31, R34 ;  /* 0x000000221f227221 */ /* 0x000fe20000010000 */
[----:B------:R-:W-:Y:S01]  /*1680*/  FMUL.FTZ R31, R18, R20 ;  /* 0x00000014121f7220 */ /* 0x000fe20000410000 */
[----:B------:R-:W-:Y:S01]  /*1690*/  FMUL.FTZ R28, R28, UR9 ;  /* 0x000000091c1c7c20 */ /* 0x000fe20008410000 */
[----:B------:R-:W-:Y:S01]  /*16a0*/  FADD.FTZ R30, R17, -UR12 ;  /* 0x8000000c111e7e21 */ /* 0x000fe20008010000 */
[----:B------:R-:W-:Y:S01]  /*16b0*/  FADD.FTZ R29, R6, R29 ;  /* 0x0000001d061d7221 */ /* 0x000fe20000010000 */
[----:B------:R-:W-:Y:S01]  /*16c0*/  FADD.FTZ R26, R7, R26 ;  /* 0x0000001a071a7221 */ /* 0x000fe20000010000 */
[----:B------:R-:W-:Y:S01]  /*16d0*/  FADD.FTZ R35, R34, R31 ;  /* 0x0000001f22237221 */ /* 0x000fe20000010000 */
[----:B------:R-:W-:Y:S01]  /*16e0*/  FFMA.FTZ R36, R28, R31, R33 ;  /* 0x0000001f1c247223 */ /* 0x000fe20000010021 */
[----:B------:R-:W-:Y:S01]  /*16f0*/  FMUL.FTZ R34, R19, R21 ;  /* 0x0000001513227220 */ /* 0x000fe20000410000 */
[----:B------:R-:W-:Y:S01]  /*1700*/  FMUL.FTZ R33, R30, UR9 ;  /* 0x000000091e217c20 */ /* 0x000fe20008410000 */
[----:B------:R-:W-:Y:S01]  /*1710*/  FADD.FTZ R29, R10, R29 ;  /* 0x0000001d0a1d7221 */ /* 0x000fe20000010000 */
[----:B------:R-:W-:Y:S01]  /*1720*/  FADD.FTZ R30, R11, R26 ;  /* 0x0000001a0b1e7221 */ /* 0x000fe20000010000 */
[----:B------:R-:W-:Y:S01]  /*1730*/  FADD.FTZ R32, R34, R35 ;  /* 0x0000002322207221 */ /* 0x000fe20000010000 */
[----:B------:R-:W-:Y:S01]  /*1740*/  FFMA.FTZ R26, R33, R34, R36 ;  /* 0x00000022211a7223 */ /* 0x000fe20000010024 */
[----:B------:R-:W-:Y:S01]  /*1750*/  FADD.FTZ R31, R14, R29 ;  /* 0x0000001d0e1f7221 */ /* 0x000fe20000010000 */
[----:B------:R-:W-:Y:S01]  /*1760*/  FADD.FTZ R34, R15, R30 ;  /* 0x0000001e0f227221 */ /* 0x000fe20000010000 */
[C---:B------:R-:W-:Y:S01]  /*1770*/  FFMA.FTZ R28, R18.reuse, R28, R25 ;  /* 0x0000001c121c7223 */ /* 0x040fe20000010019 */
[C---:B------:R-:W-:Y:S01]  /*1780*/  FFMA.FTZ R29, R19.reuse, R33, R0 ;  /* 0x00000021131d7223 */ /* 0x040fe20000010000 */
[----:B------:R-:W-:Y:S01]  /*1790*/  FADD.FTZ R30, R18, R31 ;  /* 0x0000001f121e7221 */ /* 0x000fe20000010000 */
[----:B------:R-:W-:Y:S01]  /*17a0*/  FADD.FTZ R31, R19, R34 ;  /* 0x00000022131f7221 */ /* 0x000fe20000010000 */
[----:B------:R-:W-:Y:S06]  /*17b0*/  BRA `(.L_x_1318) ;  /* 0x0000001000007947 */ /* 0x000fec0003800000 */
.L_x_1317:
        /* <DEDUP_REMOVED lines=9> */
[----:B------:R-:W-:Y:S01]  /*1850*/  FFMA.FTZ R26, R21, R0, R3 ;  /* 0x00000000151a7223 */ /* 0x000fe20000010003 */
[----:B------:R-:W-:Y:S01]  /*1860*/  FFMA.FTZ R32, R20, R54, R2 ;  /* 0x0000003614207223 */ /* 0x000fe20000010002 */
[----:B------:R-:W-:Y:S01]  /*1870*/  FADD.FTZ R37, R44, -UR12 ;  /* 0x8000000c2c257e21 */ /* 0x000fe20008010000 */
[----:B------:R-:W-:Y:S01]  /*1880*/  FMUL.FTZ R29, R28, -1.4426950216293334961 ;  /* 0xbfb8aa3b1c1d7820 */ /* 0x000fe20000410000 */
[----:B------:R-:W-:Y:S01]  /*1890*/  FMUL.FTZ R30, R26, -1.4426950216293334961 ;  /* 0xbfb8aa3b1a1e7820 */ /* 0x000fe20000410000 */
[----:B------:R-:W-:Y:S01]  /*18a0*/  FMUL.FTZ R33, R32, -1.4426950216293334961 ;  /* 0xbfb8aa3b20217820 */ /* 0x000fe20000410000 */
[----:B------:R-:W-:Y:S01]  /*18b0*/  FMUL.FTZ R37, R37, UR9 ;  /* 0x0000000925257c20 */ /* 0x000fe20008410000 */
[----:B------:R-:W-:-:S02]  /*18c0*/  FADD.FTZ R36, R45, -UR12 ;  /* 0x8000000c2d247e21 */ /* 0x000fc40008010000 */
[----:B------:R-:W0:Y:S02]  /*18d0*/  MUFU.EX2 R29, R29 ;  /* 0x0000001d001d7308 */ /* 0x000e240000000800 */
[----:B------:R-:W-:-:S06]  /*18e0*/  FMUL.FTZ R36, R36, UR9 ;  /* 0x0000000924247c20 */ /* 0x000fcc0008410000 */
[----:B------:R-:W1:Y:S08]  /*18f0*/  MUFU.EX2 R30, R30 ;  /* 0x0000001e001e7308 */ /* 0x000e700000000800 */
[----:B------:R-:W2:Y:S01]  /*1900*/  MUFU.EX2 R33, R33 ;  /* 0x0000002100217308 */ /* 0x000ea20000000800 */
[----:B0-----:R-:W-:Y:S01]  /*1910*/  FADD.FTZ R31, R29, 1 ;  /* 0x3f8000001d1f7421 */ /* 0x001fe20000010000 */
[----:B------:R-:W-:-:S04]  /*1920*/  FFMA.FTZ R29, R21, R56, R3 ;  /* 0x00000038151d7223 */ /* 0x000fc80000010003 */
[----:B------:R-:W-:Y:S02]  /*1930*/  FMUL.FTZ R38, R29, -1.4426950216293334961 ;  /* 0xbfb8aa3b1d267820 */ /* 0x000fe40000410000 */
[----:B------:R-:W0:Y:S01]  /*1940*/  MUFU.RCP R31, R31 ;  /* 0x0000001f001f7308 */ /* 0x000e220000001000 */
[----:B-1----:R-:W-:Y:S01]  /*1950*/  FADD.FTZ R34, R30, 1 ;  /* 0x3f8000001e227421 */ /* 0x002fe20000010000 */
[----:B------:R-:W-:-:S06]  /*1960*/  FFMA.FTZ R30, R20, R37, R2 ;  /* 0x00000025141e7223 */ /* 0x000fcc0000010002 */
[----:B------:R-:W1:Y:S01]  /*1970*/  MUFU.RCP R34, R34 ;  /* 0x0000002200227308 */ /* 0x000e620000001000 */
[----:B--2---:R-:W-:-:S07]  /*1980*/  FADD.FTZ R33, R33, 1 ;  /* 0x3f80000021217421 */ /* 0x004fce0000010000 */
[----:B------:R-:W2:Y:S01]  /*1990*/  MUFU.EX2 R38, R38 ;  /* 0x0000002600267308 */ /* 0x000ea20000000800 */
[----:B0-----:R-:W-:-:S04]  /*19a0*/  FADD.FTZ R35, -R31, 1 ;  /* 0x3f8000001f237421 */ /* 0x001fc80000010100 */
[----:B------:R-:W-:Y:S01]  /*19b0*/  FFMA.FTZ R35, R28, R35, 1 ;  /* 0x3f8000001c237423 */ /* 0x000fe20000010023 */
[----:B------:R-:W-:Y:S01]  /*19c0*/  FMUL.FTZ R28, R50, R31 ;  /* 0x0000001f321c7220 */ /* 0x000fe20000410000 */
[----:B------:R-:W-:Y:S01]  /*19d0*/  FMUL.FTZ R31, R30, -1.4426950216293334961 ;  /* 0xbfb8aa3b1e1f7820 */ /* 0x000fe20000410000 */
[----:B------:R-:W0:Y:S01]  /*19e0*/  MUFU.RCP R33, R33 ;  /* 0x0000002100217308 */ /* 0x000e220000001000 */
[----:B-1----:R-:W-:Y:S01]  /*19f0*/  FADD.FTZ R39, -R34, 1 ;  /* 0x3f80000022277421 */ /* 0x002fe20000010100 */
[----:B------:R-:W-:Y:S01]  /*1a00*/  FMUL.FTZ R28, R28, R35 ;  /* 0x000000231c1c7220 */ /* 0x000fe20000410000 */
[----:B------:R-:W-:Y:S02]  /*1a10*/  FMUL.FTZ R34, R51, R34 ;  /* 0x0000002233227220 */ /* 0x000fe40000410000 */
[----:B------:R-:W-:Y:S01]  /*1a20*/  FFMA.FTZ R39, R26, R39, 1 ;  /* 0x3f8000001a277423 */ /* 0x000fe20000010027 */
[----:B------:R-:W-:Y:S02]  /*1a30*/  FFMA.FTZ R26, R21, R36, R3 ;  /* 0x00000024151a7223 */ /* 0x000fe40000010003 */
[----:B------:R-:W1:Y:S01]  /*1a40*/  MUFU.EX2 R31, R31 ;  /* 0x0000001f001f7308 */ /* 0x000e620000000800 */
[----:B--2---:R-:W-:Y:S01]  /*1a50*/  FADD.FTZ R38, R38, 1 ;  /* 0x3f80000026267421 */ /* 0x004fe20000010000 */
[----:B------:R-:W-:-:S06]  /*1a60*/  FMUL.FTZ R35, R26, -1.4426950216293334961 ;  /* 0xbfb8aa3b1a237820 */ /* 0x000fcc0000410000 */
[----:B------:R-:W2:Y:S01]  /*1a70*/  MUFU.EX2 R35, R35 ;  /* 0x0000002300237308 */ /* 0x000ea20000000800 */
[----:B0-----:R-:W-:Y:S01]  /*1a80*/  FADD.FTZ R55, -R33, 1 ;  /* 0x3f80000021377421 */ /* 0x001fe20000010100 */
[----:B------:R-:W-:-:S03]  /*1a90*/  FMUL.FTZ R33, R46, R33 ;  /* 0x000000212e217220 */ /* 0x000fc60000410000 */
[----:B------:R-:W-:-:S03]  /*1aa0*/  FFMA.FTZ R32, R32, R55, 1 ;  /* 0x3f80000020207423 */ /* 0x000fc60000010037 */
[----:B------:R-:W0:Y:S01]  /*1ab0*/  MUFU.RCP R38, R38 ;  /* 0x0000002600267308 */ /* 0x000e220000001000 */
[----:B-1----:R-:W-:Y:S01]  /*1ac0*/  FADD.FTZ R57, R31, 1 ;  /* 0x3f8000001f397421 */ /* 0x002fe20000010000 */
[----:B------:R-:W-:Y:S01]  /*1ad0*/  FMUL.FTZ R31, R34, R39 ;  /* 0x00000027221f7220 */ /* 0x000fe20000410000 */
[----:B------:R-:W-:-:S05]  /*1ae0*/  FMUL.FTZ R33, R33, R32 ;  /* 0x0000002021217220 */ /* 0x000fca0000410000 */
[----:B------:R1:W3:Y:S01]  /*1af0*/  MUFU.RCP R39, R57 ;  /* 0x0000003900277308 */ /* 0x0002e20000001000 */
[----:B--2---:R-:W-:Y:S01]  /*1b00*/  FADD.FTZ R55, R35, 1 ;  /* 0x3f80000023377421 */ /* 0x004fe20000010000 */
[----:B------:R-:W-:-:S06]  /*1b10*/  FMUL.FTZ R35, R21, R31 ;  /* 0x0000001f15237220 */ /* 0x000fcc0000410000 */
[----:B------:R-:W2:Y:S01]  /*1b20*/  MUFU.RCP R32, R55 ;  /* 0x0000003700207308 */ /* 0x000ea20000001000 */
[----:B0-----:R-:W-:Y:S01]  /*1b30*/  FADD.FTZ R34, -R38, 1 ;  /* 0x3f80000026227421 */ /* 0x001fe20000010100 */
[----:B-1----:R-:W-:-:S03]  /*1b40*/  FMUL.FTZ R57, R47, R38 ;  /* 0x000000262f397220 */ /* 0x002fc60000410000 */
[----:B------:R-:W-:Y:S01]  /*1b50*/  FFMA.FTZ R34, R29, R34, 1 ;  /* 0x3f8000001d227423 */ /* 0x000fe20000010022 */
[----:B---3--:R-:W-:Y:S01]  /*1b60*/  FADD.FTZ R29, -R39, 1 ;  /* 0x3f800000271d7421 */ /* 0x008fe20000010100 */
[----:B------:R-:W-:Y:S02]  /*1b70*/  FMUL.FTZ R39, R42, R39 ;  /* 0x000000272a277220 */ /* 0x000fe40000410000 */
[----:B------:R-:W-:Y:S01]  /*1b80*/  FMUL.FTZ R57, R57, R34 ;  /* 0x0000002239397220 */ /* 0x000fe20000410000 */
[----:B------:R-:W-:Y:S01]  /*1b90*/  FFMA.FTZ R30, R30, R29, 1 ;  /* 0x3f8000001e1e7423 */ /* 0x000fe2000001001d */
[----:B--2---:R-:W-:-:S03]  /*1ba0*/  FADD.FTZ R29, -R32, 1 ;  /* 0x3f800000201d7421 */ /* 0x004fc60000010100 */
[----:B------:R-:W-:Y:S01]  /*1bb0*/  FMUL.FTZ R39, R39, R30 ;  /* 0x0000001e27277220 */ /* 0x000fe20000410000 */
[----:B------:R-:W-:Y:S01]  /*1bc0*/  FMUL.FTZ R55, R43, R32 ;  /* 0x000000202b377220 */ /* 0x000fe20000410000 */
[----:B------:R-:W-:Y:S01]  /*1bd0*/  FADD.FTZ R32, RZ, R28 ;  /* 0x0000001cff207221 */ /* 0x000fe20000010000 */
[----:B------:R-:W-:Y:S01]  /*1be0*/  FFMA.FTZ R30, R26, R29, 1 ;  /* 0x3f8000001a1e7423 */ /* 0x000fe2000001001d */
[----:B------:R-:W-:Y:S01]  /*1bf0*/  FADD.FTZ R29, R40, -UR12 ;  /* 0x8000000c281d7e21 */ /* 0x000fe20008010000 */
[----:B------:R-:W-:Y:S01]  /*1c00*/  FMUL.FTZ R26, R20, R28 ;  /* 0x0000001c141a7220 */ /* 0x000fe20000410000 */
[----:B------:R-:W-:Y:S01]  /*1c10*/  FADD.FTZ R32, R32, R33 ;  /* 0x0000002120207221 */ /* 0x000fe20000010000 */
[----:B------:R-:W-:Y:S01]  /*1c20*/  FMUL.FTZ R55, R55, R30 ;  /* 0x0000001e37377220 */ /* 0x000fe20000410000 */
[----:B------:R-:W-:Y:S01]  /*1c30*/  FMUL.FTZ R29, R29, UR9 ;  /* 0x000000091d1d7c20 */ /* 0x000fe20008410000 */
[C---:B------:R-:W-:Y:S01]  /*1c40*/  FFMA.FTZ R30, R25.reuse, R26, RZ ;  /* 0x0000001a191e7223 */ /* 0x040fe200000100ff */
[----:B------:R-:W-:Y:S01]  /*1c50*/  FADD.FTZ R38, RZ, R26 ;  /* 0x0000001aff267221 */ /* 0x000fe20000010000 */
[----:B------:R-:W-:Y:S01]  /*1c60*/  FFMA.FTZ R25, R25, R28, RZ ;  /* 0x0000001c19197223 */ /* 0x000fe200000100ff */
[----:B------:R-:W-:Y:S01]  /*1c70*/  FFMA.FTZ R26, R20, R29, R2 ;  /* 0x0000001d141a7223 */ /* 0x000fe20000010002 */
[----:B------:R-:W-:Y:S01]  /*1c80*/  FFMA.FTZ R30, R0, R35, R30 ;  /* 0x00000023001e7223 */ /* 0x000fe2000001001e */
[----:B------:R-:W-:Y:S01]  /*1c90*/  FADD.FTZ R38, R35, R38 ;  /* 0x0000002623267221 */ /* 0x000fe20000010000 */
[-C--:B------:R-:W-:Y:S01]  /*1ca0*/  FFMA.FTZ R28, R54, R33.reuse, R25 ;  /* 0x00000021361c7223 */ /* 0x080fe20000010019 */
[----:B------:R-:W-:Y:S01]  /*1cb0*/  FMUL.FTZ R34, R26, -1.4426950216293334961 ;  /* 0xbfb8aa3b1a227820 */ /* 0x000fe20000410000 */
[----:B------:R-:W-:Y:S01]  /*1cc0*/  FMUL.FTZ R33, R20, R33 ;  /* 0x0000002114217220 */ /* 0x000fe20000410000 */
[----:B------:R-:W-:Y:S01]  /*1cd0*/  FADD.FTZ R32, R32, R39 ;  /* 0x0000002720207221 */ /* 0x000fe20000010000 */
[-C--:B------:R-:W-:Y:S01]  /*1ce0*/  FFMA.FTZ R28, R37, R39.reuse, R28 ;  /* 0x00000027251c7223 */ /* 0x080fe2000001001c */
[----:B------:R-:W-:Y:S01]  /*1cf0*/  FMUL.FTZ R39, R20, R39 ;  /* 0x0000002714277220 */ /* 0x000fe20000410000 */
[----:B------:R-:W-:Y:S01]  /*1d00*/  FFMA.FTZ R54, R54, R33, R30 ;  /* 0x0000002136367223 */ /* 0x000fe2000001001e */
[----:B------:R-:W0:Y:S01]  /*1d10*/  MUFU.EX2 R34, R34 ;  /* 0x0000002200227308 */ /* 0x000e220000000800 */
[----:B------:R-:W-:Y:S01]  /*1d20*/  FADD.FTZ R38, R38, R33 ;  /* 0x0000002126267221 */ /* 0x000fe20000010000 */
[----:B------:R-:W-:Y:S01]  /*1d30*/  FFMA.FTZ R33, R0, R31, RZ ;  /* 0x0000001f00217223 */ /* 0x000fe200000100ff */
[----:B------:R-:W-:-:S03]  /*1d40*/  FADD.FTZ R0, RZ, R31 ;  /* 0x0000001fff007221 */ /* 0x000fc60000010000 */
[----:B------:R-:W-:-:S04]  /*1d50*/  FFMA.FTZ R33, R56, R57, R33 ;  /* 0x0000003938217223 */ /* 0x000fc80000010021 */
[----:B------:R-:W-:Y:S01]  /*1d60*/  FFMA.FTZ R33, R36, R55, R33 ;  /* 0x0000003724217223 */ /* 0x000fe20000010021 */
[----:B0-----:R-:W-:-:S06]  /*1d70*/  FADD.FTZ R35, R34, 1 ;  /* 0x3f80000022237421 */ /* 0x001fcc0000010000 */
[----:B------:R-:W0:Y:S02]  /*1d80*/  MUFU.RCP R35, R35 ;  /* 0x0000002300237308 */ /* 0x000e240000001000 */
[----:B0-----:R-:W-:-:S04]  /*1d90*/  FADD.FTZ R25, -R35, 1 ;  /* 0x3f80000023197421 */ /* 0x001fc80000010100 */
[----:B------:R-:W-:Y:S01]  /*1da0*/  FFMA.FTZ R26, R26, R25, 1 ;  /* 0x3f8000001a1a7423 */ /* 0x000fe20000010019 */
[----:B------:R-:W-:Y:S01]  /*1db0*/  FMUL.FTZ R25, R22, R35 ;  /* 0x0000002316197220 */ /* 0x000fe20000410000 */
[----:B------:R-:W-:Y:S01]  /*1dc0*/  FADD.FTZ R35, R0, R57 ;  /* 0x0000003900237221 */ /* 0x000fe20000010000 */
[----:B------:R-:W-:Y:S02]  /*1dd0*/  FMUL.FTZ R57, R21, R57 ;  /* 0x0000003915397220 */ /* 0x000fe40000410000 */
[----:B------:R-:W-:Y:S01]  /*1de0*/  FMUL.FTZ R25, R25, R26 ;  /* 0x0000001a19197220 */ /* 0x000fe20000410000 */
[----:B------:R-:W-:Y:S01]  /*1df0*/  FADD.FTZ R26, R41, -UR12 ;  /* 0x8000000c291a7e21 */ /* 0x000fe20008010000 */
[----:B------:R-:W-:Y:S01]  /*1e00*/  FFMA.FTZ R56, R56, R57, R54 ;  /* 0x0000003938387223 */ /* 0x000fe20000010036 */
[----:B------:R-:W-:Y:S01]  /*1e10*/  FADD.FTZ R38, R57, R38 ;  /* 0x0000002639267221 */ /* 0x000fe20000010000 */
[----:B------:R-:W-:Y:S01]  /*1e20*/  FADD.FTZ R35, R35, R55 ;  /* 0x0000003723237221 */ /* 0x000fe20000010000 */
[----:B------:R-:W-:Y:S01]  /*1e30*/  FMUL.FTZ R26, R26, UR9 ;  /* 0x000000091a1a7c20 */ /* 0x000fe20008410000 */
[----:B------:R-:W-:Y:S01]  /*1e40*/  FFMA.FTZ R56, R37, R39, R56 ;  /* 0x0000002725387223 */ /* 0x000fe20000010038 */
[----:B------:R-:W-:Y:S01]  /*1e50*/  FADD.FTZ R38, R38, R39 ;  /* 0x0000002726267221 */ /* 0x000fe20000010000 */
[C---:B------:R-:W-:Y:S01]  /*1e60*/  FMUL.FTZ R55, R21.reuse, R55 ;  /* 0x0000003715377220 */ /* 0x040fe20000410000 */
[----:B------:R-:W-:Y:S01]  /*1e70*/  FFMA.FTZ R30, R21, R26, R3 ;  /* 0x0000001a151e7223 */ /* 0x000fe20000010003 */
[----:B------:R-:W-:-:S02]  /*1e80*/  FFMA.FTZ R28, R29, R25, R28 ;  /* 0x000000191d1c7223 */ /* 0x000fc4000001001c */
[----:B------:R-:W-:Y:S01]  /*1e90*/  FFMA.FTZ R36, R36, R55, R56 ;  /* 0x0000003724247223 */ /* 0x000fe20000010038 */
[----:B------:R-:W-:Y:S01]  /*1ea0*/  FMUL.FTZ R34, R30, -1.4426950216293334961 ;  /* 0xbfb8aa3b1e227820 */ /* 0x000fe20000410000 */
[----:B------:R-:W-:-:S05]  /*1eb0*/  FADD.FTZ R38, R55, R38 ;  /* 0x0000002637267221 */ /* 0x000fca0000010000 */
[----:B------:R-:W0:Y:S02]  /*1ec0*/  MUFU.EX2 R34, R34 ;  /* 0x0000002200227308 */ /* 0x000e240000000800 */
[----:B0-----:R-:W-:-:S06]  /*1ed0*/  FADD.FTZ R34, R34, 1 ;  /* 0x3f80000022227421 */ /* 0x001fcc0000010000 */
[----:B------:R-:W0:Y:S02]  /*1ee0*/  MUFU.RCP R34, R34 ;  /* 0x0000002200227308 */ /* 0x000e240000001000 */
[----:B0-----:R-:W-:Y:S01]  /*1ef0*/  FADD.FTZ R31, -R34, 1 ;  /* 0x3f800000221f7421 */ /* 0x001fe20000010100 */
[----:B------:R-:W-:-:S03]  /*1f00*/  FMUL.FTZ R0, R23, R34 ;  /* 0x0000002217007220 */ /* 0x000fc60000410000 */
[----:B------:R-:W-:-:S04]  /*1f10*/  FFMA.FTZ R31, R30, R31, 1 ;  /* 0x3f8000001e1f7423 */ /* 0x000fc8000001001f */
[----:B------:R-:W-:Y:S01]  /*1f20*/  FMUL.FTZ R0, R0, R31 ;  /* 0x0000001f00007220 */ /* 0x000fe20000410000 */
[----:B------:R-:W-:-:S03]  /*1f30*/  FADD.FTZ R31, R4, -UR12 ;  /* 0x8000000c041f7e21 */ /* 0x000fc60008010000 */
[----:B------:R-:W-:Y:S01]  /*1f40*/  FFMA.FTZ R33, R26, R0, R33 ;  /* 0x000000001a217223 */ /* 0x000fe20000010021 */
        /* <DEDUP_REMOVED lines=8> */
[----:B------:R-:W-:Y:S01]  /*1fd0*/  FADD.FTZ R57, R32, R25 ;  /* 0x0000001920397221 */ /* 0x000fe20000010000 */
[----:B------:R-:W-:Y:S01]  /*1fe0*/  FMUL.FTZ R25, R20, R25 ;  /* 0x0000001914197220 */ /* 0x000fe20000410000 */
[----:B------:R-:W-:Y:S01]  /*1ff0*/  FFMA.FTZ R37, R30, R37, 1 ;  /* 0x3f8000001e257423 */ /* 0x000fe20000010025 */
[----:B------:R-:W-:Y:S02]  /*2000*/  FADD.FTZ R30, R5, -UR12 ;  /* 0x8000000c051e7e21 */ /* 0x000fe40008010000 */
[----:B------:R-:W-:Y:S01]  /*2010*/  FFMA.FTZ R29, R29, R25, R36 ;  /* 0x000000191d1d7223 */ /* 0x000fe20000010024 */
[----:B------:R-:W-:Y:S01]  /*2020*/  FMUL.FTZ R34, R34, R37 ;  /* 0x0000002522227220 */ /* 0x000fe20000410000 */
[----:B------:R-:W-:Y:S01]  /*2030*/  FMUL.FTZ R30, R30, UR9 ;  /* 0x000000091e1e7c20 */ /* 0x000fe20008410000 */
[----:B------:R-:W-:-:S02]  /*2040*/  FADD.FTZ R38, R38, R25 ;  /* 0x0000001926267221 */ /* 0x000fc40000010000 */
[----:B------:R-:W-:Y:S01]  /*2050*/  FFMA.FTZ R28, R31, R34, R28 ;  /* 0x000000221f1c7223 */ /* 0x000fe2000001001c */
[----:B------:R-:W-:Y:S01]  /*2060*/  FFMA.FTZ R37, R21, R30, R3 ;  /* 0x0000001e15257223 */ /* 0x000fe20000010003 */
[----:B------:R-:W-:-:S03]  /*2070*/  FADD.FTZ R57, R57, R34 ;  /* 0x0000002239397221 */ /* 0x000fc60000010000 */
[----:B------:R-:W-:-:S06]  /*2080*/  FMUL.FTZ R39, R37, -1.4426950216293334961 ;  /* 0xbfb8aa3b25277820 */ /* 0x000fcc0000410000 */
[----:B------:R-:W0:Y:S02]  /*2090*/  MUFU.EX2 R39, R39 ;  /* 0x0000002700277308 */ /* 0x000e240000000800 */
[----:B0-----:R-:W-:Y:S01]  /*20a0*/  FADD.FTZ R54, R39, 1 ;  /* 0x3f80000027367421 */ /* 0x001fe20000010000 */
[----:B------:R-:W-:-:S04]  /*20b0*/  FADD.FTZ R39, R8, -UR12 ;  /* 0x8000000c08277e21 */ /* 0x000fc80008010000 */
[----:B------:R-:W-:Y:S01]  /*20c0*/  FMUL.FTZ R39, R39, UR9 ;  /* 0x0000000927277c20 */ /* 0x000fe20008410000 */
[----:B------:R-:W0:Y:S02]  /*20d0*/  MUFU.RCP R54, R54 ;  /* 0x0000003600367308 */ /* 0x000e240000001000 */
[----:B0-----:R-:W-:-:S04]  /*20e0*/  FADD.FTZ R56, -R54, 1 ;  /* 0x3f80000036387421 */ /* 0x001fc80000010100 */
[----:B------:R-:W-:Y:S01]  /*20f0*/  FFMA.FTZ R56, R37, R56, 1 ;  /* 0x3f80000025387423 */ /* 0x000fe20000010038 */
[----:B------:R-:W-:Y:S01]  /*2100*/  FMUL.FTZ R37, R7, R54 ;  /* 0x0000003607257220 */ /* 0x000fe20000410000 */
[----:B------:R-:W-:-:S03]  /*2110*/  FFMA.FTZ R54, R20, R39, R2 ;  /* 0x0000002714367223 */ /* 0x000fc60000010002 */
[----:B------:R-:W-:Y:S01]  /*2120*/  FMUL.FTZ R37, R37, R56 ;  /* 0x0000003825257220 */ /* 0x000fe20000410000 */
[----:B------:R-:W-:-:S03]  /*2130*/  FMUL.FTZ R56, R54, -1.4426950216293334961 ;  /* 0xbfb8aa3b36387820 */ /* 0x000fc60000410000 */
[----:B------:R-:W-:-:S03]  /*2140*/  FFMA.FTZ R33, R30, R37, R33 ;  /* 0x000000251e217223 */ /* 0x000fc60000010021 */
        /* <DEDUP_REMOVED lines=8> */
[----:B------:R-:W-:Y:S01]  /*21d0*/  FMUL.FTZ R37, R21, R37 ;  /* 0x0000002515257220 */ /* 0x000fe20000410000 */
[----:B0-----:R-:W-:Y:S01]  /*21e0*/  FADD.FTZ R32, -R55, 1 ;  /* 0x3f80000037207421 */ /* 0x001fe20000010100 */
[----:B------:R-:W-:-:S03]  /*21f0*/  FMUL.FTZ R36, R10, R55 ;  /* 0x000000370a247220 */ /* 0x000fc60000410000 */
[----:B------:R-:W-:-:S04]  /*2200*/  FFMA.FTZ R32, R54, R32, 1 ;  /* 0x3f80000036207423 */ /* 0x000fc80000010020 */
[----:B------:R-:W-:Y:S01]  /*2210*/  FMUL.FTZ R36, R36, R32 ;  /* 0x0000002024247220 */ /* 0x000fe20000410000 */
[----:B------:R-:W-:-:S03]  /*2220*/  FADD.FTZ R32, R9, -UR12 ;  /* 0x8000000c09207e21 */ /* 0x000fc60008010000 */
[----:B------:R-:W-:Y:S01]  /*2230*/  FFMA.FTZ R28, R39, R36, R28 ;  /* 0x00000024271c7223 */ /* 0x000fe2000001001c */
[----:B------:R-:W-:Y:S01]  /*2240*/  FMUL.FTZ R32, R32, UR9 ;  /* 0x0000000920207c20 */ /* 0x000fe20008410000 */
[----:B------:R-:W-:-:S03]  /*2250*/  FADD.FTZ R57, R57, R36 ;  /* 0x0000002439397221 */ /* 0x000fc60000010000 */
        /* <DEDUP_REMOVED lines=8> */
[----:B------:R-:W-:Y:S01]  /*22e0*/  FMUL.FTZ R55, R20, R36 ;  /* 0x0000002414377220 */ /* 0x000fe20000410000 */
[----:B------:R-:W-:Y:S02]  /*22f0*/  FFMA.FTZ R30, R30, R37, R31 ;  /* 0x000000251e1e7223 */ /* 0x000fe4000001001f */
[----:B------:R-:W-:Y:S02]  /*2300*/  FADD.FTZ R38, R37, R38 ;  /* 0x0000002625267221 */ /* 0x000fe40000010000 */
[----:B------:R-:W-:Y:S02]  /*2310*/  FFMA.FTZ R39, R39, R55, R30 ;  /* 0x0000003727277223 */ /* 0x000fe4000001001e */
[----:B------:R-:W-:Y:S01]  /*2320*/  FADD.FTZ R38, R38, R55 ;  /* 0x0000003726267221 */ /* 0x000fe20000010000 */
[----:B0-----:R-:W-:-:S04]  /*2330*/  FADD.FTZ R29, -R54, 1 ;  /* 0x3f800000361d7421 */ /* 0x001fc80000010100 */
[----:B------:R-:W-:Y:S01]  /*2340*/  FFMA.FTZ R29, R25, R29, 1 ;  /* 0x3f800000191d7423 */ /* 0x000fe2000001001d */
[----:B------:R-:W-:-:S04]  /*2350*/  FMUL.FTZ R25, R11, R54 ;  /* 0x000000360b197220 */ /* 0x000fc80000410000 */
[----:B------:R-:W-:Y:S01]  /*2360*/  FMUL.FTZ R25, R25, R29 ;  /* 0x0000001d19197220 */ /* 0x000fe20000410000 */
[----:B------:R-:W-:-:S03]  /*2370*/  FADD.FTZ R29, R12, -UR12 ;  /* 0x8000000c0c1d7e21 */ /* 0x000fc60008010000 */
[----:B------:R-:W-:Y:S01]  /*2380*/  FADD.FTZ R56, R56, R25 ;  /* 0x0000001938387221 */ /* 0x000fe20000010000 */
[----:B------:R-:W-:Y:S01]  /*2390*/  FMUL.FTZ R29, R29, UR9 ;  /* 0x000000091d1d7c20 */ /* 0x000fe20008410000 */
[----:B------:R-:W-:-:S03]  /*23a0*/  FFMA.FTZ R33, R32, R25, R33 ;  /* 0x0000001920217223 */ /* 0x000fc60000010021 */
[----:B------:R-:W-:-:S04]  /*23b0*/  FFMA.FTZ R0, R20, R29, R2 ;  /* 0x0000001d14007223 */ /* 0x000fc80000010002 */
[----:B------:R-:W-:-:S06]  /*23c0*/  FMUL.FTZ R54, R0, -1.4426950216293334961 ;  /* 0xbfb8aa3b00367820 */ /* 0x000fcc0000410000 */
[----:B------:R-:W0:Y:S02]  /*23d0*/  MUFU.EX2 R54, R54 ;  /* 0x0000003600367308 */ /* 0x000e240000000800 */
[----:B0-----:R-:W-:-:S06]  /*23e0*/  FADD.FTZ R35, R54, 1 ;  /* 0x3f80000036237421 */ /* 0x001fcc0000010000 */
[----:B------:R-:W0:Y:S02]  /*23f0*/  MUFU.RCP R35, R35 ;  /* 0x0000002300237308 */ /* 0x000e240000001000 */
[----:B0-----:R-:W-:-:S04]  /*2400*/  FADD.FTZ R26, -R35, 1 ;  /* 0x3f800000231a7421 */ /* 0x001fc80000010100 */
[----:B------:R-:W-:Y:S01]  /*2410*/  FFMA.FTZ R0, R0, R26, 1 ;  /* 0x3f80000000007423 */ /* 0x000fe2000001001a */
[----:B------:R-:W-:-:S04]  /*2420*/  FMUL.FTZ R26, R14, R35 ;  /* 0x000000230e1a7220 */ /* 0x000fc80000410000 */
        /* <DEDUP_REMOVED lines=14> */
[----:B------:R-:W-:-:S04]  /*2510*/  FMUL.FTZ R31, R15, R54 ;  /* 0x000000360f1f7220 */ /* 0x000fc80000410000 */
[----:B------:R-:W-:Y:S01]  /*2520*/  FMUL.FTZ R31, R31, R34 ;  /* 0x000000221f1f7220 */ /* 0x000fe20000410000 */
[----:B------:R-:W-:-:S03]  /*2530*/  FFMA.FTZ R34, R20, R35, R2 ;  /* 0x0000002314227223 */ /* 0x000fc60000010002 */
[----:B------:R-:W-:Y:S01]  /*2540*/  FFMA.FTZ R33, R0, R31, R33 ;  /* 0x0000001f00217223 */ /* 0x000fe20000010021 */
[----:B------:R-:W-:Y:S01]  /*2550*/  FMUL.FTZ R54, R34, -1.4426950216293334961 ;  /* 0xbfb8aa3b22367820 */ /* 0x000fe20000410000 */
[----:B------:R-:W-:-:S05]  /*2560*/  FADD.FTZ R56, R56, R31 ;  /* 0x0000001f38387221 */ /* 0x000fca0000010000 */
[----:B------:R-:W0:Y:S02]  /*2570*/  MUFU.EX2 R54, R54 ;  /* 0x0000003600367308 */ /* 0x000e240000000800 */
[----:B0-----:R-:W-:Y:S01]  /*2580*/  FADD.FTZ R37, R54, 1 ;  /* 0x3f80000036257421 */ /* 0x001fe20000010000 */
[----:B------:R-:W-:-:S04]  /*2590*/  FMUL.FTZ R54, R21, R25 ;  /* 0x0000001915367220 */ /* 0x000fc80000410000 */
[----:B------:R-:W-:Y:S01]  /*25a0*/  FFMA.FTZ R32, R32, R54, R39 ;  /* 0x0000003620207223 */ /* 0x000fe20000010027 */
[----:B------:R-:W0:Y:S01]  /*25b0*/  MUFU.RCP R37, R37 ;  /* 0x0000002500257308 */ /* 0x000e220000001000 */
[----:B------:R-:W-:Y:S01]  /*25c0*/  FADD.FTZ R38, R54, R38 ;  /* 0x0000002636267221 */ /* 0x000fe20000010000 */
[----:B0-----:R-:W-:-:S04]  /*25d0*/  FADD.FTZ R30, -R37, 1 ;  /* 0x3f800000251e7421 */ /* 0x001fc80000010100 */
[----:B------:R-:W-:Y:S01]  /*25e0*/  FFMA.FTZ R34, R34, R30, 1 ;  /* 0x3f80000022227423 */ /* 0x000fe2000001001e */
[----:B------:R-:W-:-:S04]  /*25f0*/  FMUL.FTZ R30, R18, R37 ;  /* 0x00000025121e7220 */ /* 0x000fc80000410000 */
        /* <DEDUP_REMOVED lines=13> */
[----:B------:R-:W-:-:S04]  /*26d0*/  FMUL.FTZ R37, R20, R26 ;  /* 0x0000001a14257220 */ /* 0x000fc80000410000 */
[----:B------:R-:W-:Y:S01]  /*26e0*/  FFMA.FTZ R39, R29, R37, R32 ;  /* 0x000000251d277223 */ /* 0x000fe20000010020 */
[----:B------:R-:W-:Y:S01]  /*26f0*/  FADD.FTZ R38, R38, R37 ;  /* 0x0000002526267221 */ /* 0x000fe20000010000 */
[----:B------:R-:W-:Y:S01]  /*2700*/  FMUL.FTZ R29, R21, R31 ;  /* 0x0000001f151d7220 */ /* 0x000fe20000410000 */
[----:B------:R-:W-:-:S03]  /*2710*/  FADD.FTZ R31, R56, R25 ;  /* 0x00000019381f7221 */ /* 0x000fc60000010000 */
[----:B------:R-:W-:Y:S01]  /*2720*/  FFMA.FTZ R32, R0, R29, R39 ;  /* 0x0000001d00207223 */ /* 0x000fe20000010027 */
[----:B------:R-:W-:Y:S01]  /*2730*/  FADD.FTZ R38, R29, R38 ;  /* 0x000000261d267221 */ /* 0x000fe20000010000 */
[----:B------:R-:W-:Y:S01]  /*2740*/  FMUL.FTZ R29, R20, R30 ;  /* 0x0000001e141d7220 */ /* 0x000fe20000410000 */
[----:B------:R-:W-:-:S03]  /*2750*/  FADD.FTZ R30, R57, R30 ;  /* 0x0000001e391e7221 */ /* 0x000fc60000010000 */
[----:B------:R-:W-:Y:S01]  /*2760*/  FFMA.FTZ R37, R35, R29, R32 ;  /* 0x0000001d23257223 */ /* 0x000fe20000010020 */
[----:B------:R-:W-:Y:S01]  /*2770*/  FADD.FTZ R38, R38, R29 ;  /* 0x0000001d26267221 */ /* 0x000fe20000010000 */
[----:B------:R-:W-:-:S04]  /*2780*/  FMUL.FTZ R29, R21, R25 ;  /* 0x00000019151d7220 */ /* 0x000fc80000410000 */
[C---:B------:R-:W-:Y:S01]  /*2790*/  FFMA.FTZ R26, R34.reuse, R29, R37 ;  /* 0x0000001d221a7223 */ /* 0x040fe20000010025 */
[----:B------:R-:W-:Y:S01]  /*27a0*/  FADD.FTZ R32, R29, R38 ;  /* 0x000000261d207221 */ /* 0x000fe20000010000 */
[----:B------:R-:W-:-:S07]  /*27b0*/  FFMA.FTZ R29, R34, R25, R33 ;  /* 0x00000019221d7223 */ /* 0x000fce0000010021 */
.L_x_1318:
[----:B------:R-:W0:Y:S01]  /*27c0*/  S2R R33, SR_LANEID ;  /* 0x0000000000217919 */ /* 0x000e220000000000 */
[----:B------:R-:W1:Y:S01]  /*27d0*/  S2UR UR7, SR_CgaCtaId ;  /* 0x00000000000779c3 */ /* 0x000e620000008800 */
[----:B------:R-:W-:Y:S01]  /*27e0*/  UMOV UR6, 0x400 ;  /* 0x0000040000067882 */ /* 0x000fe20000000000 */
[----:B------:R-:W-:Y:S01]  /*27f0*/  UMOV UR13, 0x400 ;  /* 0x00000400000d7882 */ /* 0x000fe20000000000 */
[----:B------:R-:W2:Y:S01]  /*2800*/  SHFL.DOWN PT, R0, R26, 0x1, 0x1f ;  /* 0x08201f001a007f89 */ /* 0x000ea200000e0000 */
[----:B------:R-:W-:Y:S01]  /*2810*/  UIADD3 UR6, UPT, UPT, UR6, 0xa0, URZ ;  /* 0x000000a006067890 */ /* 0x000fe2000fffe0ff */
[----:B------:R-:W-:Y:S01]  /*2820*/  BSSY.RECONVERGENT B0, `(.L_x_1319) ;  /* 0x0000028000007945 */ /* 0x000fe20003800200 */
[C---:B------:R-:W-:Y:S01]  /*2830*/  ISETP.NE.AND P1, PT, R24.reuse, RZ, PT ;  /* 0x000000ff1800720c */ /* 0x040fe20003f25270 */
[----:B------:R-:W3:Y:S01]  /*2840*/  SHFL.DOWN PT, R25, R32, 0x1, 0x1f ;  /* 0x08201f0020197f89 */ /* 0x000ee200000e0000 */
[----:B------:R-:W-:Y:S01]  /*2850*/  ISETP.GT.U32.AND P3, PT, R24, 0xf, PT ;  /* 0x0000000f1800780c */ /* 0x000fe20003f64070 */
[----:B-1----:R-:W-:-:S06]  /*2860*/  ULEA UR6, UR7, UR6, 0x18 ;  /* 0x0000000607067291 */ /* 0x002fcc000f8ec0ff */
[----:B------:R-:W-:Y:S02]  /*2870*/  LEA R56, R24, UR6, 0x4 ;  /* 0x0000000618387c11 */ /* 0x000fe4000f8e20ff */
[C---:B0-----:R-:W-:Y:S02]  /*2880*/  ISETP.GT.AND P0, PT, R33.reuse, 0x1e, PT ;  /* 0x0000001e2100780c */ /* 0x041fe40003f04270 */
[----:B------:R-:W-:Y:S01]  /*2890*/  ISETP.GT.AND P2, PT, R33, 0xf, PT ;  /* 0x0000000f2100780c */ /* 0x000fe20003f44270 */
[----:B------:R-:W-:Y:S10]  /*28a0*/  STS.128 [R56], R28 ;  /* 0x0000001c38007388 */ /* 0x000ff40000000c00 */
        /* <DEDUP_REMOVED lines=16> */
[----:B------:R-:W-:Y:S01]  /*29b0*/  LEA R0, R27, R24, 0x4 ;  /* 0x000000181b007211 */ /* 0x000fe200078e20ff */
[----:B-1----:R-:W-:-:S03]  /*29c0*/  FADD.FTZ R25, R32, R25 ;  /* 0x0000001920197221 */ /* 0x002fc60000010000 */
        /* <DEDUP_REMOVED lines=13> */
.L_x_1320:
[----:B------:R-:W-:Y:S05]  /*2aa0*/  BSYNC.RECONVERGENT B0 ;  /* 0x0000000000007941 */ /* 0x000fea0003800200 */
.L_x_1319:
[----:B------:R-:W-:Y:S06]  /*2ab0*/  BAR.SYNC.DEFER_BLOCKING 0x0 ;  /* 0x0000000000007b1d */ /* 0x000fec0000010000 */
[----:B------:R-:W-:Y:S04]  /*2ac0*/  BSSY.RECONVERGENT B0, `(.L_x_1321) ;  /* 0x0000029000007945 */ /* 0x000fe80003800200 */
[----:B------:R-:W-:Y:S05]  /*2ad0*/  @P1 BRA `(.L_x_1322) ;  /* 0x00000000009c1947 */ /* 0x000fea0003800000 */
[----:B------:R-:W-:-:S09]  /*2ae0*/  ULEA UR6, UR7, UR13, 0x18 ;  /* 0x0000000d07067291 */ /* 0x000fd2000f8ec0ff */
[----:B--2---:R-:W2:Y:S04]  /*2af0*/  LDS.64 R32, [UR6+0x18] ;  /* 0x00001806ff207984 */ /* 0x004ea80008000a00 */
[----:B-1-3--:R-:W1:Y:S04]  /*2b00*/  LDS.128 R24, [UR6+0x20] ;  /* 0x00002006ff187984 */ /* 0x00ae680008000c00 */
[----:B------:R-:W3:Y:S01]  /*2b10*/  LDS.128 R36, [UR6+0x30] ;  /* 0x00003006ff247984 */ /* 0x000ee20008000c00 */
[----:B--2---:R-:W-:Y:S01]  /*2b20*/  FADD.FTZ R35, R54, R32 ;  /* 0x0000002036237221 */ /* 0x004fe20000010000 */
[----:B0-----:R-:W-:-:S03]  /*2b30*/  FADD.FTZ R54, R55, R33 ;  /* 0x0000002137367221 */ /* 0x001fc60000010000 */
[----:B-1----:R-:W-:Y:S01]  /*2b40*/  FADD.FTZ R55, R35, R24 ;  /* 0x0000001823377221 */ /* 0x002fe20000010000 */
[----:B------:R-:W-:Y:S01]  /*2b50*/  FADD.FTZ R54, R54, R25 ;  /* 0x0000001936367221 */ /* 0x000fe20000010000 */
[----:B------:R-:W0:Y:S02]  /*2b60*/  LDS.128 R32, [UR6+0x40] ;  /* 0x00004006ff207984 */ /* 0x000e240008000c00 */
        /* <DEDUP_REMOVED lines=30> */
.L_x_1322:
[----:B------:R-:W-:Y:S05]  /*2d50*/  BSYNC.RECONVERGENT B0 ;  /* 0x0000000000007941 */ /* 0x000fea0003800200 */
.L_x_1321:
[----:B------:R-:W-:Y:S06]  /*2d60*/  BAR.SYNC.DEFER_BLOCKING 0x0 ;  /* 0x0000000000007b1d */ /* 0x000fec0000010000 */
[----:B------:R-:W-:Y:S04]  /*2d70*/  BSSY.RECONVERGENT B0, `(.L_x_1323) ;  /* 0x000009d000007945 */ /* 0x000fe80003800200 */
[----:B------:R-:W-:Y:S05]  /*2d80*/  @P3 BRA `(.L_x_1324) ;  /* 0x00000008006c3947 */ /* 0x000fea0003800000 */
[----:B-1-3--:R-:W1:Y:S04]  /*2d90*/  LDS.128 R24, [R56+0x100] ;  /* 0x0001000038187984 */ /* 0x00ae680000000c00 */
[----:B--2---:R-:W2:Y:S04]  /*2da0*/  LDS.128 R32, [R56+0x200] ;  /* 0x0002000038207984 */ /* 0x004ea80000000c00 */
        /* <DEDUP_REMOVED lines=135> */
[----:B------:R-:W-:Y:S01]  /*3620*/  LDS.128 R32, [R56+0x1f00] ;  /* 0x001f000038207984 */ /* 0x000fe20000000c00 */
        /* <DEDUP_REMOVED lines=17> */
.L_x_1324:
[----:B------:R-:W-:Y:S05]  /*3740*/  BSYNC.RECONVERGENT B0 ;  /* 0x0000000000007941 */ /* 0x000fea0003800200 */
.L_x_1323:
[----:B------:R-:W-:Y:S04]  /*3750*/  BSSY.RECONVERGENT B0, `(.L_x_1325) ;  /* 0x000001c000007945 */ /* 0x000fe80003800200 */
[----:B------:R-:W-:Y:S05]  /*3760*/  @P3 BRA `(.L_x_1326) ;  /* 0x0000000000683947 */ /* 0x000fea0003800000 */
[----:B---3--:R-:W2:Y:S08]  /*3770*/  LDC.64 R24, c[0x0][0x3f8] ;  /* 0x0000fe00ff187b82 */ /* 0x008eb00000000a00 */
[----:B-1----:R-:W1:Y:S01]  /*3780*/  LDC.64 R26, c[0x0][0x3d8] ;  /* 0x0000f600ff1a7b82 */ /* 0x002e620000000a00 */
        /* <DEDUP_REMOVED lines=24> */
.L_x_1326:
[----:B------:R-:W-:Y:S05]  /*3910*/  BSYNC.RECONVERGENT B0 ;  /* 0x0000000000007941 */ /* 0x000fea0003800200 */
.L_x_1325:
[----:B------:R-:W5:Y:S02]  /*3920*/  LDCU UR6, c[0x0][0x370] ;  /* 0x00006e00ff0677ac */ /* 0x000f640008000800 */
[----:B-----5:R-:W-:-:S09]  /*3930*/  UISETP.GE.U32.AND UP0, UPT, UR6, 0x2, UPT ;  /* 0x000000020600788c */ /* 0x020fd2000bf06070 */
[----:B------:R-:W-:Y:S05]  /*3940*/  BRA.U !UP0, `(.L_x_1327) ;  /* 0x0000000908e47547 */ /* 0x000fea000b800000 */
[----:B---34-:R-:W3:Y:S01]  /*3950*/  LDC R24, c[0x0][0x374] ;  /* 0x0000dd00ff187b82 */ /* 0x018ee20000000800 */
[----:B------:R-:W-:-:S07]  /*3960*/  ULOP3.LUT UR7, UR4, 0x1, URZ, 0xc0, !UPT ;  /* 0x0000000104077892 */ /* 0x000fce000f8ec0ff */
[----:B------:R-:W4:Y:S08]  /*3970*/  LDC R25, c[0x0][0x370] ;  /* 0x0000dc00ff197b82 */ /* 0x000f300000000800 */
[----:B------:R-:W5:Y:S08]  /*3980*/  S2UR UR6, SR_CTAID.Y ;  /* 0x00000000000679c3 */ /* 0x000f700000002600 */
[----:B------:R-:W0:Y:S01]  /*3990*/  LDC.64 R38, c[0x0][0x3d0] ;  /* 0x0000f400ff267b82 */ /* 0x000e220000000a00 */
[----:B---3--:R-:W-:-:S04]  /*39a0*/  IMAD R0, R24, UR7, RZ ;  /* 0x0000000718007c24 */ /* 0x008fc8000f8e02ff */
[----:B----4-:R-:W-:-:S05]  /*39b0*/  IMAD R0, R0, R25, RZ ;  /* 0x0000001900007224 */ /* 0x010fca00078e02ff */
[----:B------:R-:W-:Y:S02]  /*39c0*/  SHF.L.U32 R25, R0, 0x1, RZ ;  /* 0x0000000100197819 */ /* 0x000fe400000006ff */
[----:B-----5:R-:W-:-:S03]  /*39d0*/  MOV R37, UR6 ;  /* 0x0000000600257c02 */ /* 0x020fc60008000f00 */
[----:B0-----:R-:W-:Y:S01]  /*39e0*/  IMAD.WIDE R38, R25, 0x4, R38 ;  /* 0x0000000419267825 */ /* 0x001fe200078e0226 */
[----:B------:R-:W-:Y:S06]  /*39f0*/  @P1 BRA `(.L_x_1328) ;  /* 0x00000000005c1947 */ /* 0x000fec0003800000 */
[----:B-1----:R-:W0:Y:S01]  /*3a00*/  LDC.64 R26, c[0x0][0x3c8] ;  /* 0x0000f200ff1a7b82 */ /* 0x002e220000000a00 */
[----:B------:R-:W-:Y:S01]  /*3a10*/  ULOP3.LUT UP0, UR6, UR4, 0x2, URZ, 0xc0, !UPT ;  /* 0x0000000204067892 */ /* 0x000fe2000f80c0ff */
[C-C-:B------:R-:W-:Y:S02]  /*3a20*/  IMAD R25, R24.reuse, UR7, R37.reuse ;  /* 0x0000000718197c24 */ /* 0x140fe4000f8e0225 */
[----:B------:R-:W-:Y:S01]  /*3a30*/  IMAD R29, R24, UR8, R37 ;  /* 0x00000008181d7c24 */ /* 0x000fe2000f8e0225 */
[----:B------:R-:W-:-:S03]  /*3a40*/  UIADD3 UR6, UPT, UPT, -UR6, 0x1, URZ ;  /* 0x0000000106067890 */ /* 0x000fc6000fffe1ff */
[----:B------:R-:W1:Y:S01]  /*3a50*/  LDC R0, c[0x0][0x370] ;  /* 0x0000dc00ff007b82 */ /* 0x000e620000000800 */
[----:B------:R-:W-:Y:S01]  /*3a60*/  PLOP3.LUT P0, PT, PT, PT, UP0, 0x80, 0x8 ;  /* 0x000000000008781c */ /* 0x000fe20003f0f008 */
[----:B------:R-:W-:Y:S01]  /*3a70*/  IMAD.WIDE.U32 R28, R29, 0x8, R38 ;  /* 0x000000081d1c7825 */ /* 0x000fe200078e0026 */
[----:B------:R-:W-:-:S04]  /*3a80*/  MOV R31, UR6 ;  /* 0x00000006001f7c02 */ /* 0x000fc80008000f00 */
[----:B------:R3:W-:Y:S01]  /*3a90*/  STG.E.64 desc[UR10][R28.64], R54 ;  /* 0x000000361c007986 */ /* 0x0007e2000c101b0a */
[----:B0-----:R-:W-:Y:S01]  /*3aa0*/  IMAD.WIDE.U32 R26, R25, 0x4, R26 ;  /* 0x00000004191a7825 */ /* 0x001fe200078e001a */
[----:B------:R-:W-:Y:S06]  /*3ab0*/  MEMBAR.ALL.GPU ;  /* 0x0000000000007992 */ /* 0x000fec000000a000 */
[----:B------:R-:W-:-:S00]  /*3ac0*/  ERRBAR ;  /* 0x00000000000079ab */ /* 0x000fc00000000000 */
[----:B------:R-:W-:Y:S06]  /*3ad0*/  CGAERRBAR ;  /* 0x00000000000075ab */ /* 0x000fec0000000000 */
[----:B------:R3:W-:Y:S01]  /*3ae0*/  REDG.E.ADD.S32.STRONG.GPU desc[UR10][R26.64], R31 ;  /* 0x0000001f1a00798e */ /* 0x0007e2000c12e30a */
[----:B-1----:R-:W-:-:S04]  /*3af0*/  SEL R25, R0, RZ, !P0 ;  /* 0x000000ff00197207 */ /* 0x002fc80004000000 */
[----:B------:R-:W-:-:S13]  /*3b00*/  ISETP.NE.AND P0, PT, R25, -0x1, PT ;  /* 0xffffffff1900780c */ /* 0x000fda0003f05270 */
[----:B---3--:R-:W-:Y:S05]  /*3b10*/  @!P0 BRA `(.L_x_1328) ;  /* 0x0000000000148947 */ /* 0x008fea0003800000 */
.L_x_1329:
[----:B------:R-:W3:Y:S04]  /*3b20*/  LDG.E.STRONG.GPU R0, desc[UR10][R26.64] ;  /* 0x0000000a1a007981 */ /* 0x000ee8000c1ef900 */
[----:B---3--:R-:W-:Y:S01]  /*3b30*/  CCTL.IVALL ;  /* 0x00000000ff00798f */ /* 0x008fe20002000000 */
[----:B------:R-:W-:Y:S05]  /*3b40*/  YIELD ;  /* 0x0000000000007946 */ /* 0x000fea0003800000 */
[----:B------:R-:W-:-:S13]  /*3b50*/  ISETP.NE.AND P0, PT, R0, R25, PT ;  /* 0x000000190000720c */ /* 0x000fda0003f05270 */
[----:B------:R-:W-:Y:S05]  /*3b60*/  @P0 BRA `(.L_x_1329) ;  /* 0xfffffffc00ec0947 */ /* 0x000fea000383ffff */
.L_x_1328:
[----:B------:R-:W0:Y:S01]  /*3b70*/  LDC R0, c[0x0][0x370] ;  /* 0x0000dc00ff007b82 */ /* 0x000e220000000800 */
[----:B------:R-:W-:Y:S05]  /*3b80*/  WARPSYNC.ALL ;  /* 0x0000000000007948 */ /* 0x000fea0003800000 */
[----:B0-----:R-:W-:Y:S02]  /*3b90*/  ISETP.GE.U32.AND P0, PT, R0, 0x8, PT ;  /* 0x000000080000780c */ /* 0x001fe40003f06070 */
[----:B------:R-:W-:Y:S01]  /*3ba0*/  BAR.SYNC.DEFER_BLOCKING 0x0 ;  /* 0x0000000000007b1d */ /* 0x000fe20000010000 */
[----:B------:R-:W-:-:S10]  /*3bb0*/  HFMA2 R0, -RZ, RZ, 0, 0 ;  /* 0x00000000ff007431 */ /* 0x000fd400000001ff */
[----:B------:R-:W-:Y:S05]  /*3bc0*/  @!P0 BRA `(.L_x_1330) ;  /* 0x0000000400288947 */ /* 0x000fea0003800000 */
[----:B------:R-:W0:Y:S01]  /*3bd0*/  S2UR UR6, SR_CTAID.X ;  /* 0x00000000000679c3 */ /* 0x000e220000002500 */
[CC--:B------:R-:W-:Y:S01]  /*3be0*/  LEA R36, R24.reuse, R37.reuse, 0x2 ;  /* 0x0000002518247211 */ /* 0x0c0fe200078e10ff */
[C-C-:B------:R-:W-:Y:S01]  /*3bf0*/  IMAD R29, R24.reuse, 0x3, R37.reuse ;  /* 0x00000003181d7824 */ /* 0x140fe200078e0225 */
[C---:B------:R-:W-:Y:S01]  /*3c00*/  LEA R0, R24.reuse, R37, 0x1 ;  /* 0x0000002518007211 */ /* 0x040fe200078e08ff */
[C-C-:B-1----:R-:W-:Y:S01]  /*3c10*/  IMAD R26, R24.reuse, 0x6, R37.reuse ;  /* 0x00000006181a7824 */ /* 0x142fe200078e0225 */
[----:B------:R-:W-:Y:S01]  /*3c20*/  MOV R27, RZ ;  /* 0x000000ff001b7202 */ /* 0x000fe20000000f00 */
[C-C-:B------:R-:W-:Y:S01]  /*3c30*/  IMAD R28, R24.reuse, 0x7, R37.reuse ;  /* 0x00000007181c7824 */ /* 0x140fe200078e0225 */
[----:B------:R-:W-:Y:S01]  /*3c40*/  UIADD3 UR7, UPT, UPT, -UR8, URZ, URZ ;  /* 0x000000ff08077290 */ /* 0x000fe2000fffe1ff */
[----:B------:R-:W-:Y:S01]  /*3c50*/  IMAD R25, R24, 0x5, R37 ;  /* 0x0000000518197824 */ /* 0x000fe200078e0225 */
[----:B------:R-:W-:-:S10]  /*3c60*/  IADD3 R24, PT, PT, R37, R24, RZ ;  /* 0x0000001825187210 */ /* 0x000fd40007ffe0ff */
.L_x_1331:
[----:B------:R-:W-:Y:S01]  /*3c70*/  ISETP.EQ.OR P2, PT, RZ, UR7, P1 ;  /* 0x00000007ff007c0c */ /* 0x000fe20008f42670 */
[----:B0-----:R-:W-:Y:S01]  /*3c80*/  UMOV UR8, UR6 ;  /* 0x0000000600087c82 */ /* 0x001fe20008000000 */
[----:B--2---:R-:W-:-:S04]  /*3c90*/  IADD3 R32, PT, PT, R27, 0x1, RZ ;  /* 0x000000011b207810 */ /* 0x004fc80007ffe0ff */
[----:B------:R-:W-:-:S07]  /*3ca0*/  ISETP.EQ.OR P3, PT, R32, UR8, P1 ;  /* 0x0000000820007c0c */ /* 0x000fce0008f62670 */
[----:B------:R-:W-:-:S06]  /*3cb0*/  @!P2 IMAD.WIDE.U32 R30, R37, 0x8, R38 ;  /* 0x00000008251ea825 */ /* 0x000fcc00078e0026 */
[----:B------:R-:W2:Y:S01]  /*3cc0*/  @!P2 LDG.E.64 R30, desc[UR10][R30.64] ;  /* 0x0000000a1e1ea981 */ /* 0x000ea2000c1e1b00 */
[----:B------:R-:W-:-:S06]  /*3cd0*/  @!P3 IMAD.WIDE.U32 R32, R24, 0x8, R38 ;  /* 0x000000081820b825 */ /* 0x000fcc00078e0026 */
[----:B------:R-:W3:Y:S01]  /*3ce0*/  @!P3 LDG.E.64 R32, desc[UR10][R32.64] ;  /* 0x0000000a2020b981 */ /* 0x000ee2000c1e1b00 */
[----:B------:R-:W-:-:S04]  /*3cf0*/  IADD3 R34, PT, PT, R27, 0x2, RZ ;  /* 0x000000021b227810 */ /* 0x000fc80007ffe0ff */
[----:B------:R-:W-:Y:S02]  /*3d00*/  ISETP.EQ.OR P4, PT, R34, UR8, P1 ;  /* 0x0000000822007c0c */ /* 0x000fe40008f82670 */
[----:B------:R-:W-:-:S04]  /*3d10*/  IADD3 R34, PT, PT, R27, 0x3, RZ ;  /* 0x000000031b227810 */ /* 0x000fc80007ffe0ff */
[----:B------:R-:W-:-:S07]  /*3d20*/  ISETP.EQ.OR P0, PT, R34, UR8, P1 ;  /* 0x0000000822007c0c */ /* 0x000fce0008f02670 */
[----:B------:R-:W-:-:S06]  /*3d30*/  @!P4 IMAD.WIDE.U32 R34, R0, 0x8, R38 ;  /* 0x000000080022c825 */ /* 0x000fcc00078e0026 */
        /* <DEDUP_REMOVED lines=8> */
[----:B------:R-:W-:-:S04]  /*3dc0*/  @!P3 FADD.FTZ R55, R55, R33 ;  /* 0x000000213737b221 */ /* 0x000fc80000010000 */
[----:B------:R-:W-:-:S06]  /*3dd0*/  @!P2 IMAD.WIDE.U32 R32, R36, 0x8, R38 ;  /* 0x000000082420a825 */ /* 0x000fcc00078e0026 */
[----:B------:R-:W3:Y:S01]  /*3de0*/  @!P2 LDG.E.64 R32, desc[UR10][R32.64] ;  /* 0x0000000a2020a981 */ /* 0x000ee2000c1e1b00 */
[----:B----4-:R-:W-:Y:S01]  /*3df0*/  @!P4 FADD.FTZ R54, R54, R34 ;  /* 0x000000223636c221 */ /* 0x010fe20000010000 */
[----:B------:R-:W-:-:S04]  /*3e00*/  IADD3 R34, PT, PT, R27, 0x5, RZ ;  /* 0x000000051b227810 */ /* 0x000fc80007ffe0ff */
[----:B------:R-:W-:Y:S01]  /*3e10*/  ISETP.EQ.OR P3, PT, R34, UR8, P1 ;  /* 0x0000000822007c0c */ /* 0x000fe20008f62670 */
[----:B------:R-:W-:-:S12]  /*3e20*/  @!P4 FADD.FTZ R55, R55, R35 ;  /* 0x000000233737c221 */ /* 0x000fd80000010000 */
        /* <DEDUP_REMOVED lines=14> */
[----:B----4-:R-:W-:Y:S01]  /*3f10*/  @!P3 FADD.FTZ R55, R55, R35 ;  /* 0x000000233737b221 */ /* 0x010fe20000010000 */
[----:B------:R-:W-:Y:S01]  /*3f20*/  @!P3 FADD.FTZ R54, R54, R34 ;  /* 0x000000223636b221 */ /* 0x000fe20000010000 */
[----:B------:R-:W0:Y:S08]  /*3f30*/  LDC R35, c[0x0][0x374] ;  /* 0x0000dd00ff237b82 */ /* 0x000e300000000800 */
[----:B------:R-:W1:Y:S01]  /*3f40*/  LDC R34, c[0x0][0x370] ;  /* 0x0000dc00ff227b82 */ /* 0x000e620000000800 */
[----:B------:R-:W-:Y:S01]  /*3f50*/  IADD3 R27, PT, PT, R27, 0x8, RZ ;  /* 0x000000081b1b7810 */ /* 0x000fe20007ffe0ff */
[----:B------:R-:W-:Y:S01]  /*3f60*/  UIADD3 UR7, UPT, UPT, UR7, 0x8, URZ ;  /* 0x0000000807077890 */ /* 0x000fe2000fffe0ff */
[----:B0-----:R-:W-:-:S02]  /*3f70*/  LEA R37, R35, R37, 0x3 ;  /* 0x0000002523257211 */ /* 0x001fc400078e18ff */
[C---:B------:R-:W-:Y:S02]  /*3f80*/  LEA R28, R35.reuse, R28, 0x3 ;  /* 0x0000001c231c7211 */ /* 0x040fe400078e18ff */
[C---:B------:R-:W-:Y:S02]  /*3f90*/  LEA R26, R35.reuse, R26, 0x3 ;  /* 0x0000001a231a7211 */ /* 0x040fe400078e18ff */
[C---:B------:R-:W-:Y:S02]  /*3fa0*/  LEA R25, R35.reuse, R25, 0x3 ;  /* 0x0000001923197211 */ /* 0x040fe400078e18ff */
[C---:B------:R-:W-:Y:S02]  /*3fb0*/  LEA R36, R35.reuse, R36, 0x3 ;  /* 0x0000002423247211 */ /* 0x040fe400078e18ff */
[C---:B------:R-:W-:Y:S02]  /*3fc0*/  LEA R29, R35.reuse, R29, 0x3 ;  /* 0x0000001d231d7211 */ /* 0x040fe400078e18ff */
[----:B------:R-:W-:-:S02]  /*3fd0*/  LEA R0, R35, R0, 0x3 ;  /* 0x0000000023007211 */ /* 0x000fc400078e18ff */
[----:B------:R-:W-:Y:S01]  /*3fe0*/  LEA R24, R35, R24, 0x3 ;  /* 0x0000001823187211 */ /* 0x000fe200078e18ff */
[----:B--2---:R-:W-:Y:S01]  /*3ff0*/  @!P4 FADD.FTZ R54, R54, R30 ;  /* 0x0000001e3636c221 */ /* 0x004fe20000010000 */
[----:B-1----:R-:W-:-:S04]  /*4000*/  LOP3.LUT R30, R34, 0x7ffffff8, RZ, 0xc0, !PT ;  /* 0x7ffffff8221e7812 */ /* 0x002fc800078ec0ff */
[----:B------:R-:W-:Y:S01]  /*4010*/  ISETP.NE.AND P2, PT, R27, R30, PT ;  /* 0x0000001e1b00720c */ /* 0x000fe20003f45270 */
[----:B------:R-:W-:Y:S01]  /*4020*/  @!P4 FADD.FTZ R55, R55, R31 ;  /* 0x0000001f3737c221 */ /* 0x000fe20000010000 */
[----:B---3--:R-:W-:-:S03]  /*4030*/  @!P0 FADD.FTZ R54, R54, R32 ;  /* 0x0000002036368221 */ /* 0x008fc60000010000 */
[----:B------:R-:W-:-:S08]  /*4040*/  @!P0 FADD.FTZ R55, R55, R33 ;  /* 0x0000002137378221 */ /* 0x000fd00000010000 */
[----:B------:R-:W-:Y:S05]  /*4050*/  @P2 BRA `(.L_x_1331) ;  /* 0xfffffffc00042947 */ /* 0x000fea000383ffff */
[----:B------:R-:W-:-:S07]  /*4060*/  MOV R0, R30 ;  /* 0x0000001e00007202 */ /* 0x000fce0000000f00 */
.L_x_1330:
[----:B------:R-:W0:Y:S02]  /*4070*/  LDCU UR6, c[0x0][0x370] ;  /* 0x00006e00ff0677ac */ /* 0x000e240008000800 */
[----:B0-----:R-:W-:-:S09]  /*4080*/  ULOP3.LUT UP0, URZ, UR6, 0x7, URZ, 0xc0, !UPT ;  /* 0x0000000706ff7892 */ /* 0x001fd2000f80c0ff */
[----:B------:R-:W-:Y:S05]  /*4090*/  BRA.U !UP0, `(.L_x_1327) ;  /* 0x0000000508107547 */ /* 0x000fea000b800000 */
[----:B------:R-:W0:Y:S01]  /*40a0*/  LDC R25, c[0x0][0x374] ;  /* 0x0000dd00ff197b82 */ /* 0x000e220000000800 */
[----:B------:R-:W3:Y:S01]  /*40b0*/  LDCU UR6, c[0x0][0x370] ;  /* 0x00006e00ff0677ac */ /* 0x000ee20008000800 */
[----:B------:R-:W4:Y:S01]  /*40c0*/  S2R R24, SR_CTAID.Y ;  /* 0x0000000000187919 */ /* 0x000f220000002600 */
[----:B------:R-:W5:Y:S01]  /*40d0*/  LDCU UR7, c[0x0][0x370] ;  /* 0x00006e00ff0777ac */ /* 0x000f620008000800 */
[----:B---3--:R-:W-:-:S04]  /*40e0*/  ULOP3.LUT UR6, UR6, 0x7, URZ, 0xc0, !UPT ;  /* 0x0000000706067892 */ /* 0x008fc8000f8ec0ff */
[----:B------:R-:W-:Y:S02]  /*40f0*/  UIADD3 UR6, UPT, UPT, UR6, -0x1, URZ ;  /* 0xffffffff06067890 */ /* 0x000fe4000fffe0ff */
[----:B-----5:R-:W-:Y:S02]  /*4100*/  ULOP3.LUT UP1, UR7, UR7, 0x3, URZ, 0xc0, !UPT ;  /* 0x0000000307077892 */ /* 0x020fe4000f82c0ff */
[----:B------:R-:W-:-:S09]  /*4110*/  UISETP.GE.U32.AND UP0, UPT, UR6, 0x3, UPT ;  /* 0x000000030600788c */ /* 0x000fd2000bf06070 */
[----:B----4-:R-:W-:Y:S05]  /*4120*/  BRA.U !UP0, `(.L_x_1332) ;  /* 0x0000000108747547 */ /* 0x010fea000b800000 */
[C---:B-1----:R-:W-:Y:S02]  /*4130*/  IADD3 R26, PT, PT, R0.reuse, 0x1, RZ ;  /* 0x00000001001a7810 */ /* 0x042fe40007ffe0ff */
[----:B------:R-:W-:Y:S02]  /*4140*/  ISETP.EQ.OR P0, PT, R0, UR8, P1 ;  /* 0x0000000800007c0c */ /* 0x000fe40008f02670 */
[----:B------:R-:W-:Y:S02]  /*4150*/  ISETP.EQ.OR P2, PT, R26, UR8, P1 ;  /* 0x000000081a007c0c */ /* 0x000fe40008f42670 */
[C---:B------:R-:W-:Y:S02]  /*4160*/  IADD3 R28, PT, PT, R0.reuse, 0x2, RZ ;  /* 0x00000002001c7810 */ /* 0x040fe40007ffe0ff */
[----:B------:R-:W-:Y:S02]  /*4170*/  IADD3 R30, PT, PT, R0, 0x3, RZ ;  /* 0x00000003001e7810 */ /* 0x000fe40007ffe0ff */
[----:B------:R-:W-:-:S02]  /*4180*/  ISETP.EQ.OR P3, PT, R28, UR8, P1 ;  /* 0x000000081c007c0c */ /* 0x000fc40008f62670 */
[----:B------:R-:W-:-:S03]  /*4190*/  ISETP.EQ.OR P4, PT, R30, UR8, P1 ;  /* 0x000000081e007c0c */ /* 0x000fc60008f82670 */
[CC--:B0-----:R-:W-:Y:S02]  /*41a0*/  @!P0 IMAD R27, R0.reuse, R25.reuse, R24 ;  /* 0x00000019001b8224 */ /* 0x0c1fe400078e0218 */
[----:B------:R-:W-:Y:S02]  /*41b0*/  @!P2 IMAD R29, R0, R25, R25 ;  /* 0x00000019001da224 */ /* 0x000fe400078e0219 */
[----:B------:R-:W-:-:S03]  /*41c0*/  @!P0 IMAD.WIDE.U32 R26, R27, 0x8, R38 ;  /* 0x000000081b1a8825 */ /* 0x000fc600078e0026 */
[----:B------:R-:W-:Y:S01]  /*41d0*/  @!P2 IADD3 R29, PT, PT, R29, R24, RZ ;  /* 0x000000181d1da210 */ /* 0x000fe20007ffe0ff */
[----:B------:R-:W-:Y:S02]  /*41e0*/  @!P3 IMAD R31, R28, R25, R24 ;  /* 0x000000191c1fb224 */ /* 0x000fe400078e0218 */
[----:B------:R-:W3:Y:S02]  /*41f0*/  @!P0 LDG.E.64 R26, desc[UR10][R26.64] ;  /* 0x0000000a1a1a8981 */ /* 0x000ee4000c1e1b00 */
[----:B------:R-:W-:-:S04]  /*4200*/  @!P2 IMAD.WIDE.U32 R28, R29, 0x8, R38 ;  /* 0x000000081d1ca825 */ /* 0x000fc800078e0026 */
[----:B------:R-:W-:Y:S02]  /*4210*/  @!P4 IMAD R33, R30, R25, R24 ;  /* 0x000000191e21c224 */ /* 0x000fe400078e0218 */
[--C-:B------:R-:W-:Y:S01]  /*4220*/  @!P3 IMAD.WIDE.U32 R30, R31, 0x8, R38.reuse ;  /* 0x000000081f1eb825 */ /* 0x100fe200078e0026 */
[----:B------:R-:W4:Y:S03]  /*4230*/  @!P2 LDG.E.64 R28, desc[UR10][R28.64] ;  /* 0x0000000a1c1ca981 */ /* 0x000f26000c1e1b00 */
[----:B--2---:R-:W-:Y:S02]  /*4240*/  @!P4 IMAD.WIDE.U32 R32, R33, 0x8, R38 ;  /* 0x000000082120c825 */ /* 0x004fe400078e0026 */
[----:B------:R-:W2:Y:S04]  /*4250*/  @!P3 LDG.E.64 R30, desc[UR10][R30.64] ;  /* 0x0000000a1e1eb981 */ /* 0x000ea8000c1e1b00 */
[----:B------:R-:W5:Y:S01]  /*4260*/  @!P4 LDG.E.64 R32, desc[UR10][R32.64] ;  /* 0x0000000a2020c981 */ /* 0x000f62000c1e1b00 */
[----:B------:R-:W-:Y:S01]  /*4270*/  IADD3 R0, PT, PT, R0, 0x4, RZ ;  /* 0x0000000400007810 */ /* 0x000fe20007ffe0ff */
[----:B---3--:R-:W-:Y:S01]  /*4280*/  @!P0 FADD.FTZ R54, R54, R26 ;  /* 0x0000001a36368221 */ /* 0x008fe20000010000 */
[----:B------:R-:W-:-:S03]  /*4290*/  @!P0 FADD.FTZ R55, R55, R27 ;  /* 0x0000001b37378221 */ /* 0x000fc60000010000 */
[----:B----4-:R-:W-:Y:S01]  /*42a0*/  @!P2 FADD.FTZ R54, R54, R28 ;  /* 0x0000001c3636a221 */ /* 0x010fe20000010000 */
[----:B------:R-:W-:-:S03]  /*42b0*/  @!P2 FADD.FTZ R55, R55, R29 ;  /* 0x0000001d3737a221 */ /* 0x000fc60000010000 */
[----:B--2---:R-:W-:Y:S01]  /*42c0*/  @!P3 FADD.FTZ R54, R54, R30 ;  /* 0x0000001e3636b221 */ /* 0x004fe20000010000 */
[----:B------:R-:W-:-:S03]  /*42d0*/  @!P3 FADD.FTZ R55, R55, R31 ;  /* 0x0000001f3737b221 */ /* 0x000fc60000010000 */
[----:B-----5:R-:W-:Y:S01]  /*42e0*/  @!P4 FADD.FTZ R54, R54, R32 ;  /* 0x000000203636c221 */ /* 0x020fe20000010000 */
[----:B------:R-:W-:-:S07]  /*42f0*/  @!P4 FADD.FTZ R55, R55, R33 ;  /* 0x000000213737c221 */ /* 0x000fce0000010000 */
.L_x_1332:
[----:B------:R-:W-:Y:S05]  /*4300*/  BRA.U !UP1, `(.L_x_1327) ;  /* 0x0000000109747547 */ /* 0x000fea000b800000 */
[----:B------:R-:W3:Y:S01]  /*4310*/  LDC R30, c[0x0][0x370] ;  /* 0x0000dc00ff1e7b82 */ /* 0x000ee20000000800 */
[----:B------:R-:W-:Y:S01]  /*4320*/  UISETP.NE.AND UP0, UPT, UR7, 0x1, UPT ;  /* 0x000000010700788c */ /* 0x000fe2000bf05270 */
[----:B---3--:R-:W-:-:S08]  /*4330*/  LOP3.LUT R30, R30, 0x1, RZ, 0xc0, !PT ;  /* 0x000000011e1e7812 */ /* 0x008fd000078ec0ff */
[----:B------:R-:W-:Y:S05]  /*4340*/  BRA.U !UP0, `(.L_x_1333) ;  /* 0x00000001083c7547 */ /* 0x000fea000b800000 */
[C---:B-1----:R-:W-:Y:S02]  /*4350*/  IADD3 R26, PT, PT, R0.reuse, 0x1, RZ ;  /* 0x00000001001a7810 */ /* 0x042fe40007ffe0ff */
[----:B------:R-:W-:Y:S02]  /*4360*/  ISETP.EQ.OR P0, PT, R0, UR8, P1 ;  /* 0x0000000800007c0c */ /* 0x000fe40008f02670 */
[----:B------:R-:W-:-:S11]  /*4370*/  ISETP.EQ.OR P2, PT, R26, UR8, P1 ;  /* 0x000000081a007c0c */ /* 0x000fd60008f42670 */
[CC--:B0-----:R-:W-:Y:S02]  /*4380*/  @!P0 IMAD R27, R0.reuse, R25.reuse, R24 ;  /* 0x00000019001b8224 */ /* 0x0c1fe400078e0218 */
[----:B------:R-:W-:Y:S02]  /*4390*/  @!P2 IMAD R29, R0, R25, R25 ;  /* 0x00000019001da224 */ /* 0x000fe400078e0219 */
[----:B------:R-:W-:-:S03]  /*43a0*/  @!P0 IMAD.WIDE.U32 R26, R27, 0x8, R38 ;  /* 0x000000081b1a8825 */ /* 0x000fc600078e0026 */
[----:B------:R-:W-:-:S03]  /*43b0*/  @!P2 IADD3 R29, PT, PT, R29, R24, RZ ;  /* 0x000000181d1da210 */ /* 0x000fc60007ffe0ff */
[----:B------:R-:W3:Y:S02]  /*43c0*/  @!P0 LDG.E.64 R26, desc[UR10][R26.64] ;  /* 0x0000000a1a1a8981 */ /* 0x000ee4000c1e1b00 */
[----:B------:R-:W-:-:S06]  /*43d0*/  @!P2 IMAD.WIDE.U32 R28, R29, 0x8, R38 ;  /* 0x000000081d1ca825 */ /* 0x000fcc00078e0026 */
[----:B------:R-:W4:Y:S01]  /*43e0*/  @!P2 LDG.E.64 R28, desc[UR10][R28.64] ;  /* 0x0000000a1c1ca981 */ /* 0x000f22000c1e1b00 */
[----:B------:R-:W-:Y:S01]  /*43f0*/  IADD3 R0, PT, PT, R0, 0x2, RZ ;  /* 0x0000000200007810 */ /* 0x000fe20007ffe0ff */
[----:B---3--:R-:W-:Y:S01]  /*4400*/  @!P0 FADD.FTZ R54, R54, R26 ;  /* 0x0000001a36368221 */ /* 0x008fe20000010000 */
[----:B------:R-:W-:-:S03]  /*4410*/  @!P0 FADD.FTZ R55, R55, R27 ;  /* 0x0000001b37378221 */ /* 0x000fc60000010000 */
[----:B----4-:R-:W-:Y:S01]  /*4420*/  @!P2 FADD.FTZ R54, R54, R28 ;  /* 0x0000001c3636a221 */ /* 0x010fe20000010000 */
[----:B------:R-:W-:-:S07]  /*4430*/  @!P2 FADD.FTZ R55, R55, R29 ;  /* 0x0000001d3737a221 */ /* 0x000fce0000010000 */
.L_x_1333:
[----:B------:R-:W-:Y:S01]  /*4440*/  ISETP.EQ.OR P0, PT, R0, UR8, P1 ;  /* 0x0000000800007c0c */ /* 0x000fe20008f02670 */
[----:B------:R-:W-:Y:S03]  /*4450*/  BSSY.RECONVERGENT B0, `(.L_x_1327) ;  /* 0x0000008000007945 */ /* 0x000fe60003800200 */
[----:B------:R-:W-:-:S13]  /*4460*/  ISETP.NE.U32.OR P0, PT, R30, 0x1, P0 ;  /* 0x000000011e00780c */ /* 0x000fda0000705470 */
[----:B------:R-:W-:Y:S05]  /*4470*/  @P0 BRA `(.L_x_1334) ;  /* 0x0000000000140947 */ /* 0x000fea0003800000 */
[----:B0-----:R-:W-:-:S04]  /*4480*/  IMAD R25, R25, R0, R24 ;  /* 0x0000000019197224 */ /* 0x001fc800078e0218 */
[----:B------:R-:W-:-:S06]  /*4490*/  IMAD.WIDE.U32 R38, R25, 0x8, R38 ;  /* 0x0000000819267825 */ /* 0x000fcc00078e0026 */
[----:B------:R-:W3:Y:S02]  /*44a0*/  LDG.E.64 R38, desc[UR10][R38.64] ;  /* 0x0000000a26267981 */ /* 0x000ee4000c1e1b00 */
[----:B---3--:R-:W-:Y:S01]  /*44b0*/  FADD.FTZ R54, R54, R38 ;  /* 0x0000002636367221 */ /* 0x008fe20000010000 */
[----:B------:R-:W-:-:S07]  /*44c0*/  FADD.FTZ R55, R55, R39 ;  /* 0x0000002737377221 */ /* 0x000fce0000010000 */
.L_x_1334:
[----:B------:R-:W-:Y:S05]  /*44d0*/  BSYNC.RECONVERGENT B0 ;  /* 0x0000000000007941 */ /* 0x000fea0003800200 */
.L_x_1327:
[----:B------:R-:W5:Y:S01]  /*44e0*/  S2UR UR7, SR_CgaCtaId ;  /* 0x00000000000779c3 */ /* 0x000f620000008800 */
[----:B------:R-:W-:Y:S01]  /*44f0*/  UMOV UR6, 0x400 ;  /* 0x0000040000067882 */ /* 0x000fe20000000000 */
[----:B----4-:R-:W4:Y:S01]  /*4500*/  S2R R34, SR_TID.X ;  /* 0x0000000000227919 */ /* 0x010f220000002100 */
[----:B------:R-:W1:Y:S01]  /*4510*/  LDCU.64 UR14, c[0x0][0x400] ;  /* 0x00008000ff0e77ac */ /* 0x000e620008000a00 */
[----:B------:R-:W-:Y:S01]  /*4520*/  FADD.FTZ R52, R52, -UR12 ;  /* 0x8000000c34347e21 */ /* 0x000fe20008010000 */
[----:B------:R-:W-:-:S03]  /*4530*/  FADD.FTZ R53, R53, -UR12 ;  /* 0x8000000c35357e21 */ /* 0x000fc60008010000 */
[----:B0-----:R-:W0:Y:S01]  /*4540*/  LDC R25, c[0x0][0x41c] ;  /* 0x00010700ff197b82 */ /* 0x001e220000000800 */
[----:B------:R-:W-:Y:S01]  /*4550*/  FMUL.FTZ R31, R52, UR9 ;  /* 0x00000009341f7c20 */ /* 0x000fe20008410000 */
[----:B-----5:R-:W-:Y:S01]  /*4560*/  ULEA UR6, UR7, UR6, 0x18 ;  /* 0x0000000607067291 */ /* 0x020fe2000f8ec0ff */
[----:B------:R-:W5:Y:S08]  /*4570*/  LDCU.U8 UR7, c[0x0][0x414] ;  /* 0x00008280ff0777ac */ /* 0x000f700008000000 */
[----:B------:R-:W-:Y:S01]  /*4580*/  @!P1 STS.64 [UR6+0x98], R54 ;  /* 0x00009836ff009988 */ /* 0x000fe20008000a06 */
[----:B----4-:R-:W-:Y:S01]  /*4590*/  SHF.R.U32.HI R34, RZ, 0x4, R34 ;  /* 0x00000004ff227819 */ /* 0x010fe20000011622 */
[----:B------:R-:W-:Y:S04]  /*45a0*/  BAR.SYNC.DEFER_BLOCKING 0x0 ;  /* 0x0000000000007b1d */ /* 0x000fe80000010000 */
[----:B0-----:R-:W-:Y:S01]  /*45b0*/  IMAD R34, R25, UR8, R34 ;  /* 0x0000000819227c24 */ /* 0x001fe2000f8e0222 */
[----:B-----5:R-:W-:-:S04]  /*45c0*/  UISETP.NE.AND UP0, UPT, UR7, URZ, UPT ;  /* 0x000000ff0700728c */ /* 0x020fc8000bf05270 */
[C---:B---3--:R-:W-:Y:S02]  /*45d0*/  IADD3 R24, PT, PT, R34.reuse, 0x20, RZ ;  /* 0x0000002022187810 */ /* 0x048fe40007ffe0ff */
[----:B-1----:R-:W-:Y:S02]  /*45e0*/  ISETP.GE.U32.AND P0, PT, R34, UR14, PT ;  /* 0x0000000e22007c0c */ /* 0x002fe4000bf06070 */
[----:B------:R-:W-:Y:S02]  /*45f0*/  SHF.R.S32.HI R27, RZ, 0x1f, R34 ;  /* 0x0000001fff1b7819 */ /* 0x000fe40000011422 */
[----:B------:R-:W-:Y:S02]  /*4600*/  ISETP.GE.U32.AND P1, PT, R24, UR14, PT ;  /* 0x0000000e18007c0c */ /* 0x000fe4000bf26070 */
[----:B------:R-:W-:Y:S02]  /*4610*/  SHF.R.S32.HI R26, RZ, 0x1f, R24 ;  /* 0x0000001fff1a7819 */ /* 0x000fe40000011418 */
[----:B------:R-:W-:-:S02]  /*4620*/  ISETP.GE.AND.EX P0, PT, R27, UR15, PT, P0 ;  /* 0x0000000f1b007c0c */ /* 0x000fc4000bf06300 */
[----:B------:R-:W-:Y:S01]  /*4630*/  ISETP.GE.AND.EX P1, PT, R26, UR15, PT, P1 ;  /* 0x0000000f1a007c0c */ /* 0x000fe2000bf26310 */
[----:B------:R-:W0:Y:S01]  /*4640*/  LDS.64 R28, [UR6+0x98] ;  /* 0x00009806ff1c7984 */ /* 0x000e220008000a00 */
[----:B------:R-:W0:Y:S02]  /*4650*/  LDCU UR6, c[0x0][0x42c] ;  /* 0x00008580ff0677ac */ /* 0x000e240008000800 */
[----:B0-----:R-:W-:Y:S01]  /*4660*/  FMUL.FTZ R25, R28, UR6 ;  /* 0x000000061c197c20 */ /* 0x001fe20008410000 */
[----:B------:R-:W-:Y:S01]  /*4670*/  FMUL.FTZ R0, R29, UR6 ;  /* 0x000000061d007c20 */ /* 0x000fe20008410000 */
[----:B------:R-:W-:-:S03]  /*4680*/  FMUL.FTZ R28, R53, UR9 ;  /* 0x00000009351c7c20 */ /* 0x000fc60008410000 */
[----:B------:R-:W-:Y:S01]  /*4690*/  FFMA.FTZ R29, R25, R31, R0 ;  /* 0x0000001f191d7223 */ /* 0x000fe20000010000 */
        /* <DEDUP_REMOVED lines=19> */
.L_x_1335:
[----:B------:R-:W-:Y:S01]  /*47d0*/  FADD.FTZ R48, R48, -UR12 ;  /* 0x8000000c30307e21 */ /* 0x000fe20008010000 */
[----:B------:R-:W-:Y:S01]  /*47e0*/  FFMA.FTZ R28, R25, R28, R0 ;  /* 0x0000001c191c7223 */ /* 0x000fe20000010000 */
[----:B------:R-:W-:Y:S01]  /*47f0*/  BSSY.RECONVERGENT B0, `(.L_x_1336) ;  /* 0x0000013000007945 */ /* 0x000fe20003800200 */
[----:B------:R-:W-:Y:S01]  /*4800*/  FFMA.FTZ R50, R20, R50, -R29 ;  /* 0x0000003214327223 */ /* 0x000fe2000001081d */
[----:B------:R-:W-:Y:S01]  /*4810*/  FADD.FTZ R49, R49, -UR12 ;  /* 0x8000000c31317e21 */ /* 0x000fe20008010000 */
[----:B------:R-:W-:Y:S01]  /*4820*/  FMUL.FTZ R33, R48, UR9 ;  /* 0x0000000930217c20 */ /* 0x000fe20008410000 */
        /* <DEDUP_REMOVED lines=12> */
[----:B------:R-:W-:-:S04]  /*48f0*/  IADD3 R27, PT, PT, R29, R27, RZ ;  /* 0x0000001b1d1b7210 */ /* 0x000fc80007ffe0ff */
[----:B------:R-:W-:-:S05]  /*4900*/  LEA.HI.X R31, R28, UR7, R27, 0x2, P0 ;  /* 0x000000071c1f7c11 */ /* 0x000fca00080f141b */
[----:B------:R0:W-:Y:S02]  /*4910*/  STG.E.64 desc[UR10][R30.64], R50 ;  /* 0x000000321e007986 */ /* 0x0001e4000c101b0a */
.L_x_1337:
[----:B------:R-:W-:Y:S05]  /*4920*/  BSYNC.RECONVERGENT B0 ;  /* 0x0000000000007941 */ /* 0x000fea0003800200 */
.L_x_1336:
[----:B------:R-:W-:Y:S01]  /*4930*/  FFMA.FTZ R37, R25, R33, R0 ;  /* 0x0000002119257223 */ /* 0x000fe20000010000 */
[----:B------:R-:W-:Y:S01]  /*4940*/  FMUL.FTZ R48, R49, UR9 ;  /* 0x0000000931307c20 */ /* 0x000fe20008410000 */
[----:B------:R-:W-:Y:S06]  /*4950*/  BRA.U !UP0, `(.L_x_1338) ;  /* 0x0000000108487547 */ /* 0x000fec000b800000 */
        /* <DEDUP_REMOVED lines=18> */
.L_x_1338:
[----:B------:R-:W-:Y:S01]  /*4a80*/  FFMA.FTZ R28, R25, R48, R0 ;  /* 0x00000030191c7223 */ /* 0x000fe20000010000 */
[----:B------:R-:W-:Y:S01]  /*4a90*/  BSSY.RECONVERGENT B0, `(.L_x_1339) ;  /* 0x0000013000007945 */ /* 0x000fe20003800200 */
[----:B------:R-:W-:Y:S01]  /*4aa0*/  FFMA.FTZ R37, R20, R46, -R37 ;  /* 0x0000002e14257223 */ /* 0x000fe20000010825 */
[----:B------:R-:W-:Y:S01]  /*4ab0*/  FADD.FTZ R55, R44, -UR12 ;  /* 0x8000000c2c377e21 */ /* 0x000fe20008010000 */
[----:B------:R-:W-:Y:S01]  /*4ac0*/  FADD.FTZ R45, R45, -UR12 ;  /* 0x8000000c2d2d7e21 */ /* 0x000fe20008010000 */
[----:B0-----:R-:W-:Y:S01]  /*4ad0*/  FFMA.FTZ R31, R21, R47, -R28 ;  /* 0x0000002f151f7223 */ /* 0x001fe2000001081c */
        /* <DEDUP_REMOVED lines=11> */
[----:B------:R-:W-:-:S04]  /*4b90*/  IADD3 R33, PT, PT, R29, R33, RZ ;  /* 0x000000211d217210 */ /* 0x000fc80007ffe0ff */
[----:B------:R-:W-:-:S05]  /*4ba0*/  LEA.HI.X R27, R28, UR17, R33, 0x2, P0 ;  /* 0x000000111c1b7c11 */ /* 0x000fca00080f1421 */
[----:B------:R0:W-:Y:S02]  /*4bb0*/  STG.E.64 desc[UR10][R26.64], R30 ;  /* 0x0000001e1a007986 */ /* 0x0001e4000c101b0a */
.L_x_1340:
[----:B------:R-:W-:Y:S05]  /*4bc0*/  BSYNC.RECONVERGENT B0 ;  /* 0x0000000000007941 */ /* 0x000fea0003800200 */
.L_x_1339:
[----:B0-----:R-:W-:Y:S01]  /*4bd0*/  FADD.FTZ R31, R4, -UR12 ;  /* 0x8000000c041f7e21 */ /* 0x001fe20008010000 */
[----:B------:R-:W-:Y:S01]  /*4be0*/  FADD.FTZ R16, R16, -UR12 ;  /* 0x8000000c10107e21 */ /* 0x000fe20008010000 */
        /* <DEDUP_REMOVED lines=8> */
[----:B------:R-:W-:Y:S01]  /*4c70*/  IADD3 R9, PT, PT, R34, 0x40, RZ ;  /* 0x0000004022097810 */ /* 0x000fe20007ffe0ff */
[----:B------:R-:W-:Y:S01]  /*4c80*/  FMUL.FTZ R17, R16, UR9 ;  /* 0x0000000910117c20 */ /* 0x000fe20008410000 */
[C---:B------:R-:W-:Y:S01]  /*4c90*/  IADD3 R49, PT, PT, R34.reuse, 0x60, RZ ;  /* 0x0000006022317810 */ /* 0x040fe20007ffe0ff */
[----:B------:R-:W-:Y:S01]  /*4ca0*/  FMUL.FTZ R55, R55, UR9 ;  /* 0x0000000937377c20 */ /* 0x000fe20008410000 */
[C---:B------:R-:W-:Y:S01]  /*4cb0*/  IADD3 R30, PT, PT, R34.reuse, 0x80, RZ ;  /* 0x00000080221e7810 */ /* 0x040fe20007ffe0ff */
[----:B------:R-:W-:Y:S01]  /*4cc0*/  FMUL.FTZ R13, R45, UR9 ;  /* 0x000000092d0d7c20 */ /* 0x000fe20008410000 */
[C---:B--2---:R-:W-:Y:S01]  /*4cd0*/  IADD3 R32, PT, PT, R34.reuse, 0xa0, RZ ;  /* 0x000000a022207810 */ /* 0x044fe20007ffe0ff */
[----:B------:R-:W-:Y:S01]  /*4ce0*/  FMUL.FTZ R51, R51, UR9 ;  /* 0x0000000933337c20 */ /* 0x000fe20008410000 */
[----:B------:R-:W-:Y:S01]  /*4cf0*/  IADD3 R33, PT, PT, R34, 0xc0, RZ ;  /* 0x000000c022217810 */ /* 0x000fe20007ffe0ff */
[----:B------:R-:W-:Y:S01]  /*4d00*/  FMUL.FTZ R46, R46, UR9 ;  /* 0x000000092e2e7c20 */ /* 0x000fe20008410000 */
[----:B------:R-:W-:Y:S01]  /*4d10*/  FMUL.FTZ R31, R31, UR9 ;  /* 0x000000091f1f7c20 */ /* 0x000fe20008410000 */
[----:B------:R-:W-:Y:S01]  /*4d20*/  FMUL.FTZ R28, R28, UR9 ;  /* 0x000000091c1c7c20 */ /* 0x000fe20008410000 */
[----:B------:R-:W-:Y:S01]  /*4d30*/  FMUL.FTZ R29, R29, UR9 ;  /* 0x000000091d1d7c20 */ /* 0x000fe20008410000 */
[----:B------:R-:W-:Y:S01]  /*4d40*/  FMUL.FTZ R26, R26, UR9 ;  /* 0x000000091a1a7c20 */ /* 0x000fe20008410000 */
[----:B------:R-:W-:Y:S01]  /*4d50*/  FMUL.FTZ R27, R27, UR9 ;  /* 0x000000091b1b7c20 */ /* 0x000fe20008410000 */
[----:B------:R-:W-:Y:S01]  /*4d60*/  FMUL.FTZ R24, R24, UR9 ;  /* 0x0000000918187c20 */ /* 0x000fe20008410000 */
[----:B------:R-:W-:Y:S01]  /*4d70*/  FMUL.FTZ R16, R4, UR9 ;  /* 0x0000000904107c20 */ /* 0x000fe20008410000 */
[----:B------:R-:W-:Y:S01]  /*4d80*/  IADD3 R34, PT, PT, R34, 0xe0, RZ ;  /* 0x000000e022227810 */ /* 0x000fe20007ffe0ff */
[--C-:B------:R-:W-:Y:S01]  /*4d90*/  FFMA.FTZ R5, R25, R55, R0.reuse ;  /* 0x0000003719057223 */ /* 0x100fe20000010000 */
[----:B------:R-:W-:Y:S01]  /*4da0*/  ISETP.GE.U32.AND P1, PT, R9, UR14, PT ;  /* 0x0000000e09007c0c */ /* 0x000fe2000bf26070 */
[--C-:B------:R-:W-:Y:S01]  /*4db0*/  FFMA.FTZ R8, R25, R13, R0.reuse ;  /* 0x0000000d19087223 */ /* 0x100fe20000010000 */
[----:B------:R-:W-:Y:S01]  /*4dc0*/  ISETP.GE.U32.AND P0, PT, R49, UR14, PT ;  /* 0x0000000e31007c0c */ /* 0x000fe2000bf06070 */
[C-C-:B------:R-:W-:Y:S01]  /*4dd0*/  FFMA.FTZ R53, R25.reuse, R51, R0.reuse ;  /* 0x0000003319357223 */ /* 0x140fe20000010000 */
[----:B------:R-:W-:Y:S01]  /*4de0*/  ISETP.GE.U32.AND P4, PT, R30, UR14, PT ;  /* 0x0000000e1e007c0c */ /* 0x000fe2000bf86070 */
[C-C-:B------:R-:W-:Y:S01]  /*4df0*/  FFMA.FTZ R50, R25.reuse, R46, R0.reuse ;  /* 0x0000002e19327223 */ /* 0x140fe20000010000 */
[----:B------:R-:W-:Y:S01]  /*4e00*/  ISETP.GE.U32.AND P5, PT, R32, UR14, PT ;  /* 0x0000000e20007c0c */ /* 0x000fe2000bfa6070 */
[--C-:B------:R-:W-:Y:S01]  /*4e10*/  FFMA.FTZ R39, R25, R31, R0.reuse ;  /* 0x0000001f19277223 */ /* 0x100fe20000010000 */
[----:B------:R-:W-:Y:S01]  /*4e20*/  ISETP.GE.U32.AND P3, PT, R33, UR14, PT ;  /* 0x0000000e21007c0c */ /* 0x000fe2000bf66070 */
[C-C-:B------:R-:W-:Y:S01]  /*4e30*/  FFMA.FTZ R38, R25.reuse, R28, R0.reuse ;  /* 0x0000001c19267223 */ /* 0x140fe20000010000 */
[----:B------:R-:W-:Y:S01]  /*4e40*/  SHF.R.S32.HI R4, RZ, 0x1f, R9 ;  /* 0x0000001fff047819 */ /* 0x000fe20000011409 */
[C-C-:B------:R-:W-:Y:S01]  /*4e50*/  FFMA.FTZ R41, R25.reuse, R29, R0.reuse ;  /* 0x0000001d19297223 */ /* 0x140fe20000010000 */
        /* <DEDUP_REMOVED lines=8> */
[----:B------:R-:W-:Y:S01]  /*4ee0*/  ISETP.GE.U32.AND P2, PT, R34, UR14, PT ;  /* 0x0000000e22007c0c */ /* 0x000fe2000bf46070 */
[----:B------:R-:W-:Y:S01]  /*4ef0*/  FFMA.FTZ R0, R25, R16, R0 ;  /* 0x0000001019007223 */ /* 0x000fe20000010000 */
[----:B------:R-:W-:-:S02]  /*4f00*/  ISETP.GE.AND.EX P1, PT, R4, UR15, PT, P1 ;  /* 0x0000000f04007c0c */ /* 0x000fc4000bf26310 */
[----:B------:R-:W-:Y:S02]  /*4f10*/  ISETP.GE.AND.EX P0, PT, R48, UR15, PT, P0 ;  /* 0x0000000f30007c0c */ /* 0x000fe4000bf06300 */
[----:B------:R-:W-:Y:S02]  /*4f20*/  ISETP.GE.AND.EX P4, PT, R35, UR15, PT, P4 ;  /* 0x0000000f23007c0c */ /* 0x000fe4000bf86340 */
[----:B------:R-:W-:Y:S02]  /*4f30*/  ISETP.GE.AND.EX P5, PT, R36, UR15, PT, P5 ;  /* 0x0000000f24007c0c */ /* 0x000fe4000bfa6350 */
        /* <DEDUP_REMOVED lines=14> */
[----:B------:R-:W-:-:S04]  /*5020*/  FFMA.FTZ R55, R12, R55, 1 ;  /* 0x3f8000000c377423 */ /* 0x000fc80000010037 */
[----:B------:R-:W-:Y:S01]  /*5030*/  FMUL.FTZ R42, R42, R55 ;  /* 0x000000372a2a7220 */ /* 0x000fe20000410000 */
[----:B-1----:R-:W-:Y:S01]  /*5040*/  FADD.FTZ R57, -R56, 1 ;  /* 0x3f80000038397421 */ /* 0x002fe20000010100 */
[----:B------:R-:W-:-:S03]  /*5050*/  FMUL.FTZ R43, R43, R56 ;  /* 0x000000382b2b7220 */ /* 0x000fc60000410000 */
[----:B------:R-:W-:-:S04]  /*5060*/  FFMA.FTZ R12, R13, R57, 1 ;  /* 0x3f8000000d0c7423 */ /* 0x000fc80000010039 */
[----:B------:R-:W-:-:S07]  /*5070*/  FMUL.FTZ R43, R43, R12 ;  /* 0x0000000c2b2b7220 */ /* 0x000fce0000410000 */
.L_x_1341:
[----:B------:R-:W-:Y:S01]  /*5080*/  BSSY.RECONVERGENT B0, `(.L_x_1342) ;  /* 0x0000011000007945 */ /* 0x000fe20003800200 */
[----:B------:R-:W-:Y:S01]  /*5090*/  FFMA.FTZ R12, R20, R42, -R5 ;  /* 0x0000002a140c7223 */ /* 0x000fe20000010805 */
[----:B------:R-:W-:Y:S02]  /*50a0*/  FFMA.FTZ R13, R21, R43, -R8 ;  /* 0x0000002b150d7223 */ /* 0x000fe40000010808 */
[----:B------:R-:W-:Y:S05]  /*50b0*/  @P1 BRA `(.L_x_1343) ;  /* 0x0000000000341947 */ /* 0x000fea0003800000 */
        /* <DEDUP_REMOVED lines=10> */
[----:B------:R-:W-:-:S04]  /*5160*/  IADD3 R9, PT, PT, R5, R9, RZ ;  /* 0x0000000905097210 */ /* 0x000fc80007ffe0ff */
[----:B------:R-:W-:-:S05]  /*5170*/  LEA.HI.X R9, R4, UR17, R9, 0x2, P1 ;  /* 0x0000001104097c11 */ /* 0x000fca00088f1409 */
[----:B------:R0:W-:Y:S02]  /*5180*/  STG.E.64 desc[UR10][R8.64], R12 ;  /* 0x0000000c08007986 */ /* 0x0001e4000c101b0a */
.L_x_1343:
[----:B------:R-:W-:Y:S05]  /*5190*/  BSYNC.RECONVERGENT B0 ;  /* 0x0000000000007941 */ /* 0x000fea0003800200 */
.L_x_1342:
[----:B------:R-:W-:Y:S05]  /*51a0*/  BRA.U !UP0, `(.L_x_1344) ;  /* 0x0000000108487547 */ /* 0x000fea000b800000 */
        /* <DEDUP_REMOVED lines=18> */
.L_x_1344:
[----:B------:R-:W-:Y:S01]  /*52d0*/  BSSY.RECONVERGENT B0, `(.L_x_1345) ;  /* 0x0000011000007945 */ /* 0x000fe20003800200 */
[----:B0-----:R-:W-:Y:S01]  /*52e0*/  FFMA.FTZ R12, R20, R22, -R53 ;  /* 0x00000016140c7223 */ /* 0x001fe20000010835 */
[----:B------:R-:W-:Y:S02]  /*52f0*/  FFMA.FTZ R13, R21, R23, -R50 ;  /* 0x00000017150d7223 */ /* 0x000fe40000010832 */
        /* <DEDUP_REMOVED lines=14> */
.L_x_1346:
[----:B------:R-:W-:Y:S05]  /*53e0*/  BSYNC.RECONVERGENT B0 ;  /* 0x0000000000007941 */ /* 0x000fea0003800200 */
.L_x_1345:
        /* <DEDUP_REMOVED lines=19> */
.L_x_1347:
        /* <DEDUP_REMOVED lines=17> */
.L_x_1349:
[----:B------:R-:W-:Y:S05]  /*5630*/  BSYNC.RECONVERGENT B0 ;  /* 0x0000000000007941 */ /* 0x000fea0003800200 */
.L_x_1348:
        /* <DEDUP_REMOVED lines=19> */
.L_x_1350:
        /* <DEDUP_REMOVED lines=17> */
.L_x_1352:
[----:B------:R-:W-:Y:S05]  /*5880*/  BSYNC.RECONVERGENT B0 ;  /* 0x0000000000007941 */ /* 0x000fea0003800200 */
.L_x_1351:
[----:B------:R-:W-:Y:S05]  /*5890*/  BRA.U !UP0, `(.L_x_1353) ;  /* 0x0000000108487547 */ /* 0x000fea000b800000 */
        /* <DEDUP_REMOVED lines=18> */
.L_x_1353:
[----:B------:R-:W-:Y:S01]  /*59c0*/  BSSY.RECONVERGENT B0, `(.L_x_1354) ;  /* 0x0000012000007945 */ /* 0x000fe20003800200 */
[----:B------:R-:W-:Y:S01]  /*59d0*/  FFMA.FTZ R45, R20, R14, -R45 ;  /* 0x0000000e142d7223 */ /* 0x000fe2000001082d */
[----:B------:R-:W-:Y:S01]  /*59e0*/  SHF.R.S32.HI R11, RZ, 0x1f, R34 ;  /* 0x0000001fff0b7819 */ /* 0x000fe20000011422 */
[----:B0-----:R-:W-:Y:S01]  /*59f0*/  FFMA.FTZ R9, R21, R15, -R44 ;  /* 0x0000000f15097223 */ /* 0x001fe2000001082c */
        /* <DEDUP_REMOVED lines=8> */
[----:B------:R-:W-:Y:S01]  /*5a80*/  IMAD R33, R33, UR7, R8 ;  /* 0x0000000721217c24 */ /* 0x000fe2000f8e0208 */
[----:B-1----:R-:W-:Y:S01]  /*5a90*/  LEA R4, P0, R6, UR16, 0x2 ;  /* 0x0000001006047c11 */ /* 0x002fe2000f8010ff */
[----:B------:R-:W-:-:S03]  /*5aa0*/  FMUL.FTZ R8, R45, UR9 ;  /* 0x000000092d087c20 */ /* 0x000fc60008410000 */
[----:B------:R-:W-:-:S04]  /*5ab0*/  IADD3 R33, PT, PT, R7, R33, RZ ;  /* 0x0000002107217210 */ /* 0x000fc80007ffe0ff */
[----:B------:R-:W-:-:S05]  /*5ac0*/  LEA.HI.X R5, R6, UR17, R33, 0x2, P0 ;  /* 0x0000001106057c11 */ /* 0x000fca00080f1421 */
[----:B------:R0:W-:Y:S02]  /*5ad0*/  STG.E.64 desc[UR10][R4.64], R8 ;  /* 0x0000000804007986 */ /* 0x0001e4000c101b0a */
.L_x_1355:
[----:B------:R-:W-:Y:S05]  /*5ae0*/  BSYNC.RECONVERGENT B0 ;  /* 0x0000000000007941 */ /* 0x000fea0003800200 */
.L_x_1354:
        /* <DEDUP_REMOVED lines=19> */
.L_x_1356:
        /* <DEDUP_REMOVED lines=17> */
.L_x_1358:
[----:B------:R-:W-:Y:S05]  /*5d30*/  BSYNC.RECONVERGENT B0 ;  /* 0x0000000000007941 */ /* 0x000fea0003800200 */
.L_x_1357:
[----:B------:R-:W1:Y:S01]  /*5d40*/  LDCU UR6, c[0x0][0x374] ;  /* 0x00006e80ff0677ac */ /* 0x000e620008000800 */
[----:B------:R-:W2:Y:S01]  /*5d50*/  LDCU UR7, c[0x0][0x410] ;  /* 0x00008200ff0777ac */ /* 0x000ea20008000800 */
[----:B------:R-:W2:Y:S01]  /*5d60*/  LDCU UR8, c[0x0][0x3e0] ;  /* 0x00007c00ff0877ac */ /* 0x000ea20008000800 */
[----:B------:R-:W-:Y:S02]  /*5d70*/  UIADD3 UR4, UPT, UPT, UR4, 0x1, URZ ;  /* 0x0000000104047890 */ /* 0x000fe4000fffe0ff */
[----:B-1----:R-:W-:Y:S02]  /*5d80*/  UIADD3 UR5, UPT, UPT, UR6, UR5, URZ ;  /* 0x0000000506057290 */ /* 0x002fe4000fffe0ff */
[----:B--2---:R-:W-:-:S04]  /*5d90*/  UIMAD UR7, UR7, UR8, URZ ;  /* 0x00000008070772a4 */ /* 0x004fc8000f8e02ff */
[----:B------:R-:W-:-:S09]  /*5da0*/  UISETP.GE.AND UP0, UPT, UR5, UR7, UPT ;  /* 0x000000070500728c */ /* 0x000fd2000bf06270 */
[----:B------:R-:W-:Y:S05]  /*5db0*/  BRA.U !UP0, `(.L_x_1359) ;  /* 0xffffffa108b47547 */ /* 0x000fea000b83ffff */
.L_x_1316:
[----:B------:R-:W1:Y:S01]  /*5dc0*/  S2R R9, SR_TID.X ;  /* 0x0000000000097919 */ /* 0x000e620000002100 */
[----:B0-----:R-:W0:Y:S01]  /*5dd0*/  LDC R4, c[0x0][0x370] ;  /* 0x0000dc00ff047b82 */ /* 0x001e220000000800 */
[----:B------:R-:W-:Y:S07]  /*5de0*/  BSSY.RECONVERGENT B0, `(.L_x_1360) ;  /* 0x000000e000007945 */ /* 0x000fee0003800200 */
[----:B------:R-:W2:Y:S08]  /*5df0*/  LDC R7, c[0x0][0x374] ;  /* 0x0000dd00ff077b82 */ /* 0x000eb00000000800 */
[----:B------:R-:W3:Y:S01]  /*5e00*/  LDC.64 R2, c[0x0][0x3c8] ;  /* 0x0000f200ff027b82 */ /* 0x000ee20000000a00 */
[----:B0-----:R-:W-:-:S02]  /*5e10*/  ISETP.NE.AND P0, PT, R4, 0x1, PT ;  /* 0x000000010400780c */ /* 0x001fc40003f05270 */
[----:B-1----:R-:W-:Y:S02]  /*5e20*/  ISETP.NE.AND P1, PT, R9, RZ, PT ;  /* 0x000000ff0900720c */ /* 0x002fe40003f25270 */
[----:B--2---:R-:W-:-:S04]  /*5e30*/  SHF.L.U32 R0, R7, 0x1, RZ ;  /* 0x0000000107007819 */ /* 0x004fc800000006ff */
[----:B------:R-:W-:-:S05]  /*5e40*/  SEL R5, R0, RZ, P0 ;  /* 0x000000ff00057207 */ /* 0x000fca0000000000 */
[----:B---3--:R-:W-:Y:S02]  /*5e50*/  IMAD.WIDE.U32 R2, R5, 0x4, R2 ;  /* 0x0000000405027825 */ /* 0x008fe400078e0002 */
[----:B------:R-:W-:Y:S05]  /*5e60*/  @P1 BRA `(.L_x_1361) ;  /* 0x0000000000141947 */ /* 0x000fea0003800000 */
[----:B------:R-:W-:Y:S01]  /*5e70*/  HFMA2 R5, -RZ, RZ, 0, 5.9604644775390625e-08 ;  /* 0x00000001ff057431 */ /* 0x000fe200000001ff */
[----:B------:R-:W-:Y:S06]  /*5e80*/  MEMBAR.ALL.GPU ;  /* 0x0000000000007992 */ /* 0x000fec000000a000 */
[----:B------:R-:W-:-:S00]  /*5e90*/  ERRBAR ;  /* 0x00000000000079ab */ /* 0x000fc00000000000 */
[----:B------:R-:W-:Y:S06]  /*5ea0*/  CGAERRBAR ;  /* 0x00000000000075ab */ /* 0x000fec0000000000 */
[----:B------:R0:W-:Y:S02]  /*5eb0*/  REDG.E.ADD.S32.STRONG.GPU desc[UR10][R2.64], R5 ;  /* 0x000000050200798e */ /* 0x0001e4000c12e30a */
.L_x_1361:
[----:B------:R-:W-:Y:S05]  /*5ec0*/  BSYNC.RECONVERGENT B0 ;  /* 0x0000000000007941 */ /* 0x000fea0003800200 */
.L_x_1360:
        /* <DEDUP_REMOVED lines=11> */
.L_x_1363:
[----:B------:R-:W2:Y:S04]  /*5f80*/  LDG.E.STRONG.GPU R5, desc[UR10][R2.64] ;  /* 0x0000000a02057981 */ /* 0x000ea8000c1ef900 */
[----:B--2---:R-:W-:Y:S01]  /*5f90*/  CCTL.IVALL ;  /* 0x00000000ff00798f */ /* 0x004fe20002000000 */
[----:B------:R-:W-:Y:S05]  /*5fa0*/  YIELD ;  /* 0x0000000000007946 */ /* 0x000fea0003800000 */
[----:B------:R-:W-:-:S13]  /*5fb0*/  ISETP.NE.AND P0, PT, R5, R0, PT ;  /* 0x000000000500720c */ /* 0x000fda0003f05270 */
[----:B------:R-:W-:Y:S05]  /*5fc0*/  @P0 BRA `(.L_x_1363) ;  /* 0xfffffffc00ec0947 */ /* 0x000fea000383ffff */
.L_x_1362:
        /* <DEDUP_REMOVED lines=61> */
.L_x_1366:
        /* <DEDUP_REMOVED lines=29> */
.L_x_1365:
[----:B------:R-:W-:Y:S05]  /*6570*/  BSYNC.RECONVERGENT B0 ;  /* 0x0000000000007941 */ /* 0x000fea0003800200 */
.L_x_1364:
        /* <DEDUP_REMOVED lines=10> */
.L_x_1367:
        /* <DEDUP_REMOVED lines=82> */
.L_x_1368:
        /* <DEDUP_REMOVED lines=12> */
.L_x_3433:


//--------------------- .text._Z35group_norm_nhwc_bwd_one_pass_kernelI11Fp32IOFp32WLi512ELi32ELi512EEv26Group_norm_nhwc_bwd_params --------------------------
	.section	.text._Z35group_norm_nhwc_bwd_one_pass_kernelI11Fp32IOFp32WLi512ELi32ELi512EEv26Group_norm_nhwc_bwd_params,"ax",@progbits
	.align	128
        .global         _Z35group_norm_nhwc_bwd_one_pass_kernelI11Fp32IOFp32WLi512ELi32ELi512EEv26Group_norm_nhwc_bwd_params
        .type           _Z35group_norm_nhwc_bwd_one_pass_kernelI11Fp32IOFp32WLi512ELi32ELi512EEv26Group_norm_nhwc_bwd_params,@function
        .size           _Z35group_norm_nhwc_bwd_one_pass_kernelI11Fp32IOFp32WLi512ELi32ELi512EEv26Group_norm_nhwc_bwd_params,(.L_x_3434 - _Z35group_norm_nhwc_bwd_one_pass_kernelI11Fp32IOFp32WLi512ELi32ELi512EEv26Group_norm_nhwc_bwd_params)
        .other          _Z35group_norm_nhwc_bwd_one_pass_kernelI11Fp32IOFp32WLi512ELi32ELi512EEv26Group_norm_nhwc_bwd_params,@"STO_CUDA_ENTRY STV_DEFAULT"
_Z35group_norm_nhwc_bwd_one_pass_kernelI11Fp32IOFp32WLi512ELi32ELi512EEv26Group_norm_nhwc_bwd_params:
.text._Z35group_norm_nhwc_bwd_one_pass_kernelI11Fp32IOFp32WLi512ELi32ELi512EEv26Group_norm_nhwc_bwd_params:
        /* <DEDUP_REMOVED lines=16> */
[----:B------:R-:W3:Y:S01]  /*0100*/  LDC R99, c[0x0][0x374] ;  /* 0x0000dd00ff637b82 */ /* 0x000ee20000000800 */
[----:B0-----:R-:W-:-:S05]  /*0110*/  IMAD R0, R3, UR7, R0 ;  /* 0x0000000703007c24 */ /* 0x001fca000f8e0200 */
[C---:B------:R-:W-:Y:S02]  /*0120*/  IADD3 R116, PT, PT, R0.reuse, 0x20, RZ ;  /* 0x0000002000747810 */ /* 0x040fe40007ffe0ff */
[C---:B------:R-:W-:Y:S02]  /*0130*/  IADD3 R115, PT, PT, R0.reuse, 0x40, RZ ;  /* 0x0000004000737810 */ /* 0x040fe40007ffe0ff */
[C---:B------:R-:W-:Y:S02]  /*0140*/  IADD3 R114, PT, PT, R0.reuse, 0x60, RZ ;  /* 0x0000006000727810 */ /* 0x040fe40007ffe0ff */
[C---:B------:R-:W-:Y:S02]  /*0150*/  IADD3 R113, PT, PT, R0.reuse, 0x80, RZ ;  /* 0x0000008000717810 */ /* 0x040fe40007ffe0ff */
[C---:B------:R-:W-:Y:S02]  /*0160*/  IADD3 R112, PT, PT, R0.reuse, 0xa0, RZ ;  /* 0x000000a000707810 */ /* 0x040fe40007ffe0ff */
[----:B------:R-:W-:-:S02]  /*0170*/  IADD3 R111, PT, PT, R0, 0xe0, RZ ;  /* 0x000000e0006f7810 */ /* 0x000fc40007ffe0ff */
[C---:B------:R-:W-:Y:S02]  /*0180*/  IADD3 R110, PT, PT, R0.reuse, 0x100, RZ ;  /* 0x00000100006e7810 */ /* 0x040fe40007ffe0ff */
[C---:B------:R-:W-:Y:S02]  /*0190*/  IADD3 R109, PT, PT, R0.reuse, 0x140, RZ ;  /* 0x00000140006d7810 */ /* 0x040fe40007ffe0ff */
[C---:B------:R-:W-:Y:S02]  /*01a0*/  IADD3 R108, PT, PT, R0.reuse, 0x160, RZ ;  /* 0x00000160006c7810 */ /* 0x040fe40007ffe0ff */
[C---:B------:R-:W-:Y:S02]  /*01b0*/  IADD3 R107, PT, PT, R0.reuse, 0x180, RZ ;  /* 0x00000180006b7810 */ /* 0x040fe40007ffe0ff */
[C---:B------:R-:W-:Y:S02]  /*01c0*/  IADD3 R106, PT, PT, R0.reuse, 0x1a0, RZ ;  /* 0x000001a0006a7810 */ /* 0x040fe40007ffe0ff */
[----:B------:R-:W-:-:S02]  /*01d0*/  IADD3 R105, PT, PT, R0, 0x1c0, RZ ;  /* 0x000001c000697810 */ /* 0x000fc40007ffe0ff */
[----:B------:R-:W-:Y:S02]  /*01e0*/  IADD3 R104, PT, PT, R0, 0x1e0, RZ ;  /* 0x000001e000687810 */ /* 0x000fe40007ffe0ff */
[----:B------:R-:W-:Y:S02]  /*01f0*/  SHF.R.S32.HI R97, RZ, 0x1f, R116 ;  /* 0x0000001fff617819 */ /* 0x000fe40000011474 */
[----:B------:R-:W-:Y:S02]  /*0200*/  SHF.R.S32.HI R96, RZ, 0x1f, R115 ;  /* 0x0000001fff607819 */ /* 0x000fe40000011473 */
[----:B------:R-:W-:Y:S02]  /*0210*/  SHF.R.S32.HI R95, RZ, 0x1f, R114 ;  /* 0x0000001fff5f7819 */ /* 0x000fe40000011472 */
[----:B------:R-:W-:Y:S02]  /*0220*/  SHF.R.S32.HI R94, RZ, 0x1f, R113 ;  /* 0x0000001fff5e7819 */ /* 0x000fe40000011471 */
[----:B------:R-:W-:-:S02]  /*0230*/  SHF.R.S32.HI R93, RZ, 0x1f, R112 ;  /* 0x0000001fff5d7819 */ /* 0x000fc40000011470 */
[----:B------:R-:W-:Y:S02]  /*0240*/  SHF.R.S32.HI R92, RZ, 0x1f, R111 ;  /* 0x0000001fff5c7819 */ /* 0x000fe4000001146f */
[----:B------:R-:W-:Y:S02]  /*0250*/  SHF.R.S32.HI R91, RZ, 0x1f, R110 ;  /* 0x0000001fff5b7819 */ /* 0x000fe4000001146e */
[----:B------:R-:W-:Y:S02]  /*0260*/  SHF.R.S32.HI R90, RZ, 0x1f, R109 ;  /* 0x0000001fff5a7819 */ /* 0x000fe4000001146d */
[----:B------:R-:W-:Y:S02]  /*0270*/  SHF.R.S32.HI R89, RZ, 0x1f, R108 ;  /* 0x0000001fff597819 */ /* 0x000fe4000001146c */
[----:B------:R-:W-:Y:S02]  /*0280*/  SHF.R.S32.HI R88, RZ, 0x1f, R107 ;  /* 0x0000001fff587819 */ /* 0x000fe4000001146b */
[----:B------:R-:W-:-:S02]  /*0290*/  SHF.R.S32.HI R87, RZ, 0x1f, R106 ;  /* 0x0000001fff577819 */ /* 0x000fc4000001146a */
[----:B------:R-:W-:Y:S02]  /*02a0*/  SHF.R.S32.HI R86, RZ, 0x1f, R105 ;  /* 0x0000001fff567819 */ /* 0x000fe40000011469 */
[----:B-123--:R-:W-:-:S07]  /*02b0*/  SHF.R.S32.HI R0, RZ, 0x1f, R104 ;  /* 0x0000001fff007819 */ /* 0x00efce0000011468 */
.L_x_1436:
[----:B0-----:R-:W0:Y:S01]  /*02c0*/  LDC R11, c[0x0][0x410] ;  /* 0x00010400ff0b7b82 */ /* 0x001e220000000800 */
[----:B-1----:R-:W1:Y:S01]  /*02d0*/  LDCU.128 UR12, c[0x0][0x400] ;  /* 0x00008000ff0c77ac */ /* 0x002e620008000c00 */
[----:B------:R-:W-:Y:S02]  /*02e0*/  ISETP.GE.AND P3, PT, R102, RZ, PT ;  /* 0x000000ff6600720c */ /* 0x000fe40003f66270 */
[----:B------:R-:W-:Y:S02]  /*02f0*/  CS2R R82, SRZ ;  /* 0x0000000000527805 */ /* 0x000fe4000001ff00 */
[----:B------:R-:W-:Y:S02]  /*0300*/  SHF.L.U32 R58, R101, 0x1, RZ ;  /* 0x00000001653a7819 */ /* 0x000fe400000006ff */
[----:B------:R-:W-:Y:S02]  /*0310*/  CS2R R84, SRZ ;  /* 0x0000000000547805 */ /* 0x000fe4000001ff00 */
[----:B------:R-:W-:-:S02]  /*0320*/  LOP3.LUT R58, R58, 0x1e, RZ, 0xc0, !PT ;  /* 0x0000001e3a3a7812 */ /* 0x000fc400078ec0ff */
[----:B------:R-:W-:Y:S02]  /*0330*/  CS2R R80, SRZ ;  /* 0x0000000000507805 */ /* 0x000fe4000001ff00 */
[----:B------:R-:W-:Y:S02]  /*0340*/  CS2R R78, SRZ ;  /* 0x00000000004e7805 */ /* 0x000fe4000001ff00 */
[----:B------:R-:W-:Y:S02]  /*0350*/  CS2R R76, SRZ ;  /* 0x00000000004c7805 */ /* 0x000fe4000001ff00 */
[----:B------:R-:W-:Y:S02]  /*0360*/  CS2R R74, SRZ ;  /* 0x00000000004a7805 */ /* 0x000fe4000001ff00 */
[----:B------:R-:W-:Y:S01]  /*0370*/  CS2R R72, SRZ ;  /* 0x0000000000487805 */ /* 0x000fe2000001ff00 */
[----:B------:R-:W2:Y:S08]  /*0380*/  LDC.64 R48, c[0x0][0x3b8] ;  /* 0x0000ee00ff307b82 */ /* 0x000eb00000000a00 */
[----:B------:R-:W3:Y:S01]  /*0390*/  LDC.64 R68, c[0x0][0x3a8] ;  /* 0x0000ea00ff447b82 */ /* 0x000ee20000000a00 */
[----:B0-----:R-:W-:-:S04]  /*03a0*/  IABS R5, R11 ;  /* 0x0000000b00057213 */ /* 0x001fc80000000000 */
[----:B------:R-:W0:Y:S08]  /*03b0*/  I2F.RP R4, R5 ;  /* 0x0000000500047306 */ /* 0x000e300000209400 */
[----:B0-----:R-:W0:Y:S02]  /*03c0*/  MUFU.RCP R4, R4 ;  /* 0x0000000400047308 */ /* 0x001e240000001000 */
[----:B0-----:R-:W-:-:S06]  /*03d0*/  IADD3 R2, PT, PT, R4, 0xffffffe, RZ ;  /* 0x0ffffffe04027810 */ /* 0x001fcc0007ffe0ff */
[----:B------:R0:W4:Y:S02]  /*03e0*/  F2I.FTZ.U32.TRUNC.NTZ R3, R2 ;  /* 0x0000000200037305 */ /* 0x000124000021f000 */
[----:B0-----:R-:W-:Y:S02]  /*03f0*/  MOV R2, RZ ;  /* 0x000000ff00027202 */ /* 0x001fe40000000f00 */
[----:B----4-:R-:W-:-:S05]  /*0400*/  IADD3 R6, PT, PT, RZ, -R3, RZ ;  /* 0x80000003ff067210 */ /* 0x010fca0007ffe0ff */
[----:B------:R-:W-:Y:S01]  /*0410*/  IMAD R7, R6, R5, RZ ;  /* 0x0000000506077224 */ /* 0x000fe200078e02ff */
[----:B------:R-:W-:-:S03]  /*0420*/  IABS R6, R102 ;  /* 0x0000006600067213 */ /* 0x000fc60000000000 */
[----:B------:R-:W-:Y:S02]  /*0430*/  IMAD.HI.U32 R3, R3, R7, R2 ;  /* 0x0000000703037227 */ /* 0x000fe400078e0002 */
[----:B------:R-:W0:Y:S04]  /*0440*/  LDC R7, c[0x0][0x41c] ;  /* 0x00010700ff077b82 */ /* 0x000e280000000800 */
[----:B------:R-:W-:-:S05]  /*0450*/  IMAD.HI.U32 R3, R3, R6, RZ ;  /* 0x0000000603037227 */ /* 0x000fca00078e00ff */
[----:B------:R-:W-:-:S05]  /*0460*/  IADD3 R4, PT, PT, -R3, RZ, RZ ;  /* 0x000000ff03047210 */ /* 0x000fca0007ffe1ff */
[----:B------:R-:W-:Y:S01]  /*0470*/  IMAD R2, R5, R4, R6 ;  /* 0x0000000405027224 */ /* 0x000fe200078e0206 */
[----:B------:R-:W-:-:S04]  /*0480*/  SHF.R.U32.HI R4, RZ, 0x4, R101 ;  /* 0x00000004ff047819 */ /* 0x000fc80000011665 */
[----:B------:R-:W-:Y:S01]  /*0490*/  ISETP.GT.U32.AND P2, PT, R5, R2, PT ;  /* 0x000000020500720c */ /* 0x000fe20003f44070 */
[----:B0-----:R-:W-:Y:S01]  /*04a0*/  IMAD R21, R7, UR7, R4 ;  /* 0x0000000707157c24 */ /* 0x001fe2000f8e0204 */
[----:B------:R-:W-:-:S04]  /*04b0*/  LOP3.LUT R4, R102, R11, RZ, 0x3c, !PT ;  /* 0x0000000b66047212 */ /* 0x000fc800078e3cff */
[----:B-1----:R-:W-:Y:S02]  /*04c0*/  ISETP.GE.U32.AND P4, PT, R21, UR12, PT ;  /* 0x0000000c15007c0c */ /* 0x002fe4000bf86070 */
[----:B------:R-:W-:-:S05]  /*04d0*/  SHF.R.S32.HI R9, RZ, 0x1f, R21 ;  /* 0x0000001fff097819 */ /* 0x000fca0000011415 */
[-C--:B------:R-:W-:Y:S02]  /*04e0*/  @!P2 IADD3 R2, PT, PT, R2, -R5.reuse, RZ ;  /* 0x800000050202a210 */ /* 0x080fe40007ffe0ff */
[----:B------:R-:W-:Y:S02]  /*04f0*/  ISETP.GE.AND.EX P4, PT, R9, UR13, PT, P4 ;  /* 0x0000000d09007c0c */ /* 0x000fe4000bf86340 */
[-C--:B------:R-:W-:Y:S02]  /*0500*/  ISETP.GE.U32.AND P0, PT, R2, R5.reuse, PT ;  /* 0x000000050200720c */ /* 0x080fe40003f06070 */
[----:B------:R-:W-:Y:S02]  /*0510*/  ISETP.GE.AND P1, PT, R4, RZ, PT ;  /* 0x000000ff0400720c */ /* 0x000fe40003f26270 */
[----:B------:R-:W-:Y:S02]  /*0520*/  ISETP.GT.U32.AND P5, PT, R5, R2, PT ;  /* 0x000000020500720c */ /* 0x000fe40003fa4070 */
[----:B------:R-:W-:-:S02]  /*0530*/  IADD3 R5, PT, PT, R2, -R5, RZ ;  /* 0x8000000502057210 */ /* 0x000fc40007ffe0ff */
[----:B------:R-:W-:Y:S02]  /*0540*/  @!P2 IADD3 R3, PT, PT, R3, 0x1, RZ ;  /* 0x000000010303a810 */ /* 0x000fe40007ffe0ff */
[----:B------:R-:W-:Y:S01]  /*0550*/  IADD3 R17, PT, PT, R21, 0xc0, RZ ;  /* 0x000000c015117810 */ /* 0x000fe20007ffe0ff */
[----:B------:R-:W0:Y:S01]  /*0560*/  @!P4 LDC.64 R18, c[0x0][0x3f8] ;  /* 0x0000fe00ff12cb82 */ /* 0x000e220000000a00 */
[----:B------:R-:W-:Y:S02]  /*0570*/  SEL R2, R5, R2, !P5 ;  /* 0x0000000205027207 */ /* 0x000fe40006800000 */
[----:B------:R-:W-:Y:S02]  /*0580*/  @P0 IADD3 R3, PT, PT, R3, 0x1, RZ ;  /* 0x0000000103030810 */ /* 0x000fe40007ffe0ff */
[----:B------:R-:W-:Y:S02]  /*0590*/  ISETP.GE.U32.AND P0, PT, R17, UR12, PT ;  /* 0x0000000c11007c0c */ /* 0x000fe4000bf06070 */
[----:B------:R-:W-:-:S02]  /*05a0*/  SHF.R.S32.HI R15, RZ, 0x1f, R17 ;  /* 0x0000001fff0f7819 */ /* 0x000fc40000011411 */
[----:B------:R-:W-:Y:S02]  /*05b0*/  ISETP.NE.AND P2, PT, R11, RZ, PT ;  /* 0x000000ff0b00720c */ /* 0x000fe40003f45270 */
[----:B------:R-:W-:Y:S02]  /*05c0*/  LOP3.LUT R5, RZ, R11, RZ, 0x33, !PT ;  /* 0x0000000bff057212 */ /* 0x000fe400078e33ff */
[----:B------:R-:W-:Y:S02]  /*05d0*/  @!P3 IADD3 R2, PT, PT, -R2, RZ, RZ ;  /* 0x000000ff0202b210 */ /* 0x000fe40007ffe1ff */
[----:B------:R-:W-:Y:S02]  /*05e0*/  IADD3 R25, PT, PT, R21, 0x120, RZ ;  /* 0x0000012015197810 */ /* 0x000fe40007ffe0ff */
[----:B------:R-:W-:Y:S02]  /*05f0*/  @!P1 IADD3 R3, PT, PT, -R3, RZ, RZ ;  /* 0x000000ff03039210 */ /* 0x000fe40007ffe1ff */
[----:B------:R-:W-:-:S02]  /*0600*/  ISETP.GE.AND.EX P0, PT, R15, UR13, PT, P0 ;  /* 0x0000000d0f007c0c */ /* 0x000fc4000bf06300 */
[----:B------:R-:W-:Y:S02]  /*0610*/  SEL R117, R5, R2, !P2 ;  /* 0x0000000205757207 */ /* 0x000fe40005000000 */
[----:B------:R-:W-:Y:S02]  /*0620*/  ISETP.GE.U32.AND P1, PT, R25, UR12, PT ;  /* 0x0000000c19007c0c */ /* 0x000fe4000bf26070 */
[----:B------:R-:W-:Y:S02]  /*0630*/  SHF.R.S32.HI R27, RZ, 0x1f, R25 ;  /* 0x0000001fff1b7819 */ /* 0x000fe40000011419 */
[----:B------:R-:W-:Y:S02]  /*0640*/  SEL R7, R5, R3, !P2 ;  /* 0x0000000305077207 */ /* 0x000fe40005000000 */
[----:B------:R-:W-:Y:S01]  /*0650*/  SHF.L.U32 R3, R117, 0x5, RZ ;  /* 0x0000000575037819 */ /* 0x000fe200000006ff */
[----:B------:R-:W1:Y:S01]  /*0660*/  @!P4 LDC.64 R4, c[0x0][0x3a0] ;  /* 0x0000e800ff04cb82 */ /* 0x000e620000000a00 */
[----:B------:R-:W-:-:S02]  /*0670*/  ISETP.GE.AND.EX P1, PT, R27, UR13, PT, P1 ;  /* 0x0000000d1b007c0c */ /* 0x000fc4000bf26310 */
[----:B------:R-:W-:Y:S02]  /*0680*/  SHF.R.S32.HI R6, RZ, 0x1f, R7 ;  /* 0x0000001fff067819 */ /* 0x000fe40000011407 */
[----:B------:R-:W-:Y:S02]  /*0690*/  SHF.R.S32.HI R121, RZ, 0x1f, R3 ;  /* 0x0000001fff797819 */ /* 0x000fe40000011403 */
[----:B------:R-:W-:Y:S01]  /*06a0*/  LOP3.LUT R120, R3, R58, RZ, 0xfc, !PT ;  /* 0x0000003a03787212 */ /* 0x000fe200078efcff */
[----:B------:R-:W-:Y:S01]  /*06b0*/  IMAD R6, R6, UR14, RZ ;  /* 0x0000000e06067c24 */ /* 0x000fe2000f8e02ff */
[----:B------:R-:W4:Y:S01]  /*06c0*/  @!P0 LDC.64 R10, c[0x0][0x3f8] ;  /* 0x0000fe00ff0a8b82 */ /* 0x000f220000000a00 */
[----:B------:R-:W-:Y:S02]  /*06d0*/  ISETP.GE.U32.AND P2, PT, R116, UR12, PT ;  /* 0x0000000c74007c0c */ /* 0x000fe4000bf46070 */
[----:B------:R-:W-:Y:S01]  /*06e0*/  IMAD.WIDE.U32 R120, R7, UR14, R120 ;  /* 0x0000000e07787c25 */ /* 0x000fe2000f8e0078 */
[----:B------:R-:W-:-:S02]  /*06f0*/  ISETP.GE.U32.AND P3, PT, R115, UR12, PT ;  /* 0x0000000c73007c0c */ /* 0x000fc4000bf66070 */
[----:B------:R-:W-:Y:S01]  /*0700*/  ISETP.GE.AND.EX P2, PT, R97, UR13, PT, P2 ;  /* 0x0000000d61007c0c */ /* 0x000fe2000bf46320 */
[----:B------:R-:W-:Y:S01]  /*0710*/  IMAD R7, R7, UR15, R6 ;  /* 0x0000000f07077c24 */ /* 0x000fe2000f8e0206 */
[----:B------:R-:W2:Y:S01]  /*0720*/  @!P1 LDC.64 R12, c[0x0][0x3f8] ;  /* 0x0000fe00ff0c9b82 */ /* 0x000ea20000000a00 */
[----:B0-----:R-:W-:Y:S01]  /*0730*/  @!P4 IMAD R6, R9, R18, RZ ;  /* 0x000000120906c224 */ /* 0x001fe200078e02ff */
[-C--:B------:R-:W-:Y:S02]  /*0740*/  @!P4 MOV R122, R120.reuse ;  /* 0x00000078007ac202 */ /* 0x080fe40000000f00 */
[----:B------:R-:W-:Y:S01]  /*0750*/  IADD3 R123, PT, PT, R121, R7, RZ ;  /* 0x00000007797b7210 */ /* 0x000fe20007ffe0ff */
[C---:B------:R-:W-:Y:S01]  /*0760*/  @!P4 IMAD R19, R21.reuse, R19, R6 ;  /* 0x000000131513c224 */ /* 0x040fe200078e0206 */
[----:B------:R-:W-:Y:S02]  /*0770*/  @!P0 MOV R14, R120 ;  /* 0x00000078000e8202 */ /* 0x000fe40000000f00 */
[----:B------:R-:W0:Y:S01]  /*0780*/  @!P4 LDC.64 R2, c[0x0][0x398] ;  /* 0x0000e600ff02cb82 */ /* 0x000e220000000a00 */
[----:B------:R-:W-:Y:S01]  /*0790*/  @!P4 IMAD.WIDE.U32 R6, R21, R18, R122 ;  /* 0x000000121506c225 */ /* 0x000fe200078e007a */
[----:B------:R-:W-:-:S04]  /*07a0*/  ISETP.GE.AND.EX P3, PT, R96, UR13, PT, P3 ;  /* 0x0000000d60007c0c */ /* 0x000fc8000bf66330 */
[----:B------:R-:W-:Y:S02]  /*07b0*/  @!P4 IADD3 R19, PT, PT, R7, R19, RZ ;  /* 0x000000130713c210 */ /* 0x000fe40007ffe0ff */
[----:B------:R-:W3:Y:S01]  /*07c0*/  @!P0 LDC.64 R22, c[0x0][0x3a0] ;  /* 0x0000e800ff168b82 */ /* 0x000ee20000000a00 */
[C---:B------:R-:W-:Y:S02]  /*07d0*/  @!P4 SHF.L.U32 R7, R6.reuse, 0x2, RZ ;  /* 0x000000020607c819 */ /* 0x040fe400000006ff */
[----:B------:R-:W-:Y:S01]  /*07e0*/  @!P4 SHF.L.U64.HI R16, R6, 0x2, R19 ;  /* 0x000000020610c819 */ /* 0x000fe20000010213 */
[----:B----4-:R-:W-:Y:S01]  /*07f0*/  @!P0 IMAD R6, R15, R10, RZ ;  /* 0x0000000a0f068224 */ /* 0x010fe200078e02ff */
[----:B------:R-:W-:Y:S02]  /*0800*/  @!P0 MOV R15, R123 ;  /* 0x0000007b000f8202 */ /* 0x000fe40000000f00 */
[----:B-1----:R-:W-:Y:S01]  /*0810*/  @!P4 IADD3 R4, P5, PT, R7, R4, RZ ;  /* 0x000000040704c210 */ /* 0x002fe20007fbe0ff */
[----:B------:R-:W1:Y:S01]  /*0820*/  @!P0 LDC.64 R8, c[0x0][0x398] ;  /* 0x0000e600ff088b82 */ /* 0x000e620000000a00 */
[----:B------:R-:W-:-:S02]  /*0830*/  @!P0 IMAD R29, R17, R11, R6 ;  /* 0x0000000b111d8224 */ /* 0x000fc400078e0206 */
[----:B------:R-:W-:Y:S01]  /*0840*/  @!P0 IMAD.WIDE.U32 R10, R17, R10, R14 ;  /* 0x0000000a110a8225 */ /* 0x000fe200078e000e */
[----:B------:R-:W-:Y:S02]  /*0850*/  @!P1 MOV R14, R120 ;  /* 0x00000078000e9202 */ /* 0x000fe40000000f00 */
[----:B------:R-:W-:Y:S01]  /*0860*/  @!P1 MOV R15, R123 ;  /* 0x0000007b000f9202 */ /* 0x000fe20000000f00 */
[----:B--2---:R-:W-:Y:S01]  /*0870*/  @!P1 IMAD R24, R27, R12, RZ ;  /* 0x0000000c1b189224 */ /* 0x004fe200078e02ff */
[----:B------:R-:W2:Y:S01]  /*0880*/  @!P1 LDC.64 R20, c[0x0][0x3a0] ;  /* 0x0000e800ff149b82 */ /* 0x000ea20000000a00 */
[----:B0-----:R-:W-:Y:S02]  /*0890*/  @!P4 IADD3 R2, P6, PT, R7, R2, RZ ;  /* 0x000000020702c210 */ /* 0x001fe40007fde0ff */
[C---:B------:R-:W-:Y:S01]  /*08a0*/  @!P1 IMAD R17, R25.reuse, R13, R24 ;  /* 0x0000000d19119224 */ /* 0x040fe200078e0218 */
[----:B------:R-:W-:Y:S01]  /*08b0*/  @!P4 IADD3.X R5, PT, PT, R16, R5, RZ, P5, !PT ;  /* 0x000000051005c210 */ /* 0x000fe20002ffe4ff */
[----:B------:R-:W-:Y:S01]  /*08c0*/  @!P1 IMAD.WIDE.U32 R12, R25, R12, R14 ;  /* 0x0000000c190c9225 */ /* 0x000fe200078e000e */
[----:B------:R-:W-:-:S02]  /*08d0*/  @!P0 IADD3 R15, PT, PT, R11, R29, RZ ;  /* 0x0000001d0b0f8210 */ /* 0x000fc40007ffe0ff */
[----:B------:R-:W0:Y:S01]  /*08e0*/  @!P1 LDC.64 R18, c[0x0][0x398] ;  /* 0x0000e600ff129b82 */ /* 0x000e220000000a00 */
[----:B------:R-:W-:Y:S01]  /*08f0*/  @!P0 SHF.L.U32 R11, R10, 0x2, RZ ;  /* 0x000000020a0b8819 */ /* 0x000fe200000006ff */
[----:B------:R-:W5:Y:S01]  /*0900*/  @!P4 LDG.E.64 R84, desc[UR8][R4.64] ;  /* 0x000000080454c981 */ /* 0x000f62000c1e1b00 */
[----:B------:R-:W-:Y:S02]  /*0910*/  @!P4 IADD3.X R3, PT, PT, R16, R3, RZ, P6, !PT ;  /* 0x000000031003c210 */ /* 0x000fe400037fe4ff */
[C---:B---3--:R-:W-:Y:S02]  /*0920*/  @!P0 IADD3 R22, P5, PT, R11.reuse, R22, RZ ;  /* 0x000000160b168210 */ /* 0x048fe40007fbe0ff */
[----:B------:R-:W-:Y:S01]  /*0930*/  @!P0 SHF.L.U64.HI R10, R10, 0x2, R15 ;  /* 0x000000020a0a8819 */ /* 0x000fe2000001020f */
[----:B------:R-:W3:Y:S01]  /*0940*/  @!P2 LDC.64 R6, c[0x0][0x3f8] ;  /* 0x0000fe00ff06ab82 */ /* 0x000ee20000000a00 */
[----:B-1----:R-:W-:Y:S01]  /*0950*/  @!P0 IADD3 R8, P6, PT, R11, R8, RZ ;  /* 0x000000080b088210 */ /* 0x002fe20007fde0ff */
[----:B------:R1:W5:Y:S01]  /*0960*/  @!P4 LDG.E.64 R82, desc[UR8][R2.64] ;  /* 0x000000080252c981 */ /* 0x000362000c1e1b00 */
[----:B------:R-:W-:-:S02]  /*0970*/  @!P1 SHF.L.U32 R11, R12, 0x2, RZ ;  /* 0x000000020c0b9819 */ /* 0x000fc400000006ff */
[C---:B------:R-:W-:Y:S02]  /*0980*/  @!P0 IADD3.X R23, PT, PT, R10.reuse, R23, RZ, P5, !PT ;  /* 0x000000170a178210 */ /* 0x040fe40002ffe4ff */
[----:B------:R-:W-:Y:S01]  /*0990*/  @!P0 IADD3.X R9, PT, PT, R10, R9, RZ, P6, !PT ;  /* 0x000000090a098210 */ /* 0x000fe200037fe4ff */
[----:B------:R-:W4:Y:S01]  /*09a0*/  @!P2 LDC.64 R30, c[0x0][0x3a0] ;  /* 0x0000e800ff1eab82 */ /* 0x000f220000000a00 */
[----:B------:R-:W-:Y:S02]  /*09b0*/  @!P1 IADD3 R13, PT, PT, R13, R17, RZ ;  /* 0x000000110d0d9210 */ /* 0x000fe40007ffe0ff */
[C---:B--2---:R-:W-:Y:S02]  /*09c0*/  @!P1 IADD3 R20, P5, PT, R11.reuse, R20, RZ ;  /* 0x000000140b149210 */ /* 0x044fe40007fbe0ff */
[----:B------:R-:W-:Y:S02]  /*09d0*/  @!P1 SHF.L.U64.HI R12, R12, 0x2, R13 ;  /* 0x000000020c0c9819 */ /* 0x000fe4000001020d */
[----:B------:R-:W-:Y:S01]  /*09e0*/  @!P2 MOV R14, R120 ;  /* 0x00000078000ea202 */ /* 0x000fe20000000f00 */
[----:B------:R-:W2:Y:S01]  /*09f0*/  @!P2 LDC.64 R16, c[0x0][0x398] ;  /* 0x0000e600ff10ab82 */ /* 0x000ea20000000a00 */
[----:B0-----:R-:W-:-:S02]  /*0a00*/  @!P1 IADD3 R18, P6, PT, R11, R18, RZ ;  /* 0x000000120b129210 */ /* 0x001fc40007fde0ff */
[----:B------:R-:W-:Y:S02]  /*0a10*/  @!P1 IADD3.X R21, PT, PT, R12, R21, RZ, P5, !PT ;  /* 0x000000150c159210 */ /* 0x000fe40002ffe4ff */
[----:B------:R-:W-:Y:S02]  /*0a20*/  ISETP.GE.U32.AND P5, PT, R114, UR12, PT ;  /* 0x0000000c72007c0c */ /* 0x000fe4000bfa6070 */
[----:B------:R-:W-:Y:S01]  /*0a30*/  @!P1 IADD3.X R19, PT, PT, R12, R19, RZ, P6, !PT ;  /* 0x000000130c139210 */ /* 0x000fe200037fe4ff */
[----:B------:R-:W0:Y:S01]  /*0a40*/  @!P3 LDC.64 R10, c[0x0][0x3f8] ;  /* 0x0000fe00ff0abb82 */ /* 0x000e220000000a00 */
[----:B---3--:R-:W-:Y:S01]  /*0a50*/  @!P2 IMAD R13, R97, R6, RZ ;  /* 0x00000006610da224 */ /* 0x008fe200078e02ff */
[----:B------:R-:W-:Y:S02]  /*0a60*/  ISETP.GE.AND.EX P5, PT, R95, UR13, PT, P5 ;  /* 0x0000000d5f007c0c */ /* 0x000fe4000bfa6350 */
[----:B------:R-:W-:Y:S01]  /*0a70*/  @!P2 MOV R15, R123 ;  /* 0x0000007b000fa202 */ /* 0x000fe20000000f00 */
[----:B------:R-:W-:-:S03]  /*0a80*/  @!P2 IMAD R7, R116, R7, R13 ;  /* 0x000000077407a224 */ /* 0x000fc600078e020d */
[----:B------:R-:W3:Y:S01]  /*0a90*/  @!P3 LDC.64 R12, c[0x0][0x3a0] ;  /* 0x0000e800ff0cbb82 */ /* 0x000ee20000000a00 */
[----:B------:R-:W-:Y:S01]  /*0aa0*/  @!P2 IMAD.WIDE.U32 R14, R116, R6, R14 ;  /* 0x00000006740ea225 */ /* 0x000fe200078e000e */
[----:B-1----:R-:W-:Y:S02]  /*0ab0*/  @!P3 MOV R2, R120 ;  /* 0x000000780002b202 */ /* 0x002fe40000000f00 */
[----:B------:R-:W-:-:S04]  /*0ac0*/  @!P3 MOV R3, R123 ;  /* 0x0000007b0003b202 */ /* 0x000fc80000000f00 */
[----:B------:R-:W1:Y:S01]  /*0ad0*/  @!P3 LDC.64 R24, c[0x0][0x398] ;  /* 0x0000e600ff18bb82 */ /* 0x000e620000000a00 */
[----:B------:R-:W-:Y:S02]  /*0ae0*/  @!P2 IADD3 R15, PT, PT, R15, R7, RZ ;  /* 0x000000070f0fa210 */ /* 0x000fe40007ffe0ff */
[----:B------:R-:W-:Y:S01]  /*0af0*/  @!P2 SHF.L.U32 R27, R14, 0x2, RZ ;  /* 0x000000020e1ba819 */ /* 0x000fe200000006ff */
[----:B0-----:R-:W-:-:S04]  /*0b00*/  @!P3 IMAD R28, R96, R10, RZ ;  /* 0x0000000a601cb224 */ /* 0x001fc800078e02ff */
[----:B------:R-:W0:Y:S01]  /*0b10*/  @!P5 LDC.64 R6, c[0x0][0x3f8] ;  /* 0x0000fe00ff06db82 */ /* 0x000e220000000a00 */
[----:B------:R-:W-:Y:S01]  /*0b20*/  @!P2 SHF.L.U64.HI R26, R14, 0x2, R15 ;  /* 0x000000020e1aa819 */ /* 0x000fe2000001020f */
[----:B------:R-:W-:Y:S01]  /*0b30*/  @!P3 IMAD R29, R115, R11, R28 ;  /* 0x0000000b731db224 */ /* 0x000fe200078e021c */
[----:B----4-:R-:W-:Y:S01]  /*0b40*/  @!P2 IADD3 R14, P6, PT, R27, R30, RZ ;  /* 0x0000001e1b0ea210 */ /* 0x010fe20007fde0ff */
[----:B------:R-:W-:Y:S01]  /*0b50*/  @!P3 IMAD.WIDE.U32 R10, R115, R10, R2 ;  /* 0x0000000a730ab225 */ /* 0x000fe200078e0002 */
[----:B------:R-:W-:Y:S02]  /*0b60*/  ISETP.GE.U32.AND P4, PT, R113, UR12, PT ;  /* 0x0000000c71007c0c */ /* 0x000fe4000bf86070 */
[----:B------:R-:W-:Y:S02]  /*0b70*/  @!P2 IADD3.X R15, PT, PT, R26, R31, RZ, P6, !PT ;  /* 0x0000001f1a0fa210 */ /* 0x000fe400037fe4ff */
[----:B------:R-:W-:Y:S02]  /*0b80*/  CS2R R4, SRZ ;  /* 0x0000000000047805 */ /* 0x000fe4000001ff00 */
[----:B--2---:R-:W-:Y:S01]  /*0b90*/  @!P2 IADD3 R16, P6, PT, R27, R16, RZ ;  /* 0x000000101b10a210 */ /* 0x004fe20007fde0ff */
[----:B------:R-:W2:Y:S01]  /*0ba0*/  @!P5 LDC.64 R36, c[0x0][0x398] ;  /* 0x0000e600ff24db82 */ /* 0x000ea20000000a00 */
[----:B------:R-:W-:Y:S01]  /*0bb0*/  @!P3 IADD3 R3, PT, PT, R11, R29, RZ ;  /* 0x0000001d0b03b210 */ /* 0x000fe20007ffe0ff */
[----:B------:R-:W5:Y:S01]  /*0bc0*/  @!P2 LDG.E.64 R80, desc[UR8][R14.64] ;  /* 0x000000080e50a981 */ /* 0x000f62000c1e1b00 */
[----:B------:R-:W-:-:S02]  /*0bd0*/  ISETP.GE.AND.EX P4, PT, R94, UR13, PT, P4 ;  /* 0x0000000d5e007c0c */ /* 0x000fc4000bf86340 */
[----:B------:R-:W-:Y:S01]  /*0be0*/  @!P3 SHF.L.U32 R11, R10, 0x2, RZ ;  /* 0x000000020a0bb819 */ /* 0x000fe200000006ff */
[----:B------:R4:W5:Y:S01]  /*0bf0*/  @!P0 LDG.E.64 R4, desc[UR8][R8.64] ;  /* 0x0000000808048981 */ /* 0x000962000c1e1b00 */
[----:B------:R-:W-:Y:S02]  /*0c00*/  @!P2 IADD3.X R17, PT, PT, R26, R17, RZ, P6, !PT ;  /* 0x000000111a11a210 */ /* 0x000fe400037fe4ff */
[----:B------:R-:W-:Y:S02]  /*0c10*/  @!P3 SHF.L.U64.HI R2, R10, 0x2, R3 ;  /* 0x000000020a02b819 */ /* 0x000fe40000010203 */
[C---:B---3--:R-:W-:Y:S01]  /*0c20*/  @!P3 IADD3 R12, P6, PT, R11.reuse, R12, RZ ;  /* 0x0000000c0b0cb210 */ /* 0x048fe20007fde0ff */
[----:B------:R-:W5:Y:S03]  /*0c30*/  @!P2 LDG.E.64 R78, desc[UR8][R16.64] ;  /* 0x00000008104ea981 */ /* 0x000f66000c1e1b00 */
[----:B------:R-:W-:Y:S01]  /*0c40*/  @!P3 IADD3.X R13, PT, PT, R2, R13, RZ, P6, !PT ;  /* 0x0000000d020db210 */ /* 0x000fe200037fe4ff */
[----:B------:R-:W3:Y:S01]  /*0c50*/  @!P4 LDC.64 R28, c[0x0][0x3f8] ;  /* 0x0000fe00ff1ccb82 */ /* 0x000ee20000000a00 */
[----:B-1----:R-:W-:Y:S01]  /*0c60*/  @!P3 IADD3 R10, P6, PT, R11, R24, RZ ;  /* 0x000000180b0ab210 */ /* 0x002fe20007fde0ff */
[----:B0-----:R-:W-:Y:S01]  /*0c70*/  @!P5 IMAD R3, R95, R6, RZ ;  /* 0x000000065f03d224 */ /* 0x001fe200078e02ff */
[----:B------:R-:W-:-:S02]  /*0c80*/  @!P5 MOV R24, R120 ;  /* 0x000000780018d202 */ /* 0x000fc40000000f00 */
[----:B----4-:R-:W-:Y:S02]  /*0c90*/  CS2R R8, SRZ ;  /* 0x0000000000087805 */ /* 0x010fe4000001ff00 */
[----:B------:R-:W-:Y:S01]  /*0ca0*/  @!P3 IADD3.X R11, PT, PT, R2, R25, RZ, P6, !PT ;  /* 0x00000019020bb210 */ /* 0x000fe200037fe4ff */
[----:B------:R-:W5:Y:S01]  /*0cb0*/  @!P3 LDG.E.64 R76, desc[UR8][R12.64] ;  /* 0x000000080c4cb981 */ /* 0x000f62000c1e1b00 */
[----:B------:R-:W-:Y:S01]  /*0cc0*/  @!P5 MOV R25, R123 ;  /* 0x0000007b0019d202 */ /* 0x000fe20000000f00 */
[C---:B------:R-:W-:Y:S01]  /*0cd0*/  @!P5 IMAD R27, R114.reuse, R7, R3 ;  /* 0x00000007721bd224 */ /* 0x040fe200078e0203 */
[----:B------:R-:W-:Y:S01]  /*0ce0*/  MOV R3, RZ ;  /* 0x000000ff00037202 */ /* 0x000fe20000000f00 */
[----:B------:R0:W5:Y:S01]  /*0cf0*/  @!P1 LDG.E.64 R8, desc[UR8][R18.64] ;  /* 0x0000000812089981 */ /* 0x000162000c1e1b00 */
[----:B------:R-:W-:Y:S01]  /*0d00*/  MOV R2, RZ ;  /* 0x000000ff00027202 */ /* 0x000fe20000000f00 */
[----:B------:R-:W-:Y:S01]  /*0d10*/  @!P5 IMAD.WIDE.U32 R6, R114, R6, R24 ;  /* 0x000000067206d225 */ /* 0x000fe200078e0018 */
[----:B------:R-:W1:Y:S08]  /*0d20*/  @!P4 LDC.64 R32, c[0x0][0x3a0] ;  /* 0x0000e800ff20cb82 */ /* 0x000e700000000a00 */
[----:B------:R-:W4:Y:S01]  /*0d30*/  @!P4 LDC.64 R34, c[0x0][0x398] ;  /* 0x0000e600ff22cb82 */ /* 0x000f220000000a00 */
[----:B------:R-:W-:Y:S01]  /*0d40*/  @!P5 IADD3 R7, PT, PT, R7, R27, RZ ;  /* 0x0000001b0707d210 */ /* 0x000fe20007ffe0ff */
[----:B------:R-:W5:Y:S01]  /*0d50*/  @!P0 LDG.E.64 R2, desc[UR8][R22.64] ;  /* 0x0000000816028981 */ /* 0x000f62000c1e1b00 */
[----:B------:R-:W-:-:S02]  /*0d60*/  ISETP.GE.U32.AND P0, PT, R112, UR12, PT ;  /* 0x0000000c70007c0c */ /* 0x000fc4000bf06070 */
[----:B------:R-:W-:Y:S01]  /*0d70*/  @!P5 SHF.L.U32 R31, R6, 0x2, RZ ;  /* 0x00000002061fd819 */ /* 0x000fe200000006ff */
[----:B---3--:R-:W-:Y:S01]  /*0d80*/  @!P4 IMAD R26, R94, R28, RZ ;  /* 0x0000001c5e1ac224 */ /* 0x008fe200078e02ff */
[----:B------:R-:W-:Y:S02]  /*0d90*/  @!P5 SHF.L.U64.HI R30, R6, 0x2, R7 ;  /* 0x00000002061ed819 */ /* 0x000fe40000010207 */
[----:B------:R-:W-:Y:S02]  /*0da0*/  CS2R R6, SRZ ;  /* 0x0000000000067805 */ /* 0x000fe4000001ff00 */
[----:B------:R-:W-:Y:S01]  /*0db0*/  ISETP.GE.AND.EX P0, PT, R93, UR13, PT, P0 ;  /* 0x0000000d5d007c0c */ /* 0x000fe2000bf06300 */
[----:B------:R-:W3:Y:S01]  /*0dc0*/  @!P5 LDC.64 R24, c[0x0][0x3a0] ;  /* 0x0000e800ff18db82 */ /* 0x000ee20000000a00 */
[----:B------:R-:W-:Y:S01]  /*0dd0*/  ISETP.GE.U32.AND P2, PT, R110, UR12, PT ;  /* 0x0000000c6e007c0c */ /* 0x000fe2000bf46070 */
[----:B------:R-:W5:Y:S04]  /*0de0*/  @!P3 LDG.E.64 R74, desc[UR8][R10.64] ;  /* 0x000000080a4ab981 */ /* 0x000f68000c1e1b00 */
[----:B------:R2:W5:Y:S01]  /*0df0*/  @!P1 LDG.E.64 R6, desc[UR8][R20.64] ;  /* 0x0000000814069981 */ /* 0x000562000c1e1b00 */
[----:B------:R-:W-:Y:S01]  /*0e00*/  ISETP.GE.U32.AND P1, PT, R111, UR12, PT ;  /* 0x0000000c6f007c0c */ /* 0x000fe2000bf26070 */
[----:B------:R-:W-:-:S03]  /*0e10*/  @!P4 IMAD R39, R113, R29, R26 ;  /* 0x0000001d7127c224 */ /* 0x000fc600078e021a */
[----:B------:R-:W-:Y:S01]  /*0e20*/  ISETP.GE.AND.EX P1, PT, R92, UR13, PT, P1 ;  /* 0x0000000d5c007c0c */ /* 0x000fe2000bf26310 */
[----:B------:R-:W1:Y:S01]  /*0e30*/  @!P0 LDC.64 R26, c[0x0][0x3f8] ;  /* 0x0000fe00ff1a8b82 */ /* 0x000e620000000a00 */
[----:B0-----:R-:W-:Y:S02]  /*0e40*/  @!P4 MOV R18, R120 ;  /* 0x000000780012c202 */ /* 0x001fe40000000f00 */
[----:B------:R-:W-:-:S09]  /*0e50*/  @!P4 MOV R19, R123 ;  /* 0x0000007b0013c202 */ /* 0x000fd20000000f00 */
[----:B--2---:R-:W0:Y:S01]  /*0e60*/  @!P1 LDC.64 R20, c[0x0][0x3f8] ;  /* 0x0000fe00ff149b82 */ /* 0x004e220000000a00 */
[----:B------:R-:W-:Y:S01]  /*0e70*/  @!P4 IMAD.WIDE.U32 R28, R113, R28, R18 ;  /* 0x0000001c711cc225 */ /* 0x000fe200078e0012 */
[----:B---3--:R-:W-:-:S04]  /*0e80*/  @!P5 IADD3 R24, P6, PT, R31, R24, RZ ;  /* 0x000000181f18d210 */ /* 0x008fc80007fde0ff */
[----:B------:R-:W-:Y:S02]  /*0e90*/  @!P4 IADD3 R23, PT, PT, R29, R39, RZ ;  /* 0x000000271d17c210 */ /* 0x000fe40007ffe0ff */
[C---:B------:R-:W-:Y:S02]  /*0ea0*/  @!P4 SHF.L.U32 R19, R28.reuse, 0x2, RZ ;  /* 0x000000021c13c819 */ /* 0x040fe400000006ff */
[----:B------:R-:W-:Y:S01]  /*0eb0*/  @!P0 MOV R14, R120 ;  /* 0x00000078000e8202 */ /* 0x000fe20000000f00 */
[-C--:B-1----:R-:W-:Y:S01]  /*0ec0*/  @!P0 IMAD R18, R93, R26.reuse, RZ ;  /* 0x0000001a5d128224 */ /* 0x082fe200078e02ff */
[----:B------:R-:W-:Y:S02]  /*0ed0*/  @!P0 MOV R15, R123 ;  /* 0x0000007b000f8202 */ /* 0x000fe40000000f00 */
[----:B------:R-:W-:Y:S02]  /*0ee0*/  @!P4 SHF.L.U64.HI R28, R28, 0x2, R23 ;  /* 0x000000021c1cc819 */ /* 0x000fe40000010217 */
[----:B------:R-:W1:Y:S01]  /*0ef0*/  @!P0 LDC.64 R22, c[0x0][0x3a0] ;  /* 0x0000e800ff168b82 */ /* 0x000e620000000a00 */
[----:B------:R-:W-:Y:S01]  /*0f00*/  ISETP.GE.AND.EX P2, PT, R91, UR13, PT, P2 ;  /* 0x0000000d5b007c0c */ /* 0x000fe2000bf46320 */
[----:B------:R-:W-:Y:S01]  /*0f10*/  @!P0 IMAD R17, R112, R27, R18 ;  /* 0x0000001b70118224 */ /* 0x000fe200078e0212 */
[----:B------:R-:W-:Y:S01]  /*0f20*/  @!P5 IADD3.X R25, PT, PT, R30, R25, RZ, P6, !PT ;  /* 0x000000191e19d210 */ /* 0x000fe200037fe4ff */
[----:B------:R-:W-:Y:S01]  /*0f30*/  @!P0 IMAD.WIDE.U32 R26, R112, R26, R14 ;  /* 0x0000001a701a8225 */ /* 0x000fe200078e000e */
[----:B------:R-:W-:-:S03]  /*0f40*/  @!P5 IADD3 R36, P6, PT, R31, R36, RZ ;  /* 0x000000241f24d210 */ /* 0x000fc60007fde0ff */
[----:B------:R-:W2:Y:S01]  /*0f50*/  @!P0 LDC.64 R14, c[0x0][0x398] ;  /* 0x0000e600ff0e8b82 */ /* 0x000ea20000000a00 */
[----:B------:R-:W-:Y:S01]  /*0f60*/  @!P5 IADD3.X R37, PT, PT, R30, R37, RZ, P6, !PT ;  /* 0x000000251e25d210 */ /* 0x000fe200037fe4ff */
[----:B0-----:R-:W-:Y:S01]  /*0f70*/  @!P1 IMAD R16, R92, R20, RZ ;  /* 0x000000145c109224 */ /* 0x001fe200078e02ff */
[----:B------:R-:W-:Y:S02]  /*0f80*/  @!P4 IADD3 R32, P6, PT, R19, R32, RZ ;  /* 0x000000201320c210 */ /* 0x000fe40007fde0ff */
[----:B------:R-:W-:Y:S02]  /*0f90*/  CS2R R10, SRZ ;  /* 0x00000000000a7805 */ /* 0x000fe4000001ff00 */
[----:B------:R-:W-:Y:S01]  /*0fa0*/  @!P0 IADD3 R17, PT, PT, R27, R17, RZ ;  /* 0x000000111b118210 */ /* 0x000fe20007ffe0ff */
[----:B------:R-:W-:Y:S01]  /*0fb0*/  @!P1 IMAD R21, R111, R21, R16 ;  /* 0x000000156f159224 */ /* 0x000fe200078e0210 */
[----:B------:R-:W-:Y:S01]  /*0fc0*/  @!P0 SHF.L.U32 R27, R26, 0x2, RZ ;  /* 0x000000021a1b8819 */ /* 0x000fe200000006ff */
[----:B------:R-:W0:Y:S01]  /*0fd0*/  @!P1 LDC.64 R30, c[0x0][0x3a0] ;  /* 0x0000e800ff1e9b82 */ /* 0x000e220000000a00 */
[----:B------:R-:W-:Y:S01]  /*0fe0*/  @!P4 IADD3.X R33, PT, PT, R28, R33, RZ, P6, !PT ;  /* 0x000000211c21c210 */ /* 0x000fe200037fe4ff */
[----:B------:R3:W5:Y:S01]  /*0ff0*/  @!P5 LDG.E.64 R72, desc[UR8][R24.64] ;  /* 0x000000081848d981 */ /* 0x000762000c1e1b00 */
[----:B------:R-:W-:-:S02]  /*1000*/  @!P0 SHF.L.U64.HI R26, R26, 0x2, R17 ;  /* 0x000000021a1a8819 */ /* 0x000fc40000010211 */
[----:B------:R-:W-:Y:S01]  /*1010*/  ISETP.GE.U32.AND P3, PT, R109, UR12, PT ;  /* 0x0000000c6d007c0c */ /* 0x000fe2000bf66070 */
[----:B------:R3:W5:Y:S01]  /*1020*/  @!P5 LDG.E.64 R10, desc[UR8][R36.64] ;  /* 0x00000008240ad981 */ /* 0x000762000c1e1b00 */
[----:B----4-:R-:W-:Y:S01]  /*1030*/  @!P4 IADD3 R34, P6, PT, R19, R34, RZ ;  /* 0x000000221322c210 */ /* 0x010fe20007fde0ff */
[----:B------:R-:W4:Y:S01]  /*1040*/  @!P2 LDC.64 R46, c[0x0][0x3a0] ;  /* 0x0000e800ff2eab82 */ /* 0x000f220000000a00 */
[----:B------:R-:W-:Y:S02]  /*1050*/  @!P1 MOV R16, R120 ;  /* 0x0000007800109202 */ /* 0x000fe40000000f00 */
[----:B------:R-:W-:Y:S02]  /*1060*/  @!P1 MOV R17, R123 ;  /* 0x0000007b00119202 */ /* 0x000fe40000000f00 */
[----:B------:R-:W-:-:S03]  /*1070*/  ISETP.GE.AND.EX P3, PT, R90, UR13, PT, P3 ;  /* 0x0000000d5a007c0c */ /* 0x000fc6000bf66330 */
[----:B------:R-:W3:Y:S01]  /*1080*/  @!P2 LDC.64 R18, c[0x0][0x3f8] ;  /* 0x0000fe00ff12ab82 */ /* 0x000ee20000000a00 */
[----:B------:R-:W-:Y:S01]  /*1090*/  @!P1 IMAD.WIDE.U32 R16, R111, R20, R16 ;  /* 0x000000146f109225 */ /* 0x000fe200078e0010 */
[----:B------:R-:W-:Y:S02]  /*10a0*/  @!P4 IADD3.X R35, PT, PT, R28, R35, RZ, P6, !PT ;  /* 0x000000231c23c210 */ /* 0x000fe400037fe4ff */
[----:B-1----:R-:W-:Y:S02]  /*10b0*/  @!P0 IADD3 R22, P6, PT, R27, R22, RZ ;  /* 0x000000161b168210 */ /* 0x002fe40007fde0ff */
[----:B------:R-:W-:Y:S02]  /*10c0*/  @!P1 IADD3 R17, PT, PT, R17, R21, RZ ;  /* 0x0000001511119210 */ /* 0x000fe40007ffe0ff */
[----:B------:R-:W-:Y:S01]  /*10d0*/  @!P0 IADD3.X R23, PT, PT, R26, R23, RZ, P6, !PT ;  /* 0x000000171a178210 */ /* 0x000fe200037fe4ff */
[----:B------:R-:W1:Y:S01]  /*10e0*/  @!P2 LDC.64 R28, c[0x0][0x398] ;  /* 0x0000e600ff1cab82 */ /* 0x000e620000000a00 */
[----:B------:R-:W-:-:S02]  /*10f0*/  @!P1 SHF.L.U32 R39, R16, 0x2, RZ ;  /* 0x0000000210279819 */ /* 0x000fc400000006ff */
[----:B------:R-:W-:Y:S02]  /*1100*/  @!P1 SHF.L.U64.HI R38, R16, 0x2, R17 ;  /* 0x0000000210269819 */ /* 0x000fe40000010211 */
[----:B--2---:R-:W-:-:S03]  /*1110*/  @!P0 IADD3 R20, P6, PT, R27, R14, RZ ;  /* 0x0000000e1b148210 */ /* 0x004fc60007fde0ff */
[----:B------:R-:W2:Y:S01]  /*1120*/  @!P3 LDC.64 R16, c[0x0][0x3f8] ;  /* 0x0000fe00ff10bb82 */ /* 0x000ea20000000a00 */
[----:B------:R-:W-:Y:S02]  /*1130*/  @!P0 IADD3.X R21, PT, PT, R26, R15, RZ, P6, !PT ;  /* 0x0000000f1a158210 */ /* 0x000fe400037fe4ff */
[----:B------:R-:W-:-:S05]  /*1140*/  ISETP.GE.U32.AND P5, PT, R108, UR12, PT ;  /* 0x0000000c6c007c0c */ /* 0x000fca000bfa6070 */
[----:B------:R-:W4:Y:S01]  /*1150*/  @!P1 LDC.64 R26, c[0x0][0x398] ;  /* 0x0000e600ff1a9b82 */ /* 0x000f220000000a00 */
[----:B------:R-:W-:Y:S01]  /*1160*/  ISETP.GE.AND.EX P5, PT, R89, UR13, PT, P5 ;  /* 0x0000000d59007c0c */ /* 0x000fe2000bfa6350 */
[----:B---3--:R-:W-:Y:S01]  /*1170*/  @!P2 IMAD R14, R91, R18, RZ ;  /* 0x000000125b0ea224 */ /* 0x008fe200078e02ff */
[----:B------:R-:W-:Y:S02]  /*1180*/  @!P2 MOV R24, R120 ;  /* 0x000000780018a202 */ /* 0x000fe40000000f00 */
[----:B------:R-:W-:Y:S01]  /*1190*/  @!P2 MOV R25, R123 ;  /* 0x0000007b0019a202 */ /* 0x000fe20000000f00 */
[C---:B------:R-:W-:Y:S02]  /*11a0*/  @!P2 IMAD R45, R110.reuse, R19, R14 ;  /* 0x000000136e2da224 */ /* 0x040fe400078e020e */
[----:B------:R-:W3:Y:S01]  /*11b0*/  @!P3 LDC.64 R40, c[0x0][0x3a0] ;  /* 0x0000e800ff28bb82 */ /* 0x000ee20000000a00 */
[----:B------:R-:W-:Y:S01]  /*11c0*/  @!P2 IMAD.WIDE.U32 R18, R110, R18, R24 ;  /* 0x000000126e12a225 */ /* 0x000fe200078e0018 */
[----:B------:R-:W-:-:S02]  /*11d0*/  CS2R R12, SRZ ;  /* 0x00000000000c7805 */ /* 0x000fc4000001ff00 */
[----:B------:R-:W-:Y:S02]  /*11e0*/  CS2R R14, SRZ ;  /* 0x00000000000e7805 */ /* 0x000fe4000001ff00 */
[----:B------:R-:W-:Y:S02]  /*11f0*/  @!P2 IADD3 R19, PT, PT, R19, R45, RZ ;  /* 0x0000002d1313a210 */ /* 0x000fe40007ffe0ff */
[----:B------:R-:W3:Y:S01]  /*1200*/  @!P3 LDC.64 R42, c[0x0][0x398] ;  /* 0x0000e600ff2abb82 */ /* 0x000ee20000000a00 */
[----:B------:R1:W5:Y:S01]  /*1210*/  @!P4 LDG.E.64 R12, desc[UR8][R32.64] ;  /* 0x00000008200cc981 */ /* 0x000362000c1e1b00 */
[----:B------:R-:W-:Y:S01]  /*1220*/  @!P2 SHF.L.U32 R37, R18, 0x2, RZ ;  /* 0x000000021225a819 */ /* 0x000fe200000006ff */
[----:B--2---:R-:W-:Y:S01]  /*1230*/  @!P3 IMAD R44, R90, R16, RZ ;  /* 0x000000105a2cb224 */ /* 0x004fe200078e02ff */
[----:B------:R-:W-:Y:S01]  /*1240*/  @!P2 SHF.L.U64.HI R36, R18, 0x2, R19 ;  /* 0x000000021224a819 */ /* 0x000fe20000010213 */
[----:B------:R2:W5:Y:S03]  /*1250*/  @!P4 LDG.E.64 R14, desc[UR8][R34.64] ;  /* 0x00000008220ec981 */ /* 0x000566000c1e1b00 */
[----:B------:R-:W2:Y:S01]  /*1260*/  @!P5 LDC.64 R24, c[0x0][0x3f8] ;  /* 0x0000fe00ff18db82 */ /* 0x000ea20000000a00 */
[----:B0-----:R-:W-:-:S02]  /*1270*/  @!P1 IADD3 R30, P4, PT, R39, R30, RZ ;  /* 0x0000001e271e9210 */ /* 0x001fc40007f9e0ff */
[----:B------:R-:W-:Y:S02]  /*1280*/  @!P3 MOV R18, R120 ;  /* 0x000000780012b202 */ /* 0x000fe40000000f00 */
[----:B------:R-:W-:Y:S01]  /*1290*/  @!P3 MOV R19, R123 ;  /* 0x0000007b0013b202 */ /* 0x000fe20000000f00 */
[----:B-1----:R-:W-:Y:S01]  /*12a0*/  @!P3 IMAD R33, R109, R17, R44 ;  /* 0x000000116d21b224 */ /* 0x002fe200078e022c */
[C---:B------:R-:W-:Y:S02]  /*12b0*/  @!P1 IADD3.X R31, PT, PT, R38.reuse, R31, RZ, P4, !PT ;  /* 0x0000001f261f9210 */ /* 0x040fe400027fe4ff */
[----:B----4-:R-:W-:Y:S01]  /*12c0*/  @!P1 IADD3 R26, P6, PT, R39, R26, RZ ;  /* 0x0000001a271a9210 */ /* 0x010fe20007fde0ff */
[----:B------:R-:W-:Y:S01]  /*12d0*/  @!P3 IMAD.WIDE.U32 R16, R109, R16, R18 ;  /* 0x000000106d10b225 */ /* 0x000fe200078e0012 */
[----:B------:R-:W-:Y:S02]  /*12e0*/  @!P2 IADD3 R46, P4, PT, R37, R46, RZ ;  /* 0x0000002e252ea210 */ /* 0x000fe40007f9e0ff */
[----:B------:R-:W-:-:S02]  /*12f0*/  @!P1 IADD3.X R27, PT, PT, R38, R27, RZ, P6, !PT ;  /* 0x0000001b261b9210 */ /* 0x000fc400037fe4ff */
[----:B------:R-:W-:Y:S02]  /*1300*/  @!P2 IADD3.X R47, PT, PT, R36, R47, RZ, P4, !PT ;  /* 0x0000002f242fa210 */ /* 0x000fe400027fe4ff */
[----:B------:R-:W-:Y:S02]  /*1310*/  @!P2 IADD3 R28, P6, PT, R37, R28, RZ ;  /* 0x0000001c251ca210 */ /* 0x000fe40007fde0ff */
[----:B------:R-:W-:Y:S02]  /*1320*/  @!P3 IADD3 R19, PT, PT, R17, R33, RZ ;  /* 0x000000211113b210 */ /* 0x000fe40007ffe0ff */
[----:B------:R-:W-:Y:S02]  /*1330*/  ISETP.GE.U32.AND P4, PT, R107, UR12, PT ;  /* 0x0000000c6b007c0c */ /* 0x000fe4000bf86070 */
[----:B------:R-:W-:Y:S02]  /*1340*/  @!P3 SHF.L.U32 R17, R16, 0x2, RZ ;  /* 0x000000021011b819 */ /* 0x000fe400000006ff */
[----:B------:R-:W-:-:S02]  /*1350*/  @!P2 IADD3.X R29, PT, PT, R36, R29, RZ, P6, !PT ;  /* 0x0000001d241da210 */ /* 0x000fc400037fe4ff */
[----:B------:R-:W-:Y:S02]  /*1360*/  ISETP.GE.AND.EX P4, PT, R88, UR13, PT, P4 ;  /* 0x0000000d58007c0c */ /* 0x000fe4000bf86340 */
[----:B------:R-:W-:Y:S02]  /*1370*/  @!P3 SHF.L.U64.HI R16, R16, 0x2, R19 ;  /* 0x000000021010b819 */ /* 0x000fe40000010213 */
[----:B---3--:R-:W-:-:S04]  /*1380*/  @!P3 IADD3 R40, P6, PT, R17, R40, RZ ;  /* 0x000000281128b210 */ /* 0x008fc80007fde0ff */
[C---:B------:R-:W-:Y:S02]  /*1390*/  @!P3 IADD3.X R41, PT, PT, R16.reuse, R41, RZ, P6, !PT ;  /* 0x000000291029b210 */ /* 0x040fe400037fe4ff */
[----:B------:R-:W-:Y:S01]  /*13a0*/  @!P3 IADD3 R42, P6, PT, R17, R42, RZ ;  /* 0x0000002a112ab210 */ /* 0x000fe20007fde0ff */
[----:B--2---:R-:W-:Y:S01]  /*13b0*/  @!P5 IMAD R17, R89, R24, RZ ;  /* 0x000000185911d224 */ /* 0x004fe200078e02ff */
[----:B------:R-:W-:Y:S01]  /*13c0*/  CS2R R18, SRZ ;  /* 0x0000000000127805 */ /* 0x000fe2000001ff00 */
[----:B------:R-:W0:Y:S01]  /*13d0*/  @!P4 LDC.64 R38, c[0x0][0x3f8] ;  /* 0x0000fe00ff26cb82 */ /* 0x000e220000000a00 */
[----:B------:R-:W-:Y:S01]  /*13e0*/  @!P3 IADD3.X R43, PT, PT, R16, R43, RZ, P6, !PT ;  /* 0x0000002b102bb210 */ /* 0x000fe200037fe4ff */
[----:B------:R-:W-:Y:S01]  /*13f0*/  @!P5 IMAD R35, R108, R25, R17 ;  /* 0x000000196c23d224 */ /* 0x000fe200078e0211 */
[----:B------:R-:W-:Y:S02]  /*1400*/  CS2R R16, SRZ ;  /* 0x0000000000107805 */ /* 0x000fe4000001ff00 */
[----:B------:R1:W5:Y:S01]  /*1410*/  @!P0 LDG.E.64 R18, desc[UR8][R20.64] ;  /* 0x0000000814128981 */ /* 0x000362000c1e1b00 */
[----:B------:R-:W-:-:S02]  /*1420*/  @!P5 MOV R32, R120 ;  /* 0x000000780020d202 */ /* 0x000fc40000000f00 */
[----:B------:R-:W-:Y:S01]  /*1430*/  @!P5 MOV R33, R123 ;  /* 0x0000007b0021d202 */ /* 0x000fe20000000f00 */
[----:B------:R2:W5:Y:S01]  /*1440*/  @!P0 LDG.E.64 R16, desc[UR8][R22.64] ;  /* 0x0000000816108981 */ /* 0x000562000c1e1b00 */
[----:B------:R-:W-:Y:S01]  /*1450*/  ISETP.GE.U32.AND P0, PT, R106, UR12, PT ;  /* 0x0000000c6a007c0c */ /* 0x000fe2000bf06070 */
[----:B------:R-:W-:Y:S01]  /*1460*/  IMAD.WIDE R48, R102, 0x8, R48 ;  /* 0x0000000866307825 */ /* 0x000fe200078e0230 */
[----:B------:R-:W3:Y:S01]  /*1470*/  @!P4 LDC.64 R44, c[0x0][0x3a0] ;  /* 0x0000e800ff2ccb82 */ /* 0x000ee20000000a00 */
[----:B-1----:R-:W-:Y:S02]  /*1480*/  CS2R R20, SRZ ;  /* 0x0000000000147805 */ /* 0x002fe4000001ff00 */
[----:B------:R-:W-:Y:S01]  /*1490*/  @!P5 IMAD.WIDE.U32 R24, R108, R24, R32 ;  /* 0x000000186c18d225 */ /* 0x000fe200078e0020 */
[----:B------:R-:W-:Y:S01]  /*14a0*/  ISETP.GE.AND.EX P0, PT, R87, UR13, PT, P0 ;  /* 0x0000000d57007c0c */ /* 0x000fe2000bf06300 */
[----:B------:R-:W4:Y:S01]  /*14b0*/  LDG.E.64 R56, desc[UR8][R48.64] ;  /* 0x0000000830387981 */ /* 0x000f22000c1e1b00 */
[----:B--2---:R-:W-:-:S03]  /*14c0*/  CS2R R22, SRZ ;  /* 0x0000000000167805 */ /* 0x004fc6000001ff00 */
[----:B------:R1:W5:Y:S01]  /*14d0*/  @!P1 LDG.E.64 R20, desc[UR8][R30.64] ;  /* 0x000000081e149981 */ /* 0x000362000c1e1b00 */
[----:B------:R-:W-:Y:S02]  /*14e0*/  @!P5 IADD3 R25, PT, PT, R25, R35, RZ ;  /* 0x000000231919d210 */ /* 0x000fe40007ffe0ff */
[----:B------:R-:W2:Y:S01]  /*14f0*/  @!P5 LDC.64 R34, c[0x0][0x398] ;  /* 0x0000e600ff22db82 */ /* 0x000ea20000000a00 */
[----:B------:R0:W5:Y:S01]  /*1500*/  @!P1 LDG.E.64 R22, desc[UR8][R26.64] ;  /* 0x000000081a169981 */ /* 0x000162000c1e1b00 */
[----:B------:R-:W-:-:S06]  /*1510*/  ISETP.GE.U32.AND P1, PT, R105, UR12, PT ;  /* 0x0000000c69007c0c */ /* 0x000fcc000bf26070 */
[----:B-1----:R-:W1:Y:S01]  /*1520*/  @!P5 LDC.64 R30, c[0x0][0x3a0] ;  /* 0x0000e800ff1edb82 */ /* 0x002e620000000a00 */
[----:B------:R-:W-:Y:S01]  /*1530*/  ISETP.GE.AND.EX P1, PT, R86, UR13, PT, P1 ;  /* 0x0000000d56007c0c */ /* 0x000fe2000bf26310 */
[----:B0-----:R-:W-:Y:S01]  /*1540*/  @!P4 IMAD R36, R88, R38, RZ ;  /* 0x000000265824c224 */ /* 0x001fe200078e02ff */
[----:B------:R-:W-:Y:S02]  /*1550*/  CS2R R26, SRZ ;  /* 0x00000000001a7805 */ /* 0x000fe4000001ff00 */
[----:B------:R-:W-:-:S03]  /*1560*/  @!P5 SHF.L.U32 R53, R24, 0x2, RZ ;  /* 0x000000021835d819 */ /* 0x000fc600000006ff */
[----:B------:R-:W0:Y:S01]  /*1570*/  @!P0 LDC.64 R32, c[0x0][0x3f8] ;  /* 0x0000fe00ff208b82 */ /* 0x000e220000000a00 */
[----:B------:R-:W-:Y:S02]  /*1580*/  @!P5 SHF.L.U64.HI R54, R24, 0x2, R25 ;  /* 0x000000021836d819 */ /* 0x000fe40000010219 */
[----:B------:R-:W-:Y:S01]  /*1590*/  CS2R R24, SRZ ;  /* 0x0000000000187805 */ /* 0x000fe2000001ff00 */
[C---:B------:R-:W-:Y:S01]  /*15a0*/  @!P4 IMAD R55, R107.reuse, R39, R36 ;  /* 0x000000276b37c224 */ /* 0x040fe200078e0224 */
[----:B------:R3:W5:Y:S01]  /*15b0*/  @!P2 LDG.E.64 R26, desc[UR8][R28.64] ;  /* 0x000000081c1aa981 */ /* 0x000762000c1e1b00 */
[----:B------:R-:W-:Y:S02]  /*15c0*/  @!P4 MOV R50, R120 ;  /* 0x000000780032c202 */ /* 0x000fe40000000f00 */
[----:B------:R-:W-:Y:S01]  /*15d0*/  @!P4 MOV R51, R123 ;  /* 0x0000007b0033c202 */ /* 0x000fe20000000f00 */
[----:B------:R-:W0:Y:S01]  /*15e0*/  @!P4 LDC.64 R36, c[0x0][0x398] ;  /* 0x0000e600ff24cb82 */ /* 0x000e220000000a00 */
[----:B------:R1:W5:Y:S01]  /*15f0*/  @!P2 LDG.E.64 R24, desc[UR8][R46.64] ;  /* 0x000000082e18a981 */ /* 0x000362000c1e1b00 */
[----:B------:R-:W-:Y:S01]  /*1600*/  ISETP.GE.U32.AND P2, PT, R104, UR12, PT ;  /* 0x0000000c68007c0c */ /* 0x000fe2000bf46070 */
[----:B------:R-:W-:-:S05]  /*1610*/  @!P4 IMAD.WIDE.U32 R38, R107, R38, R50 ;  /* 0x000000266b26c225 */ /* 0x000fca00078e0032 */
[----:B---3--:R-:W3:Y:S01]  /*1620*/  @!P1 LDC.64 R28, c[0x0][0x3f8] ;  /* 0x0000fe00ff1c9b82 */ /* 0x008ee20000000a00 */
[C---:B-1----:R-:W-:Y:S02]  /*1630*/  @!P5 IADD3 R46, P6, PT, R53.reuse, R30, RZ ;  /* 0x0000001e352ed210 */ /* 0x042fe40007fde0ff */
[----:B------:R-:W-:Y:S02]  /*1640*/  ISETP.GE.AND.EX P2, PT, R0, UR13, PT, P2 ;  /* 0x0000000d00007c0c */ /* 0x000fe4000bf46320 */
[C---:B------:R-:W-:Y:S02]  /*1650*/  @!P5 IADD3.X R47, PT, PT, R54.reuse, R31, RZ, P6, !PT ;  /* 0x0000001f362fd210 */ /* 0x040fe400037fe4ff */
[----:B--2---:R-:W-:Y:S01]  /*1660*/  @!P5 IADD3 R52, P6, PT, R53, R34, RZ ;  /* 0x000000223534d210 */ /* 0x004fe20007fde0ff */
[----:B------:R-:W1:Y:S01]  /*1670*/  @!P0 LDC.64 R30, c[0x0][0x3a0] ;  /* 0x0000e800ff1e8b82 */ /* 0x000e620000000a00 */
[----:B------:R-:W-:Y:S02]  /*1680*/  @!P4 IADD3 R39, PT, PT, R39, R55, RZ ;  /* 0x000000372727c210 */ /* 0x000fe40007ffe0ff */
[----:B------:R-:W-:-:S02]  /*1690*/  @!P5 IADD3.X R53, PT, PT, R54, R35, RZ, P6, !PT ;  /* 0x000000233635d210 */ /* 0x000fc400037fe4ff */
[C---:B------:R-:W-:Y:S02]  /*16a0*/  @!P4 SHF.L.U32 R51, R38.reuse, 0x2, RZ ;  /* 0x000000022633c819 */ /* 0x040fe400000006ff */
[----:B------:R-:W-:Y:S01]  /*16b0*/  @!P4 SHF.L.U64.HI R54, R38, 0x2, R39 ;  /* 0x000000022636c819 */ /* 0x000fe20000010227 */
[----:B0-----:R-:W-:Y:S01]  /*16c0*/  @!P0 IMAD R34, R87, R32, RZ ;  /* 0x0000002057228224 */ /* 0x001fe200078e02ff */
[----:B------:R-:W-:Y:S02]  /*16d0*/  @!P0 MOV R38, R120 ;  /* 0x0000007800268202 */ /* 0x000fe40000000f00 */
[----:B------:R-:W-:Y:S02]  /*16e0*/  @!P0 MOV R39, R123 ;  /* 0x0000007b00278202 */ /* 0x000fe40000000f00 */
[C---:B------:R-:W-:Y:S01]  /*16f0*/  @!P4 IADD3 R44, P6, PT, R51.reuse, R44, RZ ;  /* 0x0000002c332cc210 */ /* 0x040fe20007fde0ff */
[C---:B------:R-:W-:Y:S02]  /*1700*/  @!P0 IMAD R55, R106.reuse, R33, R34 ;  /* 0x000000216a378224 */ /* 0x040fe400078e0222 */
[----:B------:R-:W-:Y:S01]  /*1710*/  @!P0 IMAD.WIDE.U32 R38, R106, R32, R38 ;  /* 0x000000206a268225 */ /* 0x000fe200078e0026 */
[----:B------:R-:W-:Y:S01]  /*1720*/  @!P4 IADD3.X R45, PT, PT, R54, R45, RZ, P6, !PT ;  /* 0x0000002d362dc210 */ /* 0x000fe200037fe4ff */
[----:B------:R-:W0:Y:S01]  /*1730*/  @!P0 LDC.64 R32, c[0x0][0x398] ;  /* 0x0000e600ff208b82 */ /* 0x000e220000000a00 */
[----:B------:R-:W-:Y:S01]  /*1740*/  @!P4 IADD3 R50, P6, PT, R51, R36, RZ ;  /* 0x000000243332c210 */ /* 0x000fe20007fde0ff */
[----:B---3--:R-:W-:Y:S01]  /*1750*/  @!P1 IMAD R36, R86, R28, RZ ;  /* 0x0000001c56249224 */ /* 0x008fe200078e02ff */
[----:B------:R-:W-:-:S05]  /*1760*/  @!P0 IADD3 R39, PT, PT, R39, R55, RZ ;  /* 0x0000003727278210 */ /* 0x000fca0007ffe0ff */
[----:B------:R-:W2:Y:S01]  /*1770*/  @!P2 LDC.64 R34, c[0x0][0x3f8] ;  /* 0x0000fe00ff22ab82 */ /* 0x000ea20000000a00 */
[----:B------:R-:W-:Y:S02]  /*1780*/  @!P4 IADD3.X R51, PT, PT, R54, R37, RZ, P6, !PT ;  /* 0x000000253633c210 */ /* 0x000fe400037fe4ff */
[----:B------:R-:W-:Y:S02]  /*1790*/  @!P1 MOV R54, R120 ;  /* 0x0000007800369202 */ /* 0x000fe40000000f00 */
[----:B------:R-:W-:Y:S01]  /*17a0*/  @!P1 MOV R55, R123 ;  /* 0x0000007b00379202 */ /* 0x000fe20000000f00 */
[C---:B------:R-:W-:Y:S01]  /*17b0*/  @!P1 IMAD R61, R105.reuse, R29, R36 ;  /* 0x0000001d693d9224 */ /* 0x040fe200078e0224 */
[C---:B------:R-:W-:Y:S01]  /*17c0*/  @!P0 SHF.L.U32 R59, R38.reuse, 0x2, RZ ;  /* 0x00000002263b8819 */ /* 0x040fe200000006ff */
[----:B------:R-:W3:Y:S01]  /*17d0*/  @!P1 LDC.64 R36, c[0x0][0x3a0] ;  /* 0x0000e800ff249b82 */ /* 0x000ee20000000a00 */
[----:B------:R-:W-:Y:S01]  /*17e0*/  @!P0 SHF.L.U64.HI R60, R38, 0x2, R39 ;  /* 0x00000002263c8819 */ /* 0x000fe20000010227 */
[----:B------:R-:W-:Y:S01]  /*17f0*/  @!P1 IMAD.WIDE.U32 R54, R105, R28, R54 ;  /* 0x0000001c69369225 */ /* 0x000fe200078e0036 */
[----:B-1----:R-:W-:-:S02]  /*1800*/  @!P0 IADD3 R64, P6, PT, R59, R30, RZ ;  /* 0x0000001e3b408210 */ /* 0x002fc40007fde0ff */
[----:B------:R-:W-:-:S03]  /*1810*/  CS2R R28, SRZ ;  /* 0x00000000001c7805 */ /* 0x000fc6000001ff00 */
[----:B------:R-:W1:Y:S01]  /*1820*/  @!P1 LDC.64 R38, c[0x0][0x398] ;  /* 0x0000e600ff269b82 */ /* 0x000e620000000a00 */
[----:B------:R-:W-:Y:S02]  /*1830*/  @!P0 IADD3.X R65, PT, PT, R60, R31, RZ, P6, !PT ;  /* 0x0000001f3c418210 */ /* 0x000fe400037fe4ff */
[----:B------:R-:W-:Y:S01]  /*1840*/  CS2R R30, SRZ ;  /* 0x00000000001e7805 */ /* 0x000fe2000001ff00 */
[----:B------:R0:W5:Y:S02]  /*1850*/  @!P3 LDG.E.64 R28, desc[UR8][R40.64] ;  /* 0x00000008281cb981 */ /* 0x000164000c1e1b00 */
[----:B0-----:R-:W-:Y:S02]  /*1860*/  @!P0 IADD3 R48, P6, PT, R59, R32, RZ ;  /* 0x000000203b308210 */ /* 0x001fe40007fde0ff */
[----:B------:R-:W-:Y:S01]  /*1870*/  @!P1 IADD3 R55, PT, PT, R55, R61, RZ ;  /* 0x0000003d37379210 */ /* 0x000fe20007ffe0ff */
[----:B------:R0:W5:Y:S01]  /*1880*/  @!P3 LDG.E.64 R30, desc[UR8][R42.64] ;  /* 0x000000082a1eb981 */ /* 0x000162000c1e1b00 */
[----:B------:R-:W1:Y:S01]  /*1890*/  @!P2 LDC.64 R40, c[0x0][0x3a0] ;  /* 0x0000e800ff28ab82 */ /* 0x000e620000000a00 */
[----:B--2---:R-:W-:Y:S01]  /*18a0*/  @!P2 IMAD R32, R0, R34, RZ ;  /* 0x000000220020a224 */ /* 0x004fe200078e02ff */
[----:B------:R-:W-:-:S02]  /*18b0*/  ISETP.NE.AND P3, PT, RZ, UR10, PT ;  /* 0x0000000aff007c0c */ /* 0x000fc4000bf65270 */
[----:B------:R-:W-:-:S04]  /*18c0*/  @!P1 SHF.L.U32 R67, R54, 0x2, RZ ;  /* 0x0000000236439819 */ /* 0x000fc800000006ff */
[----:B0-----:R-:W0:Y:S01]  /*18d0*/  @!P2 LDC.64 R42, c[0x0][0x398] ;  /* 0x0000e600ff2aab82 */ /* 0x001e220000000a00 */
[----:B------:R-:W-:Y:S01]  /*18e0*/  @!P1 SHF.L.U64.HI R54, R54, 0x2, R55 ;  /* 0x0000000236369819 */ /* 0x000fe20000010237 */
[----:B------:R-:W-:Y:S01]  /*18f0*/  @!P2 IMAD R55, R104, R35, R32 ;  /* 0x000000236837a224 */ /* 0x000fe200078e0220 */
[----:B------:R-:W-:Y:S02]  /*1900*/  @!P0 IADD3.X R49, PT, PT, R60, R33, RZ, P6, !PT ;  /* 0x000000213c318210 */ /* 0x000fe400037fe4ff */
[----:B------:R-:W-:Y:S02]  /*1910*/  @!P2 MOV R32, R120 ;  /* 0x000000780020a202 */ /* 0x000fe40000000f00 */
[----:B------:R-:W-:Y:S01]  /*1920*/  @!P2 MOV R33, R123 ;  /* 0x0000007b0021a202 */ /* 0x000fe20000000f00 */
[----:B------:R-:W2:Y:S01]  /*1930*/  @P3 LDC.64 R70, c[0x0][0x3b0] ;  /* 0x0000ec00ff463b82 */ /* 0x000ea20000000a00 */
[----:B---3--:R-:W-:Y:S01]  /*1940*/  @!P1 IADD3 R60, P6, PT, R67, R36, RZ ;  /* 0x00000024433c9210 */ /* 0x008fe20007fde0ff */
[----:B------:R-:W-:-:S03]  /*1950*/  @!P2 IMAD.WIDE.U32 R34, R104, R34, R32 ;  /* 0x000000226822a225 */ /* 0x000fc600078e0020 */
[----:B------:R-:W-:Y:S02]  /*1960*/  @!P1 IADD3.X R61, PT, PT, R54, R37, RZ, P6, !PT ;  /* 0x00000025363d9210 */ /* 0x000fe400037fe4ff */
[----:B-1----:R-:W-:Y:S02]  /*1970*/  @!P1 IADD3 R66, P6, PT, R67, R38, RZ ;  /* 0x0000002643429210 */ /* 0x002fe40007fde0ff */
[----:B------:R-:W-:Y:S02]  /*1980*/  @!P2 IADD3 R33, PT, PT, R35, R55, RZ ;  /* 0x000000372321a210 */ /* 0x000fe40007ffe0ff */
[----:B------:R-:W-:Y:S02]  /*1990*/  @!P2 SHF.L.U32 R63, R34, 0x2, RZ ;  /* 0x00000002223fa819 */ /* 0x000fe400000006ff */
[----:B------:R-:W-:Y:S02]  /*19a0*/  @!P1 IADD3.X R67, PT, PT, R54, R39, RZ, P6, !PT ;  /* 0x0000002736439210 */ /* 0x000fe400037fe4ff */
[----:B------:R-:W-:-:S02]  /*19b0*/  @!P2 SHF.L.U64.HI R34, R34, 0x2, R33 ;  /* 0x000000022222a819 */ /* 0x000fc40000010221 */
[----:B------:R-:W-:-:S04]  /*19c0*/  @!P2 IADD3 R54, P6, PT, R63, R40, RZ ;  /* 0x000000283f36a210 */ /* 0x000fc80007fde0ff */
[C---:B------:R-:W-:Y:S02]  /*19d0*/  @!P2 IADD3.X R55, PT, PT, R34.reuse, R41, RZ, P6, !PT ;  /* 0x000000292237a210 */ /* 0x040fe400037fe4ff */
[----:B0-----:R-:W-:Y:S02]  /*19e0*/  @!P2 IADD3 R62, P6, PT, R63, R42, RZ ;  /* 0x0000002a3f3ea210 */ /* 0x001fe40007fde0ff */
[----:B------:R-:W-:Y:S02]  /*19f0*/  CS2R R32, SRZ ;  /* 0x0000000000207805 */ /* 0x000fe4000001ff00 */
[----:B------:R-:W-:Y:S02]  /*1a00*/  CS2R R36, SRZ ;  /* 0x0000000000247805 */ /* 0x000fe4000001ff00 */
[----:B------:R-:W-:Y:S02]  /*1a10*/  @!P2 IADD3.X R63, PT, PT, R34, R43, RZ, P6, !PT ;  /* 0x0000002b223fa210 */ /* 0x000fe400037fe4ff */
[----:B------:R-:W-:-:S02]  /*1a20*/  CS2R R42, SRZ ;  /* 0x00000000002a7805 */ /* 0x000fc4000001ff00 */
[----:B------:R-:W-:Y:S02]  /*1a30*/  CS2R R34, SRZ ;  /* 0x0000000000227805 */ /* 0x000fe4000001ff00 */
[----:B------:R-:W-:Y:S02]  /*1a40*/  CS2R R38, SRZ ;  /* 0x0000000000267805 */ /* 0x000fe4000001ff00 */
[----:B------:R-:W-:Y:S01]  /*1a50*/  LEA R59, R117, R58, 0x5 ;  /* 0x0000003a753b7211 */ /* 0x000fe200078e28ff */
[----:B------:R0:W5:Y:S04]  /*1a60*/  @!P5 LDG.E.64 R32, desc[UR8][R46.64] ;  /* 0x000000082e20d981 */ /* 0x000168000c1e1b00 */
[----:B------:R1:W5:Y:S01]  /*1a70*/  @!P0 LDG.E.64 R42, desc[UR8][R48.64] ;  /* 0x00000008302a8981 */ /* 0x000362000c1e1b00 */
[----:B------:R-:W-:-:S03]  /*1a80*/  IMAD.WIDE R68, R59, 0x4, R68 ;  /* 0x000000043b447825 */ /* 0x000fc600078e0244 */
[----:B------:R3:W5:Y:S01]  /*1a90*/  @!P5 LDG.E.64 R34, desc[UR8][R52.64] ;  /* 0x000000083422d981 */ /* 0x000762000c1e1b00 */
[----:B--2---:R-:W-:Y:S01]  /*1aa0*/  @P3 IMAD.WIDE R58, R59, 0x4, R70 ;  /* 0x000000043b3a3825 */ /* 0x004fe200078e0246 */
[----:B0-----:R-:W-:Y:S02]  /*1ab0*/  CS2R R46, SRZ ;  /* 0x00000000002e7805 */ /* 0x001fe4000001ff00 */
[----:B------:R0:W5:Y:S01]  /*1ac0*/  @!P4 LDG.E.64 R36, desc[UR8][R44.64] ;  /* 0x000000082c24c981 */ /* 0x000162000c1e1b00 */
[----:B-1----:R-:W-:-:S03]  /*1ad0*/  CS2R R48, SRZ ;  /* 0x0000000000307805 */ /* 0x002fc6000001ff00 */
[----:B------:R1:W5:Y:S01]  /*1ae0*/  @!P4 LDG.E.64 R38, desc[UR8][R50.64] ;  /* 0x000000083226c981 */ /* 0x000362000c1e1b00 */
[----:B---3--:R-:W-:-:S03]  /*1af0*/  CS2R R52, SRZ ;  /* 0x0000000000347805 */ /* 0x008fc6000001ff00 */
[----:B------:R2:W5:Y:S01]  /*1b00*/  @!P2 LDG.E.64 R48, desc[UR8][R54.64] ;  /* 0x000000083630a981 */ /* 0x000562000c1e1b00 */
[----:B0-----:R-:W-:-:S03]  /*1b10*/  CS2R R44, SRZ ;  /* 0x00000000002c7805 */ /* 0x001fc6000001ff00 */
[----:B------:R2:W5:Y:S01]  /*1b20*/  @!P1 LDG.E.64 R46, desc[UR8][R66.64] ;  /* 0x00000008422e9981 */ /* 0x000562000c1e1b00 */
[----:B-1----:R-:W-:-:S03]  /*1b30*/  CS2R R50, SRZ ;  /* 0x0000000000327805 */ /* 0x002fc6000001ff00 */
[----:B------:R2:W5:Y:S04]  /*1b40*/  @!P1 LDG.E.64 R44, desc[UR8][R60.64] ;  /* 0x000000083c2c9981 */ /* 0x000568000c1e1b00 */
[----:B------:R2:W5:Y:S04]  /*1b50*/  @!P2 LDG.E.64 R50, desc[UR8][R62.64] ;  /* 0x000000083e32a981 */ /* 0x000568000c1e1b00 */
[----:B------:R2:W5:Y:S04]  /*1b60*/  @P3 LDG.E.64 R52, desc[UR8][R58.64] ;  /* 0x000000083a343981 */ /* 0x000568000c1e1b00 */
[----:B------:R2:W5:Y:S01]  /*1b70*/  LDG.E.64 R54, desc[UR8][R68.64] ;  /* 0x0000000844367981 */ /* 0x000562000c1e1b00 */
[----:B------:R-:W-:-:S06]  /*1b80*/  CS2R R40, SRZ ;  /* 0x0000000000287805 */ /* 0x000fcc000001ff00 */
[----:B------:R2:W5:Y:S01]  /*1b90*/  @!P0 LDG.E.64 R40, desc[UR8][R64.64] ;  /* 0x0000000840288981 */ /* 0x000562000c1e1b00 */
[----:B------:R-:W-:Y:S01]  /*1ba0*/  UISETP.NE.AND UP1, UPT, UR10, URZ, UPT ;  /* 0x000000ff0a00728c */ /* 0x000fe2000bf25270 */
        /* <DEDUP_REMOVED lines=12> */
[----:B--2---:R-:W-:Y:S05]  /*1c70*/  BRA.U UP1, `(.L_x_1370) ;  /* 0x0000000d01847547 */ /* 0x004fea000b800000 */
[----:B-----5:R-:W-:Y:S01]  /*1c80*/  FADD.FTZ R57, R84, -UR11 ;  /* 0x8000000b54397e21 */ /* 0x020fe20008010000 */
[-C--:B------:R-:W-:Y:S01]  /*1c90*/  FMUL.FTZ R58, R82, R54.reuse ;  /* 0x00000036523a7220 */ /* 0x080fe20000410000 */
[----:B------:R-:W-:Y:S01]  /*1ca0*/  FADD.FTZ R56, R85, -UR11 ;  /* 0x8000000b55387e21 */ /* 0x000fe20008010000 */
[----:B------:R-:W-:Y:S01]  /*1cb0*/  FMUL.FTZ R59, R83, R55 ;  /* 0x00000037533b7220 */ /* 0x000fe20000410000 */
[----:B------:R-:W-:Y:S01]  /*1cc0*/  FMUL.FTZ R57, R57, UR12 ;  /* 0x0000000c39397c20 */ /* 0x000fe20008410000 */
[----:B------:R-:W-:Y:S01]  /*1cd0*/  FADD.FTZ R60, RZ, R58 ;  /* 0x0000003aff3c7221 */ /* 0x000fe20000010000 */
[----:B------:R-:W-:Y:S01]  /*1ce0*/  FMUL.FTZ R56, R56, UR12 ;  /* 0x0000000c38387c20 */ /* 0x000fe20008410000 */
[----:B------:R-:W-:Y:S01]  /*1cf0*/  FMUL.FTZ R63, R78, R54 ;  /* 0x000000364e3f7220 */ /* 0x000fe20000410000 */
[----:B------:R-:W-:Y:S01]  /*1d00*/  FFMA.FTZ R61, R57, R58, RZ ;  /* 0x0000003a393d7223 */ /* 0x000fe200000100ff */
[----:B------:R-:W-:Y:S01]  /*1d10*/  FADD.FTZ R58, R80, -UR11 ;  /* 0x8000000b503a7e21 */ /* 0x000fe20008010000 */
[----:B------:R-:W-:Y:S01]  /*1d20*/  FADD.FTZ R60, R59, R60 ;  /* 0x0000003c3b3c7221 */ /* 0x000fe20000010000 */
[----:B------:R-:W-:Y:S01]  /*1d30*/  FFMA.FTZ R57, R82, R57, RZ ;  /* 0x0000003952397223 */ /* 0x000fe200000100ff */
[----:B------:R-:W-:Y:S01]  /*1d40*/  FFMA.FTZ R61, R56, R59, R61 ;  /* 0x0000003b383d7223 */ /* 0x000fe2000001003d */
[----:B------:R-:W-:Y:S01]  /*1d50*/  FMUL.FTZ R58, R58, UR12 ;  /* 0x0000000c3a3a7c20 */ /* 0x000fe20008410000 */
[----:B------:R-:W-:Y:S01]  /*1d60*/  FADD.FTZ R59, R81, -UR11 ;  /* 0x8000000b513b7e21 */ /* 0x000fe20008010000 */
[----:B------:R-:W-:Y:S01]  /*1d70*/  FMUL.FTZ R65, R79, R55 ;  /* 0x000000374f417220 */ /* 0x000fe20000410000 */
[----:B------:R-:W-:Y:S01]  /*1d80*/  FADD.FTZ R60, R60, R63 ;  /* 0x0000003f3c3c7221 */ /* 0x000fe20000010000 */
[----:B------:R-:W-:Y:S01]  /*1d90*/  FFMA.FTZ R57, R78, R58, R57 ;  /* 0x0000003a4e397223 */ /* 0x000fe20000010039 */
[----:B------:R-:W-:Y:S01]  /*1da0*/  FFMA.FTZ R61, R58, R63, R61 ;  /* 0x0000003f3a3d7223 */ /* 0x000fe2000001003d */
[----:B------:R-:W-:Y:S01]  /*1db0*/  FADD.FTZ R58, R76, -UR11 ;  /* 0x8000000b4c3a7e21 */ /* 0x000fe20008010000 */
[----:B------:R-:W-:Y:S01]  /*1dc0*/  FMUL.FTZ R62, R59, UR12 ;  /* 0x0000000c3b3e7c20 */ /* 0x000fe20008410000 */
[----:B------:R-:W-:Y:S01]  /*1dd0*/  FADD.FTZ R60, R65, R60 ;  /* 0x0000003c413c7221 */ /* 0x000fe20000010000 */
[----:B------:R-:W-:Y:S01]  /*1de0*/  FMUL.FTZ R63, R74, R54 ;  /* 0x000000364a3f7220 */ /* 0x000fe20000410000 */
[----:B------:R-:W-:Y:S01]  /*1df0*/  FFMA.FTZ R56, R83, R56, RZ ;  /* 0x0000003853387223 */ /* 0x000fe200000100ff */
[----:B------:R-:W-:Y:S01]  /*1e00*/  FMUL.FTZ R58, R58, UR12 ;  /* 0x0000000c3a3a7c20 */ /* 0x000fe20008410000 */
[----:B------:R-:W-:Y:S01]  /*1e10*/  FFMA.FTZ R61, R62, R65, R61 ;  /* 0x000000413e3d7223 */ /* 0x000fe2000001003d */
[----:B------:R-:W-:Y:S01]  /*1e20*/  FADD.FTZ R59, R77, -UR11 ;  /* 0x8000000b4d3b7e21 */ /* 0x000fe20008010000 */
[----:B------:R-:W-:Y:S01]  /*1e30*/  FADD.FTZ R65, R60, R63 ;  /* 0x0000003f3c417221 */ /* 0x000fe20000010000 */
[----:B------:R-:W-:Y:S01]  /*1e40*/  FFMA.FTZ R56, R79, R62, R56 ;  /* 0x0000003e4f387223 */ /* 0x000fe20000010038 */
[----:B------:R-:W-:Y:S01]  /*1e50*/  FFMA.FTZ R57, R74, R58, R57 ;  /* 0x0000003a4a397223 */ /* 0x000fe20000010039 */
[----:B------:R-:W-:Y:S01]  /*1e60*/  FADD.FTZ R60, R72, -UR11 ;  /* 0x8000000b483c7e21 */ /* 0x000fe20008010000 */
[----:B------:R-:W-:Y:S01]  /*1e70*/  FMUL.FTZ R62, R75, R55 ;  /* 0x000000374b3e7220 */ /* 0x000fe20000410000 */
[----:B------:R-:W-:Y:S01]  /*1e80*/  FMUL.FTZ R59, R59, UR12 ;  /* 0x0000000c3b3b7c20 */ /* 0x000fe20008410000 */
[----:B------:R-:W-:Y:S01]  /*1e90*/  FFMA.FTZ R58, R58, R63, R61 ;  /* 0x0000003f3a3a7223 */ /* 0x000fe2000001003d */
[----:B------:R-:W-:Y:S01]  /*1ea0*/  FMUL.FTZ R61, R60, UR12 ;  /* 0x0000000c3c3d7c20 */ /* 0x000fe20008410000 */
[----:B------:R-:W-:Y:S01]  /*1eb0*/  FADD.FTZ R65, R62, R65 ;  /* 0x000000413e417221 */ /* 0x000fe20000010000 */
[----:B------:R-:W-:Y:S01]  /*1ec0*/  FMUL.FTZ R60, R10, R54 ;  /* 0x000000360a3c7220 */ /* 0x000fe20000410000 */
[----:B------:R-:W-:Y:S01]  /*1ed0*/  FFMA.FTZ R58, R59, R62, R58 ;  /* 0x0000003e3b3a7223 */ /* 0x000fe2000001003a */
[----:B------:R-:W-:Y:S01]  /*1ee0*/  FFMA.FTZ R56, R75, R59, R56 ;  /* 0x0000003b4b387223 */ /* 0x000fe20000010038 */
[----:B------:R-:W-:Y:S01]  /*1ef0*/  FADD.FTZ R59, R73, -UR11 ;  /* 0x8000000b493b7e21 */ /* 0x000fe20008010000 */
[----:B------:R-:W-:Y:S01]  /*1f00*/  FADD.FTZ R65, R65, R60 ;  /* 0x0000003c41417221 */ /* 0x000fe20000010000 */
[----:B------:R-:W-:Y:S01]  /*1f10*/  FFMA.FTZ R58, R61, R60, R58 ;  /* 0x0000003c3d3a7223 */ /* 0x000fe2000001003a */
[----:B------:R-:W-:Y:S01]  /*1f20*/  FADD.FTZ R60, R12, -UR11 ;  /* 0x8000000b0c3c7e21 */ /* 0x000fe20008010000 */
[----:B------:R-:W-:Y:S01]  /*1f30*/  FMUL.FTZ R62, R11, R55 ;  /* 0x000000370b3e7220 */ /* 0x000fe20000410000 */
[----:B------:R-:W-:Y:S01]  /*1f40*/  FMUL.FTZ R59, R59, UR12 ;  /* 0x0000000c3b3b7c20 */ /* 0x000fe20008410000 */
[----:B------:R-:W-:Y:S01]  /*1f50*/  FFMA.FTZ R57, R10, R61, R57 ;  /* 0x0000003d0a397223 */ /* 0x000fe20000010039 */
[----:B------:R-:W-:Y:S01]  /*1f60*/  FMUL.FTZ R61, R60, UR12 ;  /* 0x0000000c3c3d7c20 */ /* 0x000fe20008410000 */
[----:B------:R-:W-:Y:S01]  /*1f70*/  FADD.FTZ R65, R62, R65 ;  /* 0x000000413e417221 */ /* 0x000fe20000010000 */
[----:B------:R-:W-:Y:S01]  /*1f80*/  FFMA.FTZ R58, R59, R62, R58 ;  /* 0x0000003e3b3a7223 */ /* 0x000fe2000001003a */
[----:B------:R-:W-:Y:S01]  /*1f90*/  FMUL.FTZ R60, R14, R54 ;  /* 0x000000360e3c7220 */ /* 0x000fe20000410000 */
[----:B------:R-:W-:Y:S01]  /*1fa0*/  FFMA.FTZ R56, R11, R59, R56 ;  /* 0x0000003b0b387223 */ /* 0x000fe20000010038 */
[----:B------:R-:W-:Y:S01]  /*1fb0*/  FADD.FTZ R59, R13, -UR11 ;  /* 0x8000000b0d3b7e21 */ /* 0x000fe20008010000 */
[----:B------:R-:W-:Y:S01]  /*1fc0*/  FMUL.FTZ R62, R15, R55 ;  /* 0x000000370f3e7220 */ /* 0x000fe20000410000 */
[----:B------:R-:W-:Y:S01]  /*1fd0*/  FADD.FTZ R65, R65, R60 ;  /* 0x0000003c41417221 */ /* 0x000fe20000010000 */
[----:B------:R-:W-:Y:S01]  /*1fe0*/  FFMA.FTZ R58, R61, R60, R58 ;  /* 0x0000003c3d3a7223 */ /* 0x000fe2000001003a */
[----:B------:R-:W-:Y:S01]  /*1ff0*/  FADD.FTZ R60, R16, -UR11 ;  /* 0x8000000b103c7e21 */ /* 0x000fe20008010000 */
[----:B------:R-:W-:Y:S01]  /*2000*/  FMUL.FTZ R59, R59, UR12 ;  /* 0x0000000c3b3b7c20 */ /* 0x000fe20008410000 */
[----:B------:R-:W-:Y:S01]  /*2010*/  FFMA.FTZ R57, R14, R61, R57 ;  /* 0x0000003d0e397223 */ /* 0x000fe20000010039 */
[----:B------:R-:W-:Y:S01]  /*2020*/  FADD.FTZ R65, R62, R65 ;  /* 0x000000413e417221 */ /* 0x000fe20000010000 */
[----:B------:R-:W-:Y:S01]  /*2030*/  FMUL.FTZ R61, R60, UR12 ;  /* 0x0000000c3c3d7c20 */ /* 0x000fe20008410000 */
        /* <DEDUP_REMOVED lines=61> */
[----:B------:R-:W-:Y:S01]  /*2410*/  FFMA.FTZ R58, R59, R62, R58 ;  /* 0x0000003e3b3a7223 */ /* 0x000fe2000001003a */
[C---:B------:R-:W-:Y:S01]  /*2420*/  FMUL.FTZ R60, R30.reuse, R54 ;  /* 0x000000361e3c7220 */ /* 0x040fe20000410000 */
[----:B------:R-:W-:Y:S01]  /*2430*/  FADD.FTZ R59, R29, -UR11 ;  /* 0x8000000b1d3b7e21 */ /* 0x000fe20008010000 */
[----:B------:R-:W-:Y:S01]  /*2440*/  FMUL.FTZ R62, R31, R55 ;  /* 0x000000371f3e7220 */ /* 0x000fe20000410000 */
[----:B------:R-:W-:Y:S01]  /*2450*/  FFMA.FTZ R57, R30, R61, R57 ;  /* 0x0000003d1e397223 */ /* 0x000fe20000010039 */
[----:B------:R-:W-:Y:S01]  /*2460*/  FADD.FTZ R65, R65, R60 ;  /* 0x0000003c41417221 */ /* 0x000fe20000010000 */
[----:B------:R-:W-:Y:S01]  /*2470*/  FFMA.FTZ R58, R61, R60, R58 ;  /* 0x0000003c3d3a7223 */ /* 0x000fe2000001003a */
[----:B------:R-:W-:Y:S01]  /*2480*/  FMUL.FTZ R59, R59, UR12 ;  /* 0x0000000c3b3b7c20 */ /* 0x000fe20008410000 */
[----:B------:R-:W-:Y:S01]  /*2490*/  FADD.FTZ R60, R32, -UR11 ;  /* 0x8000000b203c7e21 */ /* 0x000fe20008010000 */
[----:B------:R-:W-:Y:S01]  /*24a0*/  FADD.FTZ R65, R62, R65 ;  /* 0x000000413e417221 */ /* 0x000fe20000010000 */
[----:B------:R-:W-:Y:S01]  /*24b0*/  FMUL.FTZ R64, R42, R54 ;  /* 0x000000362a407220 */ /* 0x000fe20000410000 */
[----:B------:R-:W-:Y:S01]  /*24c0*/  FFMA.FTZ R56, R31, R59, R56 ;  /* 0x0000003b1f387223 */ /* 0x000fe20000010038 */
[----:B------:R-:W-:Y:S01]  /*24d0*/  FFMA.FTZ R58, R59, R62, R58 ;  /* 0x0000003e3b3a7223 */ /* 0x000fe2000001003a */
[----:B------:R-:W-:Y:S01]  /*24e0*/  FMUL.FTZ R61, R60, UR12 ;  /* 0x0000000c3c3d7c20 */ /* 0x000fe20008410000 */
[----:B------:R-:W-:Y:S01]  /*24f0*/  FADD.FTZ R59, R33, -UR11 ;  /* 0x8000000b213b7e21 */ /* 0x000fe20008010000 */
[C---:B------:R-:W-:Y:S01]  /*2500*/  FMUL.FTZ R60, R34.reuse, R54 ;  /* 0x00000036223c7220 */ /* 0x040fe20000410000 */
[----:B------:R-:W-:Y:S01]  /*2510*/  FMUL.FTZ R62, R35, R55 ;  /* 0x00000037233e7220 */ /* 0x000fe20000410000 */
[----:B------:R-:W-:Y:S01]  /*2520*/  FFMA.FTZ R57, R34, R61, R57 ;  /* 0x0000003d22397223 */ /* 0x000fe20000010039 */
[----:B------:R-:W-:Y:S01]  /*2530*/  FMUL.FTZ R59, R59, UR12 ;  /* 0x0000000c3b3b7c20 */ /* 0x000fe20008410000 */
[----:B------:R-:W-:Y:S01]  /*2540*/  FADD.FTZ R65, R65, R60 ;  /* 0x0000003c41417221 */ /* 0x000fe20000010000 */
[----:B------:R-:W-:Y:S01]  /*2550*/  FFMA.FTZ R58, R61, R60, R58 ;  /* 0x0000003c3d3a7223 */ /* 0x000fe2000001003a */
[----:B------:R-:W-:Y:S01]  /*2560*/  FADD.FTZ R60, R36, -UR11 ;  /* 0x8000000b243c7e21 */ /* 0x000fe20008010000 */
[----:B------:R-:W-:Y:S01]  /*2570*/  FFMA.FTZ R56, R35, R59, R56 ;  /* 0x0000003b23387223 */ /* 0x000fe20000010038 */
[----:B------:R-:W-:Y:S01]  /*2580*/  FADD.FTZ R65, R62, R65 ;  /* 0x000000413e417221 */ /* 0x000fe20000010000 */
[----:B------:R-:W-:Y:S01]  /*2590*/  FFMA.FTZ R58, R59, R62, R58 ;  /* 0x0000003e3b3a7223 */ /* 0x000fe2000001003a */
[----:B------:R-:W-:Y:S01]  /*25a0*/  FMUL.FTZ R62, R38, R54 ;  /* 0x00000036263e7220 */ /* 0x000fe20000410000 */
[----:B------:R-:W-:Y:S01]  /*25b0*/  FADD.FTZ R59, R37, -UR11 ;  /* 0x8000000b253b7e21 */ /* 0x000fe20008010000 */
[----:B------:R-:W-:Y:S01]  /*25c0*/  FMUL.FTZ R61, R60, UR12 ;  /* 0x0000000c3c3d7c20 */ /* 0x000fe20008410000 */
[----:B------:R-:W-:Y:S01]  /*25d0*/  FMUL.FTZ R60, R39, R55 ;  /* 0x00000037273c7220 */ /* 0x000fe20000410000 */
[----:B------:R-:W-:Y:S01]  /*25e0*/  FADD.FTZ R65, R65, R62 ;  /* 0x0000003e41417221 */ /* 0x000fe20000010000 */
[----:B------:R-:W-:Y:S01]  /*25f0*/  FMUL.FTZ R59, R59, UR12 ;  /* 0x0000000c3b3b7c20 */ /* 0x000fe20008410000 */
[----:B------:R-:W-:Y:S01]  /*2600*/  FFMA.FTZ R58, R61, R62, R58 ;  /* 0x0000003e3d3a7223 */ /* 0x000fe2000001003a */
[----:B------:R-:W-:Y:S01]  /*2610*/  FFMA.FTZ R61, R38, R61, R57 ;  /* 0x0000003d263d7223 */ /* 0x000fe20000010039 */
[----:B------:R-:W-:Y:S01]  /*2620*/  FADD.FTZ R65, R60, R65 ;  /* 0x000000413c417221 */ /* 0x000fe20000010000 */
[----:B------:R-:W-:Y:S01]  /*2630*/  FADD.FTZ R57, RZ, R82 ;  /* 0x00000052ff397221 */ /* 0x000fe20000010000 */
[----:B------:R-:W-:Y:S01]  /*2640*/  FFMA.FTZ R60, R59, R60, R58 ;  /* 0x0000003c3b3c7223 */ /* 0x000fe2000001003a */
[----:B------:R-:W-:Y:S01]  /*2650*/  FADD.FTZ R58, RZ, R83 ;  /* 0x00000053ff3a7221 */ /* 0x000fe20000010000 */
[----:B------:R-:W-:Y:S01]  /*2660*/  FFMA.FTZ R56, R39, R59, R56 ;  /* 0x0000003b27387223 */ /* 0x000fe20000010038 */
[----:B------:R-:W-:Y:S01]  /*2670*/  FADD.FTZ R59, R40, -UR11 ;  /* 0x8000000b283b7e21 */ /* 0x000fe20008010000 */
[----:B------:R-:W-:Y:S01]  /*2680*/  FADD.FTZ R57, R78, R57 ;  /* 0x000000394e397221 */ /* 0x000fe20000010000 */
[----:B------:R-:W-:Y:S01]  /*2690*/  FADD.FTZ R58, R79, R58 ;  /* 0x0000003a4f3a7221 */ /* 0x000fe20000010000 */
[----:B------:R-:W-:Y:S01]  /*26a0*/  FADD.FTZ R62, R41, -UR11 ;  /* 0x8000000b293e7e21 */ /* 0x000fe20008010000 */
[----:B------:R-:W-:Y:S01]  /*26b0*/  FMUL.FTZ R63, R59, UR12 ;  /* 0x0000000c3b3f7c20 */ /* 0x000fe20008410000 */
[----:B------:R-:W-:Y:S01]  /*26c0*/  FADD.FTZ R59, R74, R57 ;  /* 0x000000394a3b7221 */ /* 0x000fe20000010000 */
[----:B------:R-:W-:Y:S01]  /*26d0*/  FADD.FTZ R58, R75, R58 ;  /* 0x0000003a4b3a7221 */ /* 0x000fe20000010000 */
[----:B------:R-:W-:Y:S01]  /*26e0*/  FADD.FTZ R66, R65, R64 ;  /* 0x0000004041427221 */ /* 0x000fe20000010000 */
[----:B------:R-:W-:Y:S01]  /*26f0*/  FFMA.FTZ R57, R42, R63, R61 ;  /* 0x0000003f2a397223 */ /* 0x000fe2000001003d */
[----:B------:R-:W-:Y:S01]  /*2700*/  FADD.FTZ R59, R10, R59 ;  /* 0x0000003b0a3b7221 */ /* 0x000fe20000010000 */
[----:B------:R-:W-:Y:S01]  /*2710*/  FADD.FTZ R58, R11, R58 ;  /* 0x0000003a0b3a7221 */ /* 0x000fe20000010000 */
[----:B------:R-:W-:Y:S01]  /*2720*/  FFMA.FTZ R63, R63, R64, R60 ;  /* 0x000000403f3f7223 */ /* 0x000fe2000001003c */
[----:B------:R-:W-:Y:S01]  /*2730*/  FMUL.FTZ R62, R62, UR12 ;  /* 0x0000000c3e3e7c20 */ /* 0x000fe20008410000 */
[----:B------:R-:W-:Y:S01]  /*2740*/  FADD.FTZ R59, R14, R59 ;  /* 0x0000003b0e3b7221 */ /* 0x000fe20000010000 */
[----:B------:R-:W-:Y:S01]  /*2750*/  FADD.FTZ R58, R15, R58 ;  /* 0x0000003a0f3a7221 */ /* 0x000fe20000010000 */
[----:B------:R-:W-:Y:S01]  /*2760*/  FMUL.FTZ R61, R43, R55 ;  /* 0x000000372b3d7220 */ /* 0x000fe20000410000 */
[----:B------:R-:W-:Y:S01]  /*2770*/  FADD.FTZ R60, R44, -UR11 ;  /* 0x8000000b2c3c7e21 */ /* 0x000fe20008010000 */
[----:B------:R-:W-:Y:S01]  /*2780*/  FADD.FTZ R59, R18, R59 ;  /* 0x0000003b123b7221 */ /* 0x000fe20000010000 */
[----:B------:R-:W-:Y:S01]  /*2790*/  FADD.FTZ R58, R19, R58 ;  /* 0x0000003a133a7221 */ /* 0x000fe20000010000 */
[----:B------:R-:W-:Y:S01]  /*27a0*/  FFMA.FTZ R56, R43, R62, R56 ;  /* 0x0000003e2b387223 */ /* 0x000fe20000010038 */
[----:B------:R-:W-:Y:S01]  /*27b0*/  FADD.FTZ R66, R61, R66 ;  /* 0x000000423d427221 */ /* 0x000fe20000010000 */
[----:B------:R-:W-:Y:S01]  /*27c0*/  FADD.FTZ R59, R4, R59 ;  /* 0x0000003b043b7221 */ /* 0x000fe20000010000 */
[----:B------:R-:W-:Y:S01]  /*27d0*/  FADD.FTZ R58, R5, R58 ;  /* 0x0000003a053a7221 */ /* 0x000fe20000010000 */
[----:B------:R-:W-:Y:S01]  /*27e0*/  FFMA.FTZ R63, R62, R61, R63 ;  /* 0x0000003d3e3f7223 */ /* 0x000fe2000001003f */
[----:B------:R-:W-:Y:S01]  /*27f0*/  FMUL.FTZ R61, R46, R54 ;  /* 0x000000362e3d7220 */ /* 0x000fe20000410000 */
[----:B------:R-:W-:Y:S01]  /*2800*/  FMUL.FTZ R62, R60, UR12 ;  /* 0x0000000c3c3e7c20 */ /* 0x000fe20008410000 */
[----:B------:R-:W-:Y:S01]  /*2810*/  FADD.FTZ R58, R23, R58 ;  /* 0x0000003a173a7221 */ /* 0x000fe20000010000 */
[----:B------:R-:W-:Y:S01]  /*2820*/  FADD.FTZ R60, R45, -UR11 ;  /* 0x8000000b2d3c7e21 */ /* 0x000fe20008010000 */
[----:B------:R-:W-:Y:S01]  /*2830*/  FADD.FTZ R59, R22, R59 ;  /* 0x0000003b163b7221 */ /* 0x000fe20000010000 */
[----:B------:R-:W-:Y:S01]  /*2840*/  FADD.FTZ R65, R66, R61 ;  /* 0x0000003d42417221 */ /* 0x000fe20000010000 */
        /* <DEDUP_REMOVED lines=9> */
[----:B------:R-:W-:Y:S01]  /*28e0*/  FADD.FTZ R65, R62, R65 ;  /* 0x000000413e417221 */ /* 0x000fe20000010000 */
[----:B------:R-:W-:Y:S01]  /*28f0*/  FFMA.FTZ R61, R61, R62, R64 ;  /* 0x0000003e3d3d7223 */ /* 0x000fe20000010040 */
[----:B------:R-:W-:Y:S01]  /*2900*/  FADD.FTZ R62, R48, -UR11 ;  /* 0x8000000b303e7e21 */ /* 0x000fe20008010000 */
[----:B------:R-:W-:Y:S01]  /*2910*/  FADD.FTZ R59, R30, R59 ;  /* 0x0000003b1e3b7221 */ /* 0x000fe20000010000 */
[----:B------:R-:W-:Y:S01]  /*2920*/  FADD.FTZ R56, R31, R60 ;  /* 0x0000003c1f387221 */ /* 0x000fe20000010000 */
[----:B------:R-:W-:Y:S01]  /*2930*/  FMUL.FTZ R64, R50, R54 ;  /* 0x0000003632407220 */ /* 0x000fe20000410000 */
[----:B------:R-:W-:Y:S01]  /*2940*/  FMUL.FTZ R60, R62, UR12 ;  /* 0x0000000c3e3c7c20 */ /* 0x000fe20008410000 */
[----:B------:R-:W-:Y:S01]  /*2950*/  FADD.FTZ R59, R34, R59 ;  /* 0x0000003b223b7221 */ /* 0x000fe20000010000 */
[----:B------:R-:W-:Y:S01]  /*2960*/  FADD.FTZ R56, R35, R56 ;  /* 0x0000003823387221 */ /* 0x000fe20000010000 */
        /* <DEDUP_REMOVED lines=18> */
.L_x_1370:
        /* <DEDUP_REMOVED lines=10> */
[----:B------:R-:W-:-:S02]  /*2b30*/  FFMA.FTZ R61, R54, R69, R52 ;  /* 0x00000045363d7223 */ /* 0x000fc40000010034 */
[----:B------:R-:W-:Y:S01]  /*2b40*/  FMUL.FTZ R59, R60, -1.4426950216293334961 ;  /* 0xbfb8aa3b3c3b7820 */ /* 0x000fe20000410000 */
[----:B------:R-:W-:Y:S01]  /*2b50*/  FMUL.FTZ R63, R58, -1.4426950216293334961 ;  /* 0xbfb8aa3b3a3f7820 */ /* 0x000fe20000410000 */
[----:B------:R-:W-:-:S04]  /*2b60*/  FMUL.FTZ R66, R61, -1.4426950216293334961 ;  /* 0xbfb8aa3b3d427820 */ /* 0x000fc80000410000 */
        /* <DEDUP_REMOVED lines=8> */
[----:B------:R-:W1:Y:S01]  /*2bf0*/  MUFU.EX2 R68, R68 ;  /* 0x0000004400447308 */ /* 0x000e620000000800 */
[----:B--2---:R-:W-:-:S07]  /*2c00*/  FADD.FTZ R63, R66, 1 ;  /* 0x3f800000423f7421 */ /* 0x004fce0000010000 */
[----:B------:R-:W2:Y:S01]  /*2c10*/  MUFU.RCP R64, R64 ;  /* 0x0000004000407308 */ /* 0x000ea20000001000 */
[----:B0-----:R-:W-:Y:S01]  /*2c20*/  FADD.FTZ R67, -R65, 1 ;  /* 0x3f80000041437421 */ /* 0x001fe20000010100 */
[----:B------:R-:W-:-:S03]  /*2c30*/  FMUL.FTZ R66, R82, R65 ;  /* 0x0000004152427220 */ /* 0x000fc60000410000 */
[----:B------:R-:W-:-:S03]  /*2c40*/  FFMA.FTZ R67, R60, R67, 1 ;  /* 0x3f8000003c437423 */ /* 0x000fc60000010043 */
[----:B------:R-:W0:Y:S01]  /*2c50*/  MUFU.RCP R63, R63 ;  /* 0x0000003f003f7308 */ /* 0x000e220000001000 */
[----:B-1----:R-:W-:Y:S01]  /*2c60*/  FADD.FTZ R60, R68, 1 ;  /* 0x3f800000443c7421 */ /* 0x002fe20000010000 */
[----:B------:R-:W-:-:S06]  /*2c70*/  FMUL.FTZ R66, R66, R67 ;  /* 0x0000004342427220 */ /* 0x000fcc0000410000 */
[----:B------:R-:W1:Y:S01]  /*2c80*/  MUFU.RCP R60, R60 ;  /* 0x0000003c003c7308 */ /* 0x000e620000001000 */
[----:B--2---:R-:W-:Y:S01]  /*2c90*/  FADD.FTZ R65, -R64, 1 ;  /* 0x3f80000040417421 */ /* 0x004fe20000010100 */
[----:B------:R-:W-:-:S03]  /*2ca0*/  FMUL.FTZ R68, R83, R64 ;  /* 0x0000004053447220 */ /* 0x000fc60000410000 */
[----:B------:R-:W-:Y:S01]  /*2cb0*/  FFMA.FTZ R65, R58, R65, 1 ;  /* 0x3f8000003a417423 */ /* 0x000fe20000010041 */
[----:B0-----:R-:W-:Y:S01]  /*2cc0*/  FADD.FTZ R58, -R63, 1 ;  /* 0x3f8000003f3a7421 */ /* 0x001fe20000010100 */
[----:B------:R-:W-:Y:S01]  /*2cd0*/  FMUL.FTZ R64, R78, R63 ;  /* 0x0000003f4e407220 */ /* 0x000fe20000410000 */
[----:B------:R-:W-:Y:S01]  /*2ce0*/  FADD.FTZ R63, R76, -UR11 ;  /* 0x8000000b4c3f7e21 */ /* 0x000fe20008010000 */
[----:B------:R-:W-:Y:S01]  /*2cf0*/  FMUL.FTZ R68, R68, R65 ;  /* 0x0000004144447220 */ /* 0x000fe20000410000 */
[----:B------:R-:W-:Y:S02]  /*2d00*/  FFMA.FTZ R61, R61, R58, 1 ;  /* 0x3f8000003d3d7423 */ /* 0x000fe4000001003a */
[----:B------:R-:W-:Y:S01]  /*2d10*/  FMUL.FTZ R63, R63, UR12 ;  /* 0x0000000c3f3f7c20 */ /* 0x000fe20008410000 */
[----:B-1----:R-:W-:Y:S01]  /*2d20*/  FADD.FTZ R58, -R60, 1 ;  /* 0x3f8000003c3a7421 */ /* 0x002fe20000010100 */
[----:B------:R-:W-:Y:S02]  /*2d30*/  FMUL.FTZ R64, R64, R61 ;  /* 0x0000003d40407220 */ /* 0x000fe40000410000 */
[--C-:B------:R-:W-:Y:S01]  /*2d40*/  FFMA.FTZ R119, R54, R63, R52.reuse ;  /* 0x0000003f36777223 */ /* 0x100fe20000010034 */
[----:B------:R-:W-:Y:S01]  /*2d50*/  FADD.FTZ R61, R72, -UR11 ;  /* 0x8000000b483d7e21 */ /* 0x000fe20008010000 */
[----:B------:R-:W-:Y:S01]  /*2d60*/  FFMA.FTZ R65, R59, R58, 1 ;  /* 0x3f8000003b417423 */ /* 0x000fe2000001003a */
[----:B------:R-:W-:Y:S01]  /*2d70*/  FADD.FTZ R58, R77, -UR11 ;  /* 0x8000000b4d3a7e21 */ /* 0x000fe20008010000 */
[----:B------:R-:W-:Y:S01]  /*2d80*/  FMUL.FTZ R124, R119, -1.4426950216293334961 ;  /* 0xbfb8aa3b777c7820 */ /* 0x000fe20000410000 */
[----:B------:R-:W-:Y:S01]  /*2d90*/  FMUL.FTZ R61, R61, UR12 ;  /* 0x0000000c3d3d7c20 */ /* 0x000fe20008410000 */
[----:B------:R-:W-:Y:S01]  /*2da0*/  FMUL.FTZ R60, R79, R60 ;  /* 0x0000003c4f3c7220 */ /* 0x000fe20000410000 */
[----:B------:R-:W-:Y:S01]  /*2db0*/  FMUL.FTZ R58, R58, UR12 ;  /* 0x0000000c3a3a7c20 */ /* 0x000fe20008410000 */
[----:B------:R-:W0:Y:S01]  /*2dc0*/  MUFU.EX2 R59, R124 ;  /* 0x0000007c003b7308 */ /* 0x000e220000000800 */
[----:B------:R-:W-:Y:S01]  /*2dd0*/  FFMA.FTZ R67, R54, R61, R52 ;  /* 0x0000003d36437223 */ /* 0x000fe20000010034 */
[----:B------:R-:W-:Y:S01]  /*2de0*/  FMUL.FTZ R65, R60, R65 ;  /* 0x000000413c417220 */ /* 0x000fe20000410000 */
[----:B------:R-:W-:-:S02]  /*2df0*/  FFMA.FTZ R71, R55, R58, R53 ;  /* 0x0000003a37477223 */ /* 0x000fc40000010035 */
[----:B------:R-:W-:Y:S02]  /*2e00*/  FMUL.FTZ R118, R67, -1.4426950216293334961 ;  /* 0xbfb8aa3b43767820 */ /* 0x000fe40000410000 */
[----:B------:R-:W-:-:S04]  /*2e10*/  FMUL.FTZ R125, R71, -1.4426950216293334961 ;  /* 0xbfb8aa3b477d7820 */ /* 0x000fc80000410000 */
[----:B------:R-:W1:Y:S01]  /*2e20*/  MUFU.EX2 R70, R125 ;  /* 0x0000007d00467308 */ /* 0x000e620000000800 */
[----:B0-----:R-:W-:-:S07]  /*2e30*/  FADD.FTZ R59, R59, 1 ;  /* 0x3f8000003b3b7421 */ /* 0x001fce0000010000 */
[----:B------:R-:W-:Y:S08]  /*2e40*/  MUFU.EX2 R118, R118 ;  /* 0x0000007600767308 */ /* 0x000ff00000000800 */
[----:B------:R-:W0:Y:S01]  /*2e50*/  MUFU.RCP R59, R59 ;  /* 0x0000003b003b7308 */ /* 0x000e220000001000 */
[----:B-1----:R-:W-:-:S07]  /*2e60*/  FADD.FTZ R70, R70, 1 ;  /* 0x3f80000046467421 */ /* 0x002fce0000010000 */
[----:B------:R-:W1:Y:S01]  /*2e70*/  MUFU.RCP R70, R70 ;  /* 0x0000004600467308 */ /* 0x000e620000001000 */
[----:B0-----:R-:W-:Y:S01]  /*2e80*/  FADD.FTZ R60, -R59, 1 ;  /* 0x3f8000003b3c7421 */ /* 0x001fe20000010100 */
[----:B------:R-:W-:-:S03]  /*2e90*/  FMUL.FTZ R59, R74, R59 ;  /* 0x0000003b4a3b7220 */ /* 0x000fc60000410000 */
[----:B------:R-:W-:Y:S01]  /*2ea0*/  FFMA.FTZ R60, R119, R60, 1 ;  /* 0x3f800000773c7423 */ /* 0x000fe2000001003c */
[----:B------:R-:W-:Y:S01]  /*2eb0*/  FADD.FTZ R119, R118, 1 ;  /* 0x3f80000076777421 */ /* 0x000fe20000010000 */
[----:B-1----:R-:W-:Y:S02]  /*2ec0*/  FADD.FTZ R118, -R70, 1 ;  /* 0x3f80000046767421 */ /* 0x002fe40000010100 */
[----:B------:R-:W-:-:S03]  /*2ed0*/  FMUL.FTZ R60, R59, R60 ;  /* 0x0000003c3b3c7220 */ /* 0x000fc60000410000 */
[----:B------:R-:W0:Y:S01]  /*2ee0*/  MUFU.RCP R119, R119 ;  /* 0x0000007700777308 */ /* 0x000e220000001000 */
[----:B------:R-:W-:Y:S01]  /*2ef0*/  FFMA.FTZ R71, R71, R118, 1 ;  /* 0x3f80000047477423 */ /* 0x000fe20000010076 */
[----:B------:R-:W-:Y:S01]  /*2f00*/  FMUL.FTZ R118, R75, R70 ;  /* 0x000000464b767220 */ /* 0x000fe20000410000 */
[----:B------:R-:W-:-:S03]  /*2f10*/  FMUL.FTZ R70, R54, R66 ;  /* 0x0000004236467220 */ /* 0x000fc60000410000 */
[----:B------:R-:W-:Y:S01]  /*2f20*/  FMUL.FTZ R59, R118, R71 ;  /* 0x00000047763b7220 */ /* 0x000fe20000410000 */
[----:B------:R-:W-:Y:S01]  /*2f30*/  FFMA.FTZ R125, R57, R70, RZ ;  /* 0x00000046397d7223 */ /* 0x000fe200000100ff */
[----:B------:R-:W-:Y:S01]  /*2f40*/  FMUL.FTZ R71, R55, R68 ;  /* 0x0000004437477220 */ /* 0x000fe20000410000 */
[----:B------:R-:W-:-:S03]  /*2f50*/  FADD.FTZ R118, RZ, R70 ;  /* 0x00000046ff767221 */ /* 0x000fc60000010000 */
[----:B------:R-:W-:Y:S01]  /*2f60*/  FFMA.FTZ R70, R56, R71, R125 ;  /* 0x0000004738467223 */ /* 0x000fe2000001007d */
[----:B------:R-:W-:Y:S01]  /*2f70*/  FADD.FTZ R71, R71, R118 ;  /* 0x0000007647477221 */ /* 0x000fe20000010000 */
[----:B------:R-:W-:Y:S01]  /*2f80*/  FMUL.FTZ R125, R54, R64 ;  /* 0x00000040367d7220 */ /* 0x000fe20000410000 */
[----:B0-----:R-:W-:Y:S01]  /*2f90*/  FADD.FTZ R118, -R119, 1 ;  /* 0x3f80000077767421 */ /* 0x001fe20000010100 */
[----:B------:R-:W-:Y:S02]  /*2fa0*/  FMUL.FTZ R119, R10, R119 ;  /* 0x000000770a777220 */ /* 0x000fe40000410000 */
[----:B------:R-:W-:Y:S01]  /*2fb0*/  FADD.FTZ R71, R71, R125 ;  /* 0x0000007d47477221 */ /* 0x000fe20000010000 */
[----:B------:R-:W-:Y:S01]  /*2fc0*/  FFMA.FTZ R124, R67, R118, 1 ;  /* 0x3f800000437c7423 */ /* 0x000fe20000010076 */
[----:B------:R-:W-:Y:S01]  /*2fd0*/  FFMA.FTZ R118, R57, R66, RZ ;  /* 0x0000004239767223 */ /* 0x000fe200000100ff */
[----:B------:R-:W-:Y:S02]  /*2fe0*/  FADD.FTZ R67, RZ, R66 ;  /* 0x00000042ff437221 */ /* 0x000fe40000010000 */
[----:B------:R-:W-:Y:S01]  /*2ff0*/  FMUL.FTZ R57, R119, R124 ;  /* 0x0000007c77397220 */ /* 0x000fe20000410000 */
[----:B------:R-:W-:Y:S01]  /*3000*/  FADD.FTZ R119, R73, -UR11 ;  /* 0x8000000b49777e21 */ /* 0x000fe20008010000 */
[----:B------:R-:W-:Y:S01]  /*3010*/  FADD.FTZ R67, R67, R64 ;  /* 0x0000004043437221 */ /* 0x000fe20000010000 */
[----:B------:R-:W-:-:S02]  /*3020*/  FFMA.FTZ R66, R69, R64, R118 ;  /* 0x0000004045427223 */ /* 0x000fc40000010076 */
[----:B------:R-:W-:Y:S01]  /*3030*/  FMUL.FTZ R64, R119, UR12 ;  /* 0x0000000c77407c20 */ /* 0x000fe20008410000 */
[----:B------:R-:W-:Y:S01]  /*3040*/  FFMA.FTZ R119, R69, R125, R70 ;  /* 0x0000007d45777223 */ /* 0x000fe20000010046 */
[----:B------:R-:W-:Y:S02]  /*3050*/  FFMA.FTZ R66, R63, R60, R66 ;  /* 0x0000003c3f427223 */ /* 0x000fe40000010042 */
[----:B------:R-:W-:-:S04]  /*3060*/  FFMA.FTZ R69, R55, R64, R53 ;  /* 0x0000004037457223 */ /* 0x000fc80000010035 */
[----:B------:R-:W-:-:S06]  /*3070*/  FMUL.FTZ R118, R69, -1.4426950216293334961 ;  /* 0xbfb8aa3b45767820 */ /* 0x000fcc0000410000 */
[----:B------:R-:W0:Y:S02]  /*3080*/  MUFU.EX2 R118, R118 ;  /* 0x0000007600767308 */ /* 0x000e240000000800 */
[----:B0-----:R-:W-:-:S06]  /*3090*/  FADD.FTZ R124, R118, 1 ;  /* 0x3f800000767c7421 */ /* 0x001fcc0000010000 */
[----:B------:R-:W0:Y:S02]  /*30a0*/  MUFU.RCP R70, R124 ;  /* 0x0000007c00467308 */ /* 0x000e240000001000 */
[----:B0-----:R-:W-:-:S04]  /*30b0*/  FADD.FTZ R125, -R70, 1 ;  /* 0x3f800000467d7421 */ /* 0x001fc80000010100 */
[----:B------:R-:W-:Y:S01]  /*30c0*/  FFMA.FTZ R118, R69, R125, 1 ;  /* 0x3f80000045767423 */ /* 0x000fe2000001007d */
[----:B------:R-:W-:Y:S01]  /*30d0*/  FMUL.FTZ R125, R11, R70 ;  /* 0x000000460b7d7220 */ /* 0x000fe20000410000 */
[----:B------:R-:W-:Y:S01]  /*30e0*/  FFMA.FTZ R69, R56, R68, RZ ;  /* 0x0000004438457223 */ /* 0x000fe200000100ff */
[----:B------:R-:W-:Y:S01]  /*30f0*/  FADD.FTZ R70, RZ, R68 ;  /* 0x00000044ff467221 */ /* 0x000fe20000010000 */
[-C--:B------:R-:W-:Y:S01]  /*3100*/  FMUL.FTZ R68, R55, R65.reuse ;  /* 0x0000004137447220 */ /* 0x080fe20000410000 */
[----:B------:R-:W-:Y:S01]  /*3110*/  FMUL.FTZ R56, R125, R118 ;  /* 0x000000767d387220 */ /* 0x000fe20000410000 */
[----:B------:R-:W-:Y:S01]  /*3120*/  FADD.FTZ R118, R12, -UR11 ;  /* 0x8000000b0c767e21 */ /* 0x000fe20008010000 */
[----:B------:R-:W-:Y:S01]  /*3130*/  FADD.FTZ R70, R70, R65 ;  /* 0x0000004146467221 */ /* 0x000fe20000010000 */
[----:B------:R-:W-:Y:S01]  /*3140*/  FFMA.FTZ R69, R62, R65, R69 ;  /* 0x000000413e457223 */ /* 0x000fe20000010045 */
[----:B------:R-:W-:Y:S01]  /*3150*/  FADD.FTZ R71, R68, R71 ;  /* 0x0000004744477221 */ /* 0x000fe20000010000 */
[----:B------:R-:W-:Y:S01]  /*3160*/  FMUL.FTZ R65, R118, UR12 ;  /* 0x0000000c76417c20 */ /* 0x000fe20008410000 */
[----:B------:R-:W-:Y:S01]  /*3170*/  FFMA.FTZ R118, R62, R68, R119 ;  /* 0x000000443e767223 */ /* 0x000fe20000010077 */
[----:B------:R-:W-:Y:S01]  /*3180*/  FADD.FTZ R68, R67, R60 ;  /* 0x0000003c43447221 */ /* 0x000fe20000010000 */
[C---:B------:R-:W-:Y:S01]  /*3190*/  FMUL.FTZ R67, R54.reuse, R60 ;  /* 0x0000003c36437220 */ /* 0x040fe20000410000 */
[----:B------:R-:W-:Y:S01]  /*31a0*/  FFMA.FTZ R62, R54, R65, R52 ;  /* 0x00000041363e7223 */ /* 0x000fe20000010034 */
[----:B------:R-:W-:-:S02]  /*31b0*/  FFMA.FTZ R69, R58, R59, R69 ;  /* 0x0000003b3a457223 */ /* 0x000fc40000010045 */
[----:B------:R-:W-:Y:S01]  /*31c0*/  FADD.FTZ R71, R71, R67 ;  /* 0x0000004347477221 */ /* 0x000fe20000010000 */
[----:B------:R-:W-:-:S06]  /*31d0*/  FMUL.FTZ R124, R62, -1.4426950216293334961 ;  /* 0xbfb8aa3b3e7c7820 */ /* 0x000fcc0000410000 */
[----:B------:R-:W0:Y:S02]  /*31e0*/  MUFU.EX2 R124, R124 ;  /* 0x0000007c007c7308 */ /* 0x000e240000000800 */
[----:B0-----:R-:W-:-:S06]  /*31f0*/  FADD.FTZ R119, R124, 1 ;  /* 0x3f8000007c777421 */ /* 0x001fcc0000010000 */
[----:B------:R-:W0:Y:S02]  /*3200*/  MUFU.RCP R119, R119 ;  /* 0x0000007700777308 */ /* 0x000e240000001000 */
[----:B0-----:R-:W-:-:S04]  /*3210*/  FADD.FTZ R125, -R119, 1 ;  /* 0x3f800000777d7421 */ /* 0x001fc80000010100 */
[----:B------:R-:W-:Y:S01]  /*3220*/  FFMA.FTZ R125, R62, R125, 1 ;  /* 0x3f8000003e7d7423 */ /* 0x000fe2000001007d */
[----:B------:R-:W-:Y:S01]  /*3230*/  FMUL.FTZ R62, R14, R119 ;  /* 0x000000770e3e7220 */ /* 0x000fe20000410000 */
[----:B------:R-:W-:-:S03]  /*3240*/  FFMA.FTZ R119, R63, R67, R118 ;  /* 0x000000433f777223 */ /* 0x000fc60000010076 */
[----:B------:R-:W-:Y:S01]  /*3250*/  FMUL.FTZ R62, R62, R125 ;  /* 0x0000007d3e3e7220 */ /* 0x000fe20000410000 */
[----:B------:R-:W-:-:S04]  /*3260*/  FADD.FTZ R125, R13, -UR11 ;  /* 0x8000000b0d7d7e21 */ /* 0x000fc80008010000 */
[----:B------:R-:W-:Y:S01]  /*3270*/  FMUL.FTZ R60, R125, UR12 ;  /* 0x0000000c7d3c7c20 */ /* 0x000fe20008410000 */
[----:B------:R-:W-:-:S03]  /*3280*/  FADD.FTZ R125, R16, -UR11 ;  /* 0x8000000b107d7e21 */ /* 0x000fc60008010000 */
        /* <DEDUP_REMOVED lines=9> */
[----:B------:R-:W-:Y:S01]  /*3320*/  FADD.FTZ R67, R70, R59 ;  /* 0x0000003b46437221 */ /* 0x000fe20000010000 */
[----:B------:R-:W-:Y:S01]  /*3330*/  FMUL.FTZ R70, R55, R59 ;  /* 0x0000003b37467220 */ /* 0x000fe20000410000 */
[----:B------:R-:W-:-:S03]  /*3340*/  FMUL.FTZ R59, R125, UR12 ;  /* 0x0000000c7d3b7c20 */ /* 0x000fc60008410000 */
[----:B------:R-:W-:Y:S01]  /*3350*/  FFMA.FTZ R118, R58, R70, R119 ;  /* 0x000000463a767223 */ /* 0x000fe20000010077 */
[----:B------:R-:W-:Y:S01]  /*3360*/  FFMA.FTZ R58, R54, R59, R52 ;  /* 0x0000003b363a7223 */ /* 0x000fe20000010034 */
[----:B------:R-:W-:Y:S01]  /*3370*/  FADD.FTZ R119, R70, R71 ;  /* 0x0000004746777221 */ /* 0x000fe20000010000 */
[----:B------:R-:W-:Y:S02]  /*3380*/  FFMA.FTZ R70, R61, R57, R66 ;  /* 0x000000393d467223 */ /* 0x000fe40000010042 */
[----:B------:R-:W-:Y:S02]  /*3390*/  FMUL.FTZ R124, R58, -1.4426950216293334961 ;  /* 0xbfb8aa3b3a7c7820 */ /* 0x000fe40000410000 */
[----:B------:R-:W-:-:S04]  /*33a0*/  FFMA.FTZ R70, R65, R62, R70 ;  /* 0x0000003e41467223 */ /* 0x000fc80000010046 */
        /* <DEDUP_REMOVED lines=8> */
[----:B------:R-:W-:Y:S01]  /*3430*/  FADD.FTZ R68, R17, -UR11 ;  /* 0x8000000b11447e21 */ /* 0x000fe20008010000 */
[----:B------:R-:W-:Y:S01]  /*3440*/  FMUL.FTZ R57, R54, R57 ;  /* 0x0000003936397220 */ /* 0x000fe20000410000 */
[----:B------:R-:W-:Y:S01]  /*3450*/  FFMA.FTZ R70, R59, R58, R70 ;  /* 0x0000003a3b467223 */ /* 0x000fe20000010046 */
[----:B------:R-:W-:Y:S01]  /*3460*/  FADD.FTZ R71, R71, R62 ;  /* 0x0000003e47477221 */ /* 0x000fe20000010000 */
[----:B------:R-:W-:Y:S01]  /*3470*/  FMUL.FTZ R68, R68, UR12 ;  /* 0x0000000c44447c20 */ /* 0x000fe20008410000 */
[----:B------:R-:W-:Y:S01]  /*3480*/  FFMA.FTZ R125, R61, R57, R118 ;  /* 0x000000393d7d7223 */ /* 0x000fe20000010076 */
[----:B------:R-:W-:Y:S01]  /*3490*/  FADD.FTZ R119, R119, R57 ;  /* 0x0000003977777221 */ /* 0x000fe20000010000 */
[----:B------:R-:W-:Y:S01]  /*34a0*/  FADD.FTZ R71, R71, R58 ;  /* 0x0000003a47477221 */ /* 0x000fe20000010000 */
        /* <DEDUP_REMOVED lines=8> */
[----:B------:R-:W-:-:S03]  /*3530*/  FADD.FTZ R61, R2, -UR11 ;  /* 0x8000000b023d7e21 */ /* 0x000fc60008010000 */
[----:B------:R-:W-:Y:S01]  /*3540*/  FMUL.FTZ R57, R57, R118 ;  /* 0x0000007639397220 */ /* 0x000fe20000410000 */
[----:B------:R-:W-:Y:S01]  /*3550*/  FMUL.FTZ R61, R61, UR12 ;  /* 0x0000000c3d3d7c20 */ /* 0x000fe20008410000 */
[----:B------:R-:W-:Y:S01]  /*3560*/  FADD.FTZ R118, R67, R56 ;  /* 0x0000003843767221 */ /* 0x000fe20000010000 */
[-C--:B------:R-:W-:Y:S01]  /*3570*/  FFMA.FTZ R67, R64, R56.reuse, R69 ;  /* 0x0000003840437223 */ /* 0x080fe20000010045 */
[----:B------:R-:W-:Y:S01]  /*3580*/  FMUL.FTZ R56, R55, R56 ;  /* 0x0000003837387220 */ /* 0x000fe20000410000 */
[----:B------:R-:W-:Y:S01]  /*3590*/  FFMA.FTZ R66, R54, R61, R52 ;  /* 0x0000003d36427223 */ /* 0x000fe20000010034 */
[----:B------:R-:W-:Y:S02]  /*35a0*/  FADD.FTZ R118, R118, R63 ;  /* 0x0000003f76767221 */ /* 0x000fe40000010000 */
[----:B------:R-:W-:Y:S01]  /*35b0*/  FFMA.FTZ R64, R64, R56, R125 ;  /* 0x0000003840407223 */ /* 0x000fe2000001007d */
[----:B------:R-:W-:Y:S01]  /*35c0*/  FMUL.FTZ R124, R66, -1.4426950216293334961 ;  /* 0xbfb8aa3b427c7820 */ /* 0x000fe20000410000 */
[----:B------:R-:W-:-:S05]  /*35d0*/  FADD.FTZ R119, R56, R119 ;  /* 0x0000007738777221 */ /* 0x000fca0000010000 */
[----:B------:R-:W0:Y:S02]  /*35e0*/  MUFU.EX2 R124, R124 ;  /* 0x0000007c007c7308 */ /* 0x000e240000000800 */
[----:B0-----:R-:W-:-:S06]  /*35f0*/  FADD.FTZ R125, R124, 1 ;  /* 0x3f8000007c7d7421 */ /* 0x001fcc0000010000 */
[----:B------:R-:W0:Y:S02]  /*3600*/  MUFU.RCP R69, R125 ;  /* 0x0000007d00457308 */ /* 0x000e240000001000 */
[----:B0-----:R-:W-:-:S04]  /*3610*/  FADD.FTZ R56, -R69, 1 ;  /* 0x3f80000045387421 */ /* 0x001fc80000010100 */
[----:B------:R-:W-:Y:S01]  /*3620*/  FFMA.FTZ R66, R66, R56, 1 ;  /* 0x3f80000042427423 */ /* 0x000fe20000010038 */
[----:B------:R-:W-:Y:S01]  /*3630*/  FMUL.FTZ R56, R4, R69 ;  /* 0x0000004504387220 */ /* 0x000fe20000410000 */
[----:B------:R-:W-:-:S03]  /*3640*/  FMUL.FTZ R69, R54, R62 ;  /* 0x0000003e36457220 */ /* 0x000fc60000410000 */
[----:B------:R-:W-:Y:S01]  /*3650*/  FMUL.FTZ R56, R56, R66 ;  /* 0x0000004238387220 */ /* 0x000fe20000410000 */
[----:B------:R-:W-:Y:S01]  /*3660*/  FADD.FTZ R66, R3, -UR11 ;  /* 0x8000000b03427e21 */ /* 0x000fe20008010000 */
[----:B------:R-:W-:Y:S01]  /*3670*/  FFMA.FTZ R125, R65, R69, R64 ;  /* 0x00000045417d7223 */ /* 0x000fe20000010040 */
[----:B------:R-:W-:Y:S01]  /*3680*/  FADD.FTZ R119, R119, R69 ;  /* 0x0000004577777221 */ /* 0x000fe20000010000 */
[----:B------:R-:W-:Y:S01]  /*3690*/  FADD.FTZ R69, R20, -UR11 ;  /* 0x8000000b14457e21 */ /* 0x000fe20008010000 */
[----:B------:R-:W-:Y:S01]  /*36a0*/  FMUL.FTZ R62, R66, UR12 ;  /* 0x0000000c423e7c20 */ /* 0x000fe20008410000 */
[----:B------:R-:W-:Y:S02]  /*36b0*/  FADD.FTZ R71, R71, R56 ;  /* 0x0000003847477221 */ /* 0x000fe40000010000 */
[----:B------:R-:W-:Y:S01]  /*36c0*/  FMUL.FTZ R69, R69, UR12 ;  /* 0x0000000c45457c20 */ /* 0x000fe20008410000 */
        /* <DEDUP_REMOVED lines=10> */
[C---:B------:R-:W-:Y:S01]  /*3770*/  FFMA.FTZ R65, R60.reuse, R63, R67 ;  /* 0x0000003f3c417223 */ /* 0x040fe20000010043 */
        /* <DEDUP_REMOVED lines=16> */
[----:B------:R-:W-:Y:S02]  /*3880*/  FADD.FTZ R119, R119, R63 ;  /* 0x0000003f77777221 */ /* 0x000fe40000010000 */
        /* <DEDUP_REMOVED lines=11> */
[----:B------:R-:W-:Y:S01]  /*3940*/  FADD.FTZ R63, R118, R57 ;  /* 0x00000039763f7221 */ /* 0x000fe20000010000 */
[----:B------:R-:W-:Y:S01]  /*3950*/  FADD.FTZ R118, R24, -UR11 ;  /* 0x8000000b18767e21 */ /* 0x000fe20008010000 */
[----:B------:R-:W-:Y:S01]  /*3960*/  FADD.FTZ R119, R124, R119 ;  /* 0x000000777c777221 */ /* 0x000fe20000010000 */
[----:B------:R-:W-:Y:S01]  /*3970*/  FFMA.FTZ R65, R60, R58, R65 ;  /* 0x0000003a3c417223 */ /* 0x000fe20000010041 */
[----:B------:R-:W-:Y:S01]  /*3980*/  FADD.FTZ R63, R63, R64 ;  /* 0x000000403f3f7221 */ /* 0x000fe20000010000 */
[----:B------:R-:W-:Y:S01]  /*3990*/  FMUL.FTZ R59, R118, UR12 ;  /* 0x0000000c763b7c20 */ /* 0x000fe20008410000 */
[----:B------:R-:W-:Y:S01]  /*39a0*/  FFMA.FTZ R118, R68, R124, R67 ;  /* 0x0000007c44767223 */ /* 0x000fe20000010043 */
[----:B------:R-:W-:Y:S01]  /*39b0*/  FADD.FTZ R124, R25, -UR11 ;  /* 0x8000000b197c7e21 */ /* 0x000fe20008010000 */
[----:B------:R-:W-:Y:S01]  /*39c0*/  FMUL.FTZ R64, R55, R64 ;  /* 0x0000004037407220 */ /* 0x000fe20000410000 */
        /* <DEDUP_REMOVED lines=11> */
[----:B------:R-:W-:Y:S01]  /*3a80*/  FMUL.FTZ R56, R124, UR12 ;  /* 0x0000000c7c387c20 */ /* 0x000fe20008410000 */
[----:B------:R-:W-:Y:S01]  /*3a90*/  FFMA.FTZ R125, R61, R67, R118 ;  /* 0x000000433d7d7223 */ /* 0x000fe20000010076 */
[----:B------:R-:W-:Y:S01]  /*3aa0*/  FADD.FTZ R119, R119, R67 ;  /* 0x0000004377777221 */ /* 0x000fe20000010000 */
[----:B------:R-:W-:Y:S01]  /*3ab0*/  FADD.FTZ R67, R6, -UR11 ;  /* 0x8000000b06437e21 */ /* 0x000fe20008010000 */
[----:B------:R-:W-:Y:S01]  /*3ac0*/  FFMA.FTZ R61, R55, R56, R53 ;  /* 0x00000038373d7223 */ /* 0x000fe20000010035 */
[----:B------:R-:W-:Y:S01]  /*3ad0*/  FFMA.FTZ R68, R69, R66, R68 ;  /* 0x0000004245447223 */ /* 0x000fe20000010044 */
[----:B------:R-:W-:Y:S01]  /*3ae0*/  FADD.FTZ R119, R64, R119 ;  /* 0x0000007740777221 */ /* 0x000fe20000010000 */
[----:B------:R-:W-:Y:S01]  /*3af0*/  FMUL.FTZ R67, R67, UR12 ;  /* 0x0000000c43437c20 */ /* 0x000fe20008410000 */
[----:B------:R-:W-:Y:S01]  /*3b00*/  FMUL.FTZ R118, R61, -1.4426950216293334961 ;  /* 0xbfb8aa3b3d767820 */ /* 0x000fe20000410000 */
[----:B------:R-:W-:-:S05]  /*3b10*/  FFMA.FTZ R68, R59, R57, R68 ;  /* 0x000000393b447223 */ /* 0x000fca0000010044 */
[----:B------:R-:W0:Y:S02]  /*3b20*/  MUFU.EX2 R118, R118 ;  /* 0x0000007600767308 */ /* 0x000e240000000800 */
[----:B0-----:R-:W-:-:S06]  /*3b30*/  FADD.FTZ R70, R118, 1 ;  /* 0x3f80000076467421 */ /* 0x001fcc0000010000 */
[----:B------:R-:W0:Y:S02]  /*3b40*/  MUFU.RCP R70, R70 ;  /* 0x0000004600467308 */ /* 0x000e240000001000 */
[----:B0-----:R-:W-:-:S04]  /*3b50*/  FADD.FTZ R124, -R70, 1 ;  /* 0x3f800000467c7421 */ /* 0x001fc80000010100 */
[----:B------:R-:W-:Y:S01]  /*3b60*/  FFMA.FTZ R124, R61, R124, 1 ;  /* 0x3f8000003d7c7423 */ /* 0x000fe2000001007c */
[----:B------:R-:W-:Y:S01]  /*3b70*/  FMUL.FTZ R61, R27, R70 ;  /* 0x000000461b3d7220 */ /* 0x000fe20000410000 */
[----:B------:R-:W-:Y:S01]  /*3b80*/  FFMA.FTZ R70, R62, R64, R125 ;  /* 0x000000403e467223 */ /* 0x000fe2000001007d */
[----:B------:R-:W-:Y:S02]  /*3b90*/  FFMA.FTZ R62, R54, R67, R52 ;  /* 0x00000043363e7223 */ /* 0x000fe40000010034 */
[----:B------:R-:W-:Y:S02]  /*3ba0*/  FMUL.FTZ R61, R61, R124 ;  /* 0x0000007c3d3d7220 */ /* 0x000fe40000410000 */
        /* <DEDUP_REMOVED lines=13> */
[----:B------:R-:W-:Y:S02]  /*3c80*/  FFMA.FTZ R68, R67, R62, R68 ;  /* 0x0000003e43447223 */ /* 0x000fe40000010044 */
        /* <DEDUP_REMOVED lines=10> */
[----:B------:R-:W-:Y:S01]  /*3d30*/  FADD.FTZ R70, R63, R58 ;  /* 0x0000003a3f467221 */ /* 0x000fe20000010000 */
[----:B------:R-:W-:Y:S01]  /*3d40*/  FADD.FTZ R63, R28, -UR11 ;  /* 0x8000000b1c3f7e21 */ /* 0x000fe20008010000 */
[----:B------:R-:W-:Y:S01]  /*3d50*/  FMUL.FTZ R58, R55, R58 ;  /* 0x0000003a373a7220 */ /* 0x000fe20000410000 */
[----:B------:R-:W-:Y:S01]  /*3d60*/  FMUL.FTZ R69, R69, R125 ;  /* 0x0000007d45457220 */ /* 0x000fe20000410000 */
[----:B------:R-:W-:Y:S01]  /*3d70*/  FADD.FTZ R70, R70, R61 ;  /* 0x0000003d46467221 */ /* 0x000fe20000010000 */
[----:B------:R-:W-:Y:S01]  /*3d80*/  FMUL.FTZ R63, R63, UR12 ;  /* 0x0000000c3f3f7c20 */ /* 0x000fe20008410000 */
[----:B------:R-:W-:Y:S01]  /*3d90*/  FFMA.FTZ R118, R60, R58, R71 ;  /* 0x0000003a3c767223 */ /* 0x000fe20000010047 */
[----:B------:R-:W-:Y:S01]  /*3da0*/  FADD.FTZ R119, R58, R119 ;  /* 0x000000773a777221 */ /* 0x000fe20000010000 */
[----:B------:R-:W-:Y:S01]  /*3db0*/  FADD.FTZ R70, R70, R69 ;  /* 0x0000004546467221 */ /* 0x000fe20000010000 */
[----:B------:R-:W-:Y:S01]  /*3dc0*/  FFMA.FTZ R60, R54, R63, R52 ;  /* 0x0000003f363c7223 */ /* 0x000fe20000010034 */
[----:B------:R-:W-:-:S03]  /*3dd0*/  FFMA.FTZ R65, R66, R69, R65 ;  /* 0x0000004542417223 */ /* 0x000fc60000010041 */
        /* <DEDUP_REMOVED lines=15> */
[----:B------:R-:W-:-:S02]  /*3ed0*/  FFMA.FTZ R68, R63, R58, R68 ;  /* 0x0000003a3f447223 */ /* 0x000fc40000010044 */
[----:B------:R-:W-:Y:S01]  /*3ee0*/  FADD.FTZ R71, R71, R58 ;  /* 0x0000003a47477221 */ /* 0x000fe20000010000 */
        /* <DEDUP_REMOVED lines=11> */
[----:B------:R-:W-:-:S03]  /*3fa0*/  FADD.FTZ R59, R32, -UR11 ;  /* 0x8000000b203b7e21 */ /* 0x000fc60008010000 */
[----:B------:R-:W-:Y:S01]  /*3fb0*/  FMUL.FTZ R57, R57, R124 ;  /* 0x0000007c39397220 */ /* 0x000fe20000410000 */
[----:B------:R-:W-:-:S03]  /*3fc0*/  FMUL.FTZ R59, R59, UR12 ;  /* 0x0000000c3b3b7c20 */ /* 0x000fc60008410000 */
[----:B------:R-:W-:Y:S01]  /*3fd0*/  FADD.FTZ R70, R70, R57 ;  /* 0x0000003946467221 */ /* 0x000fe20000010000 */
[----:B------:R-:W-:Y:S01]  /*3fe0*/  FFMA.FTZ R56, R54, R59, R52 ;  /* 0x0000003b36387223 */ /* 0x000fe20000010034 */
[----:B------:R-:W-:-:S03]  /*3ff0*/  FFMA.FTZ R65, R60, R57, R65 ;  /* 0x000000393c417223 */ /* 0x000fc60000010041 */
[----:B------:R-:W-:-:S06]  /*4000*/  FMUL.FTZ R124, R56, -1.4426950216293334961 ;  /* 0xbfb8aa3b387c7820 */ /* 0x000fcc0000410000 */
[----:B------:R-:W0:Y:S02]  /*4010*/  MUFU.EX2 R124, R124 ;  /* 0x0000007c007c7308 */ /* 0x000e240000000800 */
[----:B0-----:R-:W-:Y:S01]  /*4020*/  FADD.FTZ R125, R124, 1 ;  /* 0x3f8000007c7d7421 */ /* 0x001fe20000010000 */
[----:B------:R-:W-:-:S05]  /*4030*/  FADD.FTZ R124, R36, -UR11 ;  /* 0x8000000b247c7e21 */ /* 0x000fca0008010000 */
        /* <DEDUP_REMOVED lines=9> */
[----:B------:R-:W-:Y:S01]  /*40d0*/  FADD.FTZ R71, R71, R56 ;  /* 0x0000003847477221 */ /* 0x000fe20000010000 */
[----:B------:R-:W-:Y:S01]  /*40e0*/  FMUL.FTZ R62, R118, UR12 ;  /* 0x0000000c763e7c20 */ /* 0x000fe20008410000 */
[----:B------:R-:W-:-:S03]  /*40f0*/  FFMA.FTZ R68, R59, R56, R68 ;  /* 0x000000383b447223 */ /* 0x000fc60000010044 */
[----:B------:R-:W-:-:S04]  /*4100*/  FFMA.FTZ R64, R55, R62, R53 ;  /* 0x0000003e37407223 */ /* 0x000fc80000010035 */
[----:B------:R-:W-:-:S06]  /*4110*/  FMUL.FTZ R67, R64, -1.4426950216293334961 ;  /* 0xbfb8aa3b40437820 */ /* 0x000fcc0000410000 */
[----:B------:R-:W0:Y:S02]  /*4120*/  MUFU.EX2 R67, R67 ;  /* 0x0000004300437308 */ /* 0x000e240000000800 */
[----:B0-----:R-:W-:Y:S01]  /*4130*/  FADD.FTZ R118, R67, 1 ;  /* 0x3f80000043767421 */ /* 0x001fe20000010000 */
[----:B------:R-:W-:-:S05]  /*4140*/  FMUL.FTZ R67, R124, UR12 ;  /* 0x0000000c7c437c20 */ /* 0x000fca0008410000 */
[----:B------:R-:W0:Y:S02]  /*4150*/  MUFU.RCP R118, R118 ;  /* 0x0000007600767308 */ /* 0x000e240000001000 */
[----:B0-----:R-:W-:-:S04]  /*4160*/  FADD.FTZ R61, -R118, 1 ;  /* 0x3f800000763d7421 */ /* 0x001fc80000010100 */
[----:B------:R-:W-:Y:S01]  /*4170*/  FFMA.FTZ R64, R64, R61, 1 ;  /* 0x3f80000040407423 */ /* 0x000fe2000001003d */
[----:B------:R-:W-:-:S04]  /*4180*/  FMUL.FTZ R61, R35, R118 ;  /* 0x00000076233d7220 */ /* 0x000fc80000410000 */
[----:B------:R-:W-:Y:S01]  /*4190*/  FMUL.FTZ R61, R61, R64 ;  /* 0x000000403d3d7220 */ /* 0x000fe20000410000 */
[----:B------:R-:W-:Y:S01]  /*41a0*/  FMUL.FTZ R64, R55, R69 ;  /* 0x0000004537407220 */ /* 0x000fe20000410000 */
[----:B------:R-:W-:Y:S02]  /*41b0*/  FFMA.FTZ R69, R54, R67, R52 ;  /* 0x0000004336457223 */ /* 0x000fe40000010034 */
        /* <DEDUP_REMOVED lines=14> */
[----:B------:R-:W-:Y:S02]  /*42a0*/  FADD.FTZ R119, R119, R125 ;  /* 0x0000007d77777221 */ /* 0x000fe40000010000 */
[----:B------:R-:W-:Y:S01]  /*42b0*/  FADD.FTZ R71, R71, R64 ;  /* 0x0000004047477221 */ /* 0x000fe20000010000 */
[----:B------:R-:W-:Y:S01]  /*42c0*/  FMUL.FTZ R58, R69, UR12 ;  /* 0x0000000c453a7c20 */ /* 0x000fe20008410000 */
[----:B------:R-:W-:Y:S01]  /*42d0*/  FFMA.FTZ R69, R63, R125, R66 ;  /* 0x0000007d3f457223 */ /* 0x000fe20000010042 */
[----:B------:R-:W-:Y:S02]  /*42e0*/  FFMA.FTZ R68, R67, R64, R68 ;  /* 0x0000004043447223 */ /* 0x000fe40000010044 */
[----:B------:R-:W-:-:S04]  /*42f0*/  FFMA.FTZ R63, R55, R58, R53 ;  /* 0x0000003a373f7223 */ /* 0x000fc80000010035 */
[----:B------:R-:W-:-:S06]  /*4300*/  FMUL.FTZ R118, R63, -1.4426950216293334961 ;  /* 0xbfb8aa3b3f767820 */ /* 0x000fcc0000410000 */
[----:B------:R-:W0:Y:S02]  /*4310*/  MUFU.EX2 R118, R118 ;  /* 0x0000007600767308 */ /* 0x000e240000000800 */
[----:B0-----:R-:W-:Y:S01]  /*4320*/  FADD.FTZ R66, R118, 1 ;  /* 0x3f80000076427421 */ /* 0x001fe20000010000 */
[----:B------:R-:W-:-:S04]  /*4330*/  FMUL.FTZ R118, R55, R57 ;  /* 0x0000003937767220 */ /* 0x000fc80000410000 */
[----:B------:R-:W-:Y:S01]  /*4340*/  FADD.FTZ R119, R118, R119 ;  /* 0x0000007776777221 */ /* 0x000fe20000010000 */
[----:B------:R-:W0:Y:S02]  /*4350*/  MUFU.RCP R66, R66 ;  /* 0x0000004200427308 */ /* 0x000e240000001000 */
[----:B0-----:R-:W-:-:S04]  /*4360*/  FADD.FTZ R124, -R66, 1 ;  /* 0x3f800000427c7421 */ /* 0x001fc80000010100 */
[----:B------:R-:W-:Y:S01]  /*4370*/  FFMA.FTZ R124, R63, R124, 1 ;  /* 0x3f8000003f7c7423 */ /* 0x000fe2000001007c */
[----:B------:R-:W-:Y:S01]  /*4380*/  FMUL.FTZ R63, R39, R66 ;  /* 0x00000042273f7220 */ /* 0x000fe20000410000 */
[----:B------:R-:W-:Y:S01]  /*4390*/  FFMA.FTZ R66, R60, R118, R69 ;  /* 0x000000763c427223 */ /* 0x000fe20000010045 */
[----:B------:R-:W-:Y:S02]  /*43a0*/  FADD.FTZ R118, R41, -UR11 ;  /* 0x8000000b29767e21 */ /* 0x000fe40008010000 */
        /* <DEDUP_REMOVED lines=14> */
[----:B------:R-:W-:Y:S01]  /*4490*/  FMUL.FTZ R125, R54, R56 ;  /* 0x00000038367d7220 */ /* 0x000fe20000410000 */
[----:B------:R-:W-:Y:S02]  /*44a0*/  FMUL.FTZ R56, R118, UR12 ;  /* 0x0000000c76387c20 */ /* 0x000fe40008410000 */
[----:B------:R-:W-:Y:S01]  /*44b0*/  FADD.FTZ R71, R71, R60 ;  /* 0x0000003c47477221 */ /* 0x000fe20000010000 */
[----:B------:R-:W-:Y:S01]  /*44c0*/  FFMA.FTZ R69, R59, R125, R66 ;  /* 0x0000007d3b457223 */ /* 0x000fe20000010042 */
[----:B------:R-:W-:Y:S01]  /*44d0*/  FFMA.FTZ R59, R55, R56, R53 ;  /* 0x00000038373b7223 */ /* 0x000fe20000010035 */
[----:B------:R-:W-:-:S03]  /*44e0*/  FADD.FTZ R119, R119, R125 ;  /* 0x0000007d77777221 */ /* 0x000fc60000010000 */
        /* <DEDUP_REMOVED lines=9> */
[----:B------:R-:W-:-:S03]  /*4580*/  FFMA.FTZ R66, R62, R118, R69 ;  /* 0x000000763e427223 */ /* 0x000fc60000010045 */
        /* <DEDUP_REMOVED lines=32> */
[----:B------:R-:W-:Y:S01]  /*4790*/  FFMA.FTZ R118, R57, R60, R68 ;  /* 0x0000003c39767223 */ /* 0x000fe20000010044 */
[----:B------:R-:W-:Y:S01]  /*47a0*/  FMUL.FTZ R63, R69, UR12 ;  /* 0x0000000c453f7c20 */ /* 0x000fe20008410000 */
[----:B------:R-:W-:Y:S02]  /*47b0*/  FFMA.FTZ R65, R64, R66, R65 ;  /* 0x0000004240417223 */ /* 0x000fe40000010041 */
[----:B------:R-:W-:Y:S01]  /*47c0*/  FFMA.FTZ R118, R61, R62, R118 ;  /* 0x0000003e3d767223 */ /* 0x000fe20000010076 */
        /* <DEDUP_REMOVED lines=22> */
[----:B------:R-:W-:Y:S01]  /*4930*/  FFMA.FTZ R57, R57, R69, 1 ;  /* 0x3f80000039397423 */ /* 0x000fe20000010045 */
[----:B------:R-:W-:Y:S01]  /*4940*/  FADD.FTZ R69, R70, R59 ;  /* 0x0000003b46457221 */ /* 0x000fe20000010000 */
[----:B------:R-:W-:Y:S01]  /*4950*/  FFMA.FTZ R56, R56, R60, R67 ;  /* 0x0000003c38387223 */ /* 0x000fe20000010043 */
[----:B------:R-:W-:Y:S01]  /*4960*/  FADD.FTZ R119, R60, R119 ;  /* 0x000000773c777221 */ /* 0x000fe20000010000 */
[----:B------:R-:W-:Y:S01]  /*4970*/  FMUL.FTZ R59, R54, R62 ;  /* 0x0000003e363b7220 */ /* 0x000fe20000410000 */
[----:B------:R-:W-:Y:S01]  /*4980*/  FMUL.FTZ R57, R124, R57 ;  /* 0x000000397c397220 */ /* 0x000fe20000410000 */
[----:B------:R-:W-:Y:S01]  /*4990*/  FADD.FTZ R70, R69, R66 ;  /* 0x0000004245467221 */ /* 0x000fe20000010000 */
[----:B------:R-:W-:Y:S01]  /*49a0*/  FADD.FTZ R62, R71, R58 ;  /* 0x0000003a473e7221 */ /* 0x000fe20000010000 */
[----:B------:R-:W-:Y:S01]  /*49b0*/  FFMA.FTZ R56, R61, R59, R56 ;  /* 0x0000003b3d387223 */ /* 0x000fe20000010038 */
[----:B------:R-:W-:Y:S01]  /*49c0*/  FADD.FTZ R60, R119, R59 ;  /* 0x0000003b773c7221 */ /* 0x000fe20000010000 */
[C---:B------:R-:W-:Y:S01]  /*49d0*/  FMUL.FTZ R59, R55.reuse, R66 ;  /* 0x00000042373b7220 */ /* 0x040fe20000410000 */
[----:B------:R-:W-:-:S03]  /*49e0*/  FMUL.FTZ R61, R55, R57 ;  /* 0x00000039373d7220 */ /* 0x000fc60000410000 */
[----:B------:R-:W-:Y:S01]  /*49f0*/  FFMA.FTZ R56, R64, R59, R56 ;  /* 0x0000003b40387223 */ /* 0x000fe20000010038 */
[----:B------:R-:W-:Y:S01]  /*4a00*/  FADD.FTZ R60, R59, R60 ;  /* 0x0000003c3b3c7221 */ /* 0x000fe20000010000 */
[----:B------:R-:W-:-:S04]  /*4a10*/  FMUL.FTZ R59, R54, R58 ;  /* 0x0000003a363b7220 */ /* 0x000fc80000410000 */
[----:B------:R-:W-:Y:S01]  /*4a20*/  FADD.FTZ R60, R60, R59 ;  /* 0x0000003b3c3c7221 */ /* 0x000fe20000010000 */
[----:B------:R-:W-:-:S03]  /*4a30*/  FFMA.FTZ R67, R63, R59, R56 ;  /* 0x0000003b3f437223 */ /* 0x000fc60000010038 */
[----:B------:R-:W-:Y:S01]  /*4a40*/  FADD.FTZ R56, R61, R60 ;  /* 0x0000003c3d387221 */ /* 0x000fe20000010000 */
[C---:B------:R-:W-:Y:S01]  /*4a50*/  FFMA.FTZ R59, R68.reuse, R61, R67 ;  /* 0x0000003d443b7223 */ /* 0x040fe20000010043 */
[----:B------:R-:W-:Y:S01]  /*4a60*/  FFMA.FTZ R60, R63, R58, R118 ;  /* 0x0000003a3f3c7223 */ /* 0x000fe20000010076 */
[----:B------:R-:W-:Y:S01]  /*4a70*/  FFMA.FTZ R61, R68, R57, R65 ;  /* 0x00000039443d7223 */ /* 0x000fe20000010041 */
[----:B------:R-:W-:-:S07]  /*4a80*/  FADD.FTZ R63, R70, R57 ;  /* 0x00000039463f7221 */ /* 0x000fce0000010000 */
.L_x_1371:
[----:B------:R-:W-:Y:S01]  /*4a90*/  MOV R58, R56 ;  /* 0x00000038003a7202 */ /* 0x000fe20000000f00 */
[----:B------:R-:W0:Y:S01]  /*4aa0*/  S2UR UR13, SR_CgaCtaId ;  /* 0x00000000000d79c3 */ /* 0x000e220000008800 */
[----:B------:R-:W1:Y:S01]  /*4ab0*/  SHFL.DOWN PT, R56, R59, 0x1, 0x1f ;  /* 0x08201f003b387f89 */ /* 0x000e6200000e0000 */
[C---:B------:R-:W-:Y:S01]  /*4ac0*/  ISETP.GT.AND P0, PT, R98.reuse, 0x1e, PT ;  /* 0x0000001e6200780c */ /* 0x040fe20003f04270 */
[----:B------:R-:W-:Y:S01]  /*4ad0*/  UMOV UR6, 0x400 ;  /* 0x0000040000067882 */ /* 0x000fe20000000000 */
[----:B------:R-:W-:Y:S01]  /*4ae0*/  ISETP.GT.AND P2, PT, R98, 0xf, PT ;  /* 0x0000000f6200780c */ /* 0x000fe20003f44270 */
[----:B------:R-:W2:Y:S01]  /*4af0*/  SHFL.DOWN PT, R57, R58, 0x1, 0x1f ;  /* 0x08201f003a397f89 */ /* 0x000ea200000e0000 */
[----:B------:R-:W-:Y:S01]  /*4b00*/  UIADD3 UR5, UPT, UPT, UR6, 0xa0, URZ ;  /* 0x000000a006057890 */ /* 0x000fe2000fffe0ff */
[----:B------:R-:W-:Y:S01]  /*4b10*/  BSSY.RECONVERGENT B0, `(.L_x_1372) ;  /* 0x0000024000007945 */ /* 0x000fe20003800200 */
[C---:B------:R-:W-:Y:S02]  /*4b20*/  ISETP.NE.AND P1, PT, R101.reuse, RZ, PT ;  /* 0x000000ff6500720c */ /* 0x040fe40003f25270 */
[----:B------:R-:W-:Y:S01]  /*4b30*/  ISETP.GT.U32.AND P4, PT, R101, 0xf, PT ;  /* 0x0000000f6500780c */ /* 0x000fe20003f84070 */
[----:B0-----:R-:W-:-:S04]  /*4b40*/  ULEA UR5, UR13, UR5, 0x18 ;  /* 0x000000050d057291 */ /* 0x001fc8000f8ec0ff */
[----:B-1----:R-:W-:Y:S01]  /*4b50*/  @!P0 FADD.FTZ R59, R56, R59 ;  /* 0x0000003b383b8221 */ /* 0x002fe20000010000 */
[----:B--2---:R-:W-:-:S04]  /*4b60*/  @!P0 FADD.FTZ R58, R57, R58 ;  /* 0x0000003a393a8221 */ /* 0x004fc80000010000 */
        /* <DEDUP_REMOVED lines=30> */
.L_x_1373:
[----:B------:R-:W-:Y:S05]  /*4d50*/  BSYNC.RECONVERGENT B0 ;  /* 0x0000000000007941 */ /* 0x000fea0003800200 */
.L_x_1372:
[----:B------:R-:W-:Y:S01]  /*4d60*/  BAR.SYNC.DEFER_BLOCKING 0x0 ;  /* 0x0000000000007b1d */ /* 0x000fe20000010000 */
[----:B------:R-:W-:-:S05]  /*4d70*/  LEA R117, R117, R101, 0x4 ;  /* 0x0000006575757211 */ /* 0x000fca00078e20ff */
[----:B------:R-:W-:Y:S04]  /*4d80*/  BSSY.RECONVERGENT B0, `(.L_x_1374) ;  /* 0x0000029000007945 */ /* 0x000fe80003800200 */
[----:B------:R-:W-:Y:S05]  /*4d90*/  @P1 BRA `(.L_x_1375) ;  /* 0x00000000009c1947 */ /* 0x000fea0003800000 */
[----:B------:R-:W-:-:S09]  /*4da0*/  ULEA UR5, UR13, UR6, 0x18 ;  /* 0x000000060d057291 */ /* 0x000fd2000f8ec0ff */
[----:B---3--:R-:W1:Y:S04]  /*4db0*/  LDS.64 R56, [UR5+0x18] ;  /* 0x00001805ff387984 */ /* 0x008e680008000a00 */
[----:B------:R-:W3:Y:S01]  /*4dc0*/  LDS.128 R64, [UR5+0x20] ;  /* 0x00002005ff407984 */ /* 0x000ee20008000c00 */
[----:B-1----:R-:W-:Y:S01]  /*4dd0*/  FADD.FTZ R59, R70, R56 ;  /* 0x00000038463b7221 */ /* 0x002fe20000010000 */
[----:B------:R-:W-:Y:S02]  /*4de0*/  FADD.FTZ R124, R71, R57 ;  /* 0x00000039477c7221 */ /* 0x000fe40000010000 */
[----:B0-----:R-:W0:Y:S01]  /*4df0*/  LDS.128 R68, [UR5+0x30] ;  /* 0x00003005ff447984 */ /* 0x001e220008000c00 */
[----:B---3--:R-:W-:Y:S01]  /*4e00*/  FADD.FTZ R119, R59, R64 ;  /* 0x000000403b777221 */ /* 0x008fe20000010000 */
[----:B------:R-:W-:-:S02]  /*4e10*/  FADD.FTZ R124, R124, R65 ;  /* 0x000000417c7c7221 */ /* 0x000fc40000010000 */
[----:B--2---:R-:W1:Y:S01]  /*4e20*/  LDS.128 R56, [UR5+0x40] ;  /* 0x00004005ff387984 */ /* 0x004e620008000c00 */
[----:B------:R-:W-:Y:S01]  /*4e30*/  FADD.FTZ R119, R119, R66 ;  /* 0x0000004277777221 */ /* 0x000fe20000010000 */
[----:B------:R-:W-:Y:S02]  /*4e40*/  FADD.FTZ R124, R124, R67 ;  /* 0x000000437c7c7221 */ /* 0x000fe40000010000 */
[----:B------:R-:W-:Y:S01]  /*4e50*/  LDS.128 R64, [UR5+0x60] ;  /* 0x00006005ff407984 */ /* 0x000fe20008000c00 */
        /* <DEDUP_REMOVED lines=27> */
.L_x_1375:
[----:B------:R-:W-:Y:S05]  /*5010*/  BSYNC.RECONVERGENT B0 ;  /* 0x0000000000007941 */ /* 0x000fea0003800200 */
.L_x_1374:
[----:B------:R-:W-:Y:S06]  /*5020*/  BAR.SYNC.DEFER_BLOCKING 0x0 ;  /* 0x0000000000007b1d */ /* 0x000fec0000010000 */
[----:B------:R-:W-:Y:S04]  /*5030*/  BSSY.RECONVERGENT B0, `(.L_x_1376) ;  /* 0x000009d000007945 */ /* 0x000fe80003800200 */
[----:B------:R-:W-:Y:S05]  /*5040*/  @P4 BRA `(.L_x_1377) ;  /* 0x00000008006c4947 */ /* 0x000fea0003800000 */
[----:B------:R-:W4:Y:S04]  /*5050*/  LDS.128 R64, [R118+0x100] ;  /* 0x0001000076407984 */ /* 0x000f280000000c00 */
[----:B-123--:R-:W1:Y:S01]  /*5060*/  LDS.128 R56, [R118+0x200] ;  /* 0x0002000076387984 */ /* 0x00ee620000000c00 */
        /* <DEDUP_REMOVED lines=9> */
[----:B------:R-:W2:Y:S04]  /*5100*/  LDS.128 R60, [R118+0x400] ;  /* 0x00040000763c7984 */ /* 0x000ea80000000c00 */
[----:B------:R-:W-:Y:S01]  /*5110*/  LDS.128 R56, [R118+0x600] ;  /* 0x0006000076387984 */ /* 0x000fe20000000c00 */
        /* <DEDUP_REMOVED lines=9> */
[----:B------:R-:W-:Y:S01]  /*51b0*/  LDS.128 R60, [R118+0x800] ;  /* 0x00080000763c7984 */ /* 0x000fe20000000c00 */
[----:B-1----:R-:W-:Y:S01]  /*51c0*/  FADD.FTZ R119, R119, R64 ;  /* 0x0000004077777221 */ /* 0x002fe20000010000 */
[----:B------:R-:W-:Y:S01]  /*51d0*/  FADD.FTZ R68, R68, R65 ;  /* 0x0000004144447221 */ /* 0x000fe20000010000 */
[----:B------:R-:W-:Y:S01]  /*51e0*/  FADD.FTZ R69, R69, R66 ;  /* 0x0000004245457221 */ /* 0x000fe20000010000 */
[----:B------:R-:W-:Y:S01]  /*51f0*/  FADD.FTZ R124, R124, R67 ;  /* 0x000000437c7c7221 */ /* 0x000fe20000010000 */
[----:B------:R-:W-:Y:S01]  /*5200*/  FADD.FTZ R119, R119, R56 ;  /* 0x0000003877777221 */ /* 0x000fe20000010000 */
[----:B------:R-:W1:Y:S01]  /*5210*/  LDS.128 R64, [R118+0x700] ;  /* 0x0007000076407984 */ /* 0x000e620000000c00 */
[----:B------:R-:W-:Y:S01]  /*5220*/  FADD.FTZ R68, R68, R57 ;  /* 0x0000003944447221 */ /* 0x000fe20000010000 */
[----:B------:R-:W-:Y:S01]  /*5230*/  FADD.FTZ R69, R69, R58 ;  /* 0x0000003a45457221 */ /* 0x000fe20000010000 */
[----:B------:R-:W-:Y:S02]  /*5240*/  FADD.FTZ R124, R124, R59 ;  /* 0x0000003b7c7c7221 */ /* 0x000fe40000010000 */
        /* <DEDUP_REMOVED lines=99> */
[----:B--2---:R-:W-:Y:S01]  /*5880*/  FADD.FTZ R119, R119, R60 ;  /* 0x0000003c77777221 */ /* 0x004fe20000010000 */
[----:B------:R-:W-:Y:S01]  /*5890*/  FADD.FTZ R124, R124, R59 ;  /* 0x0000003b7c7c7221 */ /* 0x000fe20000010000 */
[----:B------:R-:W-:Y:S01]  /*58a0*/  FADD.FTZ R57, R69, R62 ;  /* 0x0000003e45397221 */ /* 0x000fe20000010000 */
[----:B------:R-:W-:-:S02]  /*58b0*/  FADD.FTZ R68, R68, R61 ;  /* 0x0000003d44447221 */ /* 0x000fc40000010000 */
[----:B------:R-:W-:Y:S02]  /*58c0*/  FADD.FTZ R124, R124, R63 ;  /* 0x0000003f7c7c7221 */ /* 0x000fe40000010000 */
[----:B------:R-:W-:Y:S01]  /*58d0*/  LDS.128 R60, [R118+0x1e00] ;  /* 0x001e0000763c7984 */ /* 0x000fe20000000c00 */
[----:B-1----:R-:W-:Y:S01]  /*58e0*/  FADD.FTZ R69, R119, R64 ;  /* 0x0000004077457221 */ /* 0x002fe20000010000 */
[----:B------:R-:W-:Y:S01]  /*58f0*/  FADD.FTZ R119, R57, R66 ;  /* 0x0000004239777221 */ /* 0x000fe20000010000 */
[----:B------:R-:W-:Y:S01]  /*5900*/  FADD.FTZ R68, R68, R65 ;  /* 0x0000004144447221 */ /* 0x000fe20000010000 */
[----:B------:R-:W1:Y:S01]  /*5910*/  LDS.128 R56, [R118+0x1d00] ;  /* 0x001d000076387984 */ /* 0x000e620000000c00 */
[----:B------:R-:W-:-:S03]  /*5920*/  FADD.FTZ R124, R124, R67 ;  /* 0x000000437c7c7221 */ /* 0x000fc60000010000 */
[----:B------:R-:W2:Y:S01]  /*5930*/  LDS.128 R64, [R118+0x1f00] ;  /* 0x001f000076407984 */ /* 0x000ea20000000c00 */
        /* <DEDUP_REMOVED lines=11> */
[----:B------:R-:W-:-:S07]  /*59f0*/  FADD.FTZ R63, R124, R67 ;  /* 0x000000437c3f7221 */ /* 0x000fce0000010000 */
.L_x_1377:
[----:B------:R-:W-:Y:S05]  /*5a00*/  BSYNC.RECONVERGENT B0 ;  /* 0x0000000000007941 */ /* 0x000fea0003800200 */
.L_x_1376:
[----:B------:R-:W-:Y:S04]  /*5a10*/  BSSY.RECONVERGENT B0, `(.L_x_1378) ;  /* 0x000001c000007945 */ /* 0x000fe80003800200 */
[----:B------:R-:W-:Y:S05]  /*5a20*/  @P4 BRA `(.L_x_1379) ;  /* 0x0000000000684947 */ /* 0x000fea0003800000 */
[----:B---3--:R-:W3:Y:S08]  /*5a30*/  LDC.64 R56, c[0x0][0x3f8] ;  /* 0x0000fe00ff387b82 */ /* 0x008ef00000000a00 */
[----:B-12---:R-:W1:Y:S01]  /*5a40*/  LDC.64 R58, c[0x0][0x3d8] ;  /* 0x0000f600ff3a7b82 */ /* 0x006e620000000a00 */
[----:B---3--:R-:W-:Y:S01]  /*5a50*/  IMAD.WIDE.U32 R64, R56, 0x3, RZ ;  /* 0x0000000338407825 */ /* 0x008fe200078e00ff */
        /* <DEDUP_REMOVED lines=23> */
.L_x_1379:
[----:B------:R-:W-:Y:S05]  /*5bd0*/  BSYNC.RECONVERGENT B0 ;  /* 0x0000000000007941 */ /* 0x000fea0003800200 */
.L_x_1378:
[----:B------:R-:W5:Y:S02]  /*5be0*/  LDCU UR5, c[0x0][0x370] ;  /* 0x00006e00ff0577ac */ /* 0x000f640008000800 */
[----:B-----5:R-:W-:-:S09]  /*5bf0*/  UISETP.GE.U32.AND UP0, UPT, UR5, 0x2, UPT ;  /* 0x000000020500788c */ /* 0x020fd2000bf06070 */
[----:B------:R-:W-:Y:S05]  /*5c00*/  BRA.U !UP0, `(.L_x_1380) ;  /* 0x0000000908b87547 */ /* 0x000fea000b800000 */
[----:B----4-:R-:W4:Y:S01]  /*5c10*/  LDC R57, c[0x0][0x370] ;  /* 0x0000dc00ff397b82 */ /* 0x010f220000000800 */
[----:B---3--:R-:W-:-:S05]  /*5c20*/  LOP3.LUT R56, R103, 0x1, RZ, 0xc0, !PT ;  /* 0x0000000167387812 */ /* 0x008fca00078ec0ff */
[----:B-1----:R-:W-:Y:S02]  /*5c30*/  IMAD R59, R56, R99, RZ ;  /* 0x00000063383b7224 */ /* 0x002fe400078e02ff */
[----:B------:R-:W1:Y:S02]  /*5c40*/  LDC.64 R118, c[0x0][0x3d0] ;  /* 0x0000f400ff767b82 */ /* 0x000e640000000a00 */
[----:B----4-:R-:W-:-:S05]  /*5c50*/  IMAD R56, R59, R57, RZ ;  /* 0x000000393b387224 */ /* 0x010fca00078e02ff */
[----:B------:R-:W-:-:S05]  /*5c60*/  SHF.L.U32 R57, R56, 0x1, RZ ;  /* 0x0000000138397819 */ /* 0x000fca00000006ff */
[----:B-1----:R-:W-:Y:S01]  /*5c70*/  IMAD.WIDE R118, R57, 0x4, R118 ;  /* 0x0000000439767825 */ /* 0x002fe200078e0276 */
[----:B------:R-:W-:Y:S06]  /*5c80*/  @P1 BRA `(.L_x_1381) ;  /* 0x0000000000541947 */ /* 0x000fec0003800000 */
[----:B------:R-:W1:Y:S01]  /*5c90*/  LDC.64 R56, c[0x0][0x3c8] ;  /* 0x0000f200ff387b82 */ /* 0x000e620000000a00 */
[----:B------:R-:W-:Y:S01]  /*5ca0*/  IADD3 R59, PT, PT, R59, R100, RZ ;  /* 0x000000643b3b7210 */ /* 0x000fe20007ffe0ff */
[----:B------:R-:W-:Y:S01]  /*5cb0*/  IMAD R61, R99, UR7, R100 ;  /* 0x00000007633d7c24 */ /* 0x000fe2000f8e0264 */
[----:B------:R-:W-:-:S03]  /*5cc0*/  LOP3.LUT P0, R60, R103, 0x2, RZ, 0xc0, !PT ;  /* 0x00000002673c7812 */ /* 0x000fc6000780c0ff */
[----:B-1----:R-:W-:-:S04]  /*5cd0*/  IMAD.WIDE.U32 R56, R59, 0x4, R56 ;  /* 0x000000043b387825 */ /* 0x002fc800078e0038 */
[----:B--2---:R-:W-:Y:S01]  /*5ce0*/  IMAD.WIDE.U32 R58, R61, 0x8, R118 ;  /* 0x000000083d3a7825 */ /* 0x004fe200078e0076 */
        /* <DEDUP_REMOVED lines=9> */
[----:B---3--:R-:W-:Y:S05]  /*5d80*/  @!P0 BRA `(.L_x_1381) ;  /* 0x0000000000148947 */ /* 0x008fea0003800000 */
.L_x_1382:
[----:B------:R-:W2:Y:S04]  /*5d90*/  LDG.E.STRONG.GPU R58, desc[UR8][R56.64] ;  /* 0x00000008383a7981 */ /* 0x000ea8000c1ef900 */
[----:B--2---:R-:W-:Y:S01]  /*5da0*/  CCTL.IVALL ;  /* 0x00000000ff00798f */ /* 0x004fe20002000000 */
[----:B------:R-:W-:Y:S05]  /*5db0*/  YIELD ;  /* 0x0000000000007946 */ /* 0x000fea0003800000 */
[----:B------:R-:W-:-:S13]  /*5dc0*/  ISETP.NE.AND P0, PT, R58, R63, PT ;  /* 0x0000003f3a00720c */ /* 0x000fda0003f05270 */
[----:B------:R-:W-:Y:S05]  /*5dd0*/  @P0 BRA `(.L_x_1382) ;  /* 0xfffffffc00ec0947 */ /* 0x000fea000383ffff */
.L_x_1381:
[----:B------:R-:W1:Y:S01]  /*5de0*/  LDC R56, c[0x0][0x370] ;  /* 0x0000dc00ff387b82 */ /* 0x000e620000000800 */
[----:B------:R-:W-:Y:S05]  /*5df0*/  WARPSYNC.ALL ;  /* 0x0000000000007948 */ /* 0x000fea0003800000 */
[----:B-1----:R-:W-:Y:S02]  /*5e00*/  ISETP.GE.U32.AND P0, PT, R56, 0x8, PT ;  /* 0x000000083800780c */ /* 0x002fe40003f06070 */
[----:B------:R-:W-:Y:S01]  /*5e10*/  BAR.SYNC.DEFER_BLOCKING 0x0 ;  /* 0x0000000000007b1d */ /* 0x000fe20000010000 */
[----:B------:R-:W-:-:S10]  /*5e20*/  HFMA2 R64, -RZ, RZ, 0, 0 ;  /* 0x00000000ff407431 */ /* 0x000fd400000001ff */
        /* <DEDUP_REMOVED lines=10> */
[----:B------:R-:W-:-:S11]  /*5ed0*/  MOV R64, R100 ;  /* 0x0000006400407202 */ /* 0x000fd60000000f00 */
.L_x_1384:
[----:B------:R-:W-:Y:S02]  /*5ee0*/  ISETP.EQ.OR P4, PT, RZ, UR5, P1 ;  /* 0x00000005ff007c0c */ /* 0x000fe40008f82670 */
[----:B------:R-:W-:-:S04]  /*5ef0*/  IADD3 R56, PT, PT, R63, 0x1, RZ ;  /* 0x000000013f387810 */ /* 0x000fc80007ffe0ff */
[----:B------:R-:W-:-:S07]  /*5f00*/  ISETP.EQ.OR P5, PT, R56, UR7, P1 ;  /* 0x0000000738007c0c */ /* 0x000fce0008fa2670 */
[----:B------:R-:W-:-:S06]  /*5f10*/  @!P4 IMAD.WIDE.U32 R56, R64, 0x8, R118 ;  /* 0x000000084038c825 */ /* 0x000fcc00078e0076 */
[----:B------:R-:W0:Y:S01]  /*5f20*/  @!P4 LDG.E.64 R56, desc[UR8][R56.64] ;  /* 0x000000083838c981 */ /* 0x000e22000c1e1b00 */
[----:B------:R-:W-:-:S06]  /*5f30*/  @!P5 IMAD.WIDE.U32 R60, R62, 0x8, R118 ;  /* 0x000000083e3cd825 */ /* 0x000fcc00078e0076 */
[----:B------:R-:W3:Y:S01]  /*5f40*/  @!P5 LDG.E.64 R60, desc[UR8][R60.64] ;  /* 0x000000083c3cd981 */ /* 0x000ee2000c1e1b00 */
[----:B--2---:R-:W-:-:S04]  /*5f50*/  IADD3 R58, PT, PT, R63, 0x2, RZ ;  /* 0x000000023f3a7810 */ /* 0x004fc80007ffe0ff */
[----:B------:R-:W-:Y:S02]  /*5f60*/  ISETP.EQ.OR P0, PT, R58, UR7, P1 ;  /* 0x000000073a007c0c */ /* 0x000fe40008f02670 */
[----:B------:R-:W-:-:S04]  /*5f70*/  IADD3 R58, PT, PT, R63, 0x3, RZ ;  /* 0x000000033f3a7810 */ /* 0x000fc80007ffe0ff */
[----:B------:R-:W-:-:S07]  /*5f80*/  ISETP.EQ.OR P2, PT, R58, UR7, P1 ;  /* 0x000000073a007c0c */ /* 0x000fce0008f42670 */
[----:B------:R-:W-:-:S06]  /*5f90*/  @!P0 IMAD.WIDE.U32 R58, R69, 0x8, R118 ;  /* 0x00000008453a8825 */ /* 0x000fcc00078e0076 */
[----:B------:R-:W2:Y:S01]  /*5fa0*/  @!P0 LDG.E.64 R58, desc[UR8][R58.64] ;  /* 0x000000083a3a8981 */ /* 0x000ea2000c1e1b00 */
[----:B0-----:R-:W-:Y:S01]  /*5fb0*/  @!P4 FADD.FTZ R70, R70, R56 ;  /* 0x000000384646c221 */ /* 0x001fe20000010000 */
[----:B------:R-:W-:Y:S01]  /*5fc0*/  @!P4 FADD.FTZ R71, R71, R57 ;  /* 0x000000394747c221 */ /* 0x000fe20000010000 */
[----:B------:R-:W-:-:S06]  /*5fd0*/  @!P2 IMAD.WIDE.U32 R56, R117, 0x8, R118 ;  /* 0x000000087538a825 */ /* 0x000fcc00078e0076 */
[----:B------:R-:W4:Y:S01]  /*5fe0*/  @!P2 LDG.E.64 R56, desc[UR8][R56.64] ;  /* 0x000000083838a981 */ /* 0x000f22000c1e1b00 */
[----:B---3--:R-:W-:Y:S01]  /*5ff0*/  @!P5 FADD.FTZ R70, R70, R60 ;  /* 0x0000003c4646d221 */ /* 0x008fe20000010000 */
[----:B------:R-:W-:-:S04]  /*6000*/  IADD3 R60, PT, PT, R63, 0x4, RZ ;  /* 0x000000043f3c7810 */ /* 0x000fc80007ffe0ff */
[----:B------:R-:W-:Y:S01]  /*6010*/  ISETP.EQ.OR P4, PT, R60, UR7, P1 ;  /* 0x000000073c007c0c */ /* 0x000fe20008f82670 */
[----:B------:R-:W-:-:S12]  /*6020*/  @!P5 FADD.FTZ R71, R71, R61 ;  /* 0x0000003d4747d221 */ /* 0x000fd80000010000 */
[----:B------:R-:W-:-:S06]  /*6030*/  @!P4 IMAD.WIDE.U32 R60, R65, 0x8, R118 ;  /* 0x00000008413cc825 */ /* 0x000fcc00078e0076 */
[----:B------:R-:W3:Y:S01]  /*6040*/  @!P4 LDG.E.64 R60, desc[UR8][R60.64] ;  /* 0x000000083c3cc981 */ /* 0x000ee2000c1e1b00 */
[----:B--2---:R-:W-:Y:S01]  /*6050*/  @!P0 FADD.FTZ R70, R70, R58 ;  /* 0x0000003a46468221 */ /* 0x004fe20000010000 */
[----:B------:R-:W-:-:S04]  /*6060*/  IADD3 R58, PT, PT, R63, 0x5, RZ ;  /* 0x000000053f3a7810 */ /* 0x000fc80007ffe0ff */
[----:B------:R-:W-:Y:S01]  /*6070*/  ISETP.EQ.OR P5, PT, R58, UR7, P1 ;  /* 0x000000073a007c0c */ /* 0x000fe20008fa2670 */
[----:B------:R-:W-:-:S12]  /*6080*/  @!P0 FADD.FTZ R71, R71, R59 ;  /* 0x0000003b47478221 */ /* 0x000fd80000010000 */
[----:B------:R-:W-:-:S06]  /*6090*/  @!P5 IMAD.WIDE.U32 R58, R66, 0x8, R118 ;  /* 0x00000008423ad825 */ /* 0x000fcc00078e0076 */
[----:B------:R-:W2:Y:S01]  /*60a0*/  @!P5 LDG.E.64 R58, desc[UR8][R58.64] ;  /* 0x000000083a3ad981 */ /* 0x000ea2000c1e1b00 */
[----:B----4-:R-:W-:Y:S01]  /*60b0*/  @!P2 FADD.FTZ R70, R70, R56 ;  /* 0x000000384646a221 */ /* 0x010fe20000010000 */
[----:B------:R-:W-:-:S04]  /*60c0*/  IADD3 R56, PT, PT, R63, 0x6, RZ ;  /* 0x000000063f387810 */ /* 0x000fc80007ffe0ff */
[----:B------:R-:W-:Y:S02]  /*60d0*/  ISETP.EQ.OR P0, PT, R56, UR7, P1 ;  /* 0x0000000738007c0c */ /* 0x000fe40008f02670 */
[----:B------:R-:W-:Y:S01]  /*60e0*/  IADD3 R56, PT, PT, R63, 0x7, RZ ;  /* 0x000000073f387810 */ /* 0x000fe20007ffe0ff */
[----:B------:R-:W-:-:S03]  /*60f0*/  @!P2 FADD.FTZ R71, R71, R57 ;  /* 0x000000394747a221 */ /* 0x000fc60000010000 */
[----:B------:R-:W-:-:S07]  /*6100*/  ISETP.EQ.OR P6, PT, R56, UR7, P1 ;  /* 0x0000000738007c0c */ /* 0x000fce0008fc2670 */
[----:B------:R-:W-:-:S06]  /*6110*/  @!P0 IMAD.WIDE.U32 R56, R67, 0x8, R118 ;  /* 0x0000000843388825 */ /* 0x000fcc00078e0076 */
[----:B------:R-:W4:Y:S01]  /*6120*/  @!P0 LDG.E.64 R56, desc[UR8][R56.64] ;  /* 0x0000000838388981 */ /* 0x000f22000c1e1b00 */
[----:B---3--:R-:W-:Y:S01]  /*6130*/  @!P4 FADD.FTZ R70, R70, R60 ;  /* 0x0000003c4646c221 */ /* 0x008fe20000010000 */
[----:B------:R-:W-:Y:S01]  /*6140*/  @!P4 FADD.FTZ R71, R71, R61 ;  /* 0x0000003d4747c221 */ /* 0x000fe20000010000 */
[----:B------:R-:W-:-:S06]  /*6150*/  @!P6 IMAD.WIDE.U32 R60, R68, 0x8, R118 ;  /* 0x00000008443ce825 */ /* 0x000fcc00078e0076 */
[----:B------:R-:W3:Y:S01]  /*6160*/  @!P6 LDG.E.64 R60, desc[UR8][R60.64] ;  /* 0x000000083c3ce981 */ /* 0x000ee2000c1e1b00 */
[----:B--2---:R-:W-:Y:S02]  /*6170*/  @!P5 FADD.FTZ R70, R70, R58 ;  /* 0x0000003a4646d221 */ /* 0x004fe40000010000 */
[----:B------:R-:W0:Y:S01]  /*6180*/  LDC R58, c[0x0][0x370] ;  /* 0x0000dc00ff3a7b82 */ /* 0x000e220000000800 */
[----:B------:R-:W-:Y:S01]  /*6190*/  @!P5 FADD.FTZ R71, R71, R59 ;  /* 0x0000003b4747d221 */ /* 0x000fe20000010000 */
[----:B------:R-:W-:Y:S01]  /*61a0*/  IADD3 R63, PT, PT, R63, 0x8, RZ ;  /* 0x000000083f3f7810 */ /* 0x000fe20007ffe0ff */
        /* <DEDUP_REMOVED lines=9> */
[----:B----4-:R-:W-:Y:S01]  /*6240*/  @!P0 FADD.FTZ R70, R70, R56 ;  /* 0x0000003846468221 */ /* 0x010fe20000010000 */
[----:B0-----:R-:W-:Y:S01]  /*6250*/  LOP3.LUT R56, R58, 0x7ffffff8, RZ, 0xc0, !PT ;  /* 0x7ffffff83a387812 */ /* 0x001fe200078ec0ff */
[----:B------:R-:W-:-:S03]  /*6260*/  @!P0 FADD.FTZ R71, R71, R57 ;  /* 0x0000003947478221 */ /* 0x000fc60000010000 */
[----:B------:R-:W-:Y:S01]  /*6270*/  ISETP.NE.AND P0, PT, R63, R56, PT ;  /* 0x000000383f00720c */ /* 0x000fe20003f05270 */
[----:B---3--:R-:W-:Y:S01]  /*6280*/  @!P6 FADD.FTZ R70, R70, R60 ;  /* 0x0000003c4646e221 */ /* 0x008fe20000010000 */
[----:B------:R-:W-:-:S11]  /*6290*/  @!P6 FADD.FTZ R71, R71, R61 ;  /* 0x0000003d4747e221 */ /* 0x000fd60000010000 */
[----:B------:R-:W-:Y:S05]  /*62a0*/  @P0 BRA `(.L_x_1384) ;  /* 0xfffffffc000c0947 */ /* 0x000fea000383ffff */
[----:B------:R-:W-:-:S07]  /*62b0*/  MOV R64, R56 ;  /* 0x0000003800407202 */ /* 0x000fce0000000f00 */
.L_x_1383:
[----:B------:R-:W1:Y:S02]  /*62c0*/  LDCU UR5, c[0x0][0x370] ;  /* 0x00006e00ff0577ac */ /* 0x000e640008000800 */
[----:B-1----:R-:W-:-:S09]  /*62d0*/  ULOP3.LUT UP0, URZ, UR5, 0x7, URZ, 0xc0, !UPT ;  /* 0x0000000705ff7892 */ /* 0x002fd2000f80c0ff */
[----:B------:R-:W-:Y:S05]  /*62e0*/  BRA.U !UP0, `(.L_x_1380) ;  /* 0x0000000508007547 */ /* 0x000fea000b800000 */
[----:B------:R-:W1:Y:S01]  /*62f0*/  LDCU UR5, c[0x0][0x370] ;  /* 0x00006e00ff0577ac */ /* 0x000e620008000800 */
[----:B------:R-:W3:Y:S01]  /*6300*/  LDCU UR6, c[0x0][0x370] ;  /* 0x00006e00ff0677ac */ /* 0x000ee20008000800 */
[----:B-1----:R-:W-:-:S04]  /*6310*/  ULOP3.LUT UR5, UR5, 0x7, URZ, 0xc0, !UPT ;  /* 0x0000000705057892 */ /* 0x002fc8000f8ec0ff */
[----:B------:R-:W-:Y:S02]  /*6320*/  UIADD3 UR5, UPT, UPT, UR5, -0x1, URZ ;  /* 0xffffffff05057890 */ /* 0x000fe4000fffe0ff */
[----:B---3--:R-:W-:Y:S02]  /*6330*/  ULOP3.LUT UP1, UR6, UR6, 0x3, URZ, 0xc0, !UPT ;  /* 0x0000000306067892 */ /* 0x008fe4000f82c0ff */
[----:B------:R-:W-:-:S09]  /*6340*/  UISETP.GE.U32.AND UP0, UPT, UR5, 0x3, UPT ;  /* 0x000000030500788c */ /* 0x000fd2000bf06070 */
[----:B------:R-:W-:Y:S05]  /*6350*/  BRA.U !UP0, `(.L_x_1385) ;  /* 0x0000000108707547 */ /* 0x000fea000b800000 */
[C---:B------:R-:W-:Y:S02]  /*6360*/  IADD3 R59, PT, PT, R64.reuse, 0x1, RZ ;  /* 0x00000001403b7810 */ /* 0x040fe40007ffe0ff */
[C---:B------:R-:W-:Y:S02]  /*6370*/  ISETP.EQ.OR P0, PT, R64.reuse, UR7, P1 ;  /* 0x0000000740007c0c */ /* 0x040fe40008f02670 */
[C---:B------:R-:W-:Y:S02]  /*6380*/  IADD3 R61, PT, PT, R64.reuse, 0x2, RZ ;  /* 0x00000002403d7810 */ /* 0x040fe40007ffe0ff */
[----:B------:R-:W-:Y:S02]  /*6390*/  ISETP.EQ.OR P2, PT, R59, UR7, P1 ;  /* 0x000000073b007c0c */ /* 0x000fe40008f42670 */
[----:B------:R-:W-:Y:S02]  /*63a0*/  ISETP.EQ.OR P4, PT, R61, UR7, P1 ;  /* 0x000000073d007c0c */ /* 0x000fe40008f82670 */
[----:B------:R-:W-:-:S04]  /*63b0*/  IADD3 R63, PT, PT, R64, 0x3, RZ ;  /* 0x00000003403f7810 */ /* 0x000fc80007ffe0ff */
[----:B------:R-:W-:Y:S01]  /*63c0*/  ISETP.EQ.OR P5, PT, R63, UR7, P1 ;  /* 0x000000073f007c0c */ /* 0x000fe20008fa2670 */
[----:B------:R-:W-:-:S04]  /*63d0*/  @!P0 IMAD R57, R64, R99, R100 ;  /* 0x0000006340398224 */ /* 0x000fc800078e0264 */
[----:B------:R-:W-:Y:S02]  /*63e0*/  @!P2 IMAD R59, R59, R99, R100 ;  /* 0x000000633b3ba224 */ /* 0x000fe400078e0264 */
[----:B------:R-:W-:-:S04]  /*63f0*/  @!P0 IMAD.WIDE.U32 R56, R57, 0x8, R118 ;  /* 0x0000000839388825 */ /* 0x000fc800078e0076 */
[-C--:B------:R-:W-:Y:S02]  /*6400*/  @!P4 IMAD R61, R61, R99.reuse, R100 ;  /* 0x000000633d3dc224 */ /* 0x080fe400078e0264 */
[--C-:B--2---:R-:W-:Y:S01]  /*6410*/  @!P2 IMAD.WIDE.U32 R58, R59, 0x8, R118.reuse ;  /* 0x000000083b3aa825 */ /* 0x104fe200078e0076 */
[----:B------:R-:W0:Y:S03]  /*6420*/  @!P0 LDG.E.64 R56, desc[UR8][R56.64] ;  /* 0x0000000838388981 */ /* 0x000e26000c1e1b00 */
[----:B------:R-:W-:Y:S02]  /*6430*/  @!P4 IMAD.WIDE.U32 R60, R61, 0x8, R118 ;  /* 0x000000083d3cc825 */ /* 0x000fe400078e0076 */
[----:B------:R-:W2:Y:S02]  /*6440*/  @!P2 LDG.E.64 R58, desc[UR8][R58.64] ;  /* 0x000000083a3aa981 */ /* 0x000ea4000c1e1b00 */
[----:B------:R-:W-:-:S02]  /*6450*/  @!P5 IMAD R63, R63, R99, R100 ;  /* 0x000000633f3fd224 */ /* 0x000fc400078e0264 */
[----:B------:R-:W3:Y:S02]  /*6460*/  @!P4 LDG.E.64 R60, desc[UR8][R60.64] ;  /* 0x000000083c3cc981 */ /* 0x000ee4000c1e1b00 */
[----:B------:R-:W-:-:S06]  /*6470*/  @!P5 IMAD.WIDE.U32 R62, R63, 0x8, R118 ;  /* 0x000000083f3ed825 */ /* 0x000fcc00078e0076 */
        /* <DEDUP_REMOVED lines=10> */
.L_x_1385:
[----:B------:R-:W-:Y:S05]  /*6520*/  BRA.U !UP1, `(.L_x_1380) ;  /* 0x0000000109707547 */ /* 0x000fea000b800000 */
[----:B------:R-:W1:Y:S01]  /*6530*/  LDC R60, c[0x0][0x370] ;  /* 0x0000dc00ff3c7b82 */ /* 0x000e620000000800 */
[----:B------:R-:W-:Y:S01]  /*6540*/  UISETP.NE.AND UP0, UPT, UR6, 0x1, UPT ;  /* 0x000000010600788c */ /* 0x000fe2000bf05270 */
[----:B-1----:R-:W-:-:S08]  /*6550*/  LOP3.LUT R60, R60, 0x1, RZ, 0xc0, !PT ;  /* 0x000000013c3c7812 */ /* 0x002fd000078ec0ff */
[----:B------:R-:W-:Y:S05]  /*6560*/  BRA.U !UP0, `(.L_x_1386) ;  /* 0x0000000108387547 */ /* 0x000fea000b800000 */
[C---:B------:R-:W-:Y:S02]  /*6570*/  IADD3 R59, PT, PT, R64.reuse, 0x1, RZ ;  /* 0x00000001403b7810 */ /* 0x040fe40007ffe0ff */
[----:B------:R-:W-:Y:S02]  /*6580*/  ISETP.EQ.OR P2, PT, R64, UR7, P1 ;  /* 0x0000000740007c0c */ /* 0x000fe40008f42670 */
[----:B------:R-:W-:-:S11]  /*6590*/  ISETP.EQ.OR P0, PT, R59, UR7, P1 ;  /* 0x000000073b007c0c */ /* 0x000fd60008f02670 */
[-CC-:B------:R-:W-:Y:S02]  /*65a0*/  @!P2 IMAD R57, R64, R99.reuse, R100.reuse ;  /* 0x000000634039a224 */ /* 0x180fe400078e0264 */
[----:B------:R-:W-:Y:S02]  /*65b0*/  @!P0 IMAD R59, R59, R99, R100 ;  /* 0x000000633b3b8224 */ /* 0x000fe400078e0264 */
[----:B------:R-:W-:-:S04]  /*65c0*/  @!P2 IMAD.WIDE.U32 R56, R57, 0x8, R118 ;  /* 0x000000083938a825 */ /* 0x000fc800078e0076 */
[----:B--2---:R-:W-:Y:S02]  /*65d0*/  @!P0 IMAD.WIDE.U32 R58, R59, 0x8, R118 ;  /* 0x000000083b3a8825 */ /* 0x004fe400078e0076 */
[----:B------:R-:W0:Y:S04]  /*65e0*/  @!P2 LDG.E.64 R56, desc[UR8][R56.64] ;  /* 0x000000083838a981 */ /* 0x000e28000c1e1b00 */
[----:B------:R-:W2:Y:S01]  /*65f0*/  @!P0 LDG.E.64 R58, desc[UR8][R58.64] ;  /* 0x000000083a3a8981 */ /* 0x000ea2000c1e1b00 */
[----:B------:R-:W-:Y:S01]  /*6600*/  IADD3 R64, PT, PT, R64, 0x2, RZ ;  /* 0x0000000240407810 */ /* 0x000fe20007ffe0ff */
[----:B0-----:R-:W-:Y:S01]  /*6610*/  @!P2 FADD.FTZ R70, R70, R56 ;  /* 0x000000384646a221 */ /* 0x001fe20000010000 */
[----:B------:R-:W-:-:S03]  /*6620*/  @!P2 FADD.FTZ R71, R71, R57 ;  /* 0x000000394747a221 */ /* 0x000fc60000010000 */
[----:B--2---:R-:W-:Y:S01]  /*6630*/  @!P0 FADD.FTZ R70, R70, R58 ;  /* 0x0000003a46468221 */ /* 0x004fe20000010000 */
[----:B------:R-:W-:-:S07]  /*6640*/  @!P0 FADD.FTZ R71, R71, R59 ;  /* 0x0000003b47478221 */ /* 0x000fce0000010000 */
.L_x_1386:
        /* <DEDUP_REMOVED lines=9> */
.L_x_1387:
[----:B------:R-:W-:Y:S05]  /*66e0*/  BSYNC.RECONVERGENT B0 ;  /* 0x0000000000007941 */ /* 0x000fea0003800200 */
.L_x_1380:
[----:B------:R-:W5:Y:S01]  /*66f0*/  S2UR UR6, SR_CgaCtaId ;  /* 0x00000000000679c3 */ /* 0x000f620000008800 */
[----:B------:R-:W-:Y:S01]  /*6700*/  UMOV UR5, 0x400 ;  /* 0x0000040000057882 */ /* 0x000fe20000000000 */
[----:B------:R-:W0:Y:S01]  /*6710*/  LDCU.64 UR14, c[0x0][0x400] ;  /* 0x00008000ff0e77ac */ /* 0x000e220008000a00 */
[----:B----4-:R-:W-:Y:S01]  /*6720*/  SHF.R.U32.HI R62, RZ, 0x4, R101 ;  /* 0x00000004ff3e7819 */ /* 0x010fe20000011665 */
[----:B------:R-:W-:Y:S01]  /*6730*/  FADD.FTZ R84, R84, -UR11 ;  /* 0x8000000b54547e21 */ /* 0x000fe20008010000 */
[----:B------:R-:W-:-:S03]  /*6740*/  FADD.FTZ R85, R85, -UR11 ;  /* 0x8000000b55557e21 */ /* 0x000fc60008010000 */
[----:B-1----:R-:W1:Y:S01]  /*6750*/  LDC R59, c[0x0][0x41c] ;  /* 0x00010700ff3b7b82 */ /* 0x002e620000000800 */
[----:B------:R-:W-:Y:S01]  /*6760*/  FMUL.FTZ R84, R84, UR12 ;  /* 0x0000000c54547c20 */ /* 0x000fe20008410000 */
[----:B0-----:R-:W-:Y:S01]  /*6770*/  ISETP.GE.U32.AND P2, PT, R115, UR14, PT ;  /* 0x0000000e73007c0c */ /* 0x001fe2000bf46070 */
[----:B-----5:R-:W-:-:S03]  /*6780*/  ULEA UR5, UR6, UR5, 0x18 ;  /* 0x0000000506057291 */ /* 0x020fc6000f8ec0ff */
[----:B------:R-:W-:Y:S01]  /*6790*/  ISETP.GE.AND.EX P2, PT, R96, UR15, PT, P2 ;  /* 0x0000000f60007c0c */ /* 0x000fe2000bf46320 */
[----:B------:R-:W0:Y:S01]  /*67a0*/  LDCU UR6, c[0x0][0x42c] ;  /* 0x00008580ff0677ac */ /* 0x000e220008000800 */
[----:B-1----:R-:W-:-:S04]  /*67b0*/  IMAD R62, R59, UR7, R62 ;  /* 0x000000073b3e7c24 */ /* 0x002fc8000f8e023e */
[----:B------:R3:W-:Y:S01]  /*67c0*/  @!P1 STS.64 [UR5+0x98], R70 ;  /* 0x00009846ff009988 */ /* 0x0007e20008000a05 */
[----:B------:R-:W-:Y:S01]  /*67d0*/  BAR.SYNC.DEFER_BLOCKING 0x0 ;  /* 0x0000000000007b1d */ /* 0x000fe20000010000 */
[----:B------:R-:W-:Y:S02]  /*67e0*/  ISETP.GE.U32.AND P1, PT, R116, UR14, PT ;  /* 0x0000000e74007c0c */ /* 0x000fe4000bf26070 */
[----:B------:R-:W-:Y:S02]  /*67f0*/  ISETP.GE.U32.AND P0, PT, R62, UR14, PT ;  /* 0x0000000e3e007c0c */ /* 0x000fe4000bf06070 */
[----:B------:R-:W-:Y:S01]  /*6800*/  ISETP.GE.AND.EX P1, PT, R97, UR15, PT, P1 ;  /* 0x0000000f61007c0c */ /* 0x000fe2000bf26310 */
[----:B---3--:R-:W-:Y:S01]  /*6810*/  FMUL.FTZ R70, R85, UR12 ;  /* 0x0000000c55467c20 */ /* 0x008fe20008410000 */
[----:B------:R-:W0:Y:S02]  /*6820*/  LDS.64 R56, [UR5+0x98] ;  /* 0x00009805ff387984 */ /* 0x000e240008000a00 */
[----:B0-----:R-:W-:Y:S01]  /*6830*/  FMUL.FTZ R56, R56, UR6 ;  /* 0x0000000638387c20 */ /* 0x001fe20008410000 */
[----:B------:R-:W-:-:S04]  /*6840*/  FMUL.FTZ R63, R57, UR6 ;  /* 0x00000006393f7c20 */ /* 0x000fc80008410000 */
[----:B------:R-:W-:Y:S02]  /*6850*/  R2UR UR5, R56 ;  /* 0x00000000380572ca */ /* 0x000fe400000e0000 */
[----:B------:R-:W-:-:S04]  /*6860*/  SHF.R.S32.HI R56, RZ, 0x1f, R62 ;  /* 0x0000001fff387819 */ /* 0x000fc8000001143e */
[----:B------:R-:W-:-:S07]  /*6870*/  ISETP.GE.AND.EX P0, PT, R56, UR15, PT, P0 ;  /* 0x0000000f38007c0c */ /* 0x000fce000bf06300 */
[----:B------:R-:W-:Y:S01]  /*6880*/  FFMA.FTZ R57, R84, UR5, R63 ;  /* 0x0000000554397c23 */ /* 0x000fe2000801003f */
        /* <DEDUP_REMOVED lines=19> */
.L_x_1388:
[----:B------:R-:W-:Y:S01]  /*69c0*/  FADD.FTZ R80, R80, -UR11 ;  /* 0x8000000b50507e21 */ /* 0x000fe20008010000 */
[----:B--2---:R-:W-:Y:S01]  /*69d0*/  FFMA.FTZ R58, R70, UR5, R63 ;  /* 0x00000005463a7c23 */ /* 0x004fe2000801003f */
[----:B------:R-:W-:Y:S01]  /*69e0*/  BSSY.RECONVERGENT B0, `(.L_x_1389) ;  /* 0x0000013000007945 */ /* 0x000fe20003800200 */
[----:B------:R-:W-:Y:S01]  /*69f0*/  FFMA.FTZ R57, R54, R82, -R57 ;  /* 0x0000005236397223 */ /* 0x000fe20000010839 */
[----:B------:R-:W-:Y:S01]  /*6a00*/  FADD.FTZ R81, R81, -UR11 ;  /* 0x8000000b51517e21 */ /* 0x000fe20008010000 */
[----:B------:R-:W-:Y:S01]  /*6a10*/  FMUL.FTZ R80, R80, UR12 ;  /* 0x0000000c50507c20 */ /* 0x000fe20008410000 */
[----:B------:R-:W-:Y:S01]  /*6a20*/  FFMA.FTZ R83, R55, R83, -R58 ;  /* 0x0000005337537223 */ /* 0x000fe2000001083a */
        /* <DEDUP_REMOVED lines=8> */
[----:B------:R-:W-:Y:S01]  /*6ab0*/  FMUL.FTZ R57, R83, UR12 ;  /* 0x0000000c53397c20 */ /* 0x000fe20008410000 */
[----:B------:R-:W-:Y:S01]  /*6ac0*/  IMAD R61, R62, UR19, R61 ;  /* 0x000000133e3d7c24 */ /* 0x000fe2000f8e023d */
[----:B-1----:R-:W-:-:S04]  /*6ad0*/  LEA R60, P0, R58, UR16, 0x2 ;  /* 0x000000103a3c7c11 */ /* 0x002fc8000f8010ff */
[----:B------:R-:W-:-:S04]  /*6ae0*/  IADD3 R61, PT, PT, R59, R61, RZ ;  /* 0x0000003d3b3d7210 */ /* 0x000fc80007ffe0ff */
[----:B------:R-:W-:-:S05]  /*6af0*/  LEA.HI.X R61, R58, UR17, R61, 0x2, P0 ;  /* 0x000000113a3d7c11 */ /* 0x000fca00080f143d */
[----:B------:R0:W-:Y:S02]  /*6b00*/  STG.E.64 desc[UR8][R60.64], R56 ;  /* 0x000000383c007986 */ /* 0x0001e4000c101b08 */
.L_x_1390:
[----:B------:R-:W-:Y:S05]  /*6b10*/  BSYNC.RECONVERGENT B0 ;  /* 0x0000000000007941 */ /* 0x000fea0003800200 */
.L_x_1389:
[----:B------:R-:W-:Y:S01]  /*6b20*/  FFMA.FTZ R67, R80, UR5, R63 ;  /* 0x0000000550437c23 */ /* 0x000fe2000801003f */
[----:B------:R-:W-:Y:S01]  /*6b30*/  FMUL.FTZ R68, R81, UR12 ;  /* 0x0000000c51447c20 */ /* 0x000fe20008410000 */
[----:B------:R-:W-:Y:S06]  /*6b40*/  @!P3 BRA `(.L_x_1391) ;  /* 0x000000000048b947 */ /* 0x000fec0003800000 */
        /* <DEDUP_REMOVED lines=18> */
.L_x_1391:
[----:B------:R-:W-:Y:S01]  /*6c70*/  FADD.FTZ R76, R76, -UR11 ;  /* 0x8000000b4c4c7e21 */ /* 0x000fe20008010000 */
[----:B------:R-:W-:Y:S01]  /*6c80*/  FFMA.FTZ R58, R68, UR5, R63 ;  /* 0x00000005443a7c23 */ /* 0x000fe2000801003f */
[----:B------:R-:W-:Y:S01]  /*6c90*/  BSSY.RECONVERGENT B0, `(.L_x_1392) ;  /* 0x0000013000007945 */ /* 0x000fe20003800200 */
[----:B0-----:R-:W-:Y:S01]  /*6ca0*/  FFMA.FTZ R56, R54, R78, -R67 ;  /* 0x0000004e36387223 */ /* 0x001fe20000010843 */
        /* <DEDUP_REMOVED lines=17> */
.L_x_1393:
[----:B------:R-:W-:Y:S05]  /*6dc0*/  BSYNC.RECONVERGENT B0 ;  /* 0x0000000000007941 */ /* 0x000fea0003800200 */
.L_x_1392:
        /* <DEDUP_REMOVED lines=21> */
.L_x_1394:
[----:B------:R-:W-:Y:S01]  /*6f20*/  FFMA.FTZ R58, R68, UR5, R63 ;  /* 0x00000005443a7c23 */ /* 0x000fe2000801003f */
[----:B------:R-:W-:Y:S01]  /*6f30*/  BSSY.RECONVERGENT B0, `(.L_x_1395) ;  /* 0x0000013000007945 */ /* 0x000fe20003800200 */
[----:B0-----:R-:W-:Y:S01]  /*6f40*/  FFMA.FTZ R56, R54, R74, -R67 ;  /* 0x0000004a36387223 */ /* 0x001fe20000010843 */
[----:B------:R-:W-:Y:S01]  /*6f50*/  FADD.FTZ R72, R72, -UR11 ;  /* 0x8000000b48487e21 */ /* 0x000fe20008010000 */
        /* <DEDUP_REMOVED lines=16> */
.L_x_1396:
[----:B------:R-:W-:Y:S05]  /*7060*/  BSYNC.RECONVERGENT B0 ;  /* 0x0000000000007941 */ /* 0x000fea0003800200 */
.L_x_1395:
[----:B0-----:R-:W-:Y:S01]  /*7070*/  IADD3 R60, PT, PT, R62, 0xc0, RZ ;  /* 0x000000c03e3c7810 */ /* 0x001fe20007ffe0ff */
[----:B------:R-:W-:Y:S01]  /*7080*/  FMUL.FTZ R72, R72, UR12 ;  /* 0x0000000c48487c20 */ /* 0x000fe20008410000 */
[----:B------:R-:W-:Y:S01]  /*7090*/  ISETP.GE.U32.AND P2, PT, R114, UR14, PT ;  /* 0x0000000e72007c0c */ /* 0x000fe2000bf46070 */
[----:B------:R-:W-:Y:S01]  /*70a0*/  FMUL.FTZ R64, R73, UR12 ;  /* 0x0000000c49407c20 */ /* 0x000fe20008410000 */
[----:B------:R-:W-:Y:S01]  /*70b0*/  ISETP.GE.U32.AND P1, PT, R113, UR14, PT ;  /* 0x0000000e71007c0c */ /* 0x000fe2000bf26070 */
[--C-:B------:R-:W-:Y:S01]  /*70c0*/  FFMA.FTZ R69, R72, UR5, R63.reuse ;  /* 0x0000000548457c23 */ /* 0x100fe2000801003f */
[----:B------:R-:W-:Y:S01]  /*70d0*/  ISETP.GE.U32.AND P0, PT, R112, UR14, PT ;  /* 0x0000000e70007c0c */ /* 0x000fe2000bf06070 */
[----:B------:R-:W-:Y:S01]  /*70e0*/  FFMA.FTZ R70, R64, UR5, R63 ;  /* 0x0000000540467c23 */ /* 0x000fe2000801003f */
[----:B------:R-:W-:Y:S02]  /*70f0*/  ISETP.GE.U32.AND P6, PT, R111, UR14, PT ;  /* 0x0000000e6f007c0c */ /* 0x000fe4000bfc6070 */
[----:B------:R-:W-:-:S02]  /*7100*/  ISETP.GE.U32.AND P4, PT, R110, UR14, PT ;  /* 0x0000000e6e007c0c */ /* 0x000fc4000bf86070 */
[----:B------:R-:W-:Y:S02]  /*7110*/  ISETP.GE.U32.AND P5, PT, R60, UR14, PT ;  /* 0x0000000e3c007c0c */ /* 0x000fe4000bfa6070 */
[----:B------:R-:W-:Y:S02]  /*7120*/  SHF.R.S32.HI R61, RZ, 0x1f, R60 ;  /* 0x0000001fff3d7819 */ /* 0x000fe4000001143c */
[----:B------:R-:W-:Y:S02]  /*7130*/  ISETP.GE.AND.EX P2, PT, R95, UR15, PT, P2 ;  /* 0x0000000f5f007c0c */ /* 0x000fe4000bf46320 */
[----:B------:R-:W-:Y:S02]  /*7140*/  ISETP.GE.AND.EX P1, PT, R94, UR15, PT, P1 ;  /* 0x0000000f5e007c0c */ /* 0x000fe4000bf26310 */
[----:B------:R-:W-:Y:S02]  /*7150*/  ISETP.GE.AND.EX P0, PT, R93, UR15, PT, P0 ;  /* 0x0000000f5d007c0c */ /* 0x000fe4000bf06300 */
[----:B------:R-:W-:-:S02]  /*7160*/  ISETP.GE.AND.EX P6, PT, R92, UR15, PT, P6 ;  /* 0x0000000f5c007c0c */ /* 0x000fc4000bfc6360 */
[----:B------:R-:W-:Y:S02]  /*7170*/  ISETP.GE.AND.EX P4, PT, R91, UR15, PT, P4 ;  /* 0x0000000f5b007c0c */ /* 0x000fe4000bf86340 */
[----:B------:R-:W-:Y:S01]  /*7180*/  ISETP.GE.AND.EX P5, PT, R61, UR15, PT, P5 ;  /* 0x0000000f3d007c0c */ /* 0x000fe2000bfa6350 */
[----:B------:R-:W-:-:S12]  /*7190*/  @!P3 BRA `(.L_x_1397) ;  /* 0x000000000048b947 */ /* 0x000fd80003800000 */
        /* <DEDUP_REMOVED lines=18> */
.L_x_1397:
[----:B------:R-:W-:Y:S01]  /*72c0*/  BSSY.RECONVERGENT B0, `(.L_x_1398) ;  /* 0x0000011000007945 */ /* 0x000fe20003800200 */
[----:B------:R-:W-:Y:S01]  /*72d0*/  FFMA.FTZ R10, R54, R10, -R69 ;  /* 0x0000000a360a7223 */ /* 0x000fe20000010845 */
        /* <DEDUP_REMOVED lines=15> */
.L_x_1399:
[----:B------:R-:W-:Y:S05]  /*73d0*/  BSYNC.RECONVERGENT B0 ;  /* 0x0000000000007941 */ /* 0x000fea0003800200 */
.L_x_1398:
[----:B------:R-:W-:Y:S01]  /*73e0*/  FADD.FTZ R12, R12, -UR11 ;  /* 0x8000000b0c0c7e21 */ /* 0x000fe20008010000 */
[----:B------:R-:W-:Y:S01]  /*73f0*/  FADD.FTZ R13, R13, -UR11 ;  /* 0x8000000b0d0d7e21 */ /* 0x000fe20008010000 */
[----:B0-----:R-:W-:Y:S01]  /*7400*/  FADD.FTZ R59, R16, -UR11 ;  /* 0x8000000b103b7e21 */ /* 0x001fe20008010000 */
[----:B------:R-:W-:Y:S01]  /*7410*/  FADD.FTZ R65, R17, -UR11 ;  /* 0x8000000b11417e21 */ /* 0x000fe20008010000 */
[----:B------:R-:W-:Y:S01]  /*7420*/  FMUL.FTZ R64, R12, UR12 ;  /* 0x0000000c0c407c20 */ /* 0x000fe20008410000 */
        /* <DEDUP_REMOVED lines=20> */
.L_x_1400:
[--C-:B------:R-:W-:Y:S01]  /*7570*/  FFMA.FTZ R11, R64, UR5, R63.reuse ;  /* 0x00000005400b7c23 */ /* 0x100fe2000801003f */
[----:B------:R-:W-:Y:S01]  /*7580*/  FMUL.FTZ R16, R59, UR12 ;  /* 0x0000000c3b107c20 */ /* 0x000fe20008410000 */
[----:B------:R-:W-:Y:S01]  /*7590*/  FMUL.FTZ R56, R65, UR12 ;  /* 0x0000000c41387c20 */ /* 0x000fe20008410000 */
[----:B------:R-:W-:Y:S01]  /*75a0*/  FFMA.FTZ R10, R66, UR5, R63 ;  /* 0x00000005420a7c23 */ /* 0x000fe2000801003f */
[----:B------:R-:W-:Y:S01]  /*75b0*/  BSSY.RECONVERGENT B0, `(.L_x_1401) ;  /* 0x0000013000007945 */ /* 0x000fe20003800200 */
[----:B------:R-:W-:Y:S01]  /*75c0*/  FFMA.FTZ R14, R54, R14, -R11 ;  /* 0x0000000e360e7223 */ /* 0x000fe2000001080b */
[--C-:B------:R-:W-:Y:S01]  /*75d0*/  FFMA.FTZ R57, R16, UR5, R63.reuse ;  /* 0x0000000510397c23 */ /* 0x100fe2000801003f */
[----:B------:R-:W-:Y:S01]  /*75e0*/  FFMA.FTZ R58, R56, UR5, R63 ;  /* 0x00000005383a7c23 */ /* 0x000fe2000801003f */
        /* <DEDUP_REMOVED lines=15> */
.L_x_1402:
[----:B------:R-:W-:Y:S05]  /*76e0*/  BSYNC.RECONVERGENT B0 ;  /* 0x0000000000007941 */ /* 0x000fea0003800200 */
.L_x_1401:
[----:B------:R-:W-:Y:S05]  /*76f0*/  @!P3 BRA `(.L_x_1403) ;  /* 0x000000000048b947 */ /* 0x000fea0003800000 */
        /* <DEDUP_REMOVED lines=18> */
.L_x_1403:
        /* <DEDUP_REMOVED lines=17> */
.L_x_1405:
[----:B------:R-:W-:Y:S05]  /*7930*/  BSYNC.RECONVERGENT B0 ;  /* 0x0000000000007941 */ /* 0x000fea0003800200 */
.L_x_1404:
[----:B------:R-:W-:Y:S01]  /*7940*/  FADD.FTZ R2, R2, -UR11 ;  /* 0x8000000b02027e21 */ /* 0x000fe20008010000 */
[----:B------:R-:W-:Y:S01]  /*7950*/  FADD.FTZ R3, R3, -UR11 ;  /* 0x8000000b03037e21 */ /* 0x000fe20008010000 */
[----:B------:R-:W-:Y:S01]  /*7960*/  FADD.FTZ R17, R20, -UR11 ;  /* 0x8000000b14117e21 */ /* 0x000fe20008010000 */
[----:B------:R-:W-:Y:S01]  /*7970*/  FADD.FTZ R21, R21, -UR11 ;  /* 0x8000000b15157e21 */ /* 0x000fe20008010000 */
[----:B------:R-:W-:Y:S01]  /*7980*/  FMUL.FTZ R18, R2, UR12 ;  /* 0x0000000c02127c20 */ /* 0x000fe20008410000 */
[----:B------:R-:W-:Y:S01]  /*7990*/  FMUL.FTZ R20, R3, UR12 ;  /* 0x0000000c03147c20 */ /* 0x000fe20008410000 */
[----:B------:R-:W-:Y:S06]  /*79a0*/  @!P3 BRA `(.L_x_1406) ;  /* 0x000000000048b947 */ /* 0x000fec0003800000 */
        /* <DEDUP_REMOVED lines=18> */
.L_x_1406:
[--C-:B------:R-:W-:Y:S01]  /*7ad0*/  FFMA.FTZ R3, R18, UR5, R63.reuse ;  /* 0x0000000512037c23 */ /* 0x100fe2000801003f */
[----:B0-----:R-:W-:Y:S01]  /*7ae0*/  FMUL.FTZ R12, R17, UR12 ;  /* 0x0000000c110c7c20 */ /* 0x001fe20008410000 */
        /* <DEDUP_REMOVED lines=21> */
.L_x_1408:
[----:B------:R-:W-:Y:S05]  /*7c40*/  BSYNC.RECONVERGENT B0 ;  /* 0x0000000000007941 */ /* 0x000fea0003800200 */
.L_x_1407:
        /* <DEDUP_REMOVED lines=19> */
.L_x_1409:
[----:B------:R-:W-:Y:S01]  /*7d80*/  BSSY.RECONVERGENT B0, `(.L_x_1410) ;  /* 0x0000012000007945 */ /* 0x000fe20003800200 */
[----:B------:R-:W-:Y:S01]  /*7d90*/  FFMA.FTZ R15, R54, R22, -R15 ;  /* 0x00000016360f7223 */ /* 0x000fe2000001080f */
[----:B------:R-:W-:Y:S01]  /*7da0*/  FADD.FTZ R24, R24, -UR11 ;  /* 0x8000000b18187e21 */ /* 0x000fe20008010000 */
[----:B0-----:R-:W-:Y:S01]  /*7db0*/  FFMA.FTZ R11, R55, R23, -R16 ;  /* 0x00000017370b7223 */ /* 0x001fe20000010810 */
        /* <DEDUP_REMOVED lines=14> */
.L_x_1411:
[----:B------:R-:W-:Y:S05]  /*7ea0*/  BSYNC.RECONVERGENT B0 ;  /* 0x0000000000007941 */ /* 0x000fea0003800200 */
.L_x_1410:
[----:B------:R-:W-:Y:S01]  /*7eb0*/  UISETP.NE.AND UP0, UPT, UR10, URZ, UPT ;  /* 0x000000ff0a00728c */ /* 0x000fe2000bf05270 */
[----:B------:R-:W-:Y:S01]  /*7ec0*/  FADD.FTZ R25, R25, -UR11 ;  /* 0x8000000b19197e21 */ /* 0x000fe20008010000 */
[----:B------:R-:W-:-:S03]  /*7ed0*/  FMUL.FTZ R24, R24, UR12 ;  /* 0x0000000c18187c20 */ /* 0x000fc60008410000 */
[----:B------:R-:W-:Y:S01]  /*7ee0*/  FMUL.FTZ R16, R25, UR12 ;  /* 0x0000000c19107c20 */ /* 0x000fe20008410000 */
[----:B------:R-:W-:-:S03]  /*7ef0*/  FFMA.FTZ R15, R24, UR5, R63 ;  /* 0x00000005180f7c23 */ /* 0x000fc6000801003f */
        /* <DEDUP_REMOVED lines=19> */
.L_x_1412:
[----:B------:R-:W-:Y:S01]  /*8030*/  FFMA.FTZ R2, R16, UR5, R63 ;  /* 0x0000000510027c23 */ /* 0x000fe2000801003f */
[----:B------:R-:W-:Y:S01]  /*8040*/  BSSY.RECONVERGENT B0, `(.L_x_1413) ;  /* 0x0000013000007945 */ /* 0x000fe20003800200 */
[----:B------:R-:W-:Y:S01]  /*8050*/  FADD.FTZ R12, R7, -UR11 ;  /* 0x8000000b070c7e21 */ /* 0x000fe20008010000 */
[----:B------:R-:W-:Y:S01]  /*8060*/  FFMA.FTZ R15, R54, R26, -R15 ;  /* 0x0000001a360f7223 */ /* 0x000fe2000001080f */
[----:B0-----:R-:W-:Y:S01]  /*8070*/  FADD.FTZ R10, R6, -UR11 ;  /* 0x8000000b060a7e21 */ /* 0x001fe20008010000 */
        /* <DEDUP_REMOVED lines=15> */
.L_x_1414:
[----:B------:R-:W-:Y:S05]  /*8170*/  BSYNC.RECONVERGENT B0 ;  /* 0x0000000000007941 */ /* 0x000fea0003800200 */
.L_x_1413:
[----:B------:R-:W-:Y:S01]  /*8180*/  IADD3 R15, PT, PT, R62, 0x120, RZ ;  /* 0x000001203e0f7810 */ /* 0x000fe20007ffe0ff */
        /* <DEDUP_REMOVED lines=11> */
[----:B------:R-:W-:Y:S02]  /*8240*/  ISETP.GE.U32.AND P3, PT, R104, UR14, PT ;  /* 0x0000000e68007c0c */ /* 0x000fe4000bf66070 */
[----:B------:R-:W-:Y:S02]  /*8250*/  ISETP.GE.AND.EX P2, PT, R90, UR15, PT, P2 ;  /* 0x0000000f5a007c0c */ /* 0x000fe4000bf46320 */
[----:B------:R-:W-:Y:S02]  /*8260*/  ISETP.GE.AND.EX P1, PT, R89, UR15, PT, P1 ;  /* 0x0000000f59007c0c */ /* 0x000fe4000bf26310 */
[----:B------:R-:W-:-:S02]  /*8270*/  ISETP.GE.AND.EX P0, PT, R88, UR15, PT, P0 ;  /* 0x0000000f58007c0c */ /* 0x000fc4000bf06300 */
[----:B------:R-:W-:Y:S02]  /*8280*/  ISETP.GE.AND.EX P6, PT, R87, UR15, PT, P6 ;  /* 0x0000000f57007c0c */ /* 0x000fe4000bfc6360 */
[----:B------:R-:W-:Y:S02]  /*8290*/  ISETP.GE.AND.EX P4, PT, R86, UR15, PT, P4 ;  /* 0x0000000f56007c0c */ /* 0x000fe4000bf86340 */
[----:B------:R-:W-:Y:S01]  /*82a0*/  ISETP.GE.AND.EX P5, PT, R16, UR15, PT, P5 ;  /* 0x0000000f10007c0c */ /* 0x000fe2000bfa6350 */
[----:B------:R-:W-:-:S12]  /*82b0*/  BRA.U !UP0, `(.L_x_1415) ;  /* 0x0000000108487547 */ /* 0x000fd8000b800000 */
        /* <DEDUP_REMOVED lines=18> */
.L_x_1415:
        /* <DEDUP_REMOVED lines=17> */
.L_x_1417:
[----:B------:R-:W-:Y:S05]  /*84f0*/  BSYNC.RECONVERGENT B0 ;  /* 0x0000000000007941 */ /* 0x000fea0003800200 */
.L_x_1416:
[----:B------:R-:W-:Y:S01]  /*8500*/  FADD.FTZ R28, R28, -UR11 ;  /* 0x8000000b1c1c7e21 */ /* 0x000fe20008010000 */
[----:B------:R-:W-:Y:S01]  /*8510*/  FADD.FTZ R29, R29, -UR11 ;  /* 0x8000000b1d1d7e21 */ /* 0x000fe20008010000 */
[----:B------:R-:W-:Y:S01]  /*8520*/  FADD.FTZ R32, R32, -UR11 ;  /* 0x8000000b20207e21 */ /* 0x000fe20008010000 */
[----:B------:R-:W-:Y:S01]  /*8530*/  FADD.FTZ R33, R33, -UR11 ;  /* 0x8000000b21217e21 */ /* 0x000fe20008010000 */
[----:B------:R-:W-:Y:S01]  /*8540*/  FMUL.FTZ R28, R28, UR12 ;  /* 0x0000000c1c1c7c20 */ /* 0x000fe20008410000 */
        /* <DEDUP_REMOVED lines=20> */
.L_x_1418:
[--C-:B0-----:R-:W-:Y:S01]  /*8690*/  FFMA.FTZ R3, R28, UR5, R63.reuse ;  /* 0x000000051c037c23 */ /* 0x101fe2000801003f */
        /* <DEDUP_REMOVED lines=22> */
.L_x_1420:
[----:B------:R-:W-:Y:S05]  /*8800*/  BSYNC.RECONVERGENT B0 ;  /* 0x0000000000007941 */ /* 0x000fea0003800200 */
.L_x_1419:
[----:B------:R-:W-:Y:S05]  /*8810*/  BRA.U !UP0, `(.L_x_1421) ;  /* 0x0000000108487547 */ /* 0x000fea000b800000 */
        /* <DEDUP_REMOVED lines=18> */
.L_x_1421:
[----:B------:R-:W-:Y:S01]  /*8940*/  BSSY.RECONVERGENT B0, `(.L_x_1422) ;  /* 0x0000011000007945 */ /* 0x000fe20003800200 */
[----:B------:R-:W-:Y:S01]  /*8950*/  FFMA.FTZ R11, R54, R34, -R11 ;  /* 0x00000022360b7223 */ /* 0x000fe2000001080b */
[----:B------:R-:W-:Y:S02]  /*8960*/  FFMA.FTZ R7, R55, R35, -R12 ;  /* 0x0000002337077223 */ /* 0x000fe4000001080c */
[----:B------:R-:W-:Y:S05]  /*8970*/  @P1 BRA `(.L_x_1423) ;  /* 0x0000000000341947 */ /* 0x000fea0003800000 */
[----:B------:R-:W1:Y:S01]  /*8980*/  LDCU.64 UR16, c[0x0][0x3f8] ;  /* 0x00007f00ff1077ac */ /* 0x000e620008000a00 */
[----:B0-----:R-:W-:Y:S01]  /*8990*/  MOV R2, R120 ;  /* 0x0000007800027202 */ /* 0x001fe20000000f00 */
[----:B------:R-:W-:Y:S01]  /*89a0*/  FMUL.FTZ R6, R11, UR12 ;  /* 0x0000000c0b067c20 */ /* 0x000fe20008410000 */
[----:B------:R-:W-:Y:S01]  /*89b0*/  MOV R3, R123 ;  /* 0x0000007b00037202 */ /* 0x000fe20000000f00 */
[----:B------:R-:W0:Y:S01]  /*89c0*/  LDCU.64 UR18, c[0x0][0x380] ;  /* 0x00007000ff1277ac */ /* 0x000e220008000a00 */
[----:B------:R-:W-:Y:S01]  /*89d0*/  FMUL.FTZ R7, R7, UR12 ;  /* 0x0000000c07077c20 */ /* 0x000fe20008410000 */
[----:B-1----:R-:W-:Y:S02]  /*89e0*/  IMAD R9, R89, UR16, RZ ;  /* 0x0000001059097c24 */ /* 0x002fe4000f8e02ff */
[----:B------:R-:W-:-:S04]  /*89f0*/  IMAD.WIDE.U32 R4, R108, UR16, R2 ;  /* 0x000000106c047c25 */ /* 0x000fc8000f8e0002 */
[----:B------:R-:W-:Y:S01]  /*8a00*/  IMAD R9, R108, UR17, R9 ;  /* 0x000000116c097c24 */ /* 0x000fe2000f8e0209 */
[----:B0-----:R-:W-:-:S04]  /*8a10*/  LEA R2, P1, R4, UR18, 0x2 ;  /* 0x0000001204027c11 */ /* 0x001fc8000f8210ff */
[----:B------:R-:W-:-:S04]  /*8a20*/  IADD3 R9, PT, PT, R5, R9, RZ ;  /* 0x0000000905097210 */ /* 0x000fc80007ffe0ff */
[----:B------:R-:W-:-:S05]  /*8a30*/  LEA.HI.X R3, R4, UR19, R9, 0x2, P1 ;  /* 0x0000001304037c11 */ /* 0x000fca00088f1409 */
[----:B------:R1:W-:Y:S02]  /*8a40*/  STG.E.64 desc[UR8][R2.64], R6 ;  /* 0x0000000602007986 */ /* 0x0003e4000c101b08 */
.L_x_1423:
[----:B------:R-:W-:Y:S05]  /*8a50*/  BSYNC.RECONVERGENT B0 ;  /* 0x0000000000007941 */ /* 0x000fea0003800200 */
.L_x_1422:
[----:B------:R-:W-:Y:S01]  /*8a60*/  FADD.FTZ R36, R36, -UR11 ;  /* 0x8000000b24247e21 */ /* 0x000fe20008010000 */
[----:B------:R-:W-:Y:S01]  /*8a70*/  FADD.FTZ R37, R37, -UR11 ;  /* 0x8000000b25257e21 */ /* 0x000fe20008010000 */
[----:B------:R-:W-:Y:S01]  /*8a80*/  FADD.FTZ R40, R40, -UR11 ;  /* 0x8000000b28287e21 */ /* 0x000fe20008010000 */
[----:B------:R-:W-:Y:S01]  /*8a90*/  FADD.FTZ R41, R41, -UR11 ;  /* 0x8000000b29297e21 */ /* 0x000fe20008010000 */
[----:B------:R-:W-:Y:S01]  /*8aa0*/  FMUL.FTZ R36, R36, UR12 ;  /* 0x0000000c24247c20 */ /* 0x000fe20008410000 */
[----:B------:R-:W-:Y:S01]  /*8ab0*/  FMUL.FTZ R12, R37, UR12 ;  /* 0x0000000c250c7c20 */ /* 0x000fe20008410000 */
[----:B------:R-:W-:Y:S06]  /*8ac0*/  BRA.U !UP0, `(.L_x_1424) ;  /* 0x0000000108487547 */ /* 0x000fec000b800000 */
[----:B01----:R-:W-:Y:S01]  /*8ad0*/  FFMA.FTZ R2, R54, R36, R52 ;  /* 0x0000002436027223 */ /* 0x003fe20000010034 */
        /* <DEDUP_REMOVED lines=17> */
.L_x_1424:
[--C-:B01----:R-:W-:Y:S01]  /*8bf0*/  FFMA.FTZ R3, R36, UR5, R63.reuse ;  /* 0x0000000524037c23 */ /* 0x103fe2000801003f */
        /* <DEDUP_REMOVED lines=22> */
.L_x_1426:
[----:B------:R-:W-:Y:S05]  /*8d60*/  BSYNC.RECONVERGENT B0 ;  /* 0x0000000000007941 */ /* 0x000fea0003800200 */
.L_x_1425:
        /* <DEDUP_REMOVED lines=19> */
.L_x_1427:
        /* <DEDUP_REMOVED lines=17> */
.L_x_1429:
[----:B------:R-:W-:Y:S05]  /*8fb0*/  BSYNC.RECONVERGENT B0 ;  /* 0x0000000000007941 */ /* 0x000fea0003800200 */
.L_x_1428:
        /* <DEDUP_REMOVED lines=25> */
.L_x_1430:
        /* <DEDUP_REMOVED lines=23> */
.L_x_1432:
[----:B------:R-:W-:Y:S05]  /*92c0*/  BSYNC.RECONVERGENT B0 ;  /* 0x0000000000007941 */ /* 0x000fea0003800200 */
.L_x_1431:
        /* <DEDUP_REMOVED lines=19> */
.L_x_1433:
        /* <DEDUP_REMOVED lines=17> */
.L_x_1435:
[----:B------:R-:W-:Y:S05]  /*9510*/  BSYNC.RECONVERGENT B0 ;  /* 0x0000000000007941 */ /* 0x000fea0003800200 */
.L_x_1434:
[----:B------:R-:W-:Y:S02]  /*9520*/  IADD3 R102, PT, PT, R99, R102, RZ ;  /* 0x0000006663667210 */ /* 0x000fe40007ffe0ff */
[----:B------:R-:W-:Y:S02]  /*9530*/  IADD3 R103, PT, PT, R103, 0x1, RZ ;  /* 0x0000000167677810 */ /* 0x000fe40007ffe0ff */
[----:B------:R-:W-:-:S13]  /*9540*/  ISETP.GE.AND P0, PT, R102, UR4, PT ;  /* 0x0000000466007c0c */ /* 0x000fda000bf06270 */
[----:B------:R-:W-:Y:S05]  /*9550*/  @!P0 BRA `(.L_x_1436) ;  /* 0xffffff6c00588947 */ /* 0x000fea000383ffff */
.L_x_1369:
[----:B-1----:R-:W1:Y:S01]  /*9560*/  LDC R4, c[0x0][0x370] ;  /* 0x0000dc00ff047b82 */ /* 0x002e620000000800 */
[----:B------:R-:W-:Y:S01]  /*9570*/  ISETP.NE.AND P2, PT, R101, RZ, PT ;  /* 0x000000ff6500720c */ /* 0x000fe20003f45270 */
[----:B------:R-:W-:Y:S06]  /*9580*/  BSSY.RECONVERGENT B0, `(.L_x_1437) ;  /* 0x0000011000007945 */ /* 0x000fec0003800200 */
[----:B------:R-:W2:Y:S08]  /*9590*/  LDC R7, c[0x0][0x374] ;  /* 0x0000dd00ff077b82 */ /* 0x000eb00000000800 */
[----:B0-----:R-:W0:Y:S01]  /*95a0*/  LDC.64 R2, c[0x0][0x3c8] ;  /* 0x0000f200ff027b82 */ /* 0x001e220000000a00 */
[----:B-1----:R-:W-:-:S02]  /*95b0*/  ISETP.NE.AND P1, PT, R4, 0x1, PT ;  /* 0x000000010400780c */ /* 0x002fc40003f25270 */
[----:B------:R-:W-:Y:S02]  /*95c0*/  IADD3 R6, PT, PT, R4, -0x1, RZ ;  /* 0xffffffff04067810 */ /* 0x000fe40007ffe0ff */
[C---:B--2---:R-:W-:Y:S02]  /*95d0*/  IADD3 R5, PT, PT, R7.reuse, -0x1, RZ ;  /* 0xffffffff07057810 */ /* 0x044fe40007ffe0ff */
[----:B------:R-:W-:Y:S02]  /*95e0*/  SHF.L.U32 R0, R7, 0x1, RZ ;  /* 0x0000000107007819 */ /* 0x000fe400000006ff */
[----:B------:R-:W-:Y:S02]  /*95f0*/  ISETP.NE.AND P0, PT, R100, R5, PT ;  /* 0x000000056400720c */ /* 0x000fe40003f05270 */
[----:B------:R-:W-:Y:S02]  /*9600*/  SEL R5, R0, RZ, P1 ;  /* 0x000000ff00057207 */ /* 0x000fe40000800000 */
[----:B------:R-:W-:-:S03]  /*9610*/  ISETP.NE.OR P0, PT, R6, UR7, P0 ;  /* 0x0000000706007c0c */ /* 0x000fc60008705670 */
[----:B0-----:R-:W-:Y:S01]  /*9620*/  IMAD.WIDE.U32 R2, R5, 0x4, R2 ;  /* 0x0000000405027825 */ /* 0x001fe200078e0002 */
[----:B------:R-:W-:Y:S09]  /*9630*/  @P2 BRA `(.L_x_1438) ;  /* 0x0000000000142947 */ /* 0x000ff20003800000 */
[----:B------:R-:W-:Y:S01]  /*9640*/  HFMA2 R5, -RZ, RZ, 0, 5.9604644775390625e-08 ;  /* 0x00000001ff057431 */ /* 0x000fe200000001ff */
[----:B------:R-:W-:Y:S06]  /*9650*/  MEMBAR.ALL.GPU ;  /* 0x0000000000007992 */ /* 0x000fec000000a000 */
[----:B------:R-:W-:-:S00]  /*9660*/  ERRBAR ;  /* 0x00000000000079ab */ /* 0x000fc00000000000 */
[----:B------:R-:W-:Y:S06]  /*9670*/  CGAERRBAR ;  /* 0x00000000000075ab */ /* 0x000fec0000000000 */
[----:B------:R0:W-:Y:S02]  /*9680*/  REDG.E.ADD.S32.STRONG.GPU desc[UR8][R2.64], R5 ;  /* 0x000000050200798e */ /* 0x0001e4000c12e308 */
.L_x_1438:
[----:B------:R-:W-:Y:S05]  /*9690*/  BSYNC.RECONVERGENT B0 ;  /* 0x0000000000007941 */ /* 0x000fea0003800200 */
.L_x_1437:
[----:B------:R-:W-:Y:S05]  /*96a0*/  @P0 EXIT ;  /* 0x000000000000094d */ /* 0x000fea0003800000 */
[----:B------:R-:W-:Y:S05]  /*96b0*/  @P2 BRA `(.L_x_1439) ;  /* 0x0000000000202947 */ /* 0x000fea0003800000 */
[----:B------:R-:W-:-:S05]  /*96c0*/  IMAD R0, R4, R7, RZ ;  /* 0x0000000704007224 */ /* 0x000fca00078e02ff */
[----:B------:R-:W-:-:S13]  /*96d0*/  ISETP.NE.AND P0, PT, R0, -0x1, PT ;  /* 0xffffffff0000780c */ /* 0x000fda0003f05270 */
[----:B------:R-:W-:Y:S05]  /*96e0*/  @!P0 BRA `(.L_x_1439) ;  /* 0x0000000000148947 */ /* 0x000fea0003800000 */
.L_x_1440:
[----:B0-----:R-:W2:Y:S04]  /*96f0*/  LDG.E.STRONG.GPU R5, desc[UR8][R2.64] ;  /* 0x0000000802057981 */ /* 0x001ea8000c1ef900 */
[----:B--2---:R-:W-:Y:S01]  /*9700*/  CCTL.IVALL ;  /* 0x00000000ff00798f */ /* 0x004fe20002000000 */
[----:B------:R-:W-:Y:S05]  /*9710*/  YIELD ;  /* 0x0000000000007946 */ /* 0x000fea0003800000 */
[----:B------:R-:W-:-:S13]  /*9720*/  ISETP.NE.AND P0, PT, R5, R0, PT ;  /* 0x000000000500720c */ /* 0x000fda0003f05270 */
[----:B------:R-:W-:Y:S05]  /*9730*/  @P0 BRA `(.L_x_1440) ;  /* 0xfffffffc00ec0947 */ /* 0x000fea000383ffff */
.L_x_1439:
        /* <DEDUP_REMOVED lines=48> */
[----:B-1----:R-:W-:Y:S02]  /*9a40*/  IADD3 R21, P2, PT, R19, UR6, RZ ;  /* 0x0000000613157c10 */ /* 0x002fe4000ff5e0ff */
[----:B------:R-:W-:-:S02]  /*9a50*/  LEA.HI.X R24, R101, UR5, R28, 0x2, P1 ;  /* 0x0000000565187c11 */ /* 0x000fc400088f141c */
[----:B------:R-:W-:Y:S02]  /*9a60*/  IADD3.X R22, PT, PT, R20, UR7, RZ, P2, !PT ;  /* 0x0000000714167c10 */ /* 0x000fe400097fe4ff */
[----:B------:R-:W-:Y:S02]  /*9a70*/  IADD3 R101, P2, PT, R2, R101, RZ ;  /* 0x0000006502657210 */ /* 0x000fe40007f5e0ff */
[----:B------:R-:W-:Y:S01]  /*9a80*/  LOP3.LUT R2, R4, 0x3, RZ, 0xc0, !PT ;  /* 0x0000000304027812 */ /* 0x000fe200078ec0ff */
[----:B------:R-:W-:Y:S01]  /*9a90*/  IMAD.WIDE.U32 R4, R30, 0x4, RZ ;  /* 0x000000041e047825 */ /* 0x000fe200078e00ff */
[----:B--2---:R-:W-:Y:S02]  /*9aa0*/  IADD3 R19, P1, PT, R19, UR10, RZ ;  /* 0x0000000a13137c10 */ /* 0x004fe4000ff3e0ff */
[----:B------:R-:W-:Y:S02]  /*9ab0*/  IADD3 R2, P3, PT, RZ, -R2, RZ ;  /* 0x80000002ff027210 */ /* 0x000fe40007f7e0ff */
[----:B------:R-:W-:-:S02]  /*9ac0*/  IADD3.X R20, PT, PT, R20, UR11, RZ, P1, !PT ;  /* 0x0000000b14147c10 */ /* 0x000fc40008ffe4ff */
[----:B------:R-:W-:Y:S02]  /*9ad0*/  IADD3 R27, PT, PT, R5, R27, RZ ;  /* 0x0000001b051b7210 */ /* 0x000fe40007ffe0ff */
[----:B------:R-:W-:Y:S02]  /*9ae0*/  IADD3.X R18, PT, PT, RZ, -0x1, RZ, P3, !PT ;  /* 0xffffffffff127810 */ /* 0x000fe40001ffe4ff */
[----:B------:R-:W-:-:S07]  /*9af0*/  IADD3.X R28, PT, PT, RZ, R28, RZ, P2, !PT ;  /* 0x0000001cff1c7210 */ /* 0x000fce00017fe4ff */
.L_x_1443:
        /* <DEDUP_REMOVED lines=29> */
.L_x_1442:
[----:B------:R-:W-:Y:S05]  /*9cd0*/  BSYNC.RECONVERGENT B0 ;  /* 0x0000000000007941 */ /* 0x000fea0003800200 */
.L_x_1441:
[----:B------:R-:W-:Y:S05]  /*9ce0*/  @!P0 EXIT ;  /* 0x000000000000894d */ /* 0x000fea0003800000 */
[----:B------:R-:W-:Y:S01]  /*9cf0*/  SHF.L.U64.HI R37, R26, 0x2, R33 ;  /* 0x000000021a257819 */ /* 0x000fe20000010221 */
        /* <DEDUP_REMOVED lines=8> */
.L_x_1444:
[C---:B0-----:R-:W-:Y:S02]  /*9d80*/  SHF.L.U32 R16, R101.reuse, 0x2, RZ ;  /* 0x0000000265107819 */ /* 0x041fe400000006ff */
[----:B------:R-:W-:Y:S02]  /*9d90*/  SHF.L.U64.HI R2, R101, 0x2, R28 ;  /* 0x0000000265027819 */ /* 0x000fe4000001021c */
[----:B-1----:R-:W-:-:S04]  /*9da0*/  IADD3 R4, P0, PT, R16, UR4, RZ ;  /* 0x0000000410047c10 */ /* 0x002fc8000ff1e0ff */
[----:B------:R-:W-:Y:S02]  /*9db0*/  IADD3.X R5, PT, PT, R2, UR5, RZ, P0, !PT ;  /* 0x0000000502057c10 */ /* 0x000fe400087fe4ff */
[C---:B------:R-:W-:Y:S02]  /*9dc0*/  IADD3 R6, P0, PT, R4.reuse, R35, RZ ;  /* 0x0000002304067210 */ /* 0x040fe40007f1e0ff */
[C---:B----4-:R-:W-:Y:S01]  /*9dd0*/  IADD3 R10, P1, PT, R4.reuse, R39, RZ ;  /* 0x00000027040a7210 */ /* 0x050fe20007f3e0ff */
        /* <DEDUP_REMOVED lines=76> */
.L_x_1445:
        /* <DEDUP_REMOVED lines=14> */
.L_x_3434:


//--------------------- .text._Z35group_norm_nhwc_bwd_one_pass_kernelI11Fp32IOBf16WLi64ELi32ELi512EEv26Group_norm_nhwc_bwd_params --------------------------
	.section	.text._Z35group_norm_nhwc_bwd_one_pass_kernelI11Fp32IOBf16WLi64ELi32ELi512EEv26Group_norm_nhwc_bwd_params,"ax",@progbits
	.align	128
        .global         _Z35group_norm_nhwc_bwd_one_pass_kernelI11Fp32IOBf16WLi64ELi32ELi512EEv26Group_norm_nhwc_bwd_params
        .type           _Z35group_norm_nhwc_bwd_one_pass_kernelI11Fp32IOBf16WLi64ELi32ELi512EEv26Group_norm_nhwc_bwd_params,@function
        .size           _Z35group_norm_nhwc_bwd_one_pass_kernelI11Fp32IOBf16WLi64ELi32ELi512EEv26Group_norm_nhwc_bwd_params,(.L_x_3435 - _Z35group_norm_nhwc_bwd_one_pass_kernelI11Fp32IOBf16WLi64ELi32ELi512EEv26Group_norm_nhwc_bwd_params)
        .other          _Z35group_norm_nhwc_bwd_one_pass_kernelI11Fp32IOBf16WLi64ELi32ELi512EEv26Group_norm_nhwc_bwd_params,@"STO_CUDA_ENTRY STV_DEFAULT"
_Z35group_norm_nhwc_bwd_one_pass_kernelI11Fp32IOBf16WLi64ELi32ELi512EEv26Group_norm_nhwc_bwd_params:
.text._Z35group_norm_nhwc_bwd_one_pass_kernelI11Fp32IOBf16WLi64ELi32ELi512EEv26Group_norm_nhwc_bwd_params:
        /* <DEDUP_REMOVED lines=12> */
[--C-:B------:R-:W-:Y:S01]  /*00c0*/  SHF.R.U32.HI R50, RZ, 0x4, R35.reuse ;  /* 0x00000004ff327819 */ /* 0x100fe20000011623 */
[----:B------:R-:W-:Y:S01]  /*00d0*/  UMOV UR5, 0x400 ;  /* 0x0000040000057882 */ /* 0x000fe20000000000 */
[----:B------:R-:W-:Y:S01]  /*00e0*/  SHF.L.U32 R51, R35, 0x1, RZ ;  /* 0x0000000123337819 */ /* 0x000fe200000006ff */
[----:B------:R-:W-:Y:S01]  /*00f0*/  UIADD3 UR6, UPT, UPT, UR5, 0xa0, URZ ;  /* 0x000000a005067890 */ /* 0x000fe2000fffe0ff */
[----:B------:R-:W-:Y:S01]  /*0100*/  SHF.R.U32.HI R48, RZ, 0x2, R35 ;  /* 0x00000002ff307819 */ /* 0x000fe20000011623 */
[----:B------:R-:W-:Y:S01]  /*0110*/  HFMA2 R37, -RZ, RZ, 0, 0 ;  /* 0x00000000ff257431 */ /* 0x000fe200000001ff */
[----:B------:R-:W2:Y:S01]  /*0120*/  S2UR UR7, SR_CgaCtaId ;  /* 0x00000000000779c3 */ /* 0x000ea20000008800 */
[----:B------:R-:W-:Y:S01]  /*0130*/  MOV R36, R34 ;  /* 0x0000002200247202 */ /* 0x000fe20000000f00 */
[----:B------:R-:W3:Y:S01]  /*0140*/  LDCU.U8 UR11, c[0x0][0x414] ;  /* 0x00008280ff0b77ac */ /* 0x000ee20008000000 */
[----:B------:R-:W-:-:S02]  /*0150*/  LOP3.LUT R51, R51, 0x1e, RZ, 0xc0, !PT ;  /* 0x0000001e33337812 */ /* 0x000fc400078ec0ff */
[----:B------:R-:W-:-:S03]  /*0160*/  LOP3.LUT R48, R48, 0xf8, RZ, 0xc0, !PT ;  /* 0x000000f830307812 */ /* 0x000fc600078ec0ff */
[----:B------:R-:W4:Y:S08]  /*0170*/  LDC R0, c[0x0][0x374] ;  /* 0x0000dd00ff007b82 */ /* 0x000f300000000800 */
[----:B------:R-:W5:Y:S01]  /*0180*/  LDC R4, c[0x0][0x370] ;  /* 0x0000dc00ff047b82 */ /* 0x000f620000000800 */
[----:B0-----:R-:W-:-:S05]  /*0190*/  IMAD R50, R3, UR10, R50 ;  /* 0x0000000a03327c24 */ /* 0x001fca000f8e0232 */
[----:B------:R-:W-:Y:S01]  /*01a0*/  IADD3 R46, PT, PT, R50, 0x20, RZ ;  /* 0x00000020322e7810 */ /* 0x000fe20007ffe0ff */
[----:B--2---:R-:W-:Y:S01]  /*01b0*/  ULEA UR6, UR7, UR6, 0x18 ;  /* 0x0000000607067291 */ /* 0x004fe2000f8ec0ff */
[----:B------:R-:W-:Y:S01]  /*01c0*/  SHF.R.S32.HI R6, RZ, 0x1f, R50 ;  /* 0x0000001fff067819 */ /* 0x000fe20000011432 */
[----:B------:R-:W-:Y:S01]  /*01d0*/  ULEA UR5, UR7, UR5, 0x18 ;  /* 0x0000000507057291 */ /* 0x000fe2000f8ec0ff */
[----:B------:R-:W-:-:S03]  /*01e0*/  SHF.R.S32.HI R7, RZ, 0x1f, R46 ;  /* 0x0000001fff077819 */ /* 0x000fc6000001142e */
[----:B------:R-:W-:Y:S01]  /*01f0*/  LEA R49, R35, UR6, 0x4 ;  /* 0x0000000623317c11 */ /* 0x000fe2000f8e20ff */
[C-C-:B----4-:R-:W-:Y:S01]  /*0200*/  IMAD R44, R0.reuse, 0x7, R34.reuse ;  /* 0x00000007002c7824 */ /* 0x150fe200078e0222 */
[CC--:B------:R-:W-:Y:S01]  /*0210*/  LEA R41, R0.reuse, R34.reuse, 0x2 ;  /* 0x0000002200297211 */ /* 0x0c0fe200078e10ff */
[C-C-:B------:R-:W-:Y:S01]  /*0220*/  IMAD R43, R0.reuse, 0x6, R34.reuse ;  /* 0x00000006002b7824 */ /* 0x140fe200078e0222 */
[C---:B------:R-:W-:Y:S01]  /*0230*/  LEA R39, R0.reuse, R34, 0x1 ;  /* 0x0000002200277211 */ /* 0x040fe200078e08ff */
[--C-:B------:R-:W-:Y:S01]  /*0240*/  IMAD R42, R0, 0x5, R34.reuse ;  /* 0x00000005002a7824 */ /* 0x100fe200078e0222 */
[----:B------:R-:W-:Y:S01]  /*0250*/  IADD3 R38, PT, PT, R34, R0, RZ ;  /* 0x0000000022267210 */ /* 0x000fe20007ffe0ff */
[----:B------:R-:W-:Y:S01]  /*0260*/  IMAD R40, R0, 0x3, R34 ;  /* 0x0000000300287824 */ /* 0x000fe200078e0222 */
[C---:B-----5:R-:W-:Y:S02]  /*0270*/  LOP3.LUT R47, R4.reuse, 0x7, RZ, 0xc0, !PT ;  /* 0x00000007042f7812 */ /* 0x060fe400078ec0ff */
[----:B-1-3--:R-:W-:-:S07]  /*0280*/  LOP3.LUT R45, R4, 0x7ffffff8, RZ, 0xc0, !PT ;  /* 0x7ffffff8042d7812 */ /* 0x00afce00078ec0ff */
.L_x_1471:
[----:B0-----:R-:W0:Y:S01]  /*0290*/  LDC R13, c[0x0][0x410] ;  /* 0x00010400ff0d7b82 */ /* 0x001e220000000800 */
[----:B-1----:R-:W1:Y:S01]  /*02a0*/  LDCU.128 UR12, c[0x0][0x400] ;  /* 0x00008000ff0c77ac */ /* 0x002e620008000c00 */
[----:B------:R-:W-:-:S06]  /*02b0*/  ISETP.GE.AND P4, PT, R36, RZ, PT ;  /* 0x000000ff2400720c */ /* 0x000fcc0003f86270 */
[----:B--2---:R-:W2:Y:S01]  /*02c0*/  LDC.64 R24, c[0x0][0x3a8] ;  /* 0x0000ea00ff187b82 */ /* 0x004ea20000000a00 */
[----:B-1----:R-:W-:Y:S02]  /*02d0*/  ISETP.GE.U32.AND P0, PT, R50, UR12, PT ;  /* 0x0000000c32007c0c */ /* 0x002fe4000bf06070 */
[----:B------:R-:W-:Y:S02]  /*02e0*/  ISETP.GE.U32.AND P1, PT, R46, UR12, PT ;  /* 0x0000000c2e007c0c */ /* 0x000fe4000bf26070 */
[----:B------:R-:W-:Y:S02]  /*02f0*/  ISETP.GE.AND.EX P0, PT, R6, UR13, PT, P0 ;  /* 0x0000000d06007c0c */ /* 0x000fe4000bf06300 */
[----:B0-----:R-:W-:Y:S02]  /*0300*/  IABS R11, R13 ;  /* 0x0000000d000b7213 */ /* 0x001fe40000000000 */
[----:B------:R-:W-:Y:S02]  /*0310*/  ISETP.GE.AND.EX P1, PT, R7, UR13, PT, P1 ;  /* 0x0000000d07007c0c */ /* 0x000fe4000bf26310 */
[----:B------:R-:W0:Y:S07]  /*0320*/  I2F.RP R8, R11 ;  /* 0x0000000b00087306 */ /* 0x000e2e0000209400 */
[----:B------:R-:W1:Y:S01]  /*0330*/  @!P0 LDC.64 R14, c[0x0][0x398] ;  /* 0x0000e600ff0e8b82 */ /* 0x000e620000000a00 */
[----:B0-----:R-:W0:Y:S07]  /*0340*/  MUFU.RCP R8, R8 ;  /* 0x0000000800087308 */ /* 0x001e2e0000001000 */
[----:B---3--:R-:W3:Y:S08]  /*0350*/  @!P1 LDC.64 R16, c[0x0][0x3a0] ;  /* 0x0000e800ff109b82 */ /* 0x008ef00000000a00 */
[----:B----4-:R-:W4:Y:S01]  /*0360*/  @!P1 LDC.64 R18, c[0x0][0x398] ;  /* 0x0000e600ff129b82 */ /* 0x010f220000000a00 */
[----:B0-----:R-:W-:-:S04]  /*0370*/  IADD3 R2, PT, PT, R8, 0xffffffe, RZ ;  /* 0x0ffffffe08027810 */ /* 0x001fc80007ffe0ff */
[----:B------:R0:W2:Y:S02]  /*0380*/  F2I.FTZ.U32.TRUNC.NTZ R3, R2 ;  /* 0x0000000200037305 */ /* 0x0000a4000021f000 */
[----:B0-----:R-:W-:Y:S02]  /*0390*/  MOV R2, RZ ;  /* 0x000000ff00027202 */ /* 0x001fe40000000f00 */
[----:B--2---:R-:W-:-:S05]  /*03a0*/  IADD3 R10, PT, PT, RZ, -R3, RZ ;  /* 0x80000003ff0a7210 */ /* 0x004fca0007ffe0ff */
[----:B------:R-:W-:Y:S01]  /*03b0*/  IMAD R9, R10, R11, RZ ;  /* 0x0000000b0a097224 */ /* 0x000fe200078e02ff */
[----:B------:R-:W-:-:S03]  /*03c0*/  IABS R10, R36 ;  /* 0x00000024000a7213 */ /* 0x000fc60000000000 */
[----:B------:R-:W-:Y:S01]  /*03d0*/  IMAD.HI.U32 R3, R3, R9, R2 ;  /* 0x0000000903037227 */ /* 0x000fe200078e0002 */
[----:B------:R-:W-:-:S04]  /*03e0*/  LOP3.LUT R2, R36, R13, RZ, 0x3c, !PT ;  /* 0x0000000d24027212 */ /* 0x000fc800078e3cff */
[----:B------:R-:W-:Y:S01]  /*03f0*/  ISETP.GE.AND P2, PT, R2, RZ, PT ;  /* 0x000000ff0200720c */ /* 0x000fe20003f46270 */
[----:B------:R-:W-:-:S05]  /*0400*/  IMAD.HI.U32 R3, R3, R10, RZ ;  /* 0x0000000a03037227 */ /* 0x000fca00078e00ff */
[----:B------:R-:W-:-:S05]  /*0410*/  IADD3 R8, PT, PT, -R3, RZ, RZ ;  /* 0x000000ff03087210 */ /* 0x000fca0007ffe1ff */
[C---:B------:R-:W-:Y:S02]  /*0420*/  IMAD R10, R11.reuse, R8, R10 ;  /* 0x000000080b0a7224 */ /* 0x040fe400078e020a */
[----:B------:R-:W0:Y:S03]  /*0430*/  LDC.64 R8, c[0x0][0x3b8] ;  /* 0x0000ee00ff087b82 */ /* 0x000e260000000a00 */
[----:B------:R-:W-:-:S13]  /*0440*/  ISETP.GT.U32.AND P5, PT, R11, R10, PT ;  /* 0x0000000a0b00720c */ /* 0x000fda0003fa4070 */
[-C--:B------:R-:W-:Y:S02]  /*0450*/  @!P5 IADD3 R10, PT, PT, R10, -R11.reuse, RZ ;  /* 0x8000000b0a0ad210 */ /* 0x080fe40007ffe0ff */
[----:B------:R-:W-:Y:S02]  /*0460*/  @!P5 IADD3 R3, PT, PT, R3, 0x1, RZ ;  /* 0x000000010303d810 */ /* 0x000fe40007ffe0ff */
[CC--:B------:R-:W-:Y:S02]  /*0470*/  ISETP.GE.U32.AND P3, PT, R10.reuse, R11.reuse, PT ;  /* 0x0000000b0a00720c */ /* 0x0c0fe40003f66070 */
[----:B------:R-:W-:Y:S02]  /*0480*/  ISETP.GT.U32.AND P5, PT, R11, R10, PT ;  /* 0x0000000a0b00720c */ /* 0x000fe40003fa4070 */
[----:B------:R-:W-:Y:S01]  /*0490*/  IADD3 R11, PT, PT, R10, -R11, RZ ;  /* 0x8000000b0a0b7210 */ /* 0x000fe20007ffe0ff */
[----:B0-----:R-:W-:-:S03]  /*04a0*/  IMAD.WIDE R8, R36, 0x8, R8 ;  /* 0x0000000824087825 */ /* 0x001fc600078e0208 */
[----:B------:R-:W-:Y:S02]  /*04b0*/  SEL R10, R11, R10, !P5 ;  /* 0x0000000a0b0a7207 */ /* 0x000fe40006800000 */
[----:B------:R-:W-:Y:S01]  /*04c0*/  LOP3.LUT R11, RZ, R13, RZ, 0x33, !PT ;  /* 0x0000000dff0b7212 */ /* 0x000fe200078e33ff */
[----:B------:R-:W2:Y:S01]  /*04d0*/  LDG.E.64 R8, desc[UR8][R8.64] ;  /* 0x0000000808087981 */ /* 0x000ea2000c1e1b00 */
[----:B------:R-:W-:Y:S02]  /*04e0*/  @!P4 IADD3 R10, PT, PT, -R10, RZ, RZ ;  /* 0x000000ff0a0ac210 */ /* 0x000fe40007ffe1ff */
[----:B------:R-:W-:Y:S02]  /*04f0*/  @P3 IADD3 R3, PT, PT, R3, 0x1, RZ ;  /* 0x0000000103033810 */ /* 0x000fe40007ffe0ff */
[----:B------:R-:W-:Y:S02]  /*0500*/  ISETP.NE.AND P3, PT, R13, RZ, PT ;  /* 0x000000ff0d00720c */ /* 0x000fe40003f65270 */
[----:B------:R-:W-:-:S02]  /*0510*/  MOV R12, R3 ;  /* 0x00000003000c7202 */ /* 0x000fc40000000f00 */
[----:B------:R-:W0:Y:S01]  /*0520*/  @!P0 LDC.64 R2, c[0x0][0x3f8] ;  /* 0x0000fe00ff028b82 */ /* 0x000e220000000a00 */
[C---:B------:R-:W-:Y:S02]  /*0530*/  SEL R56, R11.reuse, R10, !P3 ;  /* 0x0000000a0b387207 */ /* 0x040fe40005800000 */
[----:B------:R-:W-:Y:S02]  /*0540*/  @!P2 IADD3 R12, PT, PT, -R12, RZ, RZ ;  /* 0x000000ff0c0ca210 */ /* 0x000fe40007ffe1ff */
[----:B------:R-:W-:Y:S02]  /*0550*/  SHF.L.U32 R26, R56, 0x5, RZ ;  /* 0x00000005381a7819 */ /* 0x000fe400000006ff */
[----:B------:R-:W-:Y:S02]  /*0560*/  SEL R13, R11, R12, !P3 ;  /* 0x0000000c0b0d7207 */ /* 0x000fe40005800000 */
[----:B------:R-:W1:Y:S01]  /*0570*/  @!P1 LDC.64 R10, c[0x0][0x3f8] ;  /* 0x0000fe00ff0a9b82 */ /* 0x000e620000000a00 */
[----:B------:R-:W-:-:S02]  /*0580*/  ISETP.NE.AND P2, PT, RZ, UR11, PT ;  /* 0x0000000bff007c0c */ /* 0x000fc4000bf45270 */
[----:B------:R-:W-:Y:S02]  /*0590*/  SHF.R.S32.HI R12, RZ, 0x1f, R13 ;  /* 0x0000001fff0c7819 */ /* 0x000fe4000001140d */
[----:B------:R-:W-:Y:S02]  /*05a0*/  SHF.R.S32.HI R59, RZ, 0x1f, R26 ;  /* 0x0000001fff3b7819 */ /* 0x000fe4000001141a */
[----:B------:R-:W-:Y:S01]  /*05b0*/  LOP3.LUT R58, R26, R51, RZ, 0xfc, !PT ;  /* 0x000000331a3a7212 */ /* 0x000fe200078efcff */
[----:B------:R-:W-:-:S04]  /*05c0*/  IMAD R12, R12, UR14, RZ ;  /* 0x0000000e0c0c7c24 */ /* 0x000fc8000f8e02ff */
[C---:B------:R-:W-:Y:S02]  /*05d0*/  IMAD.WIDE.U32 R58, R13.reuse, UR14, R58 ;  /* 0x0000000e0d3a7c25 */ /* 0x040fe4000f8e003a */
[----:B------:R-:W3:Y:S02]  /*05e0*/  @P2 LDC.64 R22, c[0x0][0x3b0] ;  /* 0x0000ec00ff162b82 */ /* 0x000ee40000000a00 */
[----:B0-----:R-:W-:Y:S02]  /*05f0*/  @!P0 IMAD R20, R6, R2, RZ ;  /* 0x0000000206148224 */ /* 0x001fe400078e02ff */
[----:B------:R-:W-:Y:S02]  /*0600*/  IMAD R61, R13, UR15, R12 ;  /* 0x0000000f0d3d7c24 */ /* 0x000fe4000f8e020c */
[----:B------:R-:W-:Y:S02]  /*0610*/  @!P0 IMAD R27, R50, R3, R20 ;  /* 0x00000003321b8224 */ /* 0x000fe400078e0214 */
[----:B------:R-:W0:Y:S01]  /*0620*/  @!P0 LDC.64 R12, c[0x0][0x3a0] ;  /* 0x0000e800ff0c8b82 */ /* 0x000e220000000a00 */
[----:B------:R-:W-:Y:S01]  /*0630*/  IADD3 R61, PT, PT, R59, R61, RZ ;  /* 0x0000003d3b3d7210 */ /* 0x000fe20007ffe0ff */
[----:B-1----:R-:W-:Y:S01]  /*0640*/  @!P1 IMAD R20, R7, R10, RZ ;  /* 0x0000000a07149224 */ /* 0x002fe200078e02ff */
[----:B------:R-:W-:-:S02]  /*0650*/  @!P0 MOV R60, R58 ;  /* 0x0000003a003c8202 */ /* 0x000fc40000000f00 */
[----:B------:R-:W-:Y:S01]  /*0660*/  @!P1 MOV R21, R61 ;  /* 0x0000003d00159202 */ /* 0x000fe20000000f00 */
[----:B------:R-:W-:Y:S01]  /*0670*/  @!P1 IMAD R29, R46, R11, R20 ;  /* 0x0000000b2e1d9224 */ /* 0x000fe200078e0214 */
[----:B------:R-:W-:Y:S01]  /*0680*/  @!P1 MOV R20, R58 ;  /* 0x0000003a00149202 */ /* 0x000fe20000000f00 */
[----:B------:R-:W-:-:S04]  /*0690*/  @!P0 IMAD.WIDE.U32 R2, R50, R2, R60 ;  /* 0x0000000232028225 */ /* 0x000fc800078e003c */
[----:B------:R-:W-:Y:S01]  /*06a0*/  @!P1 IMAD.WIDE.U32 R10, R46, R10, R20 ;  /* 0x0000000a2e0a9225 */ /* 0x000fe200078e0014 */
[----:B------:R-:W-:Y:S02]  /*06b0*/  @!P0 IADD3 R3, PT, PT, R3, R27, RZ ;  /* 0x0000001b03038210 */ /* 0x000fe40007ffe0ff */
[C---:B------:R-:W-:Y:S02]  /*06c0*/  @!P0 SHF.L.U32 R21, R2.reuse, 0x2, RZ ;  /* 0x0000000202158819 */ /* 0x040fe400000006ff */
[----:B------:R-:W-:Y:S02]  /*06d0*/  @!P1 IADD3 R11, PT, PT, R11, R29, RZ ;  /* 0x0000001d0b0b9210 */ /* 0x000fe40007ffe0ff */
[----:B------:R-:W-:Y:S02]  /*06e0*/  @!P0 SHF.L.U64.HI R2, R2, 0x2, R3 ;  /* 0x0000000202028819 */ /* 0x000fe40000010203 */
[C---:B------:R-:W-:Y:S02]  /*06f0*/  @!P1 SHF.L.U32 R3, R10.reuse, 0x2, RZ ;  /* 0x000000020a039819 */ /* 0x040fe400000006ff */
[----:B------:R-:W-:-:S02]  /*0700*/  @!P1 SHF.L.U64.HI R10, R10, 0x2, R11 ;  /* 0x000000020a0a9819 */ /* 0x000fc4000001020b */
[----:B------:R-:W-:Y:S02]  /*0710*/  IADD3 R11, PT, PT, R51, R26, RZ ;  /* 0x0000001a330b7210 */ /* 0x000fe40007ffe0ff */
[C---:B0-----:R-:W-:Y:S02]  /*0720*/  @!P0 IADD3 R12, P3, PT, R21.reuse, R12, RZ ;  /* 0x0000000c150c8210 */ /* 0x041fe40007f7e0ff */
[----:B------:R-:W-:Y:S01]  /*0730*/  @!P0 IADD3 R20, P4, PT, R21, R14, RZ ;  /* 0x0000000e15148210 */ /* 0x000fe20007f9e0ff */
[----:B---3--:R-:W-:Y:S01]  /*0740*/  @P2 IMAD.WIDE R22, R11, 0x2, R22 ;  /* 0x000000020b162825 */ /* 0x008fe200078e0216 */
[----:B------:R-:W-:-:S03]  /*0750*/  @!P1 IADD3 R16, P5, PT, R3, R16, RZ ;  /* 0x0000001003109210 */ /* 0x000fc60007fbe0ff */
[----:B------:R-:W-:Y:S01]  /*0760*/  IMAD.WIDE R24, R11, 0x2, R24 ;  /* 0x000000020b187825 */ /* 0x000fe200078e0218 */
[----:B----4-:R-:W-:Y:S01]  /*0770*/  @!P1 IADD3 R18, P6, PT, R3, R18, RZ ;  /* 0x0000001203129210 */ /* 0x010fe20007fde0ff */
[----:B------:R-:W3:Y:S01]  /*0780*/  @P2 LDG.E.U16 R28, desc[UR8][R22.64] ;  /* 0x00000008161c2981 */ /* 0x000ee2000c1e1500 */
[C---:B------:R-:W-:Y:S02]  /*0790*/  @!P0 IADD3.X R13, PT, PT, R2.reuse, R13, RZ, P3, !PT ;  /* 0x0000000d020d8210 */ /* 0x040fe40001ffe4ff */
[----:B------:R-:W-:Y:S01]  /*07a0*/  @!P0 IADD3.X R21, PT, PT, R2, R15, RZ, P4, !PT ;  /* 0x0000000f02158210 */ /* 0x000fe200027fe4ff */
[----:B------:R-:W4:Y:S01]  /*07b0*/  @P2 LDG.E.U16 R27, desc[UR8][R22.64+0x2] ;  /* 0x00000208161b2981 */ /* 0x000f22000c1e1500 */
[----:B------:R-:W-:Y:S02]  /*07c0*/  MOV R3, RZ ;  /* 0x000000ff00037202 */ /* 0x000fe40000000f00 */
[----:B------:R-:W-:Y:S01]  /*07d0*/  MOV R2, RZ ;  /* 0x000000ff00027202 */ /* 0x000fe20000000f00 */
[----:B------:R-:W4:Y:S04]  /*07e0*/  LDG.E.U16 R52, desc[UR8][R24.64] ;  /* 0x0000000818347981 */ /* 0x000f28000c1e1500 */
[----:B------:R-:W4:Y:S04]  /*07f0*/  LDG.E.U16 R26, desc[UR8][R24.64+0x2] ;  /* 0x00000208181a7981 */ /* 0x000f28000c1e1500 */
[----:B------:R-:W5:Y:S01]  /*0800*/  @!P0 LDG.E.64 R2, desc[UR8][R20.64] ;  /* 0x0000000814028981 */ /* 0x000f62000c1e1b00 */
[----:B------:R-:W-:-:S02]  /*0810*/  @!P1 IADD3.X R17, PT, PT, R10, R17, RZ, P5, !PT ;  /* 0x000000110a119210 */ /* 0x000fc40002ffe4ff */
[----:B------:R-:W-:Y:S02]  /*0820*/  @!P1 IADD3.X R19, PT, PT, R10, R19, RZ, P6, !PT ;  /* 0x000000130a139210 */ /* 0x000fe400037fe4ff */
[----:B------:R-:W-:Y:S02]  /*0830*/  CS2R R10, SRZ ;  /* 0x00000000000a7805 */ /* 0x000fe4000001ff00 */
[----:B------:R-:W-:-:S04]  /*0840*/  CS2R R14, SRZ ;  /* 0x00000000000e7805 */ /* 0x000fc8000001ff00 */
[----:B------:R0:W5:Y:S04]  /*0850*/  @!P0 LDG.E.64 R10, desc[UR8][R12.64] ;  /* 0x000000080c0a8981 */ /* 0x000168000c1e1b00 */
[----:B------:R1:W5:Y:S01]  /*0860*/  @!P1 LDG.E.64 R14, desc[UR8][R18.64] ;  /* 0x00000008120e9981 */ /* 0x000362000c1e1b00 */
[----:B0-----:R-:W-:-:S06]  /*0870*/  CS2R R12, SRZ ;  /* 0x00000000000c7805 */ /* 0x001fcc000001ff00 */
[----:B------:R1:W5:Y:S01]  /*0880*/  @!P1 LDG.E.64 R12, desc[UR8][R16.64] ;  /* 0x00000008100c9981 */ /* 0x000362000c1e1b00 */
[----:B------:R-:W-:Y:S01]  /*0890*/  MOV R55, 0x3f800000 ;  /* 0x3f80000000377802 */ /* 0x000fe20000000f00 */
[----:B------:R-:W-:Y:S01]  /*08a0*/  UISETP.NE.AND UP0, UPT, UR11, URZ, UPT ;  /* 0x000000ff0b00728c */ /* 0x000fe2000bf05270 */
[----:B------:R-:W-:Y:S02]  /*08b0*/  MOV R54, RZ ;  /* 0x000000ff00367202 */ /* 0x000fe40000000f00 */
[----:B------:R-:W-:Y:S01]  /*08c0*/  MOV R53, RZ ;  /* 0x000000ff00357202 */ /* 0x000fe20000000f00 */
[----:B--2---:R-:W-:-:S05]  /*08d0*/  FFMA.FTZ R9, -R8, R8, R9 ;  /* 0x0000000808097223 */ /* 0x004fca0000010109 */
[----:B------:R-:W-:-:S13]  /*08e0*/  FSETP.GTU.FTZ.AND P1, PT, R9, RZ, PT ;  /* 0x000000ff0900720b */ /* 0x000fda0003f3c000 */
[----:B------:R-:W0:Y:S02]  /*08f0*/  @P1 LDC R22, c[0x0][0x3c0] ;  /* 0x0000f000ff161b82 */ /* 0x000e240000000800 */
[----:B0-----:R-:W-:-:S04]  /*0900*/  @P1 FADD.FTZ R22, R9, R22 ;  /* 0x0000001609161221 */ /* 0x001fc80000010000 */
[----:B------:R1:W0:Y:S01]  /*0910*/  @P1 MUFU.RSQ R55, R22 ;  /* 0x0000001600371308 */ /* 0x0002220000001400 */
[----:B---3--:R-:W-:Y:S02]  /*0920*/  @P2 SHF.L.U32 R54, R28, 0x10, RZ ;  /* 0x000000101c362819 */ /* 0x008fe400000006ff */
[----:B----4-:R-:W-:Y:S02]  /*0930*/  @P2 SHF.L.U32 R53, R27, 0x10, RZ ;  /* 0x000000101b352819 */ /* 0x010fe400000006ff */
[----:B------:R-:W-:Y:S02]  /*0940*/  SHF.L.U32 R52, R52, 0x10, RZ ;  /* 0x0000001034347819 */ /* 0x000fe400000006ff */
[----:B------:R-:W-:Y:S01]  /*0950*/  SHF.L.U32 R9, R26, 0x10, RZ ;  /* 0x000000101a097819 */ /* 0x000fe200000006ff */
[----:B01----:R-:W-:Y:S06]  /*0960*/  BRA.U UP0, `(.L_x_1447) ;  /* 0x0000000100747547 */ /* 0x003fec000b800000 */
[C---:B-----5:R-:W-:Y:S01]  /*0970*/  FADD.FTZ R16, -R8.reuse, R10 ;  /* 0x0000000a08107221 */ /* 0x060fe20000010100 */
[----:B------:R-:W-:Y:S01]  /*0980*/  FADD.FTZ R18, -R8, R11 ;  /* 0x0000000b08127221 */ /* 0x000fe20000010100 */
[----:B------:R-:W-:Y:S01]  /*0990*/  FMUL.FTZ R20, R2, R52 ;  /* 0x0000003402147220 */ /* 0x000fe20000410000 */
[----:B------:R-:W-:Y:S01]  /*09a0*/  FMUL.FTZ R19, R3, R9 ;  /* 0x0000000903137220 */ /* 0x000fe20000410000 */
[-C--:B------:R-:W-:Y:S01]  /*09b0*/  FMUL.FTZ R17, R16, R55.reuse ;  /* 0x0000003710117220 */ /* 0x080fe20000410000 */
[----:B------:R-:W-:Y:S01]  /*09c0*/  FMUL.FTZ R18, R18, R55 ;  /* 0x0000003712127220 */ /* 0x000fe20000410000 */
[----:B------:R-:W-:Y:S01]  /*09d0*/  FADD.FTZ R16, RZ, R20 ;  /* 0x00000014ff107221 */ /* 0x000fe20000010000 */
[----:B------:R-:W-:Y:S01]  /*09e0*/  FADD.FTZ R26, RZ, R3 ;  /* 0x00000003ff1a7221 */ /* 0x000fe20000010000 */
        /* <DEDUP_REMOVED lines=12> */
[----:B------:R-:W-:-:S03]  /*0ab0*/  FMUL.FTZ R20, R20, R55 ;  /* 0x0000003714147220 */ /* 0x000fc60000410000 */
[----:B------:R-:W-:Y:S01]  /*0ac0*/  FADD.FTZ R21, R19, R16 ;  /* 0x0000001013157221 */ /* 0x000fe20000010000 */
[----:B------:R-:W-:Y:S01]  /*0ad0*/  FFMA.FTZ R22, R20, R19, R23 ;  /* 0x0000001314167223 */ /* 0x000fe20000010017 */
[----:B------:R-:W-:Y:S01]  /*0ae0*/  FADD.FTZ R19, RZ, R2 ;  /* 0x00000002ff137221 */ /* 0x000fe20000010000 */
[C---:B------:R-:W-:Y:S01]  /*0af0*/  FFMA.FTZ R16, R14.reuse, R24, R17 ;  /* 0x000000180e107223 */ /* 0x040fe20000010011 */
[C---:B------:R-:W-:Y:S02]  /*0b00*/  FFMA.FTZ R17, R15.reuse, R20, R18 ;  /* 0x000000140f117223 */ /* 0x040fe40000010012 */
[----:B------:R-:W-:Y:S01]  /*0b10*/  FADD.FTZ R18, R14, R19 ;  /* 0x000000130e127221 */ /* 0x000fe20000010000 */
[----:B------:R-:W-:Y:S01]  /*0b20*/  FADD.FTZ R19, R15, R26 ;  /* 0x0000001a0f137221 */ /* 0x000fe20000010000 */
[----:B------:R-:W-:Y:S06]  /*0b30*/  BRA `(.L_x_1448) ;  /* 0x0000000400007947 */ /* 0x000fec0003800000 */
.L_x_1447:
[C---:B-----5:R-:W-:Y:S01]  /*0b40*/  FADD.FTZ R16, -R8.reuse, R10 ;  /* 0x0000000a08107221 */ /* 0x060fe20000010100 */
[C---:B------:R-:W-:Y:S01]  /*0b50*/  FADD.FTZ R18, -R8.reuse, R12 ;  /* 0x0000000c08127221 */ /* 0x040fe20000010100 */
[----:B------:R-:W-:Y:S02]  /*0b60*/  FADD.FTZ R20, -R8, R13 ;  /* 0x0000000d08147221 */ /* 0x000fe40000010100 */
[-C--:B------:R-:W-:Y:S01]  /*0b70*/  FMUL.FTZ R17, R16, R55.reuse ;  /* 0x0000003710117220 */ /* 0x080fe20000410000 */
[----:B------:R-:W-:Y:S01]  /*0b80*/  FADD.FTZ R16, -R8, R11 ;  /* 0x0000000b08107221 */ /* 0x000fe20000010100 */
[-C--:B------:R-:W-:Y:S01]  /*0b90*/  FMUL.FTZ R19, R18, R55.reuse ;  /* 0x0000003712137220 */ /* 0x080fe20000410000 */
[----:B------:R-:W-:Y:S01]  /*0ba0*/  FMUL.FTZ R20, R20, R55 ;  /* 0x0000003714147220 */ /* 0x000fe20000410000 */
[--C-:B------:R-:W-:Y:S01]  /*0bb0*/  FFMA.FTZ R23, R52, R17, R54.reuse ;  /* 0x0000001134177223 */ /* 0x100fe20000010036 */
[----:B------:R-:W-:Y:S01]  /*0bc0*/  FMUL.FTZ R16, R16, R55 ;  /* 0x0000003710107220 */ /* 0x000fe20000410000 */
[----:B------:R-:W-:Y:S01]  /*0bd0*/  FFMA.FTZ R21, R52, R19, R54 ;  /* 0x0000001334157223 */ /* 0x000fe20000010036 */
[--C-:B------:R-:W-:Y:S01]  /*0be0*/  FFMA.FTZ R18, R9, R20, R53.reuse ;  /* 0x0000001409127223 */ /* 0x100fe20000010035 */
[----:B------:R-:W-:Y:S01]  /*0bf0*/  FMUL.FTZ R24, R23, -1.4426950216293334961 ;  /* 0xbfb8aa3b17187820 */ /* 0x000fe20000410000 */
[----:B------:R-:W-:Y:S01]  /*0c00*/  FFMA.FTZ R22, R9, R16, R53 ;  /* 0x0000001009167223 */ /* 0x000fe20000010035 */
[----:B------:R-:W-:Y:S01]  /*0c10*/  FMUL.FTZ R28, R21, -1.4426950216293334961 ;  /* 0xbfb8aa3b151c7820 */ /* 0x000fe20000410000 */
[----:B------:R-:W-:-:S02]  /*0c20*/  FMUL.FTZ R30, R18, -1.4426950216293334961 ;  /* 0xbfb8aa3b121e7820 */ /* 0x000fc40000410000 */
[----:B------:R-:W-:Y:S01]  /*0c30*/  FMUL.FTZ R27, R22, -1.4426950216293334961 ;  /* 0xbfb8aa3b161b7820 */ /* 0x000fe20000410000 */
        /* <DEDUP_REMOVED lines=11> */
[----:B-1----:R-:W-:-:S04]  /*0cf0*/  FADD.FTZ R28, -R25, 1 ;  /* 0x3f800000191c7421 */ /* 0x002fc80000010100 */
[----:B------:R-:W-:Y:S01]  /*0d00*/  FFMA.FTZ R28, R23, R28, 1 ;  /* 0x3f800000171c7423 */ /* 0x000fe2000001001c */
[----:B------:R-:W-:Y:S02]  /*0d10*/  FMUL.FTZ R23, R2, R25 ;  /* 0x0000001902177220 */ /* 0x000fe40000410000 */
[----:B------:R-:W1:Y:S01]  /*0d20*/  MUFU.RCP R24, R24 ;  /* 0x0000001800187308 */ /* 0x000e620000001000 */
[----:B--2---:R-:W-:Y:S01]  /*0d30*/  FADD.FTZ R29, -R26, 1 ;  /* 0x3f8000001a1d7421 */ /* 0x004fe20000010100 */
[----:B------:R-:W-:Y:S01]  /*0d40*/  FMUL.FTZ R25, R3, R26 ;  /* 0x0000001a03197220 */ /* 0x000fe20000410000 */
[----:B------:R-:W-:Y:S02]  /*0d50*/  FMUL.FTZ R23, R23, R28 ;  /* 0x0000001c17177220 */ /* 0x000fe40000410000 */
[----:B------:R-:W-:Y:S01]  /*0d60*/  FFMA.FTZ R22, R22, R29, 1 ;  /* 0x3f80000016167423 */ /* 0x000fe2000001001d */
[----:B0-----:R-:W-:-:S03]  /*0d70*/  FADD.FTZ R30, -R27, 1 ;  /* 0x3f8000001b1e7421 */ /* 0x001fc60000010100 */
[----:B------:R-:W-:Y:S01]  /*0d80*/  FMUL.FTZ R25, R25, R22 ;  /* 0x0000001619197220 */ /* 0x000fe20000410000 */
[----:B------:R-:W-:Y:S01]  /*0d90*/  FMUL.FTZ R27, R14, R27 ;  /* 0x0000001b0e1b7220 */ /* 0x000fe20000410000 */
[----:B------:R-:W-:Y:S01]  /*0da0*/  FMUL.FTZ R22, R52, R23 ;  /* 0x0000001734167220 */ /* 0x000fe20000410000 */
[----:B------:R-:W-:-:S03]  /*0db0*/  FFMA.FTZ R30, R21, R30, 1 ;  /* 0x3f800000151e7423 */ /* 0x000fc6000001001e */
[----:B------:R-:W-:Y:S01]  /*0dc0*/  FADD.FTZ R26, RZ, R22 ;  /* 0x00000016ff1a7221 */ /* 0x000fe20000010000 */
[----:B-1----:R-:W-:Y:S01]  /*0dd0*/  FADD.FTZ R21, -R24, 1 ;  /* 0x3f80000018157421 */ /* 0x002fe20000010100 */
[----:B------:R-:W-:-:S03]  /*0de0*/  FMUL.FTZ R24, R15, R24 ;  /* 0x000000180f187220 */ /* 0x000fc60000410000 */
[----:B------:R-:W-:Y:S01]  /*0df0*/  FFMA.FTZ R29, R18, R21, 1 ;  /* 0x3f800000121d7423 */ /* 0x000fe20000010015 */
[----:B------:R-:W-:Y:S01]  /*0e00*/  FMUL.FTZ R18, R27, R30 ;  /* 0x0000001e1b127220 */ /* 0x000fe20000410000 */
[----:B------:R-:W-:Y:S01]  /*0e10*/  FMUL.FTZ R21, R9, R25 ;  /* 0x0000001909157220 */ /* 0x000fe20000410000 */
[----:B------:R-:W-:Y:S01]  /*0e20*/  FFMA.FTZ R27, R17, R22, RZ ;  /* 0x00000016111b7223 */ /* 0x000fe200000100ff */
[----:B------:R-:W-:Y:S01]  /*0e30*/  FMUL.FTZ R24, R24, R29 ;  /* 0x0000001d18187220 */ /* 0x000fe20000410000 */
[----:B------:R-:W-:Y:S01]  /*0e40*/  FMUL.FTZ R29, R52, R18 ;  /* 0x00000012341d7220 */ /* 0x000fe20000410000 */
[----:B------:R-:W-:Y:S01]  /*0e50*/  FADD.FTZ R26, R21, R26 ;  /* 0x0000001a151a7221 */ /* 0x000fe20000010000 */
[----:B------:R-:W-:Y:S01]  /*0e60*/  FFMA.FTZ R22, R16, R21, R27 ;  /* 0x0000001510167223 */ /* 0x000fe2000001001b */
[----:B------:R-:W-:Y:S02]  /*0e70*/  FMUL.FTZ R21, R9, R24 ;  /* 0x0000001809157220 */ /* 0x000fe40000410000 */
[----:B------:R-:W-:Y:S01]  /*0e80*/  FADD.FTZ R28, R26, R29 ;  /* 0x0000001d1a1c7221 */ /* 0x000fe20000010000 */
[----:B------:R-:W-:Y:S01]  /*0e90*/  FFMA.FTZ R26, R17, R23, RZ ;  /* 0x00000017111a7223 */ /* 0x000fe200000100ff */
[C---:B------:R-:W-:Y:S01]  /*0ea0*/  FFMA.FTZ R27, R19.reuse, R29, R22 ;  /* 0x0000001d131b7223 */ /* 0x040fe20000010016 */
[----:B------:R-:W-:Y:S01]  /*0eb0*/  FFMA.FTZ R17, R16, R25, RZ ;  /* 0x0000001910117223 */ /* 0x000fe200000100ff */
[----:B------:R-:W-:Y:S01]  /*0ec0*/  FADD.FTZ R23, RZ, R23 ;  /* 0x00000017ff177221 */ /* 0x000fe20000010000 */
[----:B------:R-:W-:Y:S01]  /*0ed0*/  FADD.FTZ R25, RZ, R25 ;  /* 0x00000019ff197221 */ /* 0x000fe20000010000 */
[C---:B------:R-:W-:Y:S01]  /*0ee0*/  FFMA.FTZ R22, R20.reuse, R21, R27 ;  /* 0x0000001514167223 */ /* 0x040fe2000001001b */
[----:B------:R-:W-:Y:S01]  /*0ef0*/  FFMA.FTZ R16, R19, R18, R26 ;  /* 0x0000001213107223 */ /* 0x000fe2000001001a */
[----:B------:R-:W-:Y:S01]  /*0f00*/  FADD.FTZ R21, R21, R28 ;  /* 0x0000001c15157221 */ /* 0x000fe20000010000 */
[----:B------:R-:W-:Y:S01]  /*0f10*/  FADD.FTZ R18, R23, R18 ;  /* 0x0000001217127221 */ /* 0x000fe20000010000 */
[----:B------:R-:W-:Y:S01]  /*0f20*/  FFMA.FTZ R17, R20, R24, R17 ;  /* 0x0000001814117223 */ /* 0x000fe20000010011 */
[----:B------:R-:W-:-:S07]  /*0f30*/  FADD.FTZ R19, R25, R24 ;  /* 0x0000001819137221 */ /* 0x000fce0000010000 */
.L_x_1448:
        /* <DEDUP_REMOVED lines=37> */
.L_x_1450:
[----:B------:R-:W-:Y:S05]  /*1190*/  BSYNC.RECONVERGENT B0 ;  /* 0x0000000000007941 */ /* 0x000fea0003800200 */
.L_x_1449:
[----:B------:R-:W-:Y:S06]  /*11a0*/  BAR.SYNC.DEFER_BLOCKING 0x0 ;  /* 0x0000000000007b1d */ /* 0x000fec0000010000 */
[----:B------:R-:W-:Y:S04]  /*11b0*/  BSSY.RECONVERGENT B0, `(.L_x_1451) ;  /* 0x000002b000007945 */ /* 0x000fe80003800200 */
[----:B------:R-:W-:Y:S05]  /*11c0*/  @P3 BRA `(.L_x_1452) ;  /* 0x0000000000a43947 */ /* 0x000fea0003800000 */
[----:B------:R-:W4:Y:S01]  /*11d0*/  S2UR UR7, SR_CgaCtaId ;  /* 0x00000000000779c3 */ /* 0x000f220000008800 */
[----:B------:R-:W-:Y:S02]  /*11e0*/  UMOV UR6, 0x400 ;  /* 0x0000040000067882 */ /* 0x000fe40000000000 */
[----:B----4-:R-:W-:-:S09]  /*11f0*/  ULEA UR6, UR7, UR6, 0x18 ;  /* 0x0000000607067291 */ /* 0x010fd2000f8ec0ff */
[----:B------:R-:W4:Y:S04]  /*1200*/  LDS.64 R28, [UR6+0x18] ;  /* 0x00001806ff1c7984 */ /* 0x000f280008000a00 */
[----:B-12---:R-:W1:Y:S04]  /*1210*/  LDS.128 R20, [UR6+0x20] ;  /* 0x00002006ff147984 */ /* 0x006e680008000c00 */
[----:B------:R-:W2:Y:S01]  /*1220*/  LDS.128 R24, [UR6+0x30] ;  /* 0x00003006ff187984 */ /* 0x000ea20008000c00 */
        /* <DEDUP_REMOVED lines=35> */
.L_x_1452:
[----:B------:R-:W-:Y:S05]  /*1460*/  BSYNC.RECONVERGENT B0 ;  /* 0x0000000000007941 */ /* 0x000fea0003800200 */
.L_x_1451:
[----:B------:R-:W-:Y:S01]  /*1470*/  BAR.SYNC.DEFER_BLOCKING 0x0 ;  /* 0x0000000000007b1d */ /* 0x000fe20000010000 */
[----:B------:R-:W-:-:S05]  /*1480*/  LEA R56, R56, R35, 0x4 ;  /* 0x0000002338387211 */ /* 0x000fca00078e20ff */
[----:B------:R-:W-:Y:S04]  /*1490*/  BSSY.RECONVERGENT B0, `(.L_x_1453) ;  /* 0x000009d000007945 */ /* 0x000fe80003800200 */
[----:B------:R-:W-:Y:S05]  /*14a0*/  @P1 BRA `(.L_x_1454) ;  /* 0x00000008006c1947 */ /* 0x000fea0003800000 */
[----:B-12---:R-:W1:Y:S04]  /*14b0*/  LDS.128 R20, [R49+0x100] ;  /* 0x0001000031147984 */ /* 0x006e680000000c00 */
[----:B------:R-:W2:Y:S04]  /*14c0*/  LDS.128 R24, [R49+0x200] ;  /* 0x0002000031187984 */ /* 0x000ea80000000c00 */
[----:B------:R-:W4:Y:S01]  /*14d0*/  LDS.128 R28, [R49+0x300] ;  /* 0x00030000311c7984 */ /* 0x000f220000000c00 */
        /* <DEDUP_REMOVED lines=9> */
[----:B----4-:R-:W-:Y:S01]  /*1570*/  FADD.FTZ R57, R57, R28 ;  /* 0x0000001c39397221 */ /* 0x010fe20000010000 */
[----:B------:R-:W2:Y:S01]  /*1580*/  LDS.128 R20, [R49+0x500] ;  /* 0x0005000031147984 */ /* 0x000ea20000000c00 */
[----:B------:R-:W-:Y:S01]  /*1590*/  FADD.FTZ R28, R24, R29 ;  /* 0x0000001d181c7221 */ /* 0x000fe20000010000 */
[----:B------:R-:W-:Y:S01]  /*15a0*/  FADD.FTZ R29, R25, R30 ;  /* 0x0000001e191d7221 */ /* 0x000fe20000010000 */
[----:B------:R-:W-:-:S02]  /*15b0*/  FADD.FTZ R30, R26, R31 ;  /* 0x0000001f1a1e7221 */ /* 0x000fc40000010000 */
[----:B------:R-:W4:Y:S01]  /*15c0*/  LDS.128 R24, [R49+0x600] ;  /* 0x0006000031187984 */ /* 0x000f220000000c00 */
        /* <DEDUP_REMOVED lines=25> */
[----:B----4-:R-:W-:Y:S01]  /*1760*/  FADD.FTZ R57, R57, R24 ;  /* 0x0000001839397221 */ /* 0x010fe20000010000 */
[----:B------:R-:W-:Y:S01]  /*1770*/  FADD.FTZ R28, R28, R25 ;  /* 0x000000191c1c7221 */ /* 0x000fe20000010000 */
[----:B------:R-:W-:Y:S01]  /*1780*/  FADD.FTZ R29, R29, R26 ;  /* 0x0000001a1d1d7221 */ /* 0x000fe20000010000 */
[----:B------:R-:W-:Y:S02]  /*1790*/  FADD.FTZ R30, R30, R27 ;  /* 0x0000001b1e1e7221 */ /* 0x000fe40000010000 */
[----:B------:R-:W4:Y:S01]  /*17a0*/  LDS.128 R24, [R49+0xc00] ;  /* 0x000c000031187984 */ /* 0x000f220000000c00 */
        /* <DEDUP_REMOVED lines=10> */
[----:B----4-:R-:W-:Y:S01]  /*1850*/  FADD.FTZ R57, R57, R24 ;  /* 0x0000001839397221 */ /* 0x010fe20000010000 */
        /* <DEDUP_REMOVED lines=96> */
.L_x_1454:
[----:B------:R-:W-:Y:S05]  /*1e60*/  BSYNC.RECONVERGENT B0 ;  /* 0x0000000000007941 */ /* 0x000fea0003800200 */
.L_x_1453:
[----:B------:R-:W-:Y:S04]  /*1e70*/  BSSY.RECONVERGENT B0, `(.L_x_1455) ;  /* 0x000001c000007945 */ /* 0x000fe80003800200 */
[----:B------:R-:W-:Y:S05]  /*1e80*/  @P1 BRA `(.L_x_1456) ;  /* 0x0000000000681947 */ /* 0x000fea0003800000 */
[----:B------:R-:W4:Y:S08]  /*1e90*/  LDC.64 R20, c[0x0][0x3f8] ;  /* 0x0000fe00ff147b82 */ /* 0x000f300000000a00 */
[----:B-12---:R-:W1:Y:S01]  /*1ea0*/  LDC.64 R22, c[0x0][0x3d8] ;  /* 0x0000f600ff167b82 */ /* 0x006e620000000a00 */
[----:B----4-:R-:W-:Y:S01]  /*1eb0*/  IMAD.WIDE.U32 R24, R20, 0x3, RZ ;  /* 0x0000000314187825 */ /* 0x010fe200078e00ff */
[----:B------:R-:W-:-:S04]  /*1ec0*/  LEA R27, R21, R21, 0x1 ;  /* 0x00000015151b7211 */ /* 0x000fc800078e08ff */
[----:B------:R-:W-:Y:S02]  /*1ed0*/  IADD3 R27, PT, PT, R25, R27, RZ ;  /* 0x0000001b191b7210 */ /* 0x000fe40007ffe0ff */
[----:B------:R-:W-:Y:S01]  /*1ee0*/  LEA.HI R25, P1, R21, R20, RZ, 0x1 ;  /* 0x0000001415197211 */ /* 0x000fe200078308ff */
[----:B-1----:R-:W-:Y:S01]  /*1ef0*/  IMAD.WIDE R56, R56, 0x4, R22 ;  /* 0x0000000438387825 */ /* 0x002fe200078e0216 */
        /* <DEDUP_REMOVED lines=19> */
.L_x_1456:
[----:B------:R-:W-:Y:S05]  /*2030*/  BSYNC.RECONVERGENT B0 ;  /* 0x0000000000007941 */ /* 0x000fea0003800200 */
.L_x_1455:
[----:B------:R-:W-:Y:S05]  /*2040*/  @!P4 BRA `(.L_x_1457) ;  /* 0x000000080090c947 */ /* 0x000fea0003800000 */
[----:B----4-:R-:W4:Y:S01]  /*2050*/  LDC.64 R56, c[0x0][0x3d0] ;  /* 0x0000f400ff387b82 */ /* 0x010f220000000a00 */
[----:B------:R-:W-:Y:S02]  /*2060*/  LOP3.LUT R17, R37, 0x1, RZ, 0xc0, !PT ;  /* 0x0000000125117812 */ /* 0x000fe400078ec0ff */
[----:B------:R-:W-:-:S03]  /*2070*/  ISETP.GE.U32.AND P4, PT, R4, 0x8, PT ;  /* 0x000000080400780c */ /* 0x000fc60003f86070 */
[----:B------:R-:W-:-:S04]  /*2080*/  IMAD R19, R17, R0, RZ ;  /* 0x0000000011137224 */ /* 0x000fc800078e02ff */
[----:B------:R-:W-:-:S05]  /*2090*/  IMAD R16, R19, R4, RZ ;  /* 0x0000000413107224 */ /* 0x000fca00078e02ff */
[----:B------:R-:W-:-:S05]  /*20a0*/  SHF.L.U32 R17, R16, 0x1, RZ ;  /* 0x0000000110117819 */ /* 0x000fca00000006ff */
[----:B----4-:R-:W-:Y:S01]  /*20b0*/  IMAD.WIDE R56, R17, 0x4, R56 ;  /* 0x0000000411387825 */ /* 0x010fe200078e0238 */
[----:B------:R-:W-:Y:S06]  /*20c0*/  @P3 BRA `(.L_x_1458) ;  /* 0x0000000000503947 */ /* 0x000fec0003800000 */
[----:B------:R-:W4:Y:S01]  /*20d0*/  LDC.64 R16, c[0x0][0x3c8] ;  /* 0x0000f200ff107b82 */ /* 0x000f220000000a00 */
[----:B------:R-:W-:Y:S01]  /*20e0*/  LOP3.LUT P1, R20, R37, 0x2, RZ, 0xc0, !PT ;  /* 0x0000000225147812 */ /* 0x000fe2000782c0ff */
        /* <DEDUP_REMOVED lines=13> */
.L_x_1459:
[----:B----4-:R-:W4:Y:S04]  /*21c0*/  LDG.E.STRONG.GPU R18, desc[UR8][R16.64] ;  /* 0x0000000810127981 */ /* 0x010f28000c1ef900 */
[----:B----4-:R-:W-:Y:S01]  /*21d0*/  CCTL.IVALL ;  /* 0x00000000ff00798f */ /* 0x010fe20002000000 */
[----:B------:R-:W-:Y:S05]  /*21e0*/  YIELD ;  /* 0x0000000000007946 */ /* 0x000fea0003800000 */
[----:B------:R-:W-:-:S13]  /*21f0*/  ISETP.NE.AND P1, PT, R18, R23, PT ;  /* 0x000000171200720c */ /* 0x000fda0003f25270 */
[----:B------:R-:W-:Y:S05]  /*2200*/  @P1 BRA `(.L_x_1459) ;  /* 0xfffffffc00ec1947 */ /* 0x000fea000383ffff */
.L_x_1458:
[----:B------:R-:W-:Y:S05]  /*2210*/  WARPSYNC.ALL ;  /* 0x0000000000007948 */ /* 0x000fea0003800000 */
[----:B------:R-:W-:Y:S01]  /*2220*/  BAR.SYNC.DEFER_BLOCKING 0x0 ;  /* 0x0000000000007b1d */ /* 0x000fe20000010000 */
[----:B--2---:R-:W-:-:S05]  /*2230*/  HFMA2 R22, -RZ, RZ, 0, 0 ;  /* 0x00000000ff167431 */ /* 0x004fca00000001ff */
[----:B------:R-:W-:Y:S05]  /*2240*/  @!P4 BRA `(.L_x_1460) ;  /* 0x000000040018c947 */ /* 0x000fea0003800000 */
[----:B------:R-:W-:Y:S01]  /*2250*/  MOV R30, RZ ;  /* 0x000000ff001e7202 */ /* 0x000fe20000000f00 */
[----:B------:R-:W-:Y:S01]  /*2260*/  UIADD3 UR6, UPT, UPT, -UR10, URZ, URZ ;  /* 0x000000ff0a067290 */ /* 0x000fe2000fffe1ff */
[----:B------:R-:W-:Y:S02]  /*2270*/  MOV R29, R34 ;  /* 0x00000022001d7202 */ /* 0x000fe40000000f00 */
[----:B------:R-:W-:Y:S02]  /*2280*/  MOV R28, R38 ;  /* 0x00000026001c7202 */ /* 0x000fe40000000f00 */
[----:B------:R-:W-:Y:S02]  /*2290*/  MOV R27, R39 ;  /* 0x00000027001b7202 */ /* 0x000fe40000000f00 */
[----:B------:R-:W-:Y:S02]  /*22a0*/  MOV R26, R40 ;  /* 0x00000028001a7202 */ /* 0x000fe40000000f00 */
[----:B------:R-:W-:-:S02]  /*22b0*/  MOV R25, R41 ;  /* 0x0000002900197202 */ /* 0x000fc40000000f00 */
[----:B------:R-:W-:Y:S02]  /*22c0*/  MOV R24, R42 ;  /* 0x0000002a00187202 */ /* 0x000fe40000000f00 */
[----:B------:R-:W-:Y:S02]  /*22d0*/  MOV R22, R43 ;  /* 0x0000002b00167202 */ /* 0x000fe40000000f00 */
[----:B-1----:R-:W-:-:S07]  /*22e0*/  MOV R23, R44 ;  /* 0x0000002c00177202 */ /* 0x002fce0000000f00 */
.L_x_1461:
[----:B------:R-:W-:Y:S02]  /*22f0*/  ISETP.EQ.OR P5, PT, RZ, UR6, P3 ;  /* 0x00000006ff007c0c */ /* 0x000fe40009fa2670 */
[----:B----4-:R-:W-:-:S04]  /*2300*/  IADD3 R16, PT, PT, R30, 0x1, RZ ;  /* 0x000000011e107810 */ /* 0x010fc80007ffe0ff */
[----:B------:R-:W-:-:S07]  /*2310*/  ISETP.EQ.OR P6, PT, R16, UR10, P3 ;  /* 0x0000000a10007c0c */ /* 0x000fce0009fc2670 */
[----:B------:R-:W-:-:S06]  /*2320*/  @!P5 IMAD.WIDE.U32 R16, R29, 0x8, R56 ;  /* 0x000000081d10d825 */ /* 0x000fcc00078e0038 */
[----:B------:R-:W0:Y:S01]  /*2330*/  @!P5 LDG.E.64 R16, desc[UR8][R16.64] ;  /* 0x000000081010d981 */ /* 0x000e22000c1e1b00 */
[----:B------:R-:W-:Y:S01]  /*2340*/  @!P6 IMAD.WIDE.U32 R18, R28, 0x8, R56 ;  /* 0x000000081c12e825 */ /* 0x000fe200078e0038 */
[----:B------:R-:W-:-:S04]  /*2350*/  IADD3 R20, PT, PT, R30, 0x2, RZ ;  /* 0x000000021e147810 */ /* 0x000fc80007ffe0ff */
[----:B------:R-:W-:Y:S01]  /*2360*/  ISETP.EQ.OR P1, PT, R20, UR10, P3 ;  /* 0x0000000a14007c0c */ /* 0x000fe20009f22670 */
[----:B------:R-:W2:Y:S01]  /*2370*/  @!P6 LDG.E.64 R18, desc[UR8][R18.64] ;  /* 0x000000081212e981 */ /* 0x000ea2000c1e1b00 */
[----:B------:R-:W-:-:S04]  /*2380*/  IADD3 R20, PT, PT, R30, 0x3, RZ ;  /* 0x000000031e147810 */ /* 0x000fc80007ffe0ff */
[----:B------:R-:W-:-:S07]  /*2390*/  ISETP.EQ.OR P4, PT, R20, UR10, P3 ;  /* 0x0000000a14007c0c */ /* 0x000fce0009f82670 */
[----:B------:R-:W-:-:S06]  /*23a0*/  @!P1 IMAD.WIDE.U32 R20, R27, 0x8, R56 ;  /* 0x000000081b149825 */ /* 0x000fcc00078e0038 */
[----:B------:R-:W4:Y:S01]  /*23b0*/  @!P1 LDG.E.64 R20, desc[UR8][R20.64] ;  /* 0x0000000814149981 */ /* 0x000f22000c1e1b00 */
[----:B0--3--:R-:W-:Y:S01]  /*23c0*/  @!P5 FADD.FTZ R32, R32, R16 ;  /* 0x000000102020d221 */ /* 0x009fe20000010000 */
[----:B------:R-:W-:Y:S01]  /*23d0*/  @!P5 FADD.FTZ R33, R33, R17 ;  /* 0x000000112121d221 */ /* 0x000fe20000010000 */
[----:B------:R-:W-:-:S04]  /*23e0*/  @!P4 IMAD.WIDE.U32 R16, R26, 0x8, R56 ;  /* 0x000000081a10c825 */ /* 0x000fc800078e0038 */
[----:B--2---:R-:W-:Y:S02]  /*23f0*/  @!P6 FADD.FTZ R32, R32, R18 ;  /* 0x000000122020e221 */ /* 0x004fe40000010000 */
[----:B------:R-:W2:Y:S01]  /*2400*/  @!P4 LDG.E.64 R16, desc[UR8][R16.64] ;  /* 0x000000081010c981 */ /* 0x000ea2000c1e1b00 */
[----:B------:R-:W-:-:S04]  /*2410*/  IADD3 R18, PT, PT, R30, 0x4, RZ ;  /* 0x000000041e127810 */ /* 0x000fc80007ffe0ff */
[----:B------:R-:W-:Y:S01]  /*2420*/  ISETP.EQ.OR P5, PT, R18, UR10, P3 ;  /* 0x0000000a12007c0c */ /* 0x000fe20009fa2670 */
[----:B------:R-:W-:Y:S01]  /*2430*/  @!P6 FADD.FTZ R33, R33, R19 ;  /* 0x000000132121e221 */ /* 0x000fe20000010000 */
[----:B----4-:R-:W-:-:S03]  /*2440*/  @!P1 FADD.FTZ R32, R32, R20 ;  /* 0x0000001420209221 */ /* 0x010fc60000010000 */
        /* <DEDUP_REMOVED lines=37> */
[----:B------:R-:W-:-:S07]  /*26a0*/  MOV R22, R45 ;  /* 0x0000002d00167202 */ /* 0x000fce0000000f00 */
.L_x_1460:
[----:B------:R-:W-:-:S13]  /*26b0*/  ISETP.NE.AND P1, PT, R47, RZ, PT ;  /* 0x000000ff2f00720c */ /* 0x000fda0003f25270 */
[----:B------:R-:W-:Y:S05]  /*26c0*/  @!P1 BRA `(.L_x_1457) ;  /* 0x0000000000f09947 */ /* 0x000fea0003800000 */
[----:B----4-:R-:W-:Y:S02]  /*26d0*/  IADD3 R16, PT, PT, R47, -0x1, RZ ;  /* 0xffffffff2f107810 */ /* 0x010fe40007ffe0ff */
[----:B-1----:R-:W-:Y:S02]  /*26e0*/  LOP3.LUT P1, R23, R4, 0x3, RZ, 0xc0, !PT ;  /* 0x0000000304177812 */ /* 0x002fe4000782c0ff */
        /* <DEDUP_REMOVED lines=9> */
[----:B------:R-:W-:Y:S02]  /*2780*/  IADD3 R25, PT, PT, R22, 0x3, RZ ;  /* 0x0000000316197810 */ /* 0x000fe40007ffe0ff */
        /* <DEDUP_REMOVED lines=20> */
.L_x_1462:
        /* <DEDUP_REMOVED lines=14> */
[----:B0--3--:R-:W-:Y:S01]  /*29b0*/  @!P4 FADD.FTZ R32, R32, R16 ;  /* 0x000000102020c221 */ /* 0x009fe20000010000 */
[----:B------:R-:W-:-:S03]  /*29c0*/  @!P4 FADD.FTZ R33, R33, R17 ;  /* 0x000000112121c221 */ /* 0x000fc60000010000 */
[----:B--2---:R-:W-:Y:S01]  /*29d0*/  @!P1 FADD.FTZ R32, R32, R18 ;  /* 0x0000001220209221 */ /* 0x004fe20000010000 */
[----:B------:R-:W-:-:S07]  /*29e0*/  @!P1 FADD.FTZ R33, R33, R19 ;  /* 0x0000001321219221 */ /* 0x000fce0000010000 */
.L_x_1463:
[----:B------:R-:W-:Y:S01]  /*29f0*/  ISETP.EQ.OR P1, PT, R22, UR10, P3 ;  /* 0x0000000a16007c0c */ /* 0x000fe20009f22670 */
[----:B------:R-:W-:Y:S03]  /*2a00*/  BSSY.RECONVERGENT B0, `(.L_x_1457) ;  /* 0x0000008000007945 */ /* 0x000fe60003800200 */
[----:B------:R-:W-:-:S13]  /*2a10*/  ISETP.NE.U32.OR P1, PT, R20, 0x1, P1 ;  /* 0x000000011400780c */ /* 0x000fda0000f25470 */
[----:B------:R-:W-:Y:S05]  /*2a20*/  @P1 BRA `(.L_x_1464) ;  /* 0x0000000000141947 */ /* 0x000fea0003800000 */
[----:B------:R-:W-:-:S04]  /*2a30*/  IMAD R17, R0, R22, R34 ;  /* 0x0000001600117224 */ /* 0x000fc800078e0222 */
[----:B------:R-:W-:-:S06]  /*2a40*/  IMAD.WIDE.U32 R16, R17, 0x8, R56 ;  /* 0x0000000811107825 */ /* 0x000fcc00078e0038 */
[----:B------:R-:W0:Y:S02]  /*2a50*/  LDG.E.64 R16, desc[UR8][R16.64] ;  /* 0x0000000810107981 */ /* 0x000e24000c1e1b00 */
[----:B0--3--:R-:W-:Y:S01]  /*2a60*/  FADD.FTZ R32, R32, R16 ;  /* 0x0000001020207221 */ /* 0x009fe20000010000 */
[----:B------:R-:W-:-:S07]  /*2a70*/  FADD.FTZ R33, R33, R17 ;  /* 0x0000001121217221 */ /* 0x000fce0000010000 */
.L_x_1464:
[----:B------:R-:W-:Y:S05]  /*2a80*/  BSYNC.RECONVERGENT B0 ;  /* 0x0000000000007941 */ /* 0x000fea0003800200 */
.L_x_1457:
[----:B------:R-:W5:Y:S01]  /*2a90*/  S2UR UR7, SR_CgaCtaId ;  /* 0x00000000000779c3 */ /* 0x000f620000008800 */
[----:B------:R-:W-:Y:S01]  /*2aa0*/  UMOV UR6, 0x400 ;  /* 0x0000040000067882 */ /* 0x000fe20000000000 */
[C---:B------:R-:W-:Y:S01]  /*2ab0*/  FADD.FTZ R10, -R8.reuse, R10 ;  /* 0x0000000a080a7221 */ /* 0x040fe20000010100 */
[C---:B----4-:R-:W-:Y:S01]  /*2ac0*/  FADD.FTZ R20, -R8.reuse, R11 ;  /* 0x0000000b08147221 */ /* 0x050fe20000010100 */
[C---:B------:R-:W-:Y:S01]  /*2ad0*/  FADD.FTZ R18, -R8.reuse, R12 ;  /* 0x0000000c08127221 */ /* 0x040fe20000010100 */
[----:B------:R-:W-:Y:S01]  /*2ae0*/  FADD.FTZ R8, -R8, R13 ;  /* 0x0000000d08087221 */ /* 0x000fe20000010100 */
[-C--:B------:R-:W-:Y:S01]  /*2af0*/  FMUL.FTZ R25, R10, R55.reuse ;  /* 0x000000370a197220 */ /* 0x080fe20000410000 */
[----:B------:R-:W-:Y:S01]  /*2b00*/  FMUL.FTZ R12, R20, R55 ;  /* 0x00000037140c7220 */ /* 0x000fe20000410000 */
[----:B-----5:R-:W-:-:S09]  /*2b10*/  ULEA UR6, UR7, UR6, 0x18 ;  /* 0x0000000607067291 */ /* 0x020fd2000f8ec0ff */
[----:B------:R-:W-:Y:S01]  /*2b20*/  @!P3 STS.64 [UR6+0x98], R32 ;  /* 0x00009820ff00b988 */ /* 0x000fe20008000a06 */
[----:B------:R-:W-:Y:S06]  /*2b30*/  BAR.SYNC.DEFER_BLOCKING 0x0 ;  /* 0x0000000000007b1d */ /* 0x000fec0000010000 */
[----:B------:R-:W4:Y:S01]  /*2b40*/  LDS.64 R16, [UR6+0x98] ;  /* 0x00009806ff107984 */ /* 0x000f220008000a00 */
[----:B------:R-:W4:Y:S02]  /*2b50*/  LDCU UR6, c[0x0][0x42c] ;  /* 0x00008580ff0677ac */ /* 0x000f240008000800 */
[----:B----4-:R-:W-:Y:S01]  /*2b60*/  FMUL.FTZ R16, R16, UR6 ;  /* 0x0000000610107c20 */ /* 0x010fe20008410000 */
[----:B------:R-:W-:Y:S01]  /*2b70*/  FMUL.FTZ R17, R17, UR6 ;  /* 0x0000000611117c20 */ /* 0x000fe20008410000 */
[----:B------:R-:W-:Y:S06]  /*2b80*/  @!P2 BRA `(.L_x_1465) ;  /* 0x000000000048a947 */ /* 0x000fec0003800000 */
[----:B------:R-:W-:Y:S01]  /*2b90*/  FFMA.FTZ R10, R52, R25, R54 ;  /* 0x00000019340a7223 */ /* 0x000fe20000010036 */
[----:B------:R-:W-:-:S03]  /*2ba0*/  FFMA.FTZ R11, R9, R12, R53 ;  /* 0x0000000c090b7223 */ /* 0x000fc60000010035 */
[----:B------:R-:W-:Y:S01]  /*2bb0*/  FMUL.FTZ R13, R10, -1.4426950216293334961 ;  /* 0xbfb8aa3b0a0d7820 */ /* 0x000fe20000410000 */
[----:B------:R-:W-:-:S05]  /*2bc0*/  FMUL.FTZ R20, R11, -1.4426950216293334961 ;  /* 0xbfb8aa3b0b147820 */ /* 0x000fca0000410000 */
[----:B------:R-:W4:Y:S08]  /*2bd0*/  MUFU.EX2 R13, R13 ;  /* 0x0000000d000d7308 */ /* 0x000f300000000800 */
[----:B------:R-:W5:Y:S01]  /*2be0*/  MUFU.EX2 R20, R20 ;  /* 0x0000001400147308 */ /* 0x000f620000000800 */
[----:B----4-:R-:W-:-:S07]  /*2bf0*/  FADD.FTZ R19, R13, 1 ;  /* 0x3f8000000d137421 */ /* 0x010fce0000010000 */
[----:B------:R-:W1:Y:S01]  /*2c00*/  MUFU.RCP R19, R19 ;  /* 0x0000001300137308 */ /* 0x000e620000001000 */
[----:B-----5:R-:W-:-:S07]  /*2c10*/  FADD.FTZ R21, R20, 1 ;  /* 0x3f80000014157421 */ /* 0x020fce0000010000 */
[----:B--2---:R-:W2:Y:S01]  /*2c20*/  MUFU.RCP R22, R21 ;  /* 0x0000001500167308 */ /* 0x004ea20000001000 */
        /* <DEDUP_REMOVED lines=8> */
.L_x_1465:
[----:B------:R-:W-:Y:S04]  /*2cb0*/  BSSY.RECONVERGENT B0, `(.L_x_1466) ;  /* 0x0000013000007945 */ /* 0x000fe80003800200 */
[----:B------:R-:W-:Y:S05]  /*2cc0*/  @P0 BRA `(.L_x_1467) ;  /* 0x0000000000440947 */ /* 0x000fea0003800000 */
[----:B------:R-:W4:Y:S01]  /*2cd0*/  LDCU.64 UR12, c[0x0][0x3f8] ;  /* 0x00007f00ff0c77ac */ /* 0x000f220008000a00 */
[----:B------:R-:W-:Y:S01]  /*2ce0*/  MOV R10, R58 ;  /* 0x0000003a000a7202 */ /* 0x000fe20000000f00 */
[C-C-:B------:R-:W-:Y:S01]  /*2cf0*/  FFMA.FTZ R13, R16.reuse, R25, R17.reuse ;  /* 0x00000019100d7223 */ /* 0x140fe20000010011 */
[----:B------:R-:W-:Y:S01]  /*2d00*/  MOV R11, R61 ;  /* 0x0000003d000b7202 */ /* 0x000fe20000000f00 */
[----:B------:R-:W5:Y:S01]  /*2d10*/  LDCU.64 UR6, c[0x0][0x380] ;  /* 0x00007000ff0677ac */ /* 0x000f620008000a00 */
[----:B------:R-:W-:Y:S01]  /*2d20*/  FFMA.FTZ R20, R16, R12, R17 ;  /* 0x0000000c10147223 */ /* 0x000fe20000010011 */
[----:B------:R-:W-:-:S03]  /*2d30*/  FFMA.FTZ R2, R52, R2, -R13 ;  /* 0x0000000234027223 */ /* 0x000fc6000001080d */
[----:B------:R-:W-:Y:S01]  /*2d40*/  FFMA.FTZ R20, R9, R3, -R20 ;  /* 0x0000000309147223 */ /* 0x000fe20000010814 */
[----:B------:R-:W-:-:S03]  /*2d50*/  FMUL.FTZ R2, R2, R55 ;  /* 0x0000003702027220 */ /* 0x000fc60000410000 */
[----:B------:R-:W-:Y:S01]  /*2d60*/  FMUL.FTZ R3, R20, R55 ;  /* 0x0000003714037220 */ /* 0x000fe20000410000 */
[----:B----4-:R-:W-:Y:S02]  /*2d70*/  IMAD R19, R6, UR12, RZ ;  /* 0x0000000c06137c24 */ /* 0x010fe4000f8e02ff */
[----:B------:R-:W-:-:S04]  /*2d80*/  IMAD.WIDE.U32 R10, R50, UR12, R10 ;  /* 0x0000000c320a7c25 */ /* 0x000fc8000f8e000a */
[----:B------:R-:W-:Y:S01]  /*2d90*/  IMAD R19, R50, UR13, R19 ;  /* 0x0000000d32137c24 */ /* 0x000fe2000f8e0213 */
[----:B-----5:R-:W-:-:S04]  /*2da0*/  LEA R12, P0, R10, UR6, 0x2 ;  /* 0x000000060a0c7c11 */ /* 0x020fc8000f8010ff */
[----:B------:R-:W-:-:S04]  /*2db0*/  IADD3 R19, PT, PT, R11, R19, RZ ;  /* 0x000000130b137210 */ /* 0x000fc80007ffe0ff */
[----:B------:R-:W-:-:S05]  /*2dc0*/  LEA.HI.X R13, R10, UR7, R19, 0x2, P0 ;  /* 0x000000070a0d7c11 */ /* 0x000fca00080f1413 */
[----:B------:R4:W-:Y:S02]  /*2dd0*/  STG.E.64 desc[UR8][R12.64], R2 ;  /* 0x000000020c007986 */ /* 0x0009e4000c101b08 */
.L_x_1467:
[----:B------:R-:W-:Y:S05]  /*2de0*/  BSYNC.RECONVERGENT B0 ;  /* 0x0000000000007941 */ /* 0x000fea0003800200 */
.L_x_1466:
[----:B------:R-:W-:Y:S01]  /*2df0*/  UISETP.NE.AND UP0, UPT, UR11, URZ, UPT ;  /* 0x000000ff0b00728c */ /* 0x000fe2000bf05270 */
[-C--:B----4-:R-:W-:Y:S01]  /*2e00*/  FMUL.FTZ R13, R18, R55.reuse ;  /* 0x00000037120d7220 */ /* 0x090fe20000410000 */
[----:B------:R-:W-:-:S07]  /*2e10*/  FMUL.FTZ R18, R8, R55 ;  /* 0x0000003708127220 */ /* 0x000fce0000410000 */
[----:B------:R-:W-:Y:S05]  /*2e20*/  BRA.U !UP0, `(.L_x_1468) ;  /* 0x0000000108487547 */ /* 0x000fea000b800000 */
[----:B------:R-:W-:Y:S01]  /*2e30*/  FFMA.FTZ R54, R52, R13, R54 ;  /* 0x0000000d34367223 */ /* 0x000fe20000010036 */
[----:B------:R-:W-:-:S03]  /*2e40*/  FFMA.FTZ R53, R9, R18, R53 ;  /* 0x0000001209357223 */ /* 0x000fc60000010035 */
[----:B------:R-:W-:Y:S01]  /*2e50*/  FMUL.FTZ R2, R54, -1.4426950216293334961 ;  /* 0xbfb8aa3b36027820 */ /* 0x000fe20000410000 */
[----:B------:R-:W-:-:S05]  /*2e60*/  FMUL.FTZ R8, R53, -1.4426950216293334961 ;  /* 0xbfb8aa3b35087820 */ /* 0x000fca0000410000 */
[----:B------:R-:W4:Y:S08]  /*2e70*/  MUFU.EX2 R2, R2 ;  /* 0x0000000200027308 */ /* 0x000f300000000800 */
[----:B------:R-:W5:Y:S01]  /*2e80*/  MUFU.EX2 R8, R8 ;  /* 0x0000000800087308 */ /* 0x000f620000000800 */
[----:B----4-:R-:W-:-:S07]  /*2e90*/  FADD.FTZ R3, R2, 1 ;  /* 0x3f80000002037421 */ /* 0x010fce0000010000 */
[----:B------:R-:W4:Y:S01]  /*2ea0*/  MUFU.RCP R3, R3 ;  /* 0x0000000300037308 */ /* 0x000f220000001000 */
[----:B-----5:R-:W-:-:S07]  /*2eb0*/  FADD.FTZ R10, R8, 1 ;  /* 0x3f800000080a7421 */ /* 0x020fce0000010000 */
[----:B------:R-:W5:Y:S01]  /*2ec0*/  MUFU.RCP R10, R10 ;  /* 0x0000000a000a7308 */ /* 0x000f620000001000 */
[----:B----4-:R-:W-:Y:S01]  /*2ed0*/  FADD.FTZ R11, -R3, 1 ;  /* 0x3f800000030b7421 */ /* 0x010fe20000010100 */
[----:B------:R-:W-:-:S03]  /*2ee0*/  FMUL.FTZ R14, R14, R3 ;  /* 0x000000030e0e7220 */ /* 0x000fc60000410000 */
[----:B------:R-:W-:Y:S01]  /*2ef0*/  FFMA.FTZ R11, R54, R11, 1 ;  /* 0x3f800000360b7423 */ /* 0x000fe2000001000b */
[----:B-----5:R-:W-:Y:S01]  /*2f00*/  FADD.FTZ R12, -R10, 1 ;  /* 0x3f8000000a0c7421 */ /* 0x020fe20000010100 */
[----:B------:R-:W-:Y:S02]  /*2f10*/  FMUL.FTZ R15, R15, R10 ;  /* 0x0000000a0f0f7220 */ /* 0x000fe40000410000 */
[----:B------:R-:W-:Y:S01]  /*2f20*/  FMUL.FTZ R14, R14, R11 ;  /* 0x0000000b0e0e7220 */ /* 0x000fe20000410000 */
[----:B------:R-:W-:-:S04]  /*2f30*/  FFMA.FTZ R12, R53, R12, 1 ;  /* 0x3f800000350c7423 */ /* 0x000fc8000001000c */
[----:B------:R-:W-:-:S07]  /*2f40*/  FMUL.FTZ R15, R15, R12 ;  /* 0x0000000c0f0f7220 */ /* 0x000fce0000410000 */
.L_x_1468:
[----:B------:R-:W4:Y:S01]  /*2f50*/  LDCU.64 UR6, c[0x0][0x400] ;  /* 0x00008000ff0677ac */ /* 0x000f220008000a00 */
[C-C-:B------:R-:W-:Y:S01]  /*2f60*/  FFMA.FTZ R3, R16.reuse, R13, R17.reuse ;  /* 0x0000000d10037223 */ /* 0x140fe20000010011 */
[----:B------:R-:W-:Y:S01]  /*2f70*/  FFMA.FTZ R16, R16, R18, R17 ;  /* 0x0000001210107223 */ /* 0x000fe20000010011 */
[----:B------:R-:W-:Y:S02]  /*2f80*/  BSSY.RECONVERGENT B0, `(.L_x_1469) ;  /* 0x0000012000007945 */ /* 0x000fe40003800200 */
[----:B------:R-:W-:Y:S01]  /*2f90*/  FFMA.FTZ R54, R52, R14, -R3 ;  /* 0x0000000e34367223 */ /* 0x000fe20000010803 */
[----:B------:R-:W-:-:S03]  /*2fa0*/  FFMA.FTZ R16, R9, R15, -R16 ;  /* 0x0000000f09107223 */ /* 0x000fc60000010810 */
[-C--:B------:R-:W-:Y:S01]  /*2fb0*/  FMUL.FTZ R54, R54, R55.reuse ;  /* 0x0000003736367220 */ /* 0x080fe20000410000 */
[----:B------:R-:W-:Y:S01]  /*2fc0*/  FMUL.FTZ R55, R16, R55 ;  /* 0x0000003710377220 */ /* 0x000fe20000410000 */
[----:B----4-:R-:W-:-:S04]  /*2fd0*/  ISETP.GE.U32.AND P0, PT, R46, UR6, PT ;  /* 0x000000062e007c0c */ /* 0x010fc8000bf06070 */
[----:B------:R-:W-:-:S13]  /*2fe0*/  ISETP.GE.AND.EX P0, PT, R7, UR7, PT, P0 ;  /* 0x0000000707007c0c */ /* 0x000fda000bf06300 */
[----:B------:R-:W-:Y:S05]  /*2ff0*/  @P0 BRA `(.L_x_1470) ;  /* 0x0000000000280947 */ /* 0x000fea0003800000 */
[----:B------:R-:W4:Y:S01]  /*3000*/  LDCU.64 UR6, c[0x0][0x3f8] ;  /* 0x00007f00ff0677ac */ /* 0x000f220008000a00 */
[----:B------:R-:W-:Y:S01]  /*3010*/  MOV R59, R61 ;  /* 0x0000003d003b7202 */ /* 0x000fe20000000f00 */
[----:B------:R-:W5:Y:S01]  /*3020*/  LDCU.64 UR12, c[0x0][0x380] ;  /* 0x00007000ff0c77ac */ /* 0x000f620008000a00 */
[----:B----4-:R-:W-:Y:S02]  /*3030*/  IMAD R3, R7, UR6, RZ ;  /* 0x0000000607037c24 */ /* 0x010fe4000f8e02ff */
[----:B------:R-:W-:-:S04]  /*3040*/  IMAD.WIDE.U32 R58, R46, UR6, R58 ;  /* 0x000000062e3a7c25 */ /* 0x000fc8000f8e003a */
[----:B------:R-:W-:Y:S01]  /*3050*/  IMAD R3, R46, UR7, R3 ;  /* 0x000000072e037c24 */ /* 0x000fe2000f8e0203 */
[----:B-----5:R-:W-:-:S04]  /*3060*/  LEA R2, P0, R58, UR12, 0x2 ;  /* 0x0000000c3a027c11 */ /* 0x020fc8000f8010ff */
[----:B------:R-:W-:-:S04]  /*3070*/  IADD3 R3, PT, PT, R59, R3, RZ ;  /* 0x000000033b037210 */ /* 0x000fc80007ffe0ff */
[----:B------:R-:W-:-:S05]  /*3080*/  LEA.HI.X R3, R58, UR13, R3, 0x2, P0 ;  /* 0x0000000d3a037c11 */ /* 0x000fca00080f1403 */
[----:B------:R4:W-:Y:S02]  /*3090*/  STG.E.64 desc[UR8][R2.64], R54 ;  /* 0x0000003602007986 */ /* 0x0009e4000c101b08 */
.L_x_1470:
[----:B------:R-:W-:Y:S05]  /*30a0*/  BSYNC.RECONVERGENT B0 ;  /* 0x0000000000007941 */ /* 0x000fea0003800200 */
.L_x_1469:
[----:B------:R-:W-:Y:S02]  /*30b0*/  IADD3 R36, PT, PT, R0, R36, RZ ;  /* 0x0000002400247210 */ /* 0x000fe40007ffe0ff */
[----:B------:R-:W-:Y:S02]  /*30c0*/  IADD3 R37, PT, PT, R37, 0x1, RZ ;  /* 0x0000000125257810 */ /* 0x000fe40007ffe0ff */
[----:B------:R-:W-:-:S13]  /*30d0*/  ISETP.GE.AND P0, PT, R36, UR4, PT ;  /* 0x0000000424007c0c */ /* 0x000fda000bf06270 */
[----:B------:R-:W-:Y:S05]  /*30e0*/  @!P0 BRA `(.L_x_1471) ;  /* 0xffffffd000688947 */ /* 0x000fea000383ffff */
.L_x_1446:
[----:B------:R-:W5:Y:S01]  /*30f0*/  LDC R4, c[0x0][0x370] ;  /* 0x0000dc00ff047b82 */ /* 0x000f620000000800 */
[----:B------:R-:W-:Y:S01]  /*3100*/  ISETP.NE.AND P2, PT, R35, RZ, PT ;  /* 0x000000ff2300720c */ /* 0x000fe20003f45270 */
[----:B------:R-:W-:Y:S06]  /*3110*/  BSSY.RECONVERGENT B0, `(.L_x_1472) ;  /* 0x0000011000007945 */ /* 0x000fec0003800200 */
[----:B------:R-:W0:Y:S08]  /*3120*/  LDC R7, c[0x0][0x374] ;  /* 0x0000dd00ff077b82 */ /* 0x000e300000000800 */
[----:B----4-:R-:W4:Y:S01]  /*3130*/  LDC.64 R2, c[0x0][0x3c8] ;  /* 0x0000f200ff027b82 */ /* 0x010f220000000a00 */
[----:B-----5:R-:W-:-:S02]  /*3140*/  ISETP.NE.AND P1, PT, R4, 0x1, PT ;  /* 0x000000010400780c */ /* 0x020fc40003f25270 */
[----:B------:R-:W-:Y:S02]  /*3150*/  IADD3 R6, PT, PT, R4, -0x1, RZ ;  /* 0xffffffff04067810 */ /* 0x000fe40007ffe0ff */
[C---:B0-----:R-:W-:Y:S02]  /*3160*/  IADD3 R5, PT, PT, R7.reuse, -0x1, RZ ;  /* 0xffffffff07057810 */ /* 0x041fe40007ffe0ff */
[----:B------:R-:W-:Y:S02]  /*3170*/  SHF.L.U32 R0, R7, 0x1, RZ ;  /* 0x0000000107007819 */ /* 0x000fe400000006ff */
[----:B------:R-:W-:Y:S02]  /*3180*/  ISETP.NE.AND P0, PT, R34, R5, PT ;  /* 0x000000052200720c */ /* 0x000fe40003f05270 */
[----:B------:R-:W-:Y:S02]  /*3190*/  SEL R5, R0, RZ, P1 ;  /* 0x000000ff00057207 */ /* 0x000fe40000800000 */
[----:B------:R-:W-:-:S03]  /*31a0*/  ISETP.NE.OR P0, PT, R6, UR10, P0 ;  /* 0x0000000a06007c0c */ /* 0x000fc60008705670 */
[----:B----4-:R-:W-:Y:S01]  /*31b0*/  IMAD.WIDE.U32 R2, R5, 0x4, R2 ;  /* 0x0000000405027825 */ /* 0x010fe200078e0002 */
[----:B------:R-:W-:Y:S09]  /*31c0*/  @P2 BRA `(.L_x_1473) ;  /* 0x0000000000142947 */ /* 0x000ff20003800000 */
[----:B------:R-:W-:Y:S01]  /*31d0*/  HFMA2 R5, -RZ, RZ, 0, 5.9604644775390625e-08 ;  /* 0x00000001ff057431 */ /* 0x000fe200000001ff */
[----:B------:R-:W-:Y:S06]  /*31e0*/  MEMBAR.ALL.GPU ;  /* 0x0000000000007992 */ /* 0x000fec000000a000 */
[----:B------:R-:W-:-:S00]  /*31f0*/  ERRBAR ;  /* 0x00000000000079ab */ /* 0x000fc00000000000 */
[----:B------:R-:W-:Y:S06]  /*3200*/  CGAERRBAR ;  /* 0x00000000000075ab */ /* 0x000fec0000000000 */
[----:B------:R0:W-:Y:S02]  /*3210*/  REDG.E.ADD.S32.STRONG.GPU desc[UR8][R2.64], R5 ;  /* 0x000000050200798e */ /* 0x0001e4000c12e308 */
.L_x_1473:
[----:B------:R-:W-:Y:S05]  /*3220*/  BSYNC.RECONVERGENT B0 ;  /* 0x0000000000007941 */ /* 0x000fea0003800200 */
.L_x_1472:
[----:B------:R-:W-:Y:S05]  /*3230*/  @P0 EXIT ;  /* 0x000000000000094d */ /* 0x000fea0003800000 */
[----:B------:R-:W-:Y:S05]  /*3240*/  @P2 BRA `(.L_x_1474) ;  /* 0x0000000000202947 */ /* 0x000fea0003800000 */
[----:B------:R-:W-:-:S05]  /*3250*/  IMAD R0, R4, R7, RZ ;  /* 0x0000000704007224 */ /* 0x000fca00078e02ff */
[----:B------:R-:W-:-:S13]  /*3260*/  ISETP.NE.AND P0, PT, R0, -0x1, PT ;  /* 0xffffffff0000780c */ /* 0x000fda0003f05270 */
[----:B------:R-:W-:Y:S05]  /*3270*/  @!P0 BRA `(.L_x_1474) ;  /* 0x0000000000148947 */ /* 0x000fea0003800000 */
.L_x_1475:
[----:B0-----:R-:W4:Y:S04]  /*3280*/  LDG.E.STRONG.GPU R5, desc[UR8][R2.64] ;  /* 0x0000000802057981 */ /* 0x001f28000c1ef900 */
[----:B----4-:R-:W-:Y:S01]  /*3290*/  CCTL.IVALL ;  /* 0x00000000ff00798f */ /* 0x010fe20002000000 */
[----:B------:R-:W-:Y:S05]  /*32a0*/  YIELD ;  /* 0x0000000000007946 */ /* 0x000fea0003800000 */
[----:B------:R-:W-:-:S13]  /*32b0*/  ISETP.NE.AND P0, PT, R5, R0, PT ;  /* 0x000000000500720c */ /* 0x000fda0003f05270 */
[----:B------:R-:W-:Y:S05]  /*32c0*/  @P0 BRA `(.L_x_1475) ;  /* 0xfffffffc00ec0947 */ /* 0x000fea000383ffff */
.L_x_1474:
[----:B------:R-:W-:Y:S05]  /*32d0*/  WARPSYNC.ALL ;  /* 0x0000000000007948 */ /* 0x000fea0003800000 */
[----:B------:R-:W4:Y:S08]  /*32e0*/  LDC.64 R12, c[0x0][0x3f8] ;  /* 0x0000fe00ff0c7b82 */ /* 0x000f300000000a00 */
[----:B------:R-:W-:Y:S01]  /*32f0*/  BAR.SYNC.DEFER_BLOCKING 0x0 ;  /* 0x0000000000007b1d */ /* 0x000fe20000010000 */
[----:B----4-:R-:W-:-:S04]  /*3300*/  LEA.HI R0, P0, R13, R12, RZ, 0x1 ;  /* 0x0000000c0d007211 */ /* 0x010fc800078108ff */
        /* <DEDUP_REMOVED lines=29> */
[----:B---3--:R-:W-:Y:S01]  /*34e0*/  SHF.R.S32.HI R33, RZ, 0x1, R9 ;  /* 0x00000001ff217819 */ /* 0x008fe20000011409 */
[----:B------:R-:W-:Y:S08]  /*34f0*/  @!P1 BRA `(.L_x_1477) ;  /* 0x0000000000e09947 */ /* 0x000ff00003800000 */
[----:B------:R-:W0:Y:S01]  /*3500*/  LDCU.64 UR4, c[0x0][0x3d8] ;  /* 0x00007b00ff0477ac */ /* 0x000e220008000a00 */
[----:B------:R-:W-:Y:S01]  /*3510*/  SHF.R.U64 R18, R18, 0x9, R7 ;  /* 0x0000000912127819 */ /* 0x000fe20000001207 */
[----:B------:R-:W-:Y:S01]  /*3520*/  IMAD.WIDE.U32 R4, R12, 0x4, RZ ;  /* 0x000000040c047825 */ /* 0x000fe200078e00ff */
[C---:B------:R-:W-:Y:S01]  /*3530*/  SHF.L.U32 R21, R35.reuse, 0x2, RZ ;  /* 0x0000000223157819 */ /* 0x040fe200000006ff */
[----:B------:R-:W1:Y:S01]  /*3540*/  LDCU.64 UR6, c[0x0][0x390] ;  /* 0x00007200ff0677ac */ /* 0x000e620008000a00 */
[----:B------:R-:W-:Y:S02]  /*3550*/  IADD3 R18, PT, PT, R18, 0x1, RZ ;  /* 0x0000000112127810 */ /* 0x000fe40007ffe0ff */
[----:B--2---:R-:W-:Y:S01]  /*3560*/  SHF.L.U64.HI R22, R35, 0x2, R6 ;  /* 0x0000000223167819 */ /* 0x004fe20000010206 */
        /* <DEDUP_REMOVED lines=18> */
.L_x_1478:
        /* <DEDUP_REMOVED lines=31> */
.L_x_1477:
[----:B------:R-:W-:Y:S05]  /*3880*/  BSYNC.RECONVERGENT B0 ;  /* 0x0000000000007941 */ /* 0x000fea0003800200 */
.L_x_1476:
[----:B------:R-:W-:Y:S05]  /*3890*/  @!P0 EXIT ;  /* 0x000000000000894d */ /* 0x000fea0003800000 */
[C---:B------:R-:W-:Y:S01]  /*38a0*/  SHF.L.U64.HI R13, R12.reuse, 0x2, R13 ;  /* 0x000000020c0d7819 */ /* 0x040fe2000001020d */
[----:B------:R-:W3:Y:S01]  /*38b0*/  LDCU.64 UR4, c[0x0][0x3d8] ;  /* 0x00007b00ff0477ac */ /* 0x000ee20008000a00 */
[----:B0-----:R-:W-:Y:S02]  /*38c0*/  SHF.L.U32 R19, R12, 0x2, RZ ;  /* 0x000000020c137819 */ /* 0x001fe400000006ff */
[C---:B------:R-:W-:Y:S01]  /*38d0*/  SHF.L.U64.HI R21, R28.reuse, 0x2, R33 ;  /* 0x000000021c157819 */ /* 0x040fe20000010221 */
[----:B------:R-:W0:Y:S01]  /*38e0*/  LDCU.64 UR6, c[0x0][0x388] ;  /* 0x00007100ff0677ac */ /* 0x000e220008000a00 */
[----:B-1----:R-:W-:Y:S02]  /*38f0*/  SHF.L.U32 R23, R28, 0x2, RZ ;  /* 0x000000021c177819 */ /* 0x002fe400000006ff */
[C---:B------:R-:W-:Y:S01]  /*3900*/  SHF.L.U64.HI R15, R0.reuse, 0x2, R3 ;  /* 0x00000002000f7819 */ /* 0x040fe20000010203 */
[----:B------:R-:W1:Y:S01]  /*3910*/  LDCU.64 UR10, c[0x0][0x390] ;  /* 0x00007200ff0a77ac */ /* 0x000e620008000a00 */
[----:B------:R-:W-:-:S07]  /*3920*/  SHF.L.U32 R17, R0, 0x2, RZ ;  /* 0x0000000200117819 */ /* 0x000fce00000006ff */
.L_x_1479:
[C---:B------:R-:W-:Y:S02]  /*3930*/  SHF.L.U32 R2, R35.reuse, 0x2, RZ ;  /* 0x0000000223027819 */ /* 0x040fe400000006ff */
[----:B------:R-:W-:Y:S02]  /*3940*/  SHF.L.U64.HI R12, R35, 0x2, R6 ;  /* 0x00000002230c7819 */ /* 0x000fe40000010206 */
[----:B---3--:R-:W-:-:S04]  /*3950*/  IADD3 R4, P0, PT, R2, UR4, RZ ;  /* 0x0000000402047c10 */ /* 0x008fc8000ff1e0ff */
[----:B----4-:R-:W-:Y:S02]  /*3960*/  IADD3.X R5, PT, PT, R12, UR5, RZ, P0, !PT ;  /* 0x000000050c057c10 */ /* 0x010fe400087fe4ff */
[C---:B------:R-:W-:Y:S02]  /*3970*/  IADD3 R6, P0, PT, R4.reuse, R17, RZ ;  /* 0x0000001104067210 */ /* 0x040fe40007f1e0ff */
[C---:B------:R-:W-:Y:S02]  /*3980*/  IADD3 R10, P2, PT, R4.reuse, R23, RZ ;  /* 0x00000017040a7210 */ /* 0x040fe40007f5e0ff */
[C---:B------:R-:W-:Y:S02]  /*3990*/  IADD3.X R7, PT, PT, R5.reuse, R15, RZ, P0, !PT ;  /* 0x0000000f05077210 */ /* 0x040fe400007fe4ff */
[----:B------:R-:W-:Y:S02]  /*39a0*/  IADD3 R8, P1, PT, R4, R19, RZ ;  /* 0x0000001304087210 */ /* 0x000fe40007f3e0ff */
[C---:B------:R-:W-:Y:S01]  /*39b0*/  IADD3.X R11, PT, PT, R5.reuse, R21, RZ, P2, !PT ;  /* 0x00000015050b7210 */ /* 0x040fe200017fe4ff */
[----:B------:R3:W4:Y:S01]  /*39c0*/  LDG.E R4, desc[UR8][R4.64] ;  /* 0x0000000804047981 */ /* 0x000722000c1e1900 */
[----:B------:R-:W-:-:S03]  /*39d0*/  IADD3.X R9, PT, PT, R5, R13, RZ, P1, !PT ;  /* 0x0000000d05097210 */ /* 0x000fc60000ffe4ff */
[----:B------:R-:W4:Y:S04]  /*39e0*/  LDG.E R7, desc[UR8][R6.64] ;  /* 0x0000000806077981 */ /* 0x000f28000c1e1900 */
[----:B------:R-:W5:Y:S04]  /*39f0*/  LDG.E R8, desc[UR8][R8.64] ;  /* 0x0000000808087981 */ /* 0x000f68000c1e1900 */
[----:B------:R-:W5:Y:S01]  /*3a00*/  LDG.E R11, desc[UR8][R10.64] ;  /* 0x000000080a0b7981 */ /* 0x000f62000c1e1900 */
[----:B------:R-:W-:Y:S02]  /*3a10*/  LOP3.LUT R14, R2, 0xfffffffc, RZ, 0xc0, !PT ;  /* 0xfffffffc020e7812 */ /* 0x000fe400078ec0ff */
[----:B------:R-:W-:-:S02]  /*3a20*/  LOP3.LUT R16, R12, 0x1, RZ, 0xc0, !PT ;  /* 0x000000010c107812 */ /* 0x000fc400078ec0ff */
[----:B0-----:R-:W-:Y:S02]  /*3a30*/  IADD3 R24, P0, PT, R14, UR6, RZ ;  /* 0x000000060e187c10 */ /* 0x001fe4000ff1e0ff */
[----:B---3--:R-:W-:Y:S02]  /*3a40*/  LOP3.LUT R5, R12, 0x3, RZ, 0xc0, !PT ;  /* 0x000000030c057812 */ /* 0x008fe400078ec0ff */
[----:B------:R-:W-:Y:S02]  /*3a50*/  IADD3.X R25, PT, PT, R16, UR7, RZ, P0, !PT ;  /* 0x0000000710197c10 */ /* 0x000fe400087fe4ff */
[----:B-1----:R-:W-:-:S04]  /*3a60*/  IADD3 R26, P0, PT, R14, UR10, RZ ;  /* 0x0000000a0e1a7c10 */ /* 0x002fc8000ff1e0ff */
[----:B------:R-:W-:Y:S02]  /*3a70*/  IADD3.X R27, PT, PT, R16, UR11, RZ, P0, !PT ;  /* 0x0000000b101b7c10 */ /* 0x000fe400087fe4ff */
[----:B----4-:R-:W-:Y:S02]  /*3a80*/  F2FP.BF16.F32.PACK_AB R29, R7, R4 ;  /* 0x00000004071d723e */ /* 0x010fe400000010ff */
[----:B------:R-:W-:-:S04]  /*3a90*/  IADD3 R4, P1, PT, R14, UR4, RZ ;  /* 0x000000040e047c10 */ /* 0x000fc8000ff3e0ff */
[----:B------:R-:W-:Y:S02]  /*3aa0*/  IADD3.X R5, PT, PT, R5, UR5, RZ, P1, !PT ;  /* 0x0000000505057c10 */ /* 0x000fe40008ffe4ff */
[----:B-----5:R-:W-:Y:S02]  /*3ab0*/  F2FP.BF16.F32.PACK_AB R31, R11, R8 ;  /* 0x000000080b1f723e */ /* 0x020fe400000010ff */
        /* <DEDUP_REMOVED lines=20> */
[----:B---3--:R-:W-:Y:S02]  /*3c00*/  F2FP.BF16.F32.PACK_AB R33, R33, R14 ;  /* 0x0000000e2121723e */ /* 0x008fe400000010ff */
[----:B----4-:R-:W-:-:S03]  /*3c10*/  F2FP.BF16.F32.PACK_AB R37, R37, R16 ;  /* 0x000000102525723e */ /* 0x010fc600000010ff */
[----:B------:R0:W-:Y:S04]  /*3c20*/  STG.E desc[UR8][R24.64], R33 ;  /* 0x0000002118007986 */ /* 0x0001e8000c101908 */
[----:B------:R3:W-:Y:S04]  /*3c30*/  STG.E desc[UR8][R28.64], R37 ;  /* 0x000000251c007986 */ /* 0x0007e8000c101908 */
[----:B------:R-:W4:Y:S04]  /*3c40*/  LDG.E R14, desc[UR8][R4.64+0x1000] ;  /* 0x00100008040e7981 */ /* 0x000f28000c1e1900 */
[----:B-1----:R-:W4:Y:S04]  /*3c50*/  LDG.E R31, desc[UR8][R10.64+0x1000] ;  /* 0x001000080a1f7981 */ /* 0x002f28000c1e1900 */
[----:B------:R-:W5:Y:S04]  /*3c60*/  LDG.E R16, desc[UR8][R6.64+0x1000] ;  /* 0x0010000806107981 */ /* 0x000f68000c1e1900 */
[----:B------:R-:W5:Y:S01]  /*3c70*/  LDG.E R39, desc[UR8][R8.64+0x1000] ;  /* 0x0010000808277981 */ /* 0x000f62000c1e1900 */
        /* <DEDUP_REMOVED lines=8> */
[----:B----4-:R-:W-:Y:S02]  /*3d00*/  F2FP.BF16.F32.PACK_AB R31, R31, R14 ;  /* 0x0000000e1f1f723e */ /* 0x010fe400000010ff */
[----:B-----5:R-:W-:-:S03]  /*3d10*/  F2FP.BF16.F32.PACK_AB R39, R39, R16 ;  /* 0x000000102727723e */ /* 0x020fc600000010ff */
[----:B------:R0:W-:Y:S04]  /*3d20*/  STG.E desc[UR8][R26.64], R31 ;  /* 0x0000001f1a007986 */ /* 0x0001e8000c101908 */
[----:B------:R4:W-:Y:S04]  /*3d30*/  STG.E desc[UR8][R24.64], R39 ;  /* 0x0000002718007986 */ /* 0x0009e8000c101908 */
[----:B------:R-:W5:Y:S04]  /*3d40*/  LDG.E R4, desc[UR8][R4.64+0x1800] ;  /* 0x0018000804047981 */ /* 0x000f68000c1e1900 */
[----:B------:R-:W5:Y:S04]  /*3d50*/  LDG.E R11, desc[UR8][R10.64+0x1800] ;  /* 0x001800080a0b7981 */ /* 0x000f68000c1e1900 */
[----:B------:R-:W2:Y:S04]  /*3d60*/  LDG.E R6, desc[UR8][R6.64+0x1800] ;  /* 0x0018000806067981 */ /* 0x000ea8000c1e1900 */
[----:B------:R-:W2:Y:S01]  /*3d70*/  LDG.E R9, desc[UR8][R8.64+0x1800] ;  /* 0x0018000808097981 */ /* 0x000ea2000c1e1900 */
[----:B------:R-:W-:-:S04]  /*3d80*/  IADD3 R2, P0, PT, R2, 0x1800, RZ ;  /* 0x0000180002027810 */ /* 0x000fc80007f1e0ff */
[----:B------:R-:W-:Y:S02]  /*3d90*/  IADD3.X R12, PT, PT, RZ, R12, RZ, P0, !PT ;  /* 0x0000000cff0c7210 */ /* 0x000fe400007fe4ff */
[----:B------:R-:W-:Y:S02]  /*3da0*/  LOP3.LUT R2, R2, 0xfffffffc, RZ, 0xc0, !PT ;  /* 0xfffffffc02027812 */ /* 0x000fe400078ec0ff */
[----:B------:R-:W-:Y:S02]  /*3db0*/  LOP3.LUT R12, R12, 0x1, RZ, 0xc0, !PT ;  /* 0x000000010c0c7812 */ /* 0x000fe400078ec0ff */
[C---:B---3--:R-:W-:Y:S02]  /*3dc0*/  IADD3 R28, P0, PT, R2.reuse, UR6, RZ ;  /* 0x00000006021c7c10 */ /* 0x048fe4000ff1e0ff */
[----:B0-----:R-:W-:Y:S02]  /*3dd0*/  IADD3 R26, P1, PT, R2, UR10, RZ ;  /* 0x0000000a021a7c10 */ /* 0x001fe4000ff3e0ff */
[----:B------:R-:W-:-:S02]  /*3de0*/  IADD3.X R29, PT, PT, R12, UR7, RZ, P0, !PT ;  /* 0x000000070c1d7c10 */ /* 0x000fc400087fe4ff */
[----:B------:R-:W-:Y:S02]  /*3df0*/  IADD3.X R27, PT, PT, R12, UR11, RZ, P1, !PT ;  /* 0x0000000b0c1b7c10 */ /* 0x000fe40008ffe4ff */
[----:B------:R-:W-:-:S04]  /*3e00*/  IADD3 R35, PT, PT, R35, 0x800, RZ ;  /* 0x0000080023237810 */ /* 0x000fc80007ffe0ff */
[----:B------:R-:W-:-:S04]  /*3e10*/  ISETP.GT.U32.AND P0, PT, R0, R35, PT ;  /* 0x000000230000720c */ /* 0x000fc80003f04070 */
[----:B------:R-:W-:Y:S02]  /*3e20*/  ISETP.GT.AND.EX P0, PT, R3, RZ, PT, P0 ;  /* 0x000000ff0300720c */ /* 0x000fe40003f04300 */
[----:B-----5:R-:W-:Y:S02]  /*3e30*/  F2FP.BF16.F32.PACK_AB R11, R11, R4 ;  /* 0x000000040b0b723e */ /* 0x020fe400000010ff */
[----:B--2---:R-:W-:-:S03]  /*3e40*/  F2FP.BF16.F32.PACK_AB R5, R9, R6 ;  /* 0x000000060905723e */ /* 0x004fc600000010ff */
[----:B------:R4:W-:Y:S04]  /*3e50*/  STG.E desc[UR8][R28.64], R11 ;  /* 0x0000000b1c007986 */ /* 0x0009e8000c101908 */
[----:B------:R4:W-:Y:S01]  /*3e60*/  STG.E desc[UR8][R26.64], R5 ;  /* 0x000000051a007986 */ /* 0x0009e2000c101908 */
[----:B------:R-:W-:Y:S01]  /*3e70*/  HFMA2 R6, -RZ, RZ, 0, 0 ;  /* 0x00000000ff067431 */ /* 0x000fe200000001ff */
[----:B------:R-:W-:Y:S06]  /*3e80*/  @P0 BRA `(.L_x_1479) ;  /* 0xfffffff800a80947 */ /* 0x000fec000383ffff */
[----:B------:R-:W-:Y:S05]  /*3e90*/  EXIT ;  /* 0x000000000000794d */ /* 0x000fea0003800000 */
.L_x_1480:
        /* <DEDUP_REMOVED lines=14> */
.L_x_3435:


//--------------------- .text._Z35group_norm_nhwc_bwd_one_pass_kernelI11Fp32IOBf16WLi128ELi32ELi512EEv26Group_norm_nhwc_bwd_params --------------------------
	.section	.text._Z35group_norm_nhwc_bwd_one_pass_kernelI11Fp32IOBf16WLi128ELi32ELi512EEv26Group_norm_nhwc_bwd_params,"ax",@progbits
	.align	128
        .global         _Z35group_norm_nhwc_bwd_one_pass_kernelI11Fp32IOBf16WLi128ELi32ELi512EEv26Group_norm_nhwc_bwd_params
        .type           _Z35group_norm_nhwc_bwd_one_pass_kernelI11Fp32IOBf16WLi128ELi32ELi512EEv26Group_norm_nhwc_bwd_params,@function
        .size           _Z35group_norm_nhwc_bwd_one_pass_kernelI11Fp32IOBf16WLi128ELi32ELi512EEv26Group_norm_nhwc_bwd_params,(.L_x_3436 - _Z35group_norm_nhwc_bwd_one_pass_kernelI11Fp32IOBf16WLi128ELi32ELi512EEv26Group_norm_nhwc_bwd_params)
        .other          _Z35group_norm_nhwc_bwd_one_pass_kernelI11Fp32IOBf16WLi128ELi32ELi512EEv26Group_norm_nhwc_bwd_params,@"STO_CUDA_ENTRY STV_DEFAULT"
_Z35group_norm_nhwc_bwd_one_pass_kernelI11Fp32IOBf16WLi128ELi32ELi512EEv26Group_norm_nhwc_bwd_params:
.text._Z35group_norm_nhwc_bwd_one_pass_kernelI11Fp32IOBf16WLi128ELi32ELi512EEv26Group_norm_nhwc_bwd_params:
        /* <DEDUP_REMOVED lines=29> */
.L_x_1512:
[----:B01----:R-:W0:Y:S01]  /*01d0*/  LDC R9, c[0x0][0x410] ;  /* 0x00010400ff097b82 */ /* 0x003e220000000800 */
[----:B--2---:R-:W2:Y:S01]  /*01e0*/  LDCU.128 UR12, c[0x0][0x400] ;  /* 0x00008000ff0c77ac */ /* 0x004ea20008000c00 */
[----:B------:R-:W-:Y:S02]  /*01f0*/  SHF.R.S32.HI R15, RZ, 0x1f, R48 ;  /* 0x0000001fff0f7819 */ /* 0x000fe40000011430 */
[----:B------:R-:W-:Y:S02]  /*0200*/  ISETP.GE.AND P2, PT, R44, RZ, PT ;  /* 0x000000ff2c00720c */ /* 0x000fe40003f46270 */
[----:B------:R-:W-:Y:S02]  /*0210*/  SHF.L.U32 R21, R43, 0x1, RZ ;  /* 0x000000012b157819 */ /* 0x000fe400000006ff */
[----:B------:R-:W-:Y:S02]  /*0220*/  SHF.R.S32.HI R25, RZ, 0x1f, R50 ;  /* 0x0000001fff197819 */ /* 0x000fe40000011432 */
[----:B------:R-:W-:-:S02]  /*0230*/  LOP3.LUT R21, R21, 0x1e, RZ, 0xc0, !PT ;  /* 0x0000001e15157812 */ /* 0x000fc400078ec0ff */
[----:B--2---:R-:W-:-:S04]  /*0240*/  ISETP.GE.U32.AND P1, PT, R48, UR12, PT ;  /* 0x0000000c30007c0c */ /* 0x004fc8000bf26070 */
[----:B------:R-:W-:Y:S02]  /*0250*/  ISETP.GE.AND.EX P1, PT, R15, UR13, PT, P1 ;  /* 0x0000000d0f007c0c */ /* 0x000fe4000bf26310 */
[----:B0-----:R-:W-:-:S04]  /*0260*/  IABS R5, R9 ;  /* 0x0000000900057213 */ /* 0x001fc80000000000 */
[----:B------:R-:W0:Y:S07]  /*0270*/  I2F.RP R4, R5 ;  /* 0x0000000500047306 */ /* 0x000e2e0000209400 */
[----:B------:R-:W2:Y:S01]  /*0280*/  @!P1 LDC.64 R10, c[0x0][0x3a0] ;  /* 0x0000e800ff0a9b82 */ /* 0x000ea20000000a00 */
[----:B0-----:R-:W0:Y:S02]  /*0290*/  MUFU.RCP R4, R4 ;  /* 0x0000000400047308 */ /* 0x001e240000001000 */
[----:B0-----:R-:W-:-:S06]  /*02a0*/  IADD3 R2, PT, PT, R4, 0xffffffe, RZ ;  /* 0x0ffffffe04027810 */ /* 0x001fcc0007ffe0ff */
[----:B------:R0:W3:Y:S02]  /*02b0*/  F2I.FTZ.U32.TRUNC.NTZ R3, R2 ;  /* 0x0000000200037305 */ /* 0x0000e4000021f000 */
[----:B0-----:R-:W-:Y:S02]  /*02c0*/  MOV R2, RZ ;  /* 0x000000ff00027202 */ /* 0x001fe40000000f00 */
[----:B---3--:R-:W-:-:S05]  /*02d0*/  IADD3 R6, PT, PT, RZ, -R3, RZ ;  /* 0x80000003ff067210 */ /* 0x008fca0007ffe0ff */
[----:B------:R-:W-:Y:S01]  /*02e0*/  IMAD R7, R6, R5, RZ ;  /* 0x0000000506077224 */ /* 0x000fe200078e02ff */
[----:B------:R-:W-:-:S03]  /*02f0*/  IABS R6, R44 ;  /* 0x0000002c00067213 */ /* 0x000fc60000000000 */
[----:B------:R-:W-:Y:S01]  /*0300*/  IMAD.HI.U32 R3, R3, R7, R2 ;  /* 0x0000000703037227 */ /* 0x000fe200078e0002 */
[----:B------:R-:W-:-:S04]  /*0310*/  LOP3.LUT R2, R44, R9, RZ, 0x3c, !PT ;  /* 0x000000092c027212 */ /* 0x000fc800078e3cff */
[----:B------:R-:W-:Y:S01]  /*0320*/  ISETP.GE.AND P3, PT, R2, RZ, PT ;  /* 0x000000ff0200720c */ /* 0x000fe20003f66270 */
[----:B------:R-:W-:Y:S01]  /*0330*/  IMAD.HI.U32 R3, R3, R6, RZ ;  /* 0x0000000603037227 */ /* 0x000fe200078e00ff */
[----:B------:R-:W-:-:S04]  /*0340*/  LOP3.LUT R2, RZ, R9, RZ, 0x33, !PT ;  /* 0x00000009ff027212 */ /* 0x000fc800078e33ff */
[----:B------:R-:W-:-:S05]  /*0350*/  IADD3 R4, PT, PT, -R3, RZ, RZ ;  /* 0x000000ff03047210 */ /* 0x000fca0007ffe1ff */
[----:B------:R-:W-:-:S05]  /*0360*/  IMAD R4, R5, R4, R6 ;  /* 0x0000000405047224 */ /* 0x000fca00078e0206 */
[----:B------:R-:W-:-:S13]  /*0370*/  ISETP.GT.U32.AND P0, PT, R5, R4, PT ;  /* 0x000000040500720c */ /* 0x000fda0003f04070 */
[-C--:B------:R-:W-:Y:S02]  /*0380*/  @!P0 IADD3 R4, PT, PT, R4, -R5.reuse, RZ ;  /* 0x8000000504048210 */ /* 0x080fe40007ffe0ff */
[----:B------:R-:W-:Y:S02]  /*0390*/  @!P0 IADD3 R3, PT, PT, R3, 0x1, RZ ;  /* 0x0000000103038810 */ /* 0x000fe40007ffe0ff */
[CC--:B------:R-:W-:Y:S02]  /*03a0*/  ISETP.GE.U32.AND P4, PT, R4.reuse, R5.reuse, PT ;  /* 0x000000050400720c */ /* 0x0c0fe40003f86070 */
[----:B------:R-:W-:Y:S02]  /*03b0*/  ISETP.GT.U32.AND P5, PT, R5, R4, PT ;  /* 0x000000040500720c */ /* 0x000fe40003fa4070 */
[----:B------:R-:W-:Y:S02]  /*03c0*/  IADD3 R5, PT, PT, R4, -R5, RZ ;  /* 0x8000000504057210 */ /* 0x000fe40007ffe0ff */
[----:B------:R-:W-:-:S02]  /*03d0*/  ISETP.GE.U32.AND P0, PT, R50, UR12, PT ;  /* 0x0000000c32007c0c */ /* 0x000fc4000bf06070 */
[----:B------:R-:W-:Y:S02]  /*03e0*/  SEL R55, R5, R4, !P5 ;  /* 0x0000000405377207 */ /* 0x000fe40006800000 */
[----:B------:R-:W0:Y:S01]  /*03f0*/  @!P1 LDC.64 R4, c[0x0][0x3f8] ;  /* 0x0000fe00ff049b82 */ /* 0x000e220000000a00 */
[----:B------:R-:W-:Y:S02]  /*0400*/  ISETP.GE.AND.EX P0, PT, R25, UR13, PT, P0 ;  /* 0x0000000d19007c0c */ /* 0x000fe4000bf06300 */
[----:B------:R-:W-:Y:S02]  /*0410*/  @P4 IADD3 R3, PT, PT, R3, 0x1, RZ ;  /* 0x0000000103034810 */ /* 0x000fe40007ffe0ff */
[----:B------:R-:W-:Y:S02]  /*0420*/  ISETP.NE.AND P4, PT, R9, RZ, PT ;  /* 0x000000ff0900720c */ /* 0x000fe40003f85270 */
[----:B------:R-:W-:Y:S02]  /*0430*/  @!P2 IADD3 R55, PT, PT, -R55, RZ, RZ ;  /* 0x000000ff3737a210 */ /* 0x000fe40007ffe1ff */
[----:B------:R-:W-:-:S02]  /*0440*/  @!P3 IADD3 R3, PT, PT, -R3, RZ, RZ ;  /* 0x000000ff0303b210 */ /* 0x000fc40007ffe1ff */
[C---:B------:R-:W-:Y:S02]  /*0450*/  SEL R55, R2.reuse, R55, !P4 ;  /* 0x0000003702377207 */ /* 0x040fe40006000000 */
[----:B------:R-:W-:Y:S01]  /*0460*/  SEL R7, R2, R3, !P4 ;  /* 0x0000000302077207 */ /* 0x000fe20006000000 */
[----:B------:R-:W3:Y:S01]  /*0470*/  @!P0 LDC.64 R12, c[0x0][0x3f8] ;  /* 0x0000fe00ff0c8b82 */ /* 0x000ee20000000a00 */
[----:B------:R-:W-:Y:S02]  /*0480*/  SHF.L.U32 R26, R55, 0x5, RZ ;  /* 0x00000005371a7819 */ /* 0x000fe400000006ff */
[----:B------:R-:W-:Y:S02]  /*0490*/  SHF.R.S32.HI R2, RZ, 0x1f, R7 ;  /* 0x0000001fff027819 */ /* 0x000fe40000011407 */
[----:B------:R-:W-:Y:S02]  /*04a0*/  SHF.R.S32.HI R59, RZ, 0x1f, R26 ;  /* 0x0000001fff3b7819 */ /* 0x000fe4000001141a */
[----:B------:R-:W-:Y:S01]  /*04b0*/  LOP3.LUT R58, R26, R21, RZ, 0xfc, !PT ;  /* 0x000000151a3a7212 */ /* 0x000fe200078efcff */
[----:B------:R-:W-:Y:S01]  /*04c0*/  IMAD R6, R2, UR14, RZ ;  /* 0x0000000e02067c24 */ /* 0x000fe2000f8e02ff */
[----:B------:R-:W-:Y:S01]  /*04d0*/  ISETP.GE.U32.AND P2, PT, R47, UR12, PT ;  /* 0x0000000c2f007c0c */ /* 0x000fe2000bf46070 */
[----:B------:R-:W4:Y:S01]  /*04e0*/  @!P1 LDC.64 R2, c[0x0][0x398] ;  /* 0x0000e600ff029b82 */ /* 0x000f220000000a00 */
[----:B------:R-:W-:Y:S01]  /*04f0*/  ISETP.GE.U32.AND P3, PT, R46, UR12, PT ;  /* 0x0000000c2e007c0c */ /* 0x000fe2000bf66070 */
[----:B------:R-:W-:Y:S01]  /*0500*/  IMAD.WIDE.U32 R58, R7, UR14, R58 ;  /* 0x0000000e073a7c25 */ /* 0x000fe2000f8e003a */
[----:B------:R-:W-:-:S02]  /*0510*/  ISETP.GE.AND.EX P2, PT, R38, UR13, PT, P2 ;  /* 0x0000000d26007c0c */ /* 0x000fc4000bf46320 */
[----:B------:R-:W-:Y:S01]  /*0520*/  ISETP.GE.AND.EX P3, PT, R0, UR13, PT, P3 ;  /* 0x0000000d00007c0c */ /* 0x000fe2000bf66330 */
[----:B------:R-:W-:Y:S01]  /*0530*/  IMAD R7, R7, UR15, R6 ;  /* 0x0000000f07077c24 */ /* 0x000fe2000f8e0206 */
[----:B------:R-:W-:Y:S01]  /*0540*/  @!P1 MOV R56, R58 ;  /* 0x0000003a00389202 */ /* 0x000fe20000000f00 */
[----:B0-----:R-:W-:Y:S01]  /*0550*/  @!P1 IMAD R6, R15, R4, RZ ;  /* 0x000000040f069224 */ /* 0x001fe200078e02ff */
[----:B------:R-:W0:Y:S01]  /*0560*/  @!P0 LDC.64 R16, c[0x0][0x398] ;  /* 0x0000e600ff108b82 */ /* 0x000e220000000a00 */
[----:B------:R-:W-:Y:S02]  /*0570*/  IADD3 R26, PT, PT, R26, R21, RZ ;  /* 0x000000151a1a7210 */ /* 0x000fe40007ffe0ff */
[----:B------:R-:W-:Y:S01]  /*0580*/  IADD3 R57, PT, PT, R59, R7, RZ ;  /* 0x000000073b397210 */ /* 0x000fe20007ffe0ff */
[----:B------:R-:W-:Y:S02]  /*0590*/  @!P1 IMAD R23, R48, R5, R6 ;  /* 0x0000000530179224 */ /* 0x000fe400078e0206 */
[----:B---3--:R-:W-:-:S02]  /*05a0*/  @!P0 IMAD R22, R25, R12, RZ ;  /* 0x0000000c19168224 */ /* 0x008fc400078e02ff */
[----:B------:R-:W-:Y:S01]  /*05b0*/  @!P1 IMAD.WIDE.U32 R18, R48, R4, R56 ;  /* 0x0000000430129225 */ /* 0x000fe200078e0038 */
[----:B------:R-:W3:Y:S04]  /*05c0*/  @!P2 LDC.64 R8, c[0x0][0x3f8] ;  /* 0x0000fe00ff08ab82 */ /* 0x000ee80000000a00 */
[----:B------:R-:W-:Y:S02]  /*05d0*/  @!P1 IADD3 R23, PT, PT, R19, R23, RZ ;  /* 0x0000001713179210 */ /* 0x000fe40007ffe0ff */
[C---:B------:R-:W-:Y:S02]  /*05e0*/  @!P1 SHF.L.U32 R19, R18.reuse, 0x2, RZ ;  /* 0x0000000212139819 */ /* 0x040fe400000006ff */
[----:B------:R-:W1:Y:S01]  /*05f0*/  LDC.64 R4, c[0x0][0x3b8] ;  /* 0x0000ee00ff047b82 */ /* 0x000e620000000a00 */
[----:B------:R-:W-:Y:S01]  /*0600*/  @!P1 SHF.L.U64.HI R20, R18, 0x2, R23 ;  /* 0x0000000212149819 */ /* 0x000fe20000010217 */
[----:B------:R-:W-:Y:S01]  /*0610*/  @!P0 IMAD R23, R50, R13, R22 ;  /* 0x0000000d32178224 */ /* 0x000fe200078e0216 */
[----:B--2---:R-:W-:-:S02]  /*0620*/  @!P1 IADD3 R10, P4, PT, R19, R10, RZ ;  /* 0x0000000a130a9210 */ /* 0x004fc40007f9e0ff */
[----:B----4-:R-:W-:Y:S02]  /*0630*/  @!P1 IADD3 R2, P5, PT, R19, R2, RZ ;  /* 0x0000000213029210 */ /* 0x010fe40007fbe0ff */
[----:B------:R-:W-:Y:S01]  /*0640*/  @!P0 MOV R18, R58 ;  /* 0x0000003a00128202 */ /* 0x000fe20000000f00 */
[----:B------:R-:W2:Y:S01]  /*0650*/  @!P3 LDC.64 R6, c[0x0][0x3f8] ;  /* 0x0000fe00ff06bb82 */ /* 0x000ea20000000a00 */
[----:B------:R-:W-:Y:S02]  /*0660*/  @!P0 MOV R19, R57 ;  /* 0x0000003900138202 */ /* 0x000fe40000000f00 */
[----:B------:R-:W-:Y:S02]  /*0670*/  @!P1 IADD3.X R11, PT, PT, R20, R11, RZ, P4, !PT ;  /* 0x0000000b140b9210 */ /* 0x000fe400027fe4ff */
[----:B------:R-:W-:Y:S01]  /*0680*/  ISETP.NE.AND P4, PT, RZ, UR10, PT ;  /* 0x0000000aff007c0c */ /* 0x000fe2000bf85270 */
[----:B------:R-:W-:Y:S01]  /*0690*/  @!P0 IMAD.WIDE.U32 R12, R50, R12, R18 ;  /* 0x0000000c320c8225 */ /* 0x000fe200078e0012 */
[----:B------:R-:W-:Y:S01]  /*06a0*/  @!P1 IADD3.X R3, PT, PT, R20, R3, RZ, P5, !PT ;  /* 0x0000000314039210 */ /* 0x000fe20002ffe4ff */
[----:B------:R-:W4:Y:S02]  /*06b0*/  @!P0 LDC.64 R14, c[0x0][0x3a0] ;  /* 0x0000e800ff0e8b82 */ /* 0x000f240000000a00 */
[----:B---3--:R-:W-:Y:S01]  /*06c0*/  @!P2 IMAD R28, R38, R8, RZ ;  /* 0x00000008261ca224 */ /* 0x008fe200078e02ff */
[----:B------:R-:W-:-:S02]  /*06d0*/  @!P0 IADD3 R23, PT, PT, R13, R23, RZ ;  /* 0x000000170d178210 */ /* 0x000fc40007ffe0ff */
[----:B------:R-:W-:Y:S01]  /*06e0*/  @!P2 MOV R29, R57 ;  /* 0x00000039001da202 */ /* 0x000fe20000000f00 */
[----:B-1----:R-:W-:Y:S02]  /*06f0*/  IMAD.WIDE R4, R44, 0x8, R4 ;  /* 0x000000082c047825 */ /* 0x002fe400078e0204 */
[----:B------:R-:W1:Y:S01]  /*0700*/  @!P2 LDC.64 R18, c[0x0][0x3a0] ;  /* 0x0000e800ff12ab82 */ /* 0x000e620000000a00 */
[C---:B------:R-:W-:Y:S01]  /*0710*/  @!P0 SHF.L.U64.HI R32, R12.reuse, 0x2, R23 ;  /* 0x000000020c208819 */ /* 0x040fe20000010217 */
[----:B------:R-:W-:Y:S01]  /*0720*/  @!P2 IMAD R27, R47, R9, R28 ;  /* 0x000000092f1ba224 */ /* 0x000fe200078e021c */
[----:B------:R-:W-:Y:S01]  /*0730*/  @!P0 SHF.L.U32 R13, R12, 0x2, RZ ;  /* 0x000000020c0d8819 */ /* 0x000fe200000006ff */
[----:B------:R-:W3:Y:S04]  /*0740*/  LDG.E.64 R4, desc[UR8][R4.64] ;  /* 0x0000000804047981 */ /* 0x000ee8000c1e1b00 */
[----:B------:R-:W1:Y:S01]  /*0750*/  @!P2 LDC.64 R20, c[0x0][0x398] ;  /* 0x0000e600ff14ab82 */ /* 0x000e620000000a00 */
[----:B------:R-:W-:Y:S01]  /*0760*/  @!P2 MOV R28, R58 ;  /* 0x0000003a001ca202 */ /* 0x000fe20000000f00 */
[----:B--2---:R-:W-:Y:S01]  /*0770*/  @!P3 IMAD R30, R0, R6, RZ ;  /* 0x00000006001eb224 */ /* 0x004fe200078e02ff */
[----:B0-----:R-:W-:-:S05]  /*0780*/  @!P0 IADD3 R16, P6, PT, R13, R16, RZ ;  /* 0x000000100d108210 */ /* 0x001fca0007fde0ff */
[----:B------:R-:W0:Y:S01]  /*0790*/  @!P3 LDC.64 R22, c[0x0][0x3a0] ;  /* 0x0000e800ff16bb82 */ /* 0x000e220000000a00 */
[----:B------:R-:W-:Y:S01]  /*07a0*/  @!P2 IMAD.WIDE.U32 R28, R47, R8, R28 ;  /* 0x000000082f1ca225 */ /* 0x000fe200078e001c */
[----:B----4-:R-:W-:-:S06]  /*07b0*/  @!P0 IADD3 R14, P5, PT, R13, R14, RZ ;  /* 0x0000000e0d0e8210 */ /* 0x010fcc0007fbe0ff */
[----:B------:R-:W2:Y:S01]  /*07c0*/  @!P3 LDC.64 R24, c[0x0][0x398] ;  /* 0x0000e600ff18bb82 */ /* 0x000ea20000000a00 */
[----:B------:R-:W-:Y:S01]  /*07d0*/  @!P3 IMAD R33, R46, R7, R30 ;  /* 0x000000072e21b224 */ /* 0x000fe200078e021e */
[----:B------:R-:W-:-:S06]  /*07e0*/  @!P3 MOV R30, R58 ;  /* 0x0000003a001eb202 */ /* 0x000fcc0000000f00 */
[----:B------:R-:W4:Y:S01]  /*07f0*/  LDC.64 R8, c[0x0][0x3a8] ;  /* 0x0000ea00ff087b82 */ /* 0x000f220000000a00 */
[----:B------:R-:W-:-:S07]  /*0800*/  @!P3 MOV R31, R57 ;  /* 0x00000039001fb202 */ /* 0x000fce0000000f00 */
[----:B------:R-:W4:Y:S01]  /*0810*/  @P4 LDC.64 R12, c[0x0][0x3b0] ;  /* 0x0000ec00ff0c4b82 */ /* 0x000f220000000a00 */
[----:B------:R-:W-:Y:S01]  /*0820*/  @!P2 IADD3 R29, PT, PT, R29, R27, RZ ;  /* 0x0000001b1d1da210 */ /* 0x000fe20007ffe0ff */
[----:B------:R-:W-:Y:S01]  /*0830*/  @!P3 IMAD.WIDE.U32 R6, R46, R6, R30 ;  /* 0x000000062e06b225 */ /* 0x000fe200078e001e */
[----:B------:R-:W-:Y:S02]  /*0840*/  @!P2 SHF.L.U32 R27, R28, 0x2, RZ ;  /* 0x000000021c1ba819 */ /* 0x000fe400000006ff */
[C---:B------:R-:W-:Y:S02]  /*0850*/  @!P0 IADD3.X R15, PT, PT, R32.reuse, R15, RZ, P5, !PT ;  /* 0x0000000f200f8210 */ /* 0x040fe40002ffe4ff */
[----:B------:R-:W-:Y:S02]  /*0860*/  @!P0 IADD3.X R17, PT, PT, R32, R17, RZ, P6, !PT ;  /* 0x0000001120118210 */ /* 0x000fe400037fe4ff */
[C---:B-1----:R-:W-:Y:S02]  /*0870*/  @!P2 IADD3 R18, P5, PT, R27.reuse, R18, RZ ;  /* 0x000000121b12a210 */ /* 0x042fe40007fbe0ff */
[----:B------:R-:W-:-:S02]  /*0880*/  @!P2 IADD3 R20, P6, PT, R27, R20, RZ ;  /* 0x000000141b14a210 */ /* 0x000fc40007fde0ff */
[----:B------:R-:W-:Y:S02]  /*0890*/  @!P2 SHF.L.U64.HI R28, R28, 0x2, R29 ;  /* 0x000000021c1ca819 */ /* 0x000fe4000001021d */
[----:B------:R-:W-:Y:S02]  /*08a0*/  @!P3 IADD3 R27, PT, PT, R7, R33, RZ ;  /* 0x00000021071bb210 */ /* 0x000fe40007ffe0ff */
[----:B------:R-:W-:Y:S02]  /*08b0*/  @!P3 SHF.L.U32 R7, R6, 0x2, RZ ;  /* 0x000000020607b819 */ /* 0x000fe400000006ff */
[C---:B------:R-:W-:Y:S02]  /*08c0*/  @!P2 IADD3.X R19, PT, PT, R28.reuse, R19, RZ, P5, !PT ;  /* 0x000000131c13a210 */ /* 0x040fe40002ffe4ff */
[----:B------:R-:W-:Y:S02]  /*08d0*/  @!P2 IADD3.X R21, PT, PT, R28, R21, RZ, P6, !PT ;  /* 0x000000151c15a210 */ /* 0x000fe400037fe4ff */
[----:B------:R-:W-:-:S02]  /*08e0*/  @!P3 SHF.L.U64.HI R6, R6, 0x2, R27 ;  /* 0x000000020606b819 */ /* 0x000fc4000001021b */
[C---:B0-----:R-:W-:Y:S02]  /*08f0*/  @!P3 IADD3 R22, P5, PT, R7.reuse, R22, RZ ;  /* 0x000000160716b210 */ /* 0x041fe40007fbe0ff */
[----:B--2---:R-:W-:Y:S01]  /*0900*/  @!P3 IADD3 R24, P6, PT, R7, R24, RZ ;  /* 0x000000180718b210 */ /* 0x004fe20007fde0ff */
[----:B----4-:R-:W-:Y:S01]  /*0910*/  IMAD.WIDE R30, R26, 0x2, R8 ;  /* 0x000000021a1e7825 */ /* 0x010fe200078e0208 */
[C---:B------:R-:W-:Y:S02]  /*0920*/  @!P3 IADD3.X R23, PT, PT, R6.reuse, R23, RZ, P5, !PT ;  /* 0x000000170617b210 */ /* 0x040fe40002ffe4ff */
[----:B------:R-:W-:Y:S02]  /*0930*/  CS2R R8, SRZ ;  /* 0x0000000000087805 */ /* 0x000fe4000001ff00 */
[----:B------:R-:W-:Y:S02]  /*0940*/  @!P3 IADD3.X R25, PT, PT, R6, R25, RZ, P6, !PT ;  /* 0x000000190619b210 */ /* 0x000fe400037fe4ff */
[----:B------:R-:W-:Y:S01]  /*0950*/  CS2R R6, SRZ ;  /* 0x0000000000067805 */ /* 0x000fe2000001ff00 */
[----:B------:R-:W-:Y:S01]  /*0960*/  @P4 IMAD.WIDE R12, R26, 0x2, R12 ;  /* 0x000000021a0c4825 */ /* 0x000fe200078e020c */
[----:B------:R-:W2:Y:S04]  /*0970*/  LDG.E.U16 R51, desc[UR8][R30.64] ;  /* 0x000000081e337981 */ /* 0x000ea8000c1e1500 */
[----:B------:R-:W4:Y:S04]  /*0980*/  @P4 LDG.E.U16 R27, desc[UR8][R12.64] ;  /* 0x000000080c1b4981 */ /* 0x000f28000c1e1500 */
[----:B------:R0:W4:Y:S04]  /*0990*/  @P4 LDG.E.U16 R28, desc[UR8][R12.64+0x2] ;  /* 0x000002080c1c4981 */ /* 0x000128000c1e1500 */
[----:B------:R1:W5:Y:S04]  /*09a0*/  @!P1 LDG.E.64 R6, desc[UR8][R10.64] ;  /* 0x000000080a069981 */ /* 0x000368000c1e1b00 */
[----:B------:R1:W5:Y:S01]  /*09b0*/  @!P1 LDG.E.64 R8, desc[UR8][R2.64] ;  /* 0x0000000802089981 */ /* 0x000362000c1e1b00 */
[----:B0-----:R-:W-:-:S03]  /*09c0*/  CS2R R12, SRZ ;  /* 0x00000000000c7805 */ /* 0x001fc6000001ff00 */
[----:B------:R-:W4:Y:S01]  /*09d0*/  LDG.E.U16 R26, desc[UR8][R30.64+0x2] ;  /* 0x000002081e1a7981 */ /* 0x000f22000c1e1500 */
[----:B-1----:R-:W-:-:S03]  /*09e0*/  CS2R R10, SRZ ;  /* 0x00000000000a7805 */ /* 0x002fc6000001ff00 */
[----:B------:R0:W5:Y:S01]  /*09f0*/  @!P2 LDG.E.64 R12, desc[UR8][R18.64] ;  /* 0x00000008120ca981 */ /* 0x000162000c1e1b00 */
[----:B------:R-:W-:Y:S02]  /*0a00*/  MOV R3, RZ ;  /* 0x000000ff00037202 */ /* 0x000fe40000000f00 */
[----:B------:R-:W-:Y:S01]  /*0a10*/  MOV R2, RZ ;  /* 0x000000ff00027202 */ /* 0x000fe20000000f00 */
[----:B------:R1:W5:Y:S05]  /*0a20*/  @!P0 LDG.E.64 R10, desc[UR8][R14.64] ;  /* 0x000000080e0a8981 */ /* 0x00036a000c1e1b00 */
[----:B------:R1:W5:Y:S01]  /*0a30*/  @!P0 LDG.E.64 R2, desc[UR8][R16.64] ;  /* 0x0000000810028981 */ /* 0x000362000c1e1b00 */
[----:B0-----:R-:W-:-:S02]  /*0a40*/  CS2R R18, SRZ ;  /* 0x0000000000127805 */ /* 0x001fc4000001ff00 */
[----:B-1----:R-:W-:-:S04]  /*0a50*/  CS2R R14, SRZ ;  /* 0x00000000000e7805 */ /* 0x002fc8000001ff00 */
[----:B------:R0:W5:Y:S01]  /*0a60*/  @!P3 LDG.E.64 R18, desc[UR8][R24.64] ;  /* 0x000000081812b981 */ /* 0x000162000c1e1b00 */
[----:B------:R-:W-:-:S03]  /*0a70*/  CS2R R16, SRZ ;  /* 0x0000000000107805 */ /* 0x000fc6000001ff00 */
[----:B------:R0:W5:Y:S04]  /*0a80*/  @!P2 LDG.E.64 R14, desc[UR8][R20.64] ;  /* 0x00000008140ea981 */ /* 0x000168000c1e1b00 */
[----:B------:R0:W5:Y:S01]  /*0a90*/  @!P3 LDG.E.64 R16, desc[UR8][R22.64] ;  /* 0x000000081610b981 */ /* 0x000162000c1e1b00 */
[----:B------:R-:W-:Y:S01]  /*0aa0*/  MOV R54, 0x3f800000 ;  /* 0x3f80000000367802 */ /* 0x000fe20000000f00 */
[----:B------:R-:W-:Y:S01]  /*0ab0*/  UISETP.NE.AND UP0, UPT, UR10, URZ, UPT ;  /* 0x000000ff0a00728c */ /* 0x000fe2000bf05270 */
[----:B------:R-:W-:Y:S01]  /*0ac0*/  CS2R R52, SRZ ;  /* 0x0000000000347805 */ /* 0x000fe2000001ff00 */
[----:B---3--:R-:W-:-:S05]  /*0ad0*/  FFMA.FTZ R30, -R4, R4, R5 ;  /* 0x00000004041e7223 */ /* 0x008fca0000010105 */
[----:B------:R-:W-:-:S13]  /*0ae0*/  FSETP.GTU.FTZ.AND P1, PT, R30, RZ, PT ;  /* 0x000000ff1e00720b */ /* 0x000fda0003f3c000 */
[----:B------:R-:W1:Y:S02]  /*0af0*/  @P1 LDC R29, c[0x0][0x3c0] ;  /* 0x0000f000ff1d1b82 */ /* 0x000e640000000800 */
[----:B-1----:R-:W-:-:S04]  /*0b00*/  @P1 FADD.FTZ R29, R30, R29 ;  /* 0x0000001d1e1d1221 */ /* 0x002fc80000010000 */
[----:B------:R0:W1:Y:S01]  /*0b10*/  @P1 MUFU.RSQ R54, R29 ;  /* 0x0000001d00361308 */ /* 0x0000620000001400 */
[----:B--2---:R-:W-:Y:S02]  /*0b20*/  SHF.L.U32 R51, R51, 0x10, RZ ;  /* 0x0000001033337819 */ /* 0x004fe400000006ff */
[----:B----4-:R-:W-:Y:S02]  /*0b30*/  @P4 SHF.L.U32 R53, R27, 0x10, RZ ;  /* 0x000000101b354819 */ /* 0x010fe400000006ff */
[----:B------:R-:W-:Y:S02]  /*0b40*/  @P4 SHF.L.U32 R52, R28, 0x10, RZ ;  /* 0x000000101c344819 */ /* 0x000fe400000006ff */
        /* <DEDUP_REMOVED lines=9> */
[----:B------:R-:W-:Y:S01]  /*0be0*/  FADD.FTZ R27, -R4, R6 ;  /* 0x00000006041b7221 */ /* 0x000fe20000010100 */
[----:B------:R-:W-:Y:S01]  /*0bf0*/  FFMA.FTZ R23, R21, R22, RZ ;  /* 0x0000001615177223 */ /* 0x000fe200000100ff */
[----:B------:R-:W-:Y:S01]  /*0c00*/  FMUL.FTZ R29, R8, R51 ;  /* 0x00000033081d7220 */ /* 0x000fe20000410000 */
[----:B------:R-:W-:Y:S01]  /*0c10*/  FADD.FTZ R24, R25, R24 ;  /* 0x0000001819187221 */ /* 0x000fe20000010000 */
[-C--:B------:R-:W-:Y:S01]  /*0c20*/  FMUL.FTZ R22, R27, R54.reuse ;  /* 0x000000361b167220 */ /* 0x080fe20000410000 */
[----:B------:R-:W-:Y:S01]  /*0c30*/  FFMA.FTZ R23, R20, R25, R23 ;  /* 0x0000001914177223 */ /* 0x000fe20000010017 */
[----:B------:R-:W-:Y:S01]  /*0c40*/  FADD.FTZ R25, -R4, R7 ;  /* 0x0000000704197221 */ /* 0x000fe20000010100 */
[----:B------:R-:W-:Y:S01]  /*0c50*/  FADD.FTZ R26, R24, R29 ;  /* 0x0000001d181a7221 */ /* 0x000fe20000010000 */
[----:B------:R-:W-:Y:S01]  /*0c60*/  FFMA.FTZ R21, R2, R21, RZ ;  /* 0x0000001502157223 */ /* 0x000fe200000100ff */
[----:B------:R-:W-:Y:S01]  /*0c70*/  FFMA.FTZ R29, R22, R29, R23 ;  /* 0x0000001d161d7223 */ /* 0x000fe20000010017 */
[----:B------:R-:W-:Y:S01]  /*0c80*/  FMUL.FTZ R23, R9, R5 ;  /* 0x0000000509177220 */ /* 0x000fe20000410000 */
[----:B------:R-:W-:Y:S01]  /*0c90*/  FMUL.FTZ R24, R25, R54 ;  /* 0x0000003619187220 */ /* 0x000fe20000410000 */
[----:B------:R-:W-:Y:S01]  /*0ca0*/  FADD.FTZ R25, -R4, R12 ;  /* 0x0000000c04197221 */ /* 0x000fe20000010100 */
[----:B------:R-:W-:Y:S01]  /*0cb0*/  FMUL.FTZ R27, R14, R51 ;  /* 0x000000330e1b7220 */ /* 0x000fe20000410000 */
[----:B------:R-:W-:Y:S01]  /*0cc0*/  FADD.FTZ R26, R23, R26 ;  /* 0x0000001a171a7221 */ /* 0x000fe20000010000 */
[----:B------:R-:W-:Y:S01]  /*0cd0*/  FFMA.FTZ R29, R24, R23, R29 ;  /* 0x00000017181d7223 */ /* 0x000fe2000001001d */
[----:B------:R-:W-:Y:S01]  /*0ce0*/  FFMA.FTZ R21, R8, R22, R21 ;  /* 0x0000001608157223 */ /* 0x000fe20000010015 */
[----:B------:R-:W-:Y:S01]  /*0cf0*/  FADD.FTZ R23, -R4, R13 ;  /* 0x0000000d04177221 */ /* 0x000fe20000010100 */
[----:B------:R-:W-:Y:S01]  /*0d00*/  FMUL.FTZ R22, R25, R54 ;  /* 0x0000003619167220 */ /* 0x000fe20000410000 */
[----:B------:R-:W-:Y:S01]  /*0d10*/  FFMA.FTZ R20, R3, R20, RZ ;  /* 0x0000001403147223 */ /* 0x000fe200000100ff */
[----:B------:R-:W-:Y:S01]  /*0d20*/  FADD.FTZ R31, R26, R27 ;  /* 0x0000001b1a1f7221 */ /* 0x000fe20000010000 */
[----:B------:R-:W-:Y:S01]  /*0d30*/  FMUL.FTZ R26, R15, R5 ;  /* 0x000000050f1a7220 */ /* 0x000fe20000410000 */
[----:B------:R-:W-:Y:S01]  /*0d40*/  FMUL.FTZ R25, R23, R54 ;  /* 0x0000003617197220 */ /* 0x000fe20000410000 */
[----:B------:R-:W-:Y:S01]  /*0d50*/  FFMA.FTZ R28, R22, R27, R29 ;  /* 0x0000001b161c7223 */ /* 0x000fe2000001001d */
[----:B------:R-:W-:Y:S01]  /*0d60*/  FADD.FTZ R23, -R4, R16 ;  /* 0x0000001004177221 */ /* 0x000fe20000010100 */
[----:B------:R-:W-:Y:S01]  /*0d70*/  FFMA.FTZ R20, R9, R24, R20 ;  /* 0x0000001809147223 */ /* 0x000fe20000010014 */
[----:B------:R-:W-:Y:S01]  /*0d80*/  FADD.FTZ R31, R26, R31 ;  /* 0x0000001f1a1f7221 */ /* 0x000fe20000010000 */
[----:B------:R-:W-:Y:S01]  /*0d90*/  FMUL.FTZ R24, R18, R51 ;  /* 0x0000003312187220 */ /* 0x000fe20000410000 */
[----:B------:R-:W-:Y:S01]  /*0da0*/  FFMA.FTZ R28, R25, R26, R28 ;  /* 0x0000001a191c7223 */ /* 0x000fe2000001001c */
[----:B------:R-:W-:Y:S01]  /*0db0*/  FMUL.FTZ R23, R23, R54 ;  /* 0x0000003617177220 */ /* 0x000fe20000410000 */
[----:B------:R-:W-:Y:S01]  /*0dc0*/  FFMA.FTZ R21, R14, R22, R21 ;  /* 0x000000160e157223 */ /* 0x000fe20000010015 */
[----:B------:R-:W-:Y:S01]  /*0dd0*/  FFMA.FTZ R22, R15, R25, R20 ;  /* 0x000000190f167223 */ /* 0x000fe20000010014 */
[----:B------:R-:W-:Y:S01]  /*0de0*/  FADD.FTZ R27, -R4, R17 ;  /* 0x00000011041b7221 */ /* 0x000fe20000010100 */
[----:B------:R-:W-:Y:S01]  /*0df0*/  FADD.FTZ R25, RZ, R2 ;  /* 0x00000002ff197221 */ /* 0x000fe20000010000 */
[----:B------:R-:W-:Y:S01]  /*0e00*/  FADD.FTZ R20, RZ, R3 ;  /* 0x00000003ff147221 */ /* 0x000fe20000010000 */
[----:B------:R-:W-:Y:S01]  /*0e10*/  FADD.FTZ R26, R31, R24 ;  /* 0x000000181f1a7221 */ /* 0x000fe20000010000 */
[----:B------:R-:W-:Y:S01]  /*0e20*/  FFMA.FTZ R31, R23, R24, R28 ;  /* 0x00000018171f7223 */ /* 0x000fe2000001001c */
[----:B------:R-:W-:Y:S01]  /*0e30*/  FMUL.FTZ R29, R19, R5 ;  /* 0x00000005131d7220 */ /* 0x000fe20000410000 */
[----:B------:R-:W-:Y:S01]  /*0e40*/  FMUL.FTZ R28, R27, R54 ;  /* 0x000000361b1c7220 */ /* 0x000fe20000410000 */
        /* <DEDUP_REMOVED lines=11> */
.L_x_1482:
[----:B-----5:R-:W-:-:S04]  /*0f00*/  FADD.FTZ R21, -R4, R10 ;  /* 0x0000000a04157221 */ /* 0x020fc80000010100 */
[----:B------:R-:W-:Y:S01]  /*0f10*/  FMUL.FTZ R22, R21, R54 ;  /* 0x0000003615167220 */ /* 0x000fe20000410000 */
[----:B------:R-:W-:-:S03]  /*0f20*/  FADD.FTZ R21, -R4, R11 ;  /* 0x0000000b04157221 */ /* 0x000fc60000010100 */
[----:B------:R-:W-:Y:S01]  /*0f30*/  FFMA.FTZ R26, R51, R22, R53 ;  /* 0x00000016331a7223 */ /* 0x000fe20000010035 */
[----:B------:R-:W-:Y:S01]  /*0f40*/  FMUL.FTZ R20, R21, R54 ;  /* 0x0000003615147220 */ /* 0x000fe20000410000 */
[----:B------:R-:W-:Y:S02]  /*0f50*/  FADD.FTZ R21, -R4, R6 ;  /* 0x0000000604157221 */ /* 0x000fe40000010100 */
[----:B------:R-:W-:Y:S01]  /*0f60*/  FMUL.FTZ R27, R26, -1.4426950216293334961 ;  /* 0xbfb8aa3b1a1b7820 */ /* 0x000fe20000410000 */
[----:B------:R-:W-:Y:S01]  /*0f70*/  FFMA.FTZ R25, R5, R20, R52 ;  /* 0x0000001405197223 */ /* 0x000fe20000010034 */
[----:B------:R-:W-:Y:S01]  /*0f80*/  FMUL.FTZ R24, R21, R54 ;  /* 0x0000003615187220 */ /* 0x000fe20000410000 */
[----:B------:R-:W-:Y:S02]  /*0f90*/  FADD.FTZ R21, -R4, R7 ;  /* 0x0000000704157221 */ /* 0x000fe40000010100 */
[----:B------:R-:W-:Y:S01]  /*0fa0*/  FMUL.FTZ R30, R25, -1.4426950216293334961 ;  /* 0xbfb8aa3b191e7820 */ /* 0x000fe20000410000 */
[----:B------:R-:W0:Y:S01]  /*0fb0*/  MUFU.EX2 R27, R27 ;  /* 0x0000001b001b7308 */ /* 0x000e220000000800 */
[----:B------:R-:W-:Y:S01]  /*0fc0*/  FFMA.FTZ R23, R51, R24, R53 ;  /* 0x0000001833177223 */ /* 0x000fe20000010035 */
[----:B------:R-:W-:-:S03]  /*0fd0*/  FMUL.FTZ R21, R21, R54 ;  /* 0x0000003615157220 */ /* 0x000fc60000410000 */
[----:B------:R-:W-:Y:S01]  /*0fe0*/  FMUL.FTZ R33, R23, -1.4426950216293334961 ;  /* 0xbfb8aa3b17217820 */ /* 0x000fe20000410000 */
        /* <DEDUP_REMOVED lines=8> */
[----:B--2---:R-:W-:Y:S01]  /*1070*/  FADD.FTZ R27, R33, 1 ;  /* 0x3f800000211b7421 */ /* 0x004fe20000010000 */
[----:B------:R-:W-:-:S06]  /*1080*/  FADD.FTZ R33, -R4, R12 ;  /* 0x0000000c04217221 */ /* 0x000fcc0000010100 */
[----:B------:R-:W2:Y:S01]  /*1090*/  MUFU.EX2 R34, R34 ;  /* 0x0000002200227308 */ /* 0x000ea20000000800 */
[----:B0-----:R-:W-:-:S04]  /*10a0*/  FADD.FTZ R31, -R29, 1 ;  /* 0x3f8000001d1f7421 */ /* 0x001fc80000010100 */
[----:B------:R-:W-:-:S03]  /*10b0*/  FFMA.FTZ R31, R26, R31, 1 ;  /* 0x3f8000001a1f7423 */ /* 0x000fc6000001001f */
[----:B------:R-:W0:Y:S01]  /*10c0*/  MUFU.RCP R27, R27 ;  /* 0x0000001b001b7308 */ /* 0x000e220000001000 */
[----:B-1----:R-:W-:Y:S01]  /*10d0*/  FADD.FTZ R26, -R32, 1 ;  /* 0x3f800000201a7421 */ /* 0x002fe20000010100 */
[----:B------:R-:W-:-:S03]  /*10e0*/  FMUL.FTZ R32, R3, R32 ;  /* 0x0000002003207220 */ /* 0x000fc60000410000 */
[----:B------:R-:W-:Y:S01]  /*10f0*/  FFMA.FTZ R25, R25, R26, 1 ;  /* 0x3f80000019197423 */ /* 0x000fe2000001001a */
[----:B------:R-:W-:Y:S01]  /*1100*/  FMUL.FTZ R26, R33, R54 ;  /* 0x00000036211a7220 */ /* 0x000fe20000410000 */
[----:B------:R-:W-:Y:S01]  /*1110*/  FADD.FTZ R33, -R4, R16 ;  /* 0x0000001004217221 */ /* 0x000fe20000010100 */
[----:B--2---:R-:W-:Y:S01]  /*1120*/  FADD.FTZ R30, R34, 1 ;  /* 0x3f800000221e7421 */ /* 0x004fe20000010000 */
[----:B------:R-:W-:Y:S01]  /*1130*/  FMUL.FTZ R34, R2, R29 ;  /* 0x0000001d02227220 */ /* 0x000fe20000410000 */
[----:B------:R-:W-:-:S03]  /*1140*/  FADD.FTZ R29, -R4, R13 ;  /* 0x0000000d041d7221 */ /* 0x000fc60000010100 */
[----:B------:R-:W-:Y:S01]  /*1150*/  FMUL.FTZ R34, R34, R31 ;  /* 0x0000001f22227220 */ /* 0x000fe20000410000 */
[----:B------:R-:W1:Y:S01]  /*1160*/  MUFU.RCP R30, R30 ;  /* 0x0000001e001e7308 */ /* 0x000e620000001000 */
[----:B0-----:R-:W-:Y:S01]  /*1170*/  FADD.FTZ R36, -R27, 1 ;  /* 0x3f8000001b247421 */ /* 0x001fe20000010100 */
[----:B------:R-:W-:Y:S01]  /*1180*/  FMUL.FTZ R31, R8, R27 ;  /* 0x0000001b081f7220 */ /* 0x000fe20000410000 */
[----:B------:R-:W-:Y:S02]  /*1190*/  FFMA.FTZ R27, R51, R26, R53 ;  /* 0x0000001a331b7223 */ /* 0x000fe40000010035 */
[----:B------:R-:W-:Y:S01]  /*11a0*/  FFMA.FTZ R36, R23, R36, 1 ;  /* 0x3f80000017247423 */ /* 0x000fe20000010024 */
[----:B------:R-:W-:Y:S01]  /*11b0*/  FMUL.FTZ R23, R32, R25 ;  /* 0x0000001920177220 */ /* 0x000fe20000410000 */
[----:B------:R-:W-:Y:S01]  /*11c0*/  FMUL.FTZ R32, R27, -1.4426950216293334961 ;  /* 0xbfb8aa3b1b207820 */ /* 0x000fe20000410000 */
[----:B------:R-:W-:Y:S01]  /*11d0*/  FMUL.FTZ R25, R29, R54 ;  /* 0x000000361d197220 */ /* 0x000fe20000410000 */
[----:B------:R-:W-:-:S03]  /*11e0*/  FMUL.FTZ R31, R31, R36 ;  /* 0x000000241f1f7220 */ /* 0x000fc60000410000 */
[----:B------:R-:W-:Y:S01]  /*11f0*/  FFMA.FTZ R29, R5, R25, R52 ;  /* 0x00000019051d7223 */ /* 0x000fe20000010034 */
[----:B------:R-:W0:Y:S03]  /*1200*/  MUFU.EX2 R32, R32 ;  /* 0x0000002000207308 */ /* 0x000e260000000800 */
[----:B------:R-:W-:Y:S01]  /*1210*/  FMUL.FTZ R60, R29, -1.4426950216293334961 ;  /* 0xbfb8aa3b1d3c7820 */ /* 0x000fe20000410000 */
[----:B-1----:R-:W-:Y:S01]  /*1220*/  FADD.FTZ R37, -R30, 1 ;  /* 0x3f8000001e257421 */ /* 0x002fe20000010100 */
[----:B------:R-:W-:-:S03]  /*1230*/  FMUL.FTZ R30, R9, R30 ;  /* 0x0000001e091e7220 */ /* 0x000fc60000410000 */
[----:B------:R-:W-:Y:S01]  /*1240*/  FFMA.FTZ R37, R28, R37, 1 ;  /* 0x3f8000001c257423 */ /* 0x000fe20000010025 */
[----:B------:R-:W1:Y:S01]  /*1250*/  MUFU.EX2 R60, R60 ;  /* 0x0000003c003c7308 */ /* 0x000e620000000800 */
[----:B------:R-:W-:Y:S02]  /*1260*/  FMUL.FTZ R28, R33, R54 ;  /* 0x00000036211c7220 */ /* 0x000fe40000410000 */
[----:B------:R-:W-:Y:S02]  /*1270*/  FMUL.FTZ R30, R30, R37 ;  /* 0x000000251e1e7220 */ /* 0x000fe40000410000 */
[----:B------:R-:W-:Y:S01]  /*1280*/  FFMA.FTZ R33, R51, R28, R53 ;  /* 0x0000001c33217223 */ /* 0x000fe20000010035 */
[----:B0-----:R-:W-:-:S03]  /*1290*/  FADD.FTZ R35, R32, 1 ;  /* 0x3f80000020237421 */ /* 0x001fc60000010000 */
[----:B------:R-:W-:-:S04]  /*12a0*/  FMUL.FTZ R61, R33, -1.4426950216293334961 ;  /* 0xbfb8aa3b213d7820 */ /* 0x000fc80000410000 */
[----:B------:R0:W-:Y:S01]  /*12b0*/  MUFU.EX2 R36, R61 ;  /* 0x0000003d00247308 */ /* 0x0001e20000000800 */
[----:B-1----:R-:W-:-:S07]  /*12c0*/  FADD.FTZ R32, R60, 1 ;  /* 0x3f8000003c207421 */ /* 0x002fce0000010000 */
[----:B------:R-:W1:Y:S01]  /*12d0*/  MUFU.RCP R35, R35 ;  /* 0x0000002300237308 */ /* 0x000e620000001000 */
[----:B0-----:R-:W-:-:S07]  /*12e0*/  FADD.FTZ R61, -R4, R17 ;  /* 0x00000011043d7221 */ /* 0x001fce0000010100 */
[----:B------:R-:W0:Y:S01]  /*12f0*/  MUFU.RCP R32, R32 ;  /* 0x0000002000207308 */ /* 0x000e220000001000 */
[----:B-1----:R-:W-:-:S04]  /*1300*/  FADD.FTZ R37, -R35, 1 ;  /* 0x3f80000023257421 */ /* 0x002fc80000010100 */
[----:B------:R-:W-:Y:S01]  /*1310*/  FFMA.FTZ R27, R27, R37, 1 ;  /* 0x3f8000001b1b7423 */ /* 0x000fe20000010025 */
[----:B------:R-:W-:Y:S01]  /*1320*/  FADD.FTZ R37, R36, 1 ;  /* 0x3f80000024257421 */ /* 0x000fe20000010000 */
[----:B0-----:R-:W-:Y:S01]  /*1330*/  FADD.FTZ R36, -R32, 1 ;  /* 0x3f80000020247421 */ /* 0x001fe20000010100 */
[----:B------:R-:W-:-:S04]  /*1340*/  FMUL.FTZ R60, R15, R32 ;  /* 0x000000200f3c7220 */ /* 0x000fc80000410000 */
[----:B------:R-:W0:Y:S01]  /*1350*/  MUFU.RCP R37, R37 ;  /* 0x0000002500257308 */ /* 0x000e220000001000 */
[----:B------:R-:W-:Y:S01]  /*1360*/  FFMA.FTZ R29, R29, R36, 1 ;  /* 0x3f8000001d1d7423 */ /* 0x000fe20000010024 */
[----:B------:R-:W-:-:S03]  /*1370*/  FMUL.FTZ R36, R14, R35 ;  /* 0x000000230e247220 */ /* 0x000fc60000410000 */
[----:B------:R-:W-:Y:S01]  /*1380*/  FMUL.FTZ R32, R60, R29 ;  /* 0x0000001d3c207220 */ /* 0x000fe20000410000 */
[----:B------:R-:W-:Y:S01]  /*1390*/  FMUL.FTZ R29, R51, R34 ;  /* 0x00000022331d7220 */ /* 0x000fe20000410000 */
[----:B------:R-:W-:-:S03]  /*13a0*/  FMUL.FTZ R27, R36, R27 ;  /* 0x0000001b241b7220 */ /* 0x000fc60000410000 */
[----:B------:R-:W-:Y:S01]  /*13b0*/  FFMA.FTZ R35, R22, R29, RZ ;  /* 0x0000001d16237223 */ /* 0x000fe200000100ff */
[----:B------:R-:W-:Y:S01]  /*13c0*/  FADD.FTZ R36, RZ, R29 ;  /* 0x0000001dff247221 */ /* 0x000fe20000010000 */
[----:B------:R-:W-:-:S04]  /*13d0*/  FMUL.FTZ R29, R5, R23 ;  /* 0x00000017051d7220 */ /* 0x000fc80000410000 */
[----:B------:R-:W-:Y:S01]  /*13e0*/  FFMA.FTZ R35, R20, R29, R35 ;  /* 0x0000001d14237223 */ /* 0x000fe20000010023 */
[----:B------:R-:W-:Y:S01]  /*13f0*/  FADD.FTZ R29, R29, R36 ;  /* 0x000000241d1d7221 */ /* 0x000fe20000010000 */
[----:B0-----:R-:W-:Y:S01]  /*1400*/  FADD.FTZ R36, -R37, 1 ;  /* 0x3f80000025247421 */ /* 0x001fe20000010100 */
[----:B------:R-:W-:Y:S01]  /*1410*/  FMUL.FTZ R37, R18, R37 ;  /* 0x0000002512257220 */ /* 0x000fe20000410000 */
[----:B------:R-:W-:Y:S01]  /*1420*/  FFMA.FTZ R20, R20, R23, RZ ;  /* 0x0000001714147223 */ /* 0x000fe200000100ff */
[----:B------:R-:W-:Y:S01]  /*1430*/  FADD.FTZ R23, RZ, R23 ;  /* 0x00000017ff177221 */ /* 0x000fe20000010000 */
[----:B------:R-:W-:Y:S01]  /*1440*/  FFMA.FTZ R36, R33, R36, 1 ;  /* 0x3f80000021247423 */ /* 0x000fe20000010024 */
[----:B------:R-:W-:Y:S01]  /*1450*/  FFMA.FTZ R33, R22, R34, RZ ;  /* 0x0000002216217223 */ /* 0x000fe200000100ff */
[----:B------:R-:W-:Y:S01]  /*1460*/  FADD.FTZ R34, RZ, R34 ;  /* 0x00000022ff227221 */ /* 0x000fe20000010000 */
[----:B------:R-:W-:Y:S01]  /*1470*/  FFMA.FTZ R20, R21, R30, R20 ;  /* 0x0000001e15147223 */ /* 0x000fe20000010014 */
[----:B------:R-:W-:Y:S01]  /*1480*/  FMUL.FTZ R22, R37, R36 ;  /* 0x0000002425167220 */ /* 0x000fe20000410000 */
[-C--:B------:R-:W-:Y:S01]  /*1490*/  FFMA.FTZ R36, R24, R31.reuse, R33 ;  /* 0x0000001f18247223 */ /* 0x080fe20000010021 */
[----:B------:R-:W-:Y:S01]  /*14a0*/  FADD.FTZ R34, R34, R31 ;  /* 0x0000001f22227221 */ /* 0x000fe20000010000 */
[----:B------:R-:W-:Y:S01]  /*14b0*/  FMUL.FTZ R37, R51, R31 ;  /* 0x0000001f33257220 */ /* 0x000fe20000410000 */
[----:B------:R-:W-:Y:S01]  /*14c0*/  FMUL.FTZ R31, R61, R54 ;  /* 0x000000363d1f7220 */ /* 0x000fe20000410000 */
[----:B------:R-:W-:-:S02]  /*14d0*/  FADD.FTZ R23, R23, R30 ;  /* 0x0000001e17177221 */ /* 0x000fc40000010000 */
[----:B------:R-:W-:Y:S01]  /*14e0*/  FFMA.FTZ R24, R24, R37, R35 ;  /* 0x0000002518187223 */ /* 0x000fe20000010023 */
[----:B------:R-:W-:Y:S01]  /*14f0*/  FFMA.FTZ R33, R5, R31, R52 ;  /* 0x0000001f05217223 */ /* 0x000fe20000010034 */
[----:B------:R-:W-:Y:S01]  /*1500*/  FADD.FTZ R29, R29, R37 ;  /* 0x000000251d1d7221 */ /* 0x000fe20000010000 */
[----:B------:R-:W-:Y:S02]  /*1510*/  FADD.FTZ R23, R23, R32 ;  /* 0x0000002017177221 */ /* 0x000fe40000010000 */
        /* <DEDUP_REMOVED lines=8> */
[----:B0-----:R-:W-:-:S04]  /*15a0*/  FADD.FTZ R37, -R60, 1 ;  /* 0x3f8000003c257421 */ /* 0x001fc80000010100 */
[----:B------:R-:W-:Y:S01]  /*15b0*/  FFMA.FTZ R33, R33, R37, 1 ;  /* 0x3f80000021217423 */ /* 0x000fe20000010025 */
[----:B------:R-:W-:Y:S01]  /*15c0*/  FMUL.FTZ R37, R19, R60 ;  /* 0x0000003c13257220 */ /* 0x000fe20000410000 */
[C---:B------:R-:W-:Y:S01]  /*15d0*/  FFMA.FTZ R60, R26.reuse, R24, R21 ;  /* 0x000000181a3c7223 */ /* 0x040fe20000010015 */
[----:B------:R-:W-:Y:S01]  /*15e0*/  FFMA.FTZ R21, R26, R27, R36 ;  /* 0x0000001b1a157223 */ /* 0x000fe20000010024 */
[----:B------:R-:W-:Y:S01]  /*15f0*/  FADD.FTZ R27, R34, R27 ;  /* 0x0000001b221b7221 */ /* 0x000fe20000010000 */
[----:B------:R-:W-:Y:S01]  /*1600*/  FMUL.FTZ R30, R37, R33 ;  /* 0x00000021251e7220 */ /* 0x000fe20000410000 */
[----:B------:R-:W-:Y:S01]  /*1610*/  FADD.FTZ R33, R29, R24 ;  /* 0x000000181d217221 */ /* 0x000fe20000010000 */
[-C--:B------:R-:W-:Y:S01]  /*1620*/  FMUL.FTZ R24, R5, R32.reuse ;  /* 0x0000002005187220 */ /* 0x080fe20000410000 */
[----:B------:R-:W-:Y:S01]  /*1630*/  FFMA.FTZ R26, R25, R32, R20 ;  /* 0x00000020191a7223 */ /* 0x000fe20000010014 */
[----:B------:R-:W-:Y:S01]  /*1640*/  FMUL.FTZ R34, R5, R30 ;  /* 0x0000001e05227220 */ /* 0x000fe20000410000 */
[----:B------:R-:W-:Y:S01]  /*1650*/  FFMA.FTZ R20, R28, R22, R21 ;  /* 0x000000161c147223 */ /* 0x000fe20000010015 */
[----:B------:R-:W-:Y:S01]  /*1660*/  FFMA.FTZ R29, R25, R24, R60 ;  /* 0x00000018191d7223 */ /* 0x000fe2000001003c */
[----:B------:R-:W-:Y:S01]  /*1670*/  FADD.FTZ R33, R24, R33 ;  /* 0x0000002118217221 */ /* 0x000fe20000010000 */
[----:B------:R-:W-:Y:S01]  /*1680*/  FMUL.FTZ R24, R51, R22 ;  /* 0x0000001633187220 */ /* 0x000fe20000410000 */
[----:B------:R-:W-:Y:S01]  /*1690*/  FADD.FTZ R22, R27, R22 ;  /* 0x000000161b167221 */ /* 0x000fe20000010000 */
[----:B------:R-:W-:Y:S01]  /*16a0*/  FFMA.FTZ R21, R31, R30, R26 ;  /* 0x0000001e1f157223 */ /* 0x000fe2000001001a */
[----:B------:R-:W-:Y:S01]  /*16b0*/  FADD.FTZ R23, R23, R30 ;  /* 0x0000001e17177221 */ /* 0x000fe20000010000 */
[----:B------:R-:W-:Y:S01]  /*16c0*/  FFMA.FTZ R36, R28, R24, R29 ;  /* 0x000000181c247223 */ /* 0x000fe2000001001d */
[----:B------:R-:W-:-:S03]  /*16d0*/  FADD.FTZ R33, R33, R24 ;  /* 0x0000001821217221 */ /* 0x000fc60000010000 */
[----:B------:R-:W-:Y:S01]  /*16e0*/  FFMA.FTZ R25, R31, R34, R36 ;  /* 0x000000221f197223 */ /* 0x000fe20000010024 */
[----:B------:R-:W-:-:S07]  /*16f0*/  FADD.FTZ R24, R34, R33 ;  /* 0x0000002122187221 */ /* 0x000fce0000010000 */
.L_x_1483:
        /* <DEDUP_REMOVED lines=43> */
.L_x_1485:
[----:B------:R-:W-:Y:S05]  /*19b0*/  BSYNC.RECONVERGENT B0 ;  /* 0x0000000000007941 */ /* 0x000fea0003800200 */
.L_x_1484:
[----:B------:R-:W-:Y:S06]  /*19c0*/  BAR.SYNC.DEFER_BLOCKING 0x0 ;  /* 0x0000000000007b1d */ /* 0x000fec0000010000 */
[----:B------:R-:W-:Y:S04]  /*19d0*/  BSSY.RECONVERGENT B0, `(.L_x_1486) ;  /* 0x000002b000007945 */ /* 0x000fe80003800200 */
[----:B------:R-:W-:Y:S05]  /*19e0*/  @P2 BRA `(.L_x_1487) ;  /* 0x0000000000a42947 */ /* 0x000fea0003800000 */
[----:B------:R-:W4:Y:S01]  /*19f0*/  S2UR UR6, SR_CgaCtaId ;  /* 0x00000000000679c3 */ /* 0x000f220000008800 */
[----:B------:R-:W-:Y:S02]  /*1a00*/  UMOV UR5, 0x400 ;  /* 0x0000040000057882 */ /* 0x000fe40000000000 */
[----:B----4-:R-:W-:-:S09]  /*1a10*/  ULEA UR5, UR6, UR5, 0x18 ;  /* 0x0000000506057291 */ /* 0x010fd2000f8ec0ff */
        /* <DEDUP_REMOVED lines=38> */
.L_x_1487:
[----:B------:R-:W-:Y:S05]  /*1c80*/  BSYNC.RECONVERGENT B0 ;  /* 0x0000000000007941 */ /* 0x000fea0003800200 */
.L_x_1486:
        /* <DEDUP_REMOVED lines=159> */
.L_x_1489:
[----:B------:R-:W-:Y:S05]  /*2680*/  BSYNC.RECONVERGENT B0 ;  /* 0x0000000000007941 */ /* 0x000fea0003800200 */
.L_x_1488:
        /* <DEDUP_REMOVED lines=28> */
.L_x_1491:
[----:B------:R-:W-:Y:S05]  /*2850*/  BSYNC.RECONVERGENT B0 ;  /* 0x0000000000007941 */ /* 0x000fea0003800200 */
.L_x_1490:
        /* <DEDUP_REMOVED lines=24> */
.L_x_1494:
[----:B----4-:R-:W3:Y:S04]  /*29e0*/  LDG.E.STRONG.GPU R22, desc[UR8][R20.64] ;  /* 0x0000000814167981 */ /* 0x010ee8000c1ef900 */
[----:B---3--:R-:W-:Y:S01]  /*29f0*/  CCTL.IVALL ;  /* 0x00000000ff00798f */ /* 0x008fe20002000000 */
[----:B------:R-:W-:Y:S05]  /*2a00*/  YIELD ;  /* 0x0000000000007946 */ /* 0x000fea0003800000 */
[----:B------:R-:W-:-:S13]  /*2a10*/  ISETP.NE.AND P1, PT, R22, R27, PT ;  /* 0x0000001b1600720c */ /* 0x000fda0003f25270 */
[----:B------:R-:W-:Y:S05]  /*2a20*/  @P1 BRA `(.L_x_1494) ;  /* 0xfffffffc00ec1947 */ /* 0x000fea000383ffff */
.L_x_1493:
        /* <DEDUP_REMOVED lines=15> */
.L_x_1496:
        /* <DEDUP_REMOVED lines=59> */
.L_x_1495:
        /* <DEDUP_REMOVED lines=35> */
.L_x_1497:
        /* <DEDUP_REMOVED lines=18> */
.L_x_1498:
        /* <DEDUP_REMOVED lines=9> */
.L_x_1499:
[----:B------:R-:W-:Y:S05]  /*32b0*/  BSYNC.RECONVERGENT B0 ;  /* 0x0000000000007941 */ /* 0x000fea0003800200 */
.L_x_1492:
[----:B------:R-:W5:Y:S01]  /*32c0*/  S2UR UR6, SR_CgaCtaId ;  /* 0x00000000000679c3 */ /* 0x000f620000008800 */
[----:B------:R-:W-:Y:S01]  /*32d0*/  UMOV UR5, 0x400 ;  /* 0x0000040000057882 */ /* 0x000fe20000000000 */
[C---:B----4-:R-:W-:Y:S01]  /*32e0*/  FADD.FTZ R31, -R4.reuse, R10 ;  /* 0x0000000a041f7221 */ /* 0x050fe20000010100 */
[C---:B------:R-:W-:Y:S01]  /*32f0*/  FADD.FTZ R11, -R4.reuse, R11 ;  /* 0x0000000b040b7221 */ /* 0x040fe20000010100 */
[----:B------:R-:W4:Y:S01]  /*3300*/  LDCU.64 UR16, c[0x0][0x400] ;  /* 0x00008000ff1077ac */ /* 0x000f220008000a00 */
[C---:B------:R-:W-:Y:S01]  /*3310*/  FADD.FTZ R23, -R4.reuse, R6 ;  /* 0x0000000604177221 */ /* 0x040fe20000010100 */
[C---:B------:R-:W-:Y:S01]  /*3320*/  FADD.FTZ R25, -R4.reuse, R7 ;  /* 0x0000000704197221 */ /* 0x040fe20000010100 */
[C---:B-1----:R-:W-:Y:S01]  /*3330*/  FADD.FTZ R27, -R4.reuse, R12 ;  /* 0x0000000c041b7221 */ /* 0x042fe20000010100 */
[C---:B------:R-:W-:Y:S01]  /*3340*/  FADD.FTZ R13, -R4.reuse, R13 ;  /* 0x0000000d040d7221 */ /* 0x040fe20000010100 */
[C---:B------:R-:W-:Y:S01]  /*3350*/  FADD.FTZ R29, -R4.reuse, R16 ;  /* 0x00000010041d7221 */ /* 0x040fe20000010100 */
[----:B------:R-:W-:Y:S01]  /*3360*/  FADD.FTZ R17, -R4, R17 ;  /* 0x0000001104117221 */ /* 0x000fe20000010100 */
[-C--:B---3--:R-:W-:Y:S01]  /*3370*/  FMUL.FTZ R24, R31, R54.reuse ;  /* 0x000000361f187220 */ /* 0x088fe20000410000 */
        /* <DEDUP_REMOVED lines=18> */
[----:B------:R-:W3:Y:S01]  /*34a0*/  MUFU.RCP R16, R16 ;  /* 0x0000001000107308 */ /* 0x000ee20000001000 */
[----:B-1----:R-:W-:Y:S01]  /*34b0*/  FADD.FTZ R31, -R11, 1 ;  /* 0x3f8000000b1f7421 */ /* 0x002fe20000010100 */
[----:B------:R-:W-:-:S03]  /*34c0*/  FMUL.FTZ R2, R2, R11 ;  /* 0x0000000b02027220 */ /* 0x000fc60000410000 */
[----:B------:R-:W-:Y:S01]  /*34d0*/  FFMA.FTZ R31, R6, R31, 1 ;  /* 0x3f800000061f7423 */ /* 0x000fe2000001001f */
[----:B---3--:R-:W-:Y:S01]  /*34e0*/  FADD.FTZ R22, -R16, 1 ;  /* 0x3f80000010167421 */ /* 0x008fe20000010100 */
[----:B------:R-:W-:Y:S02]  /*34f0*/  FMUL.FTZ R3, R3, R16 ;  /* 0x0000001003037220 */ /* 0x000fe40000410000 */
[----:B------:R-:W-:Y:S01]  /*3500*/  FMUL.FTZ R2, R2, R31 ;  /* 0x0000001f02027220 */ /* 0x000fe20000410000 */
[----:B------:R-:W-:-:S04]  /*3510*/  FFMA.FTZ R22, R7, R22, 1 ;  /* 0x3f80000007167423 */ /* 0x000fc80000010016 */
[----:B------:R-:W-:-:S07]  /*3520*/  FMUL.FTZ R3, R3, R22 ;  /* 0x0000001603037220 */ /* 0x000fce0000410000 */
.L_x_1500:
[----:B------:R-:W-:Y:S04]  /*3530*/  BSSY.RECONVERGENT B0, `(.L_x_1501) ;  /* 0x0000014000007945 */ /* 0x000fe80003800200 */
[----:B------:R-:W-:Y:S05]  /*3540*/  @P0 BRA `(.L_x_1502) ;  /* 0x0000000000480947 */ /* 0x000fea0003800000 */
[----:B------:R-:W1:Y:S01]  /*3550*/  LDCU.64 UR14, c[0x0][0x3f8] ;  /* 0x00007f00ff0e77ac */ /* 0x000e620008000a00 */
[----:B------:R-:W-:Y:S01]  /*3560*/  SHF.R.S32.HI R11, RZ, 0x1f, R50 ;  /* 0x0000001fff0b7819 */ /* 0x000fe20000011432 */
[C-C-:B------:R-:W-:Y:S01]  /*3570*/  FFMA.FTZ R10, R20.reuse, R24, R21.reuse ;  /* 0x00000018140a7223 */ /* 0x140fe20000010015 */
[----:B------:R-:W-:Y:S01]  /*3580*/  MOV R6, R58 ;  /* 0x0000003a00067202 */ /* 0x000fe20000000f00 */
[----:B------:R-:W3:Y:S01]  /*3590*/  LDCU.64 UR12, c[0x0][0x380] ;  /* 0x00007000ff0c77ac */ /* 0x000ee20008000a00 */
[----:B------:R-:W-:Y:S01]  /*35a0*/  MOV R7, R57 ;  /* 0x0000003900077202 */ /* 0x000fe20000000f00 */
[----:B------:R-:W-:Y:S01]  /*35b0*/  FFMA.FTZ R4, R20, R4, R21 ;  /* 0x0000000414047223 */ /* 0x000fe20000010015 */
[----:B-1----:R-:W-:Y:S02]  /*35c0*/  IMAD R11, R11, UR14, RZ ;  /* 0x0000000e0b0b7c24 */ /* 0x002fe4000f8e02ff */
[----:B------:R-:W-:-:S04]  /*35d0*/  IMAD.WIDE.U32 R6, R50, UR14, R6 ;  /* 0x0000000e32067c25 */ /* 0x000fc8000f8e0006 */
[----:B------:R-:W-:Y:S02]  /*35e0*/  IMAD R31, R50, UR15, R11 ;  /* 0x0000000f321f7c24 */ /* 0x000fe4000f8e020b */
[----:B------:R-:W-:Y:S01]  /*35f0*/  FFMA.FTZ R11, R51, R2, -R10 ;  /* 0x00000002330b7223 */ /* 0x000fe2000001080a */
[C---:B---3--:R-:W-:Y:S02]  /*3600*/  LEA R2, P0, R6.reuse, UR12, 0x2 ;  /* 0x0000000c06027c11 */ /* 0x048fe4000f8010ff */
[----:B------:R-:W-:Y:S01]  /*3610*/  IADD3 R31, PT, PT, R7, R31, RZ ;  /* 0x0000001f071f7210 */ /* 0x000fe20007ffe0ff */
[----:B------:R-:W-:Y:S01]  /*3620*/  FFMA.FTZ R7, R5, R3, -R4 ;  /* 0x0000000305077223 */ /* 0x000fe20000010804 */
[-C--:B------:R-:W-:Y:S02]  /*3630*/  FMUL.FTZ R10, R11, R54.reuse ;  /* 0x000000360b0a7220 */ /* 0x080fe40000410000 */
[----:B------:R-:W-:Y:S01]  /*3640*/  LEA.HI.X R3, R6, UR13, R31, 0x2, P0 ;  /* 0x0000000d06037c11 */ /* 0x000fe200080f141f */
[----:B------:R-:W-:-:S05]  /*3650*/  FMUL.FTZ R11, R7, R54 ;  /* 0x00000036070b7220 */ /* 0x000fca0000410000 */
[----:B------:R1:W-:Y:S02]  /*3660*/  STG.E.64 desc[UR8][R2.64], R10 ;  /* 0x0000000a02007986 */ /* 0x0003e4000c101b08 */
.L_x_1502:
[----:B------:R-:W-:Y:S05]  /*3670*/  BSYNC.RECONVERGENT B0 ;  /* 0x0000000000007941 */ /* 0x000fea0003800200 */
.L_x_1501:
[----:B------:R-:W-:Y:S01]  /*3680*/  UISETP.NE.AND UP0, UPT, UR10, URZ, UPT ;  /* 0x000000ff0a00728c */ /* 0x000fe2000bf05270 */
[-C--:B------:R-:W-:Y:S01]  /*3690*/  FMUL.FTZ R6, R23, R54.reuse ;  /* 0x0000003617067220 */ /* 0x080fe20000410000 */
[-C--:B------:R-:W-:Y:S01]  /*36a0*/  FMUL.FTZ R28, R25, R54.reuse ;  /* 0x00000036191c7220 */ /* 0x080fe20000410000 */
[-C--:B------:R-:W-:Y:S01]  /*36b0*/  FMUL.FTZ R16, R27, R54.reuse ;  /* 0x000000361b107220 */ /* 0x080fe20000410000 */
[-C--:B------:R-:W-:Y:S01]  /*36c0*/  FMUL.FTZ R22, R13, R54.reuse ;  /* 0x000000360d167220 */ /* 0x080fe20000410000 */
[-C--:B------:R-:W-:Y:S01]  /*36d0*/  FMUL.FTZ R4, R29, R54.reuse ;  /* 0x000000361d047220 */ /* 0x080fe20000410000 */
[----:B-1----:R-:W-:Y:S01]  /*36e0*/  SHF.R.S32.HI R2, RZ, 0x1f, R48 ;  /* 0x0000001fff027819 */ /* 0x002fe20000011430 */
[----:B------:R-:W-:Y:S01]  /*36f0*/  FMUL.FTZ R10, R17, R54 ;  /* 0x00000036110a7220 */ /* 0x000fe20000410000 */
[----:B------:R-:W-:Y:S01]  /*3700*/  ISETP.GE.U32.AND P0, PT, R48, UR16, PT ;  /* 0x0000001030007c0c */ /* 0x000fe2000bf06070 */
[C-C-:B------:R-:W-:Y:S01]  /*3710*/  FFMA.FTZ R32, R20.reuse, R6, R21.reuse ;  /* 0x0000000614207223 */ /* 0x140fe20000010015 */
[----:B------:R-:W-:Y:S01]  /*3720*/  ISETP.GE.U32.AND P1, PT, R47, UR16, PT ;  /* 0x000000102f007c0c */ /* 0x000fe2000bf26070 */
[C-C-:B------:R-:W-:Y:S01]  /*3730*/  FFMA.FTZ R34, R20.reuse, R28, R21.reuse ;  /* 0x0000001c14227223 */ /* 0x140fe20000010015 */
[C-C-:B------:R-:W-:Y:S01]  /*3740*/  FFMA.FTZ R24, R20.reuse, R16, R21.reuse ;  /* 0x0000001014187223 */ /* 0x140fe20000010015 */
[C-C-:B--2---:R-:W-:Y:S01]  /*3750*/  FFMA.FTZ R26, R20.reuse, R22, R21.reuse ;  /* 0x00000016141a7223 */ /* 0x144fe20000010015 */
        /* <DEDUP_REMOVED lines=24> */
.L_x_1503:
        /* <DEDUP_REMOVED lines=17> */
.L_x_1505:
[----:B------:R-:W-:Y:S05]  /*39f0*/  BSYNC.RECONVERGENT B0 ;  /* 0x0000000000007941 */ /* 0x000fea0003800200 */
.L_x_1504:
        /* <DEDUP_REMOVED lines=19> */
.L_x_1506:
[----:B------:R-:W-:Y:S01]  /*3b30*/  BSSY.RECONVERGENT B0, `(.L_x_1507) ;  /* 0x0000011000007945 */ /* 0x000fe20003800200 */
[----:B-1----:R-:W-:Y:S01]  /*3b40*/  FFMA.FTZ R7, R51, R14, -R24 ;  /* 0x0000000e33077223 */ /* 0x002fe20000010818 */
[----:B------:R-:W-:Y:S02]  /*3b50*/  FFMA.FTZ R9, R5, R15, -R26 ;  /* 0x0000000f05097223 */ /* 0x000fe4000001081a */
[----:B------:R-:W-:Y:S05]  /*3b60*/  @P1 BRA `(.L_x_1508) ;  /* 0x0000000000341947 */ /* 0x000fea0003800000 */
[----:B------:R-:W1:Y:S01]  /*3b70*/  LDCU.64 UR12, c[0x0][0x3f8] ;  /* 0x00007f00ff0c77ac */ /* 0x000e620008000a00 */
[----:B------:R-:W-:Y:S01]  /*3b80*/  MOV R2, R58 ;  /* 0x0000003a00027202 */ /* 0x000fe20000000f00 */
[-C--:B------:R-:W-:Y:S01]  /*3b90*/  FMUL.FTZ R8, R7, R54.reuse ;  /* 0x0000003607087220 */ /* 0x080fe20000410000 */
        /* <DEDUP_REMOVED lines=10> */
.L_x_1508:
[----:B------:R-:W-:Y:S05]  /*3c40*/  BSYNC.RECONVERGENT B0 ;  /* 0x0000000000007941 */ /* 0x000fea0003800200 */
.L_x_1507:
        /* <DEDUP_REMOVED lines=19> */
.L_x_1509:
[----:B------:R-:W-:Y:S01]  /*3d80*/  ISETP.GE.AND.EX P2, PT, R0, UR17, PT, P2 ;  /* 0x0000001100007c0c */ /* 0x000fe2000bf46320 */
[----:B------:R-:W-:Y:S01]  /*3d90*/  FFMA.FTZ R51, R51, R18, -R12 ;  /* 0x0000001233337223 */ /* 0x000fe2000001080c */
[----:B------:R-:W-:Y:S01]  /*3da0*/  FFMA.FTZ R5, R5, R19, -R20 ;  /* 0x0000001305057223 */ /* 0x000fe20000010814 */
[----:B------:R-:W-:Y:S02]  /*3db0*/  BSSY.RECONVERGENT B0, `(.L_x_1510) ;  /* 0x000000e000007945 */ /* 0x000fe40003800200 */
[-C--:B------:R-:W-:Y:S01]  /*3dc0*/  FMUL.FTZ R4, R51, R54.reuse ;  /* 0x0000003633047220 */ /* 0x080fe20000410000 */
[----:B------:R-:W-:-:S07]  /*3dd0*/  FMUL.FTZ R5, R5, R54 ;  /* 0x0000003605057220 */ /* 0x000fce0000410000 */
[----:B------:R-:W-:Y:S05]  /*3de0*/  @P2 BRA `(.L_x_1511) ;  /* 0x0000000000282947 */ /* 0x000fea0003800000 */
[----:B------:R-:W2:Y:S01]  /*3df0*/  LDCU.64 UR12, c[0x0][0x3f8] ;  /* 0x00007f00ff0c77ac */ /* 0x000ea20008000a00 */
[----:B------:R-:W-:Y:S01]  /*3e00*/  MOV R56, R58 ;  /* 0x0000003a00387202 */ /* 0x000fe20000000f00 */
[----:B------:R-:W3:Y:S01]  /*3e10*/  LDCU.64 UR14, c[0x0][0x380] ;  /* 0x00007000ff0e77ac */ /* 0x000ee20008000a00 */
[----:B--2---:R-:W-:-:S03]  /*3e20*/  IMAD R3, R0, UR12, RZ ;  /* 0x0000000c00037c24 */ /* 0x004fc6000f8e02ff */
[----:B------:R-:W-:-:S04]  /*3e30*/  IMAD.WIDE.U32 R56, R46, UR12, R56 ;  /* 0x0000000c2e387c25 */ /* 0x000fc8000f8e0038 */
[----:B------:R-:W-:Y:S01]  /*3e40*/  IMAD R3, R46, UR13, R3 ;  /* 0x0000000d2e037c24 */ /* 0x000fe2000f8e0203 */
[----:B---3--:R-:W-:-:S04]  /*3e50*/  LEA R2, P0, R56, UR14, 0x2 ;  /* 0x0000000e38027c11 */ /* 0x008fc8000f8010ff */
[----:B------:R-:W-:-:S04]  /*3e60*/  IADD3 R3, PT, PT, R57, R3, RZ ;  /* 0x0000000339037210 */ /* 0x000fc80007ffe0ff */
[----:B------:R-:W-:-:S05]  /*3e70*/  LEA.HI.X R3, R56, UR15, R3, 0x2, P0 ;  /* 0x0000000f38037c11 */ /* 0x000fca00080f1403 */
[----:B------:R2:W-:Y:S02]  /*3e80*/  STG.E.64 desc[UR8][R2.64], R4 ;  /* 0x0000000402007986 */ /* 0x0005e4000c101b08 */
.L_x_1511:
[----:B------:R-:W-:Y:S05]  /*3e90*/  BSYNC.RECONVERGENT B0 ;  /* 0x0000000000007941 */ /* 0x000fea0003800200 */
.L_x_1510:
[----:B------:R-:W-:Y:S02]  /*3ea0*/  IADD3 R44, PT, PT, R41, R44, RZ ;  /* 0x0000002c292c7210 */ /* 0x000fe40007ffe0ff */
[----:B------:R-:W-:Y:S02]  /*3eb0*/  IADD3 R45, PT, PT, R45, 0x1, RZ ;  /* 0x000000012d2d7810 */ /* 0x000fe40007ffe0ff */
[----:B------:R-:W-:-:S13]  /*3ec0*/  ISETP.GE.AND P0, PT, R44, UR4, PT ;  /* 0x000000042c007c0c */ /* 0x000fda000bf06270 */
[----:B------:R-:W-:Y:S05]  /*3ed0*/  @!P0 BRA `(.L_x_1512) ;  /* 0xffffffc000bc8947 */ /* 0x000fea000383ffff */
.L_x_1481:
[----:B--2---:R-:W2:Y:S01]  /*3ee0*/  LDC R4, c[0x0][0x370] ;  /* 0x0000dc00ff047b82 */ /* 0x004ea20000000800 */
        /* <DEDUP_REMOVED lines=18> */
.L_x_1514:
[----:B------:R-:W-:Y:S05]  /*4010*/  BSYNC.RECONVERGENT B0 ;  /* 0x0000000000007941 */ /* 0x000fea0003800200 */
.L_x_1513:
[----:B------:R-:W-:Y:S05]  /*4020*/  @P0 EXIT ;  /* 0x000000000000094d */ /* 0x000fea0003800000 */
[----:B------:R-:W-:Y:S05]  /*4030*/  @P2 BRA `(.L_x_1515) ;  /* 0x0000000000202947 */ /* 0x000fea0003800000 */
[----:B------:R-:W-:-:S05]  /*4040*/  IMAD R0, R4, R7, RZ ;  /* 0x0000000704007224 */ /* 0x000fca00078e02ff */
[----:B------:R-:W-:-:S13]  /*4050*/  ISETP.NE.AND P0, PT, R0, -0x1, PT ;  /* 0xffffffff0000780c */ /* 0x000fda0003f05270 */
[----:B------:R-:W-:Y:S05]  /*4060*/  @!P0 BRA `(.L_x_1515) ;  /* 0x0000000000148947 */ /* 0x000fea0003800000 */
.L_x_1516:
[----:B-1----:R-:W2:Y:S04]  /*4070*/  LDG.E.STRONG.GPU R5, desc[UR8][R2.64] ;  /* 0x0000000802057981 */ /* 0x002ea8000c1ef900 */
[----:B--2---:R-:W-:Y:S01]  /*4080*/  CCTL.IVALL ;  /* 0x00000000ff00798f */ /* 0x004fe20002000000 */
[----:B------:R-:W-:Y:S05]  /*4090*/  YIELD ;  /* 0x0000000000007946 */ /* 0x000fea0003800000 */
[----:B------:R-:W-:-:S13]  /*40a0*/  ISETP.NE.AND P0, PT, R5, R0, PT ;  /* 0x000000000500720c */ /* 0x000fda0003f05270 */
[----:B------:R-:W-:Y:S05]  /*40b0*/  @P0 BRA `(.L_x_1516) ;  /* 0xfffffffc00ec0947 */ /* 0x000fea000383ffff */
.L_x_1515:
        /* <DEDUP_REMOVED lines=48> */
[C---:B-1----:R-:W-:Y:S02]  /*43c0*/  IADD3 R25, P1, PT, R21.reuse, UR4, RZ ;  /* 0x0000000415197c10 */ /* 0x042fe4000ff3e0ff */
[----:B------:R-:W-:Y:S02]  /*43d0*/  SHF.L.U64.HI R31, R0, 0x2, R3 ;  /* 0x00000002001f7819 */ /* 0x000fe40000010203 */
[----:B--2---:R-:W-:-:S02]  /*43e0*/  IADD3 R23, P2, PT, R21, UR6, RZ ;  /* 0x0000000615177c10 */ /* 0x004fc4000ff5e0ff */
        /* <DEDUP_REMOVED lines=9> */
.L_x_1519:
[-C--:B-1----:R-:W-:Y:S02]  /*4480*/  LEA R10, P1, R0, R25.reuse, 0x2 ;  /* 0x00000019000a7211 */ /* 0x082fe400078210ff */
        /* <DEDUP_REMOVED lines=9> */
[----:B------:R-:W4:Y:S04]  /*4520*/  LDG.E R14, desc[UR8][R14.64] ;  /* 0x000000080e0e7981 */ /* 0x000f28000c1e1900 */
[----:B------:R-:W4:Y:S01]  /*4530*/  LDG.E R17, desc[UR8][R16.64] ;  /* 0x0000000810117981 */ /* 0x000f22000c1e1900 */
[----:B-1----:R-:W-:Y:S02]  /*4540*/  MOV R10, R23 ;  /* 0x00000017000a7202 */ /* 0x002fe40000000f00 */
[----:B---3--:R-:W-:-:S02]  /*4550*/  MOV R8, R21 ;  /* 0x0000001500087202 */ /* 0x008fc40000000f00 */
        /* <DEDUP_REMOVED lines=12> */
[----:B----4-:R-:W-:Y:S01]  /*4620*/  F2FP.BF16.F32.PACK_AB R19, R17, R14 ;  /* 0x0000000e1113723e */ /* 0x010fe200000010ff */
[----:B------:R1:W-:Y:S04]  /*4630*/  STG.E desc[UR8][R8.64], R7 ;  /* 0x0000000708007986 */ /* 0x0003e8000c101908 */
[----:B------:R1:W-:Y:S01]  /*4640*/  STG.E desc[UR8][R10.64], R19 ;  /* 0x000000130a007986 */ /* 0x0003e2000c101908 */
[----:B------:R-:W-:Y:S01]  /*4650*/  IADD3.X R24, PT, PT, RZ, R24, RZ, P3, !PT ;  /* 0x00000018ff187210 */ /* 0x000fe20001ffe4ff */
[----:B------:R-:W-:Y:S06]  /*4660*/  @P1 BRA `(.L_x_1519) ;  /* 0xfffffffc00841947 */ /* 0x000fec000383ffff */
.L_x_1518:
[----:B------:R-:W-:Y:S05]  /*4670*/  BSYNC.RECONVERGENT B0 ;  /* 0x0000000000007941 */ /* 0x000fea0003800200 */
.L_x_1517:
[----:B------:R-:W-:Y:S05]  /*4680*/  @!P0 EXIT ;  /* 0x000000000000894d */ /* 0x000fea0003800000 */
[C---:B------:R-:W-:Y:S01]  /*4690*/  SHF.L.U64.HI R13, R12.reuse, 0x2, R13 ;  /* 0x000000020c0d7819 */ /* 0x040fe2000001020d */
[----:B------:R-:W2:Y:S01]  /*46a0*/  LDCU.64 UR4, c[0x0][0x3d8] ;  /* 0x00007b00ff0477ac */ /* 0x000ea20008000a00 */
[----:B-1----:R-:W-:Y:S02]  /*46b0*/  SHF.L.U32 R19, R12, 0x2, RZ ;  /* 0x000000020c137819 */ /* 0x002fe400000006ff */
[C---:B------:R-:W-:Y:S01]  /*46c0*/  SHF.L.U64.HI R21, R28.reuse, 0x2, R33 ;  /* 0x000000021c157819 */ /* 0x040fe20000010221 */
[----:B------:R-:W1:Y:S01]  /*46d0*/  LDCU.64 UR6, c[0x0][0x388] ;  /* 0x00007100ff0677ac */ /* 0x000e620008000a00 */
[----:B------:R-:W-:Y:S02]  /*46e0*/  SHF.L.U32 R23, R28, 0x2, RZ ;  /* 0x000000021c177819 */ /* 0x000fe400000006ff */
[C---:B------:R-:W-:Y:S01]  /*46f0*/  SHF.L.U64.HI R15, R0.reuse, 0x2, R3 ;  /* 0x00000002000f7819 */ /* 0x040fe20000010203 */
[----:B------:R-:W3:Y:S01]  /*4700*/  LDCU.64 UR10, c[0x0][0x390] ;  /* 0x00007200ff0a77ac */ /* 0x000ee20008000a00 */
[----:B------:R-:W-:-:S07]  /*4710*/  SHF.L.U32 R17, R0, 0x2, RZ ;  /* 0x0000000200117819 */ /* 0x000fce00000006ff */
.L_x_1520:
[C---:B------:R-:W-:Y:S02]  /*4720*/  SHF.L.U32 R2, R43.reuse, 0x2, RZ ;  /* 0x000000022b027819 */ /* 0x040fe400000006ff */
[----:B------:R-:W-:Y:S02]  /*4730*/  SHF.L.U64.HI R12, R43, 0x2, R6 ;  /* 0x000000022b0c7819 */ /* 0x000fe40000010206 */
[----:B--2---:R-:W-:-:S04]  /*4740*/  IADD3 R4, P0, PT, R2, UR4, RZ ;  /* 0x0000000402047c10 */ /* 0x004fc8000ff1e0ff */
        /* <DEDUP_REMOVED lines=13> */
[----:B-1----:R-:W-:Y:S02]  /*4820*/  IADD3 R24, P0, PT, R14, UR6, RZ ;  /* 0x000000060e187c10 */ /* 0x002fe4000ff1e0ff */
[----:B--2---:R-:W-:Y:S02]  /*4830*/  LOP3.LUT R5, R12, 0x3, RZ, 0xc0, !PT ;  /* 0x000000030c057812 */ /* 0x004fe400078ec0ff */
[----:B------:R-:W-:Y:S02]  /*4840*/  IADD3.X R25, PT, PT, R16, UR7, RZ, P0, !PT ;  /* 0x0000000710197c10 */ /* 0x000fe400087fe4ff */
[----:B---3--:R-:W-:-:S04]  /*4850*/  IADD3 R26, P0, PT, R14, UR10, RZ ;  /* 0x0000000a0e1a7c10 */ /* 0x008fc8000ff1e0ff */
        /* <DEDUP_REMOVED lines=21> */
[C---:B-1----:R-:W-:Y:S02]  /*49b0*/  IADD3 R24, P0, PT, R28.reuse, UR6, RZ ;  /* 0x000000061c187c10 */ /* 0x042fe4000ff1e0ff */
        /* <DEDUP_REMOVED lines=8> */
[----:B--2---:R-:W4:Y:S04]  /*4a40*/  LDG.E R31, desc[UR8][R10.64+0x1000] ;  /* 0x001000080a1f7981 */ /* 0x004f28000c1e1900 */
[----:B------:R-:W2:Y:S04]  /*4a50*/  LDG.E R16, desc[UR8][R6.64+0x1000] ;  /* 0x0010000806107981 */ /* 0x000ea8000c1e1900 */
[----:B0-----:R-:W2:Y:S01]  /*4a60*/  LDG.E R37, desc[UR8][R8.64+0x1000] ;  /* 0x0010000808257981 */ /* 0x001ea2000c1e1900 */
[----:B------:R-:W-:-:S04]  /*4a70*/  IADD3 R18, P0, PT, R2, 0x1000, RZ ;  /* 0x0000100002127810 */ /* 0x000fc80007f1e0ff */
[----:B------:R-:W-:Y:S02]  /*4a80*/  IADD3.X R20, PT, PT, RZ, R12, RZ, P0, !PT ;  /* 0x0000000cff147210 */ /* 0x000fe400007fe4ff */
[----:B------:R-:W-:Y:S02]  /*4a90*/  LOP3.LUT R18, R18, 0xfffffffc, RZ, 0xc0, !PT ;  /* 0xfffffffc12127812 */ /* 0x000fe400078ec0ff */
[----:B------:R-:W-:Y:S02]  /*4aa0*/  LOP3.LUT R20, R20, 0x1, RZ, 0xc0, !PT ;  /* 0x0000000114147812 */ /* 0x000fe400078ec0ff */
[C---:B------:R-:W-:Y:S02]  /*4ab0*/  IADD3 R26, P0, PT, R18.reuse, UR6, RZ ;  /* 0x00000006121a7c10 */ /* 0x040fe4000ff1e0ff */
[----:B-1----:R-:W-:Y:S02]  /*4ac0*/  IADD3 R24, P1, PT, R18, UR10, RZ ;  /* 0x0000000a12187c10 */ /* 0x002fe4000ff3e0ff */
[----:B------:R-:W-:-:S02]  /*4ad0*/  IADD3.X R27, PT, PT, R20, UR7, RZ, P0, !PT ;  /* 0x00000007141b7c10 */ /* 0x000fc400087fe4ff */
[----:B------:R-:W-:Y:S02]  /*4ae0*/  IADD3.X R25, PT, PT, R20, UR11, RZ, P1, !PT ;  /* 0x0000000b14197c10 */ /* 0x000fe40008ffe4ff */
[----:B----4-:R-:W-:Y:S02]  /*4af0*/  F2FP.BF16.F32.PACK_AB R31, R31, R14 ;  /* 0x0000000e1f1f723e */ /* 0x010fe400000010ff */
[----:B--2---:R-:W-:-:S03]  /*4b00*/  F2FP.BF16.F32.PACK_AB R37, R37, R16 ;  /* 0x000000102525723e */ /* 0x004fc600000010ff */
[----:B------:R0:W-:Y:S04]  /*4b10*/  STG.E desc[UR8][R26.64], R31 ;  /* 0x0000001f1a007986 */ /* 0x0001e8000c101908 */
[----:B------:R4:W-:Y:S04]  /*4b20*/  STG.E desc[UR8][R24.64], R37 ;  /* 0x0000002518007986 */ /* 0x0009e8000c101908 */
[----:B------:R-:W2:Y:S04]  /*4b30*/  LDG.E R4, desc[UR8][R4.64+0x1800] ;  /* 0x0018000804047981 */ /* 0x000ea8000c1e1900 */
[----:B------:R-:W2:Y:S04]  /*4b40*/  LDG.E R11, desc[UR8][R10.64+0x1800] ;  /* 0x001800080a0b7981 */ /* 0x000ea8000c1e1900 */
[----:B------:R-:W5:Y:S04]  /*4b50*/  LDG.E R6, desc[UR8][R6.64+0x1800] ;  /* 0x0018000806067981 */ /* 0x000f68000c1e1900 */
[----:B------:R-:W5:Y:S01]  /*4b60*/  LDG.E R9, desc[UR8][R8.64+0x1800] ;  /* 0x0018000808097981 */ /* 0x000f62000c1e1900 */
        /* <DEDUP_REMOVED lines=11> */
[----:B--2---:R-:W-:Y:S02]  /*4c20*/  F2FP.BF16.F32.PACK_AB R11, R11, R4 ;  /* 0x000000040b0b723e */ /* 0x004fe400000010ff */
[----:B-----5:R-:W-:-:S03]  /*4c30*/  F2FP.BF16.F32.PACK_AB R5, R9, R6 ;  /* 0x000000060905723e */ /* 0x020fc600000010ff */
[----:B------:R4:W-:Y:S04]  /*4c40*/  STG.E desc[UR8][R28.64], R11 ;  /* 0x0000000b1c007986 */ /* 0x0009e8000c101908 */
[----:B------:R4:W-:Y:S01]  /*4c50*/  STG.E desc[UR8][R26.64], R5 ;  /* 0x000000051a007986 */ /* 0x0009e2000c101908 */
[----:B------:R-:W-:Y:S01]  /*4c60*/  HFMA2 R6, -RZ, RZ, 0, 0 ;  /* 0x00000000ff067431 */ /* 0x000fe200000001ff */
[----:B------:R-:W-:Y:S06]  /*4c70*/  @P0 BRA `(.L_x_1520) ;  /* 0xfffffff800a80947 */ /* 0x000fec000383ffff */
[----:B------:R-:W-:Y:S05]  /*4c80*/  EXIT ;  /* 0x000000000000794d */ /* 0x000fea0003800000 */
.L_x_1521:
        /* <DEDUP_REMOVED lines=15> */
.L_x_3436:


//--------------------- .text._Z35group_norm_nhwc_bwd_one_pass_kernelI11Fp32IOBf16WLi256ELi32ELi512EEv26Group_norm_nhwc_bwd_params --------------------------
	.section	.text._Z35group_norm_nhwc_bwd_one_pass_kernelI11Fp32IOBf16WLi256ELi32ELi512EEv26Group_norm_nhwc_bwd_params,"ax",@progbits
	.align	128
        .global         _Z35group_norm_nhwc_bwd_one_pass_kernelI11Fp32IOBf16WLi256ELi32ELi512EEv26Group_norm_nhwc_bwd_params
        .type           _Z35group_norm_nhwc_bwd_one_pass_kernelI11Fp32IOBf16WLi256ELi32ELi512EEv26Group_norm_nhwc_bwd_params,@function
        .size           _Z35group_norm_nhwc_bwd_one_pass_kernelI11Fp32IOBf16WLi256ELi32ELi512EEv26Group_norm_nhwc_bwd_params,(.L_x_3437 - _Z35group_norm_nhwc_bwd_one_pass_kernelI11Fp32IOBf16WLi256ELi32ELi512EEv26Group_norm_nhwc_bwd_params)
        .other          _Z35group_norm_nhwc_bwd_one_pass_kernelI11Fp32IOBf16WLi256ELi32ELi512EEv26Group_norm_nhwc_bwd_params,@"STO_CUDA_ENTRY STV_DEFAULT"
_Z35group_norm_nhwc_bwd_one_pass_kernelI11Fp32IOBf16WLi256ELi32ELi512EEv26Group_norm_nhwc_bwd_params:
.text._Z35group_norm_nhwc_bwd_one_pass_kernelI11Fp32IOBf16WLi256ELi32ELi512EEv26Group_norm_nhwc_bwd_params:
        /* <DEDUP_REMOVED lines=9> */
.L_x_1565:
[----:B0-----:R-:W0:Y:S01]  /*0090*/  LDC R6, c[0x0][0x410] ;  /* 0x00010400ff067b82 */ /* 0x001e220000000800 */
[----:B-1----:R-:W1:Y:S01]  /*00a0*/  S2R R26, SR_TID.X ;  /* 0x00000000001a7919 */ /* 0x002e620000002100 */
[----:B--2---:R-:W2:Y:S01]  /*00b0*/  LDCU.128 UR12, c[0x0][0x400] ;  /* 0x00008000ff0c77ac */ /* 0x004ea20008000c00 */
[----:B------:R-:W-:Y:S02]  /*00c0*/  ISETP.LE.AND P0, PT, RZ, UR5, PT ;  /* 0x00000005ff007c0c */ /* 0x000fe4000bf03270 */
[----:B------:R-:W-:Y:S01]  /*00d0*/  CS2R R48, SRZ ;  /* 0x0000000000307805 */ /* 0x000fe2000001ff00 */
[----:B---3--:R-:W3:Y:S02]  /*00e0*/  LDCU.64 UR6, c[0x0][0x3b8] ;  /* 0x00007700ff0677ac */ /* 0x008ee40008000a00 */
[----:B------:R-:W4:Y:S01]  /*00f0*/  S2UR UR8, SR_CTAID.X ;  /* 0x00000000000879c3 */ /* 0x000f220000002500 */
[----:B------:R-:W-:Y:S02]  /*0100*/  CS2R R46, SRZ ;  /* 0x00000000002e7805 */ /* 0x000fe4000001ff00 */
[----:B------:R-:W-:-:S02]  /*0110*/  CS2R R44, SRZ ;  /* 0x00000000002c7805 */ /* 0x000fc4000001ff00 */
[----:B------:R-:W-:Y:S01]  /*0120*/  CS2R R42, SRZ ;  /* 0x00000000002a7805 */ /* 0x000fe2000001ff00 */
[----:B------:R-:W3:Y:S01]  /*0130*/  LDCU.U8 UR9, c[0x0][0x414] ;  /* 0x00008280ff0977ac */ /* 0x000ee20008000000 */
[----:B0-----:R-:W-:-:S04]  /*0140*/  IABS R5, R6 ;  /* 0x0000000600057213 */ /* 0x001fc80000000000 */
[----:B------:R-:W0:Y:S01]  /*0150*/  I2F.RP R0, R5 ;  /* 0x0000000500007306 */ /* 0x000e220000209400 */
[----:B-1----:R-:W-:-:S07]  /*0160*/  SHF.R.U32.HI R9, RZ, 0x4, R26 ;  /* 0x00000004ff097819 */ /* 0x002fce000001161a */
[----:B0-----:R-:W0:Y:S02]  /*0170*/  MUFU.RCP R0, R0 ;  /* 0x0000000000007308 */ /* 0x001e240000001000 */
[----:B0-----:R-:W-:-:S06]  /*0180*/  IADD3 R2, PT, PT, R0, 0xffffffe, RZ ;  /* 0x0ffffffe00027810 */ /* 0x001fcc0007ffe0ff */
[----:B------:R0:W1:Y:S02]  /*0190*/  F2I.FTZ.U32.TRUNC.NTZ R3, R2 ;  /* 0x0000000200037305 */ /* 0x000064000021f000 */
[----:B0-----:R-:W-:Y:S01]  /*01a0*/  HFMA2 R2, -RZ, RZ, 0, 0 ;  /* 0x00000000ff027431 */ /* 0x001fe200000001ff */
[----:B-1----:R-:W-:-:S05]  /*01b0*/  IADD3 R4, PT, PT, RZ, -R3, RZ ;  /* 0x80000003ff047210 */ /* 0x002fca0007ffe0ff */
[----:B------:R-:W-:Y:S01]  /*01c0*/  IMAD R7, R4, R5, RZ ;  /* 0x0000000504077224 */ /* 0x000fe200078e02ff */
[----:B------:R-:W-:-:S03]  /*01d0*/  IABS R4, UR5 ;  /* 0x0000000500047c13 */ /* 0x000fc60008000000 */
[----:B------:R-:W-:Y:S02]  /*01e0*/  IMAD.HI.U32 R3, R3, R7, R2 ;  /* 0x0000000703037227 */ /* 0x000fe400078e0002 */
[----:B------:R-:W4:Y:S04]  /*01f0*/  LDC R2, c[0x0][0x41c] ;  /* 0x00010700ff027b82 */ /* 0x000f280000000800 */
[----:B------:R-:W-:-:S05]  /*0200*/  IMAD.HI.U32 R3, R3, R4, RZ ;  /* 0x0000000403037227 */ /* 0x000fca00078e00ff */
[----:B------:R-:W-:-:S05]  /*0210*/  IADD3 R0, PT, PT, -R3, RZ, RZ ;  /* 0x000000ff03007210 */ /* 0x000fca0007ffe1ff */
[----:B------:R-:W-:Y:S01]  /*0220*/  IMAD R0, R5, R0, R4 ;  /* 0x0000000005007224 */ /* 0x000fe200078e0204 */
[----:B------:R-:W-:-:S04]  /*0230*/  LOP3.LUT R4, R6, UR5, RZ, 0x3c, !PT ;  /* 0x0000000506047c12 */ /* 0x000fc8000f8e3cff */
[----:B------:R-:W-:Y:S02]  /*0240*/  ISETP.GT.U32.AND P4, PT, R5, R0, PT ;  /* 0x000000000500720c */ /* 0x000fe40003f84070 */
[----:B------:R-:W-:Y:S01]  /*0250*/  ISETP.GE.AND P1, PT, R4, RZ, PT ;  /* 0x000000ff0400720c */ /* 0x000fe20003f26270 */
[----:B----4-:R-:W-:-:S05]  /*0260*/  IMAD R9, R2, UR8, R9 ;  /* 0x0000000802097c24 */ /* 0x010fca000f8e0209 */
[----:B--2---:R-:W-:Y:S02]  /*0270*/  ISETP.GE.U32.AND P3, PT, R9, UR12, PT ;  /* 0x0000000c09007c0c */ /* 0x004fe4000bf66070 */
[----:B------:R-:W-:-:S03]  /*0280*/  SHF.R.S32.HI R11, RZ, 0x1f, R9 ;  /* 0x0000001fff0b7819 */ /* 0x000fc60000011409 */
[-C--:B------:R-:W-:Y:S02]  /*0290*/  @!P4 IADD3 R0, PT, PT, R0, -R5.reuse, RZ ;  /* 0x800000050000c210 */ /* 0x080fe40007ffe0ff */
[----:B------:R-:W-:Y:S02]  /*02a0*/  @!P4 IADD3 R3, PT, PT, R3, 0x1, RZ ;  /* 0x000000010303c810 */ /* 0x000fe40007ffe0ff */
[CC--:B------:R-:W-:Y:S02]  /*02b0*/  ISETP.GE.U32.AND P2, PT, R0.reuse, R5.reuse, PT ;  /* 0x000000050000720c */ /* 0x0c0fe40003f46070 */
[----:B------:R-:W-:Y:S02]  /*02c0*/  ISETP.GT.U32.AND P4, PT, R5, R0, PT ;  /* 0x000000000500720c */ /* 0x000fe40003f84070 */
[----:B------:R-:W-:Y:S02]  /*02d0*/  ISETP.GE.AND.EX P3, PT, R11, UR13, PT, P3 ;  /* 0x0000000d0b007c0c */ /* 0x000fe4000bf66330 */
[----:B------:R-:W-:-:S02]  /*02e0*/  IADD3 R5, PT, PT, R0, -R5, RZ ;  /* 0x8000000500057210 */ /* 0x000fc40007ffe0ff */
[----:B------:R-:W-:Y:S02]  /*02f0*/  IADD3 R15, PT, PT, R9, 0x20, RZ ;  /* 0x00000020090f7810 */ /* 0x000fe40007ffe0ff */
[----:B------:R-:W-:Y:S02]  /*0300*/  SEL R0, R5, R0, !P4 ;  /* 0x0000000005007207 */ /* 0x000fe40006000000 */
[----:B------:R-:W-:Y:S02]  /*0310*/  ISETP.GE.U32.AND P4, PT, R15, UR12, PT ;  /* 0x0000000c0f007c0c */ /* 0x000fe4000bf86070 */
[----:B------:R-:W-:Y:S02]  /*0320*/  @P2 IADD3 R3, PT, PT, R3, 0x1, RZ ;  /* 0x0000000103032810 */ /* 0x000fe40007ffe0ff */
[----:B------:R-:W-:Y:S01]  /*0330*/  SHF.R.S32.HI R29, RZ, 0x1f, R15 ;  /* 0x0000001fff1d7819 */ /* 0x000fe2000001140f */
[----:B------:R-:W0:Y:S01]  /*0340*/  @!P3 LDC.64 R32, c[0x0][0x3f8] ;  /* 0x0000fe00ff20bb82 */ /* 0x000e220000000a00 */
[----:B------:R-:W-:-:S02]  /*0350*/  MOV R2, R3 ;  /* 0x0000000300027202 */ /* 0x000fc40000000f00 */
[----:B------:R-:W-:Y:S02]  /*0360*/  IADD3 R24, PT, PT, R9, 0x40, RZ ;  /* 0x0000004009187810 */ /* 0x000fe40007ffe0ff */
[----:B------:R-:W-:Y:S02]  /*0370*/  ISETP.GE.AND.EX P4, PT, R29, UR13, PT, P4 ;  /* 0x0000000d1d007c0c */ /* 0x000fe4000bf86340 */
[----:B------:R-:W-:Y:S01]  /*0380*/  @!P1 IADD3 R2, PT, PT, -R2, RZ, RZ ;  /* 0x000000ff02029210 */ /* 0x000fe20007ffe1ff */
[----:B------:R-:W1:Y:S01]  /*0390*/  @!P3 LDC.64 R16, c[0x0][0x3a0] ;  /* 0x0000e800ff10bb82 */ /* 0x000e620000000a00 */
[----:B------:R-:W-:Y:S02]  /*03a0*/  ISETP.NE.AND P2, PT, R6, RZ, PT ;  /* 0x000000ff0600720c */ /* 0x000fe40003f45270 */
[----:B------:R-:W-:Y:S02]  /*03b0*/  LOP3.LUT R3, RZ, R6, RZ, 0x33, !PT ;  /* 0x00000006ff037212 */ /* 0x000fe400078e33ff */
[----:B------:R-:W-:-:S02]  /*03c0*/  @!P0 IADD3 R0, PT, PT, -R0, RZ, RZ ;  /* 0x000000ff00008210 */ /* 0x000fc40007ffe1ff */
[----:B------:R-:W-:Y:S01]  /*03d0*/  ISETP.GE.U32.AND P1, PT, R24, UR12, PT ;  /* 0x0000000c18007c0c */ /* 0x000fe2000bf26070 */
[----:B------:R-:W2:Y:S01]  /*03e0*/  @!P3 LDC.64 R6, c[0x0][0x398] ;  /* 0x0000e600ff06bb82 */ /* 0x000ea20000000a00 */
[----:B------:R-:W-:Y:S02]  /*03f0*/  SHF.R.S32.HI R31, RZ, 0x1f, R24 ;  /* 0x0000001fff1f7819 */ /* 0x000fe40000011418 */
[----:B------:R-:W-:Y:S02]  /*0400*/  SEL R27, R3, R0, !P2 ;  /* 0x00000000031b7207 */ /* 0x000fe40005000000 */
[----:B------:R-:W-:Y:S02]  /*0410*/  ISETP.GE.AND.EX P1, PT, R31, UR13, PT, P1 ;  /* 0x0000000d1f007c0c */ /* 0x000fe4000bf26310 */
[----:B------:R-:W-:Y:S01]  /*0420*/  SHF.L.U32 R0, R26, 0x1, RZ ;  /* 0x000000011a007819 */ /* 0x000fe200000006ff */
[----:B------:R-:W4:Y:S01]  /*0430*/  @!P4 LDC.64 R12, c[0x0][0x3f8] ;  /* 0x0000fe00ff0ccb82 */ /* 0x000f220000000a00 */
[----:B------:R-:W-:-:S02]  /*0440*/  SEL R3, R3, R2, !P2 ;  /* 0x0000000203037207 */ /* 0x000fc40005000000 */
[----:B------:R-:W-:Y:S02]  /*0450*/  LOP3.LUT R0, R0, 0x1e, RZ, 0xc0, !PT ;  /* 0x0000001e00007812 */ /* 0x000fe400078ec0ff */
[----:B------:R-:W-:Y:S02]  /*0460*/  SHF.L.U32 R5, R27, 0x5, RZ ;  /* 0x000000051b057819 */ /* 0x000fe400000006ff */
[----:B------:R-:W-:Y:S01]  /*0470*/  IADD3 R22, PT, PT, R9, 0x60, RZ ;  /* 0x0000006009167810 */ /* 0x000fe20007ffe0ff */
[----:B------:R-:W3:Y:S01]  /*0480*/  @!P4 LDC.64 R18, c[0x0][0x3a0] ;  /* 0x0000e800ff12cb82 */ /* 0x000ee20000000a00 */
[----:B------:R-:W-:Y:S02]  /*0490*/  SHF.R.S32.HI R2, RZ, 0x1f, R3 ;  /* 0x0000001fff027819 */ /* 0x000fe40000011403 */
[----:B------:R-:W-:Y:S02]  /*04a0*/  SHF.R.S32.HI R59, RZ, 0x1f, R5 ;  /* 0x0000001fff3b7819 */ /* 0x000fe40000011405 */
[----:B------:R-:W-:Y:S01]  /*04b0*/  LOP3.LUT R58, R5, R0, RZ, 0xfc, !PT ;  /* 0x00000000053a7212 */ /* 0x000fe200078efcff */
[----:B------:R-:W-:Y:S01]  /*04c0*/  IMAD R2, R2, UR14, RZ ;  /* 0x0000000e02027c24 */ /* 0x000fe2000f8e02ff */
[----:B------:R-:W-:Y:S01]  /*04d0*/  ISETP.GE.U32.AND P0, PT, R22, UR12, PT ;  /* 0x0000000c16007c0c */ /* 0x000fe2000bf06070 */
[----:B------:R-:W1:Y:S01]  /*04e0*/  @!P1 LDC.64 R20, c[0x0][0x3f8] ;  /* 0x0000fe00ff149b82 */ /* 0x000e620000000a00 */
[----:B------:R-:W-:Y:S01]  /*04f0*/  SHF.R.S32.HI R25, RZ, 0x1f, R22 ;  /* 0x0000001fff197819 */ /* 0x000fe20000011416 */
[----:B------:R-:W-:Y:S01]  /*0500*/  IMAD.WIDE.U32 R58, R3, UR14, R58 ;  /* 0x0000000e033a7c25 */ /* 0x000fe2000f8e003a */
[----:B------:R-:W-:-:S02]  /*0510*/  IADD3 R8, PT, PT, R9, 0x80, RZ ;  /* 0x0000008009087810 */ /* 0x000fc40007ffe0ff */
[----:B------:R-:W-:Y:S01]  /*0520*/  ISETP.GE.AND.EX P0, PT, R25, UR13, PT, P0 ;  /* 0x0000000d19007c0c */ /* 0x000fe2000bf06300 */
[----:B------:R-:W-:Y:S01]  /*0530*/  IMAD R3, R3, UR15, R2 ;  /* 0x0000000f03037c24 */ /* 0x000fe2000f8e0202 */
[----:B------:R-:W-:Y:S01]  /*0540*/  @!P3 MOV R60, R58 ;  /* 0x0000003a003cb202 */ /* 0x000fe20000000f00 */
[----:B0-----:R-:W-:Y:S01]  /*0550*/  @!P3 IMAD R2, R11, R32, RZ ;  /* 0x000000200b02b224 */ /* 0x001fe200078e02ff */
[----:B------:R-:W-:Y:S01]  /*0560*/  ISETP.GE.U32.AND P2, PT, R8, UR12, PT ;  /* 0x0000000c08007c0c */ /* 0x000fe2000bf46070 */
[----:B----4-:R-:W-:Y:S01]  /*0570*/  @!P4 IMAD R28, R29, R12, RZ ;  /* 0x0000000c1d1cc224 */ /* 0x010fe200078e02ff */
[----:B------:R-:W-:Y:S01]  /*0580*/  IADD3 R61, PT, PT, R59, R3, RZ ;  /* 0x000000033b3d7210 */ /* 0x000fe20007ffe0ff */
[C---:B------:R-:W-:Y:S01]  /*0590*/  @!P3 IMAD R33, R9.reuse, R33, R2 ;  /* 0x000000210921b224 */ /* 0x040fe200078e0202 */
[----:B------:R-:W-:Y:S01]  /*05a0*/  SHF.R.S32.HI R23, RZ, 0x1f, R8 ;  /* 0x0000001fff177819 */ /* 0x000fe20000011408 */
[----:B------:R-:W0:Y:S01]  /*05b0*/  @!P4 LDC.64 R2, c[0x0][0x398] ;  /* 0x0000e600ff02cb82 */ /* 0x000e220000000a00 */
[----:B------:R-:W-:Y:S01]  /*05c0*/  @!P4 MOV R29, R61 ;  /* 0x0000003d001dc202 */ /* 0x000fe20000000f00 */
[----:B------:R-:W-:Y:S01]  /*05d0*/  @!P3 IMAD.WIDE.U32 R10, R9, R32, R60 ;  /* 0x00000020090ab225 */ /* 0x000fe200078e003c */
[----:B------:R-:W-:-:S02]  /*05e0*/  @!P1 MOV R30, R58 ;  /* 0x0000003a001e9202 */ /* 0x000fc40000000f00 */
[----:B------:R-:W-:Y:S02]  /*05f0*/  ISETP.GE.AND.EX P2, PT, R23, UR13, PT, P2 ;  /* 0x0000000d17007c0c */ /* 0x000fe4000bf46320 */
[----:B------:R-:W-:Y:S01]  /*0600*/  @!P3 IADD3 R33, PT, PT, R11, R33, RZ ;  /* 0x000000210b21b210 */ /* 0x000fe20007ffe0ff */
[----:B------:R-:W4:Y:S01]  /*0610*/  @!P0 LDC.64 R4, c[0x0][0x3f8] ;  /* 0x0000fe00ff048b82 */ /* 0x000f220000000a00 */
[C---:B------:R-:W-:Y:S01]  /*0620*/  @!P3 SHF.L.U32 R11, R10.reuse, 0x2, RZ ;  /* 0x000000020a0bb819 */ /* 0x040fe200000006ff */
[----:B-1----:R-:W-:Y:S01]  /*0630*/  @!P1 IMAD R31, R31, R20, RZ ;  /* 0x000000141f1f9224 */ /* 0x002fe200078e02ff */
[----:B------:R-:W-:Y:S01]  /*0640*/  @!P3 SHF.L.U64.HI R14, R10, 0x2, R33 ;  /* 0x000000020a0eb819 */ /* 0x000fe20000010221 */
[----:B------:R-:W-:Y:S01]  /*0650*/  @!P4 IMAD R33, R15, R13, R28 ;  /* 0x0000000d0f21c224 */ /* 0x000fe200078e021c */
[----:B------:R-:W-:Y:S01]  /*0660*/  @!P4 MOV R28, R58 ;  /* 0x0000003a001cc202 */ /* 0x000fe20000000f00 */
[----:B------:R-:W-:Y:S01]  /*0670*/  @!P1 IMAD R35, R24, R21, R31 ;  /* 0x0000001518239224 */ /* 0x000fe200078e021f */
[----:B------:R-:W-:-:S02]  /*0680*/  @!P3 IADD3 R16, P5, PT, R11, R16, RZ ;  /* 0x000000100b10b210 */ /* 0x000fc40007fbe0ff */
[----:B--2---:R-:W-:Y:S01]  /*0690*/  @!P3 IADD3 R6, P6, PT, R11, R6, RZ ;  /* 0x000000060b06b210 */ /* 0x004fe20007fde0ff */
[----:B------:R-:W-:Y:S01]  /*06a0*/  @!P4 IMAD.WIDE.U32 R28, R15, R12, R28 ;  /* 0x0000000c0f1cc225 */ /* 0x000fe200078e001c */
[----:B------:R-:W1:Y:S01]  /*06b0*/  @!P1 LDC.64 R10, c[0x0][0x3a0] ;  /* 0x0000e800ff0a9b82 */ /* 0x000e620000000a00 */
[----:B------:R-:W-:Y:S02]  /*06c0*/  @!P1 MOV R31, R61 ;  /* 0x0000003d001f9202 */ /* 0x000fe40000000f00 */
[----:B------:R-:W-:Y:S02]  /*06d0*/  @!P3 IADD3.X R17, PT, PT, R14, R17, RZ, P5, !PT ;  /* 0x000000110e11b210 */ /* 0x000fe40002ffe4ff */
[----:B------:R-:W-:Y:S01]  /*06e0*/  @!P4 IADD3 R33, PT, PT, R29, R33, RZ ;  /* 0x000000211d21c210 */ /* 0x000fe20007ffe0ff */
[----:B------:R-:W-:Y:S01]  /*06f0*/  @!P1 IMAD.WIDE.U32 R30, R24, R20, R30 ;  /* 0x00000014181e9225 */ /* 0x000fe200078e001e */
[----:B------:R-:W-:Y:S01]  /*0700*/  @!P4 SHF.L.U32 R29, R28, 0x2, RZ ;  /* 0x000000021c1dc819 */ /* 0x000fe200000006ff */
[----:B------:R-:W2:Y:S01]  /*0710*/  @!P1 LDC.64 R12, c[0x0][0x398] ;  /* 0x0000e600ff0c9b82 */ /* 0x000ea20000000a00 */
[----:B------:R-:W-:Y:S01]  /*0720*/  @!P3 IADD3.X R7, PT, PT, R14, R7, RZ, P6, !PT ;  /* 0x000000070e07b210 */ /* 0x000fe200037fe4ff */
[----:B------:R0:W5:Y:S01]  /*0730*/  @!P3 LDG.E.64 R48, desc[UR10][R16.64] ;  /* 0x0000000a1030b981 */ /* 0x000162000c1e1b00 */
[----:B---3--:R-:W-:Y:S01]  /*0740*/  @!P4 IADD3 R18, P6, PT, R29, R18, RZ ;  /* 0x000000121d12c210 */ /* 0x008fe20007fde0ff */
[----:B----4-:R-:W-:Y:S01]  /*0750*/  @!P0 IMAD R24, R25, R4, RZ ;  /* 0x0000000419188224 */ /* 0x010fe200078e02ff */
[----:B------:R-:W-:Y:S01]  /*0760*/  @!P1 IADD3 R25, PT, PT, R31, R35, RZ ;  /* 0x000000231f199210 */ /* 0x000fe20007ffe0ff */
[----:B------:R-:W5:Y:S02]  /*0770*/  @!P3 LDG.E.64 R46, desc[UR10][R6.64] ;  /* 0x0000000a062eb981 */ /* 0x000f64000c1e1b00 */
[----:B------:R-:W3:Y:S01]  /*0780*/  @!P0 LDC.64 R20, c[0x0][0x3a0] ;  /* 0x0000e800ff148b82 */ /* 0x000ee20000000a00 */
[----:B0-----:R-:W-:Y:S01]  /*0790*/  @!P4 IADD3 R2, P5, PT, R29, R2, RZ ;  /* 0x000000021d02c210 */ /* 0x001fe20007fbe0ff */
[----:B------:R-:W-:Y:S01]  /*07a0*/  @!P0 IMAD R5, R22, R5, R24 ;  /* 0x0000000516058224 */ /* 0x000fe200078e0218 */
[----:B------:R-:W-:-:S02]  /*07b0*/  @!P1 SHF.L.U32 R29, R30, 0x2, RZ ;  /* 0x000000021e1d9819 */ /* 0x000fc400000006ff */
[----:B------:R-:W-:Y:S02]  /*07c0*/  @!P1 SHF.L.U64.HI R30, R30, 0x2, R25 ;  /* 0x000000021e1e9819 */ /* 0x000fe40000010219 */
[----:B------:R-:W-:Y:S01]  /*07d0*/  @!P0 MOV R24, R58 ;  /* 0x0000003a00188202 */ /* 0x000fe20000000f00 */
[----:B------:R-:W0:Y:S01]  /*07e0*/  @!P2 LDC.64 R14, c[0x0][0x3f8] ;  /* 0x0000fe00ff0eab82 */ /* 0x000e220000000a00 */
[----:B------:R-:W-:Y:S02]  /*07f0*/  @!P0 MOV R25, R61 ;  /* 0x0000003d00198202 */ /* 0x000fe40000000f00 */
[----:B------:R-:W-:Y:S01]  /*0800*/  @!P4 SHF.L.U64.HI R28, R28, 0x2, R33 ;  /* 0x000000021c1cc819 */ /* 0x000fe20000010221 */
[----:B------:R-:W-:-:S03]  /*0810*/  @!P0 IMAD.WIDE.U32 R24, R22, R4, R24 ;  /* 0x0000000416188225 */ /* 0x000fc600078e0018 */
[C---:B------:R-:W-:Y:S01]  /*0820*/  @!P4 IADD3.X R19, PT, PT, R28.reuse, R19, RZ, P6, !PT ;  /* 0x000000131c13c210 */ /* 0x040fe200037fe4ff */
[----:B------:R-:W-:Y:S01]  /*0830*/  UIMAD.WIDE UR6, UR5, 0x8, UR6 ;  /* 0x00000008050678a5 */ /* 0x000fe2000f8e0206 */
[----:B------:R-:W-:Y:S01]  /*0840*/  @!P4 IADD3.X R3, PT, PT, R28, R3, RZ, P5, !PT ;  /* 0x000000031c03c210 */ /* 0x000fe20002ffe4ff */
[----:B------:R-:W4:Y:S01]  /*0850*/  @!P2 LDC.64 R16, c[0x0][0x3a0] ;  /* 0x0000e800ff10ab82 */ /* 0x000f220000000a00 */
[C---:B-1----:R-:W-:Y:S01]  /*0860*/  @!P1 IADD3 R10, P6, PT, R29.reuse, R10, RZ ;  /* 0x0000000a1d0a9210 */ /* 0x042fe20007fde0ff */
[----:B------:R1:W5:Y:S01]  /*0870*/  @!P4 LDG.E.64 R44, desc[UR10][R18.64] ;  /* 0x0000000a122cc981 */ /* 0x000362000c1e1b00 */
[----:B--2---:R-:W-:Y:S02]  /*0880*/  @!P1 IADD3 R4, P5, PT, R29, R12, RZ ;  /* 0x0000000c1d049210 */ /* 0x004fe40007fbe0ff */
[----:B------:R-:W-:Y:S01]  /*0890*/  @!P0 IADD3 R29, PT, PT, R25, R5, RZ ;  /* 0x00000005191d8210 */ /* 0x000fe20007ffe0ff */
[----:B------:R2:W5:Y:S01]  /*08a0*/  @!P4 LDG.E.64 R42, desc[UR10][R2.64] ;  /* 0x0000000a022ac981 */ /* 0x000562000c1e1b00 */
[----:B------:R-:W-:-:S02]  /*08b0*/  @!P0 SHF.L.U32 R25, R24, 0x2, RZ ;  /* 0x0000000218198819 */ /* 0x000fc400000006ff */
[----:B------:R-:W-:Y:S02]  /*08c0*/  @!P1 IADD3.X R5, PT, PT, R30, R13, RZ, P5, !PT ;  /* 0x0000000d1e059210 */ /* 0x000fe40002ffe4ff */
[----:B------:R-:W-:Y:S01]  /*08d0*/  @!P0 SHF.L.U64.HI R24, R24, 0x2, R29 ;  /* 0x0000000218188819 */ /* 0x000fe2000001021d */
[----:B-1----:R-:W1:Y:S01]  /*08e0*/  @!P2 LDC.64 R18, c[0x0][0x398] ;  /* 0x0000e600ff12ab82 */ /* 0x002e620000000a00 */
[----:B---3--:R-:W-:Y:S01]  /*08f0*/  @!P0 IADD3 R12, P5, PT, R25, R20, RZ ;  /* 0x00000014190c8210 */ /* 0x008fe20007fbe0ff */
[----:B0-----:R-:W-:Y:S01]  /*0900*/  @!P2 IMAD R23, R23, R14, RZ ;  /* 0x0000000e1717a224 */ /* 0x001fe200078e02ff */
[----:B------:R-:W-:Y:S02]  /*0910*/  @!P2 MOV R22, R58 ;  /* 0x0000003a0016a202 */ /* 0x000fe40000000f00 */
[----:B------:R-:W-:Y:S01]  /*0920*/  @!P0 IADD3.X R13, PT, PT, R24, R21, RZ, P5, !PT ;  /* 0x00000015180d8210 */ /* 0x000fe20002ffe4ff */
[----:B------:R-:W-:Y:S01]  /*0930*/  @!P2 IMAD R35, R8, R15, R23 ;  /* 0x0000000f0823a224 */ /* 0x000fe200078e0217 */
[----:B------:R-:W-:Y:S01]  /*0940*/  @!P2 MOV R23, R61 ;  /* 0x0000003d0017a202 */ /* 0x000fe20000000f00 */
[----:B------:R-:W0:Y:S01]  /*0950*/  @!P0 LDC.64 R20, c[0x0][0x398] ;  /* 0x0000e600ff148b82 */ /* 0x000e220000000a00 */
[----:B------:R-:W-:-:S02]  /*0960*/  IADD3 R15, PT, PT, R9, 0xa0, RZ ;  /* 0x000000a0090f7810 */ /* 0x000fc40007ffe0ff */
[----:B------:R-:W-:Y:S01]  /*0970*/  @!P1 IADD3.X R11, PT, PT, R30, R11, RZ, P6, !PT ;  /* 0x0000000b1e0b9210 */ /* 0x000fe200037fe4ff */
[----:B------:R-:W-:Y:S01]  /*0980*/  @!P2 IMAD.WIDE.U32 R22, R8, R14, R22 ;  /* 0x0000000e0816a225 */ /* 0x000fe200078e0016 */
[----:B------:R-:W-:Y:S02]  /*0990*/  IADD3 R14, PT, PT, R9, 0xc0, RZ ;  /* 0x000000c0090e7810 */ /* 0x000fe40007ffe0ff */
[----:B------:R-:W-:Y:S02]  /*09a0*/  ISETP.GE.U32.AND P5, PT, R15, UR12, PT ;  /* 0x0000000c0f007c0c */ /* 0x000fe4000bfa6070 */
[----:B------:R-:W-:Y:S02]  /*09b0*/  SHF.R.S32.HI R33, RZ, 0x1f, R15 ;  /* 0x0000001fff217819 */ /* 0x000fe4000001140f */
[----:B------:R-:W-:Y:S02]  /*09c0*/  ISETP.GE.U32.AND P6, PT, R14, UR12, PT ;  /* 0x0000000c0e007c0c */ /* 0x000fe4000bfc6070 */
[----:B------:R-:W-:-:S02]  /*09d0*/  SHF.R.S32.HI R31, RZ, 0x1f, R14 ;  /* 0x0000001fff1f7819 */ /* 0x000fc4000001140e */
[----:B------:R-:W-:Y:S02]  /*09e0*/  ISETP.GE.AND.EX P3, PT, R33, UR13, PT, P5 ;  /* 0x0000000d21007c0c */ /* 0x000fe4000bf66350 */
[----:B------:R-:W-:Y:S02]  /*09f0*/  ISETP.GE.AND.EX P4, PT, R31, UR13, PT, P6 ;  /* 0x0000000d1f007c0c */ /* 0x000fe4000bf86360 */
[----:B0-----:R-:W-:Y:S02]  /*0a00*/  @!P0 IADD3 R20, P6, PT, R25, R20, RZ ;  /* 0x0000001419148210 */ /* 0x001fe40007fde0ff */
[----:B------:R-:W-:Y:S02]  /*0a10*/  MOV R25, UR7 ;  /* 0x0000000700197c02 */ /* 0x000fe40008000f00 */
[----:B------:R-:W-:-:S05]  /*0a20*/  @!P0 IADD3.X R21, PT, PT, R24, R21, RZ, P6, !PT ;  /* 0x0000001518158210 */ /* 0x000fca00037fe4ff */
[----:B------:R-:W0:Y:S01]  /*0a30*/  @!P3 LDC.64 R28, c[0x0][0x3f8] ;  /* 0x0000fe00ff1cbb82 */ /* 0x000e220000000a00 */
[----:B------:R-:W-:-:S06]  /*0a40*/  MOV R24, UR6 ;  /* 0x0000000600187c02 */ /* 0x000fcc0008000f00 */
[----:B------:R-:W3:Y:S01]  /*0a50*/  LDG.E.64 R24, desc[UR10][R24.64] ;  /* 0x0000000a18187981 */ /* 0x000ee2000c1e1b00 */
[----:B------:R-:W-:Y:S01]  /*0a60*/  IADD3 R8, PT, PT, R9, 0xe0, RZ ;  /* 0x000000e009087810 */ /* 0x000fe20007ffe0ff */
[----:B--2---:R-:W2:Y:S03]  /*0a70*/  @!P4 LDC.64 R2, c[0x0][0x3f8] ;  /* 0x0000fe00ff02cb82 */ /* 0x004ea60000000a00 */
[----:B------:R-:W-:Y:S02]  /*0a80*/  ISETP.GE.U32.AND P5, PT, R8, UR12, PT ;  /* 0x0000000c08007c0c */ /* 0x000fe4000bfa6070 */
[----:B------:R-:W-:Y:S02]  /*0a90*/  SHF.R.S32.HI R9, RZ, 0x1f, R8 ;  /* 0x0000001fff097819 */ /* 0x000fe40000011408 */
[----:B------:R-:W-:Y:S02]  /*0aa0*/  @!P2 IADD3 R23, PT, PT, R23, R35, RZ ;  /* 0x000000231717a210 */ /* 0x000fe40007ffe0ff */
[----:B------:R-:W-:-:S02]  /*0ab0*/  CS2R R40, SRZ ;  /* 0x0000000000287805 */ /* 0x000fc4000001ff00 */
[----:B------:R-:W-:Y:S01]  /*0ac0*/  ISETP.GE.AND.EX P5, PT, R9, UR13, PT, P5 ;  /* 0x0000000d09007c0c */ /* 0x000fe2000bfa6350 */
[----:B------:R-:W2:Y:S01]  /*0ad0*/  @!P3 LDC.64 R34, c[0x0][0x3a0] ;  /* 0x0000e800ff22bb82 */ /* 0x000ea20000000a00 */
[C---:B------:R-:W-:Y:S02]  /*0ae0*/  @!P2 SHF.L.U32 R7, R22.reuse, 0x2, RZ ;  /* 0x000000021607a819 */ /* 0x040fe400000006ff */
[----:B------:R-:W-:Y:S02]  /*0af0*/  @!P2 SHF.L.U64.HI R30, R22, 0x2, R23 ;  /* 0x00000002161ea819 */ /* 0x000fe40000010217 */
[----:B------:R-:W-:Y:S01]  /*0b00*/  CS2R R22, SRZ ;  /* 0x0000000000167805 */ /* 0x000fe2000001ff00 */
[----:B0-----:R-:W-:Y:S01]  /*0b10*/  @!P3 IMAD R32, R33, R28, RZ ;  /* 0x0000001c2120b224 */ /* 0x001fe200078e02ff */
[----:B------:R-:W-:Y:S01]  /*0b20*/  @!P3 MOV R33, R61 ;  /* 0x0000003d0021b202 */ /* 0x000fe20000000f00 */
[----:B------:R-:W5:Y:S01]  /*0b30*/  @!P1 LDG.E.64 R40, desc[UR10][R10.64] ;  /* 0x0000000a0a289981 */ /* 0x000f62000c1e1b00 */
[----:B------:R-:W0:Y:S01]  /*0b40*/  @!P3 LDC.64 R36, c[0x0][0x398] ;  /* 0x0000e600ff24bb82 */ /* 0x000e220000000a00 */
[----:B------:R-:W-:Y:S01]  /*0b50*/  @!P3 IMAD R29, R15, R29, R32 ;  /* 0x0000001d0f1db224 */ /* 0x000fe200078e0220 */
[----:B------:R-:W-:Y:S01]  /*0b60*/  @!P3 MOV R32, R58 ;  /* 0x0000003a0020b202 */ /* 0x000fe20000000f00 */
[----:B------:R2:W5:Y:S01]  /*0b70*/  @!P1 LDG.E.64 R22, desc[UR10][R4.64] ;  /* 0x0000000a04169981 */ /* 0x000562000c1e1b00 */
[----:B----4-:R-:W-:-:S02]  /*0b80*/  @!P2 IADD3 R16, P6, PT, R7, R16, RZ ;  /* 0x000000100710a210 */ /* 0x010fc40007fde0ff */
[----:B-1----:R-:W-:Y:S02]  /*0b90*/  @!P2 IADD3 R18, P1, PT, R7, R18, RZ ;  /* 0x000000120712a210 */ /* 0x002fe40007f3e0ff */
[----:B------:R-:W1:Y:S01]  /*0ba0*/  @!P5 LDC.64 R6, c[0x0][0x3f8] ;  /* 0x0000fe00ff06db82 */ /* 0x000e620000000a00 */
[----:B------:R-:W-:Y:S01]  /*0bb0*/  @!P3 IMAD.WIDE.U32 R32, R15, R28, R32 ;  /* 0x0000001c0f20b225 */ /* 0x000fe200078e0020 */
[----:B------:R-:W-:Y:S02]  /*0bc0*/  @!P2 IADD3.X R17, PT, PT, R30, R17, RZ, P6, !PT ;  /* 0x000000111e11a210 */ /* 0x000fe400037fe4ff */
[----:B------:R-:W-:Y:S02]  /*0bd0*/  ISETP.NE.AND P6, PT, RZ, UR9, PT ;  /* 0x00000009ff007c0c */ /* 0x000fe4000bfc5270 */
[----:B--2---:R-:W-:Y:S02]  /*0be0*/  @!P3 IADD3 R5, PT, PT, R33, R29, RZ ;  /* 0x0000001d2105b210 */ /* 0x004fe40007ffe0ff */
[----:B------:R-:W2:Y:S01]  /*0bf0*/  @!P4 LDC.64 R38, c[0x0][0x3a0] ;  /* 0x0000e800ff26cb82 */ /* 0x000ea20000000a00 */
[----:B------:R-:W-:Y:S01]  /*0c00*/  @!P4 IMAD R11, R31, R2, RZ ;  /* 0x000000021f0bc224 */ /* 0x000fe200078e02ff */
[----:B------:R-:W-:-:S02]  /*0c10*/  @!P3 SHF.L.U64.HI R10, R32, 0x2, R5 ;  /* 0x00000002200ab819 */ /* 0x000fc40000010205 */
[----:B------:R-:W-:Y:S02]  /*0c20*/  @!P4 MOV R4, R58 ;  /* 0x0000003a0004c202 */ /* 0x000fe40000000f00 */
[----:B------:R-:W-:Y:S02]  /*0c30*/  @!P4 MOV R5, R61 ;  /* 0x0000003d0005c202 */ /* 0x000fe40000000f00 */
[----:B------:R-:W4:Y:S01]  /*0c40*/  @!P4 LDC.64 R28, c[0x0][0x398] ;  /* 0x0000e600ff1ccb82 */ /* 0x000f220000000a00 */
[----:B------:R-:W-:Y:S01]  /*0c50*/  @!P3 SHF.L.U32 R33, R32, 0x2, RZ ;  /* 0x000000022021b819 */ /* 0x000fe200000006ff */
[----:B------:R-:W-:Y:S01]  /*0c60*/  @!P4 IMAD R11, R14, R3, R11 ;  /* 0x000000030e0bc224 */ /* 0x000fe200078e020b */
[----:B------:R-:W-:Y:S01]  /*0c70*/  @!P2 IADD3.X R19, PT, PT, R30, R19, RZ, P1, !PT ;  /* 0x000000131e13a210 */ /* 0x000fe20000ffe4ff */
[----:B------:R-:W-:Y:S01]  /*0c80*/  @!P4 IMAD.WIDE.U32 R14, R14, R2, R4 ;  /* 0x000000020e0ec225 */ /* 0x000fe200078e0004 */
[----:B------:R-:W-:-:S03]  /*0c90*/  @!P3 IADD3 R34, P1, PT, R33, R34, RZ ;  /* 0x000000222122b210 */ /* 0x000fc60007f3e0ff */
[----:B------:R-:W4:Y:S01]  /*0ca0*/  @!P5 LDC.64 R30, c[0x0][0x3a0] ;  /* 0x0000e800ff1edb82 */ /* 0x000f220000000a00 */
[----:B------:R-:W-:Y:S02]  /*0cb0*/  @!P3 IADD3.X R35, PT, PT, R10, R35, RZ, P1, !PT ;  /* 0x000000230a23b210 */ /* 0x000fe40000ffe4ff */
[----:B0-----:R-:W-:Y:S02]  /*0cc0*/  @!P3 IADD3 R36, P1, PT, R33, R36, RZ ;  /* 0x000000242124b210 */ /* 0x001fe40007f3e0ff */
[----:B------:R-:W-:Y:S01]  /*0cd0*/  @!P4 IADD3 R11, PT, PT, R15, R11, RZ ;  /* 0x0000000b0f0bc210 */ /* 0x000fe20007ffe0ff */
[----:B-1----:R-:W-:Y:S02]  /*0ce0*/  @!P5 IMAD R15, R9, R6, RZ ;  /* 0x00000006090fd224 */ /* 0x002fe400078e02ff */
[----:B------:R-:W0:Y:S01]  /*0cf0*/  @P6 LDC.64 R4, c[0x0][0x3b0] ;  /* 0x0000ec00ff046b82 */ /* 0x000e220000000a00 */
[----:B------:R-:W-:Y:S02]  /*0d00*/  @!P4 SHF.L.U32 R9, R14, 0x2, RZ ;  /* 0x000000020e09c819 */ /* 0x000fe400000006ff */
[----:B------:R-:W-:-:S02]  /*0d10*/  @!P3 IADD3.X R37, PT, PT, R10, R37, RZ, P1, !PT ;  /* 0x000000250a25b210 */ /* 0x000fc40000ffe4ff */
[----:B------:R-:W-:-:S03]  /*0d20*/  @!P4 SHF.L.U64.HI R14, R14, 0x2, R11 ;  /* 0x000000020e0ec819 */ /* 0x000fc6000001020b */
[----:B------:R-:W1:Y:S01]  /*0d30*/  LDC.64 R2, c[0x0][0x3a8] ;  /* 0x0000ea00ff027b82 */ /* 0x000e620000000a00 */
[----:B------:R-:W-:Y:S02]  /*0d40*/  @!P5 MOV R10, R58 ;  /* 0x0000003a000ad202 */ /* 0x000fe40000000f00 */
[----:B------:R-:W-:-:S05]  /*0d50*/  @!P5 MOV R11, R61 ;  /* 0x0000003d000bd202 */ /* 0x000fca0000000f00 */
[----:B------:R-:W1:Y:S01]  /*0d60*/  @!P5 LDC.64 R32, c[0x0][0x398] ;  /* 0x0000e600ff20db82 */ /* 0x000e620000000a00 */
[C---:B------:R-:W-:Y:S01]  /*0d70*/  @!P5 IMAD R15, R8.reuse, R7, R15 ;  /* 0x00000007080fd224 */ /* 0x040fe200078e020f */
[----:B--2---:R-:W-:Y:S01]  /*0d80*/  @!P4 IADD3 R38, P1, PT, R9, R38, RZ ;  /* 0x000000260926c210 */ /* 0x004fe20007f3e0ff */
[----:B------:R-:W-:-:S03]  /*0d90*/  @!P5 IMAD.WIDE.U32 R6, R8, R6, R10 ;  /* 0x000000060806d225 */ /* 0x000fc600078e000a */
[----:B------:R-:W-:Y:S02]  /*0da0*/  @!P4 IADD3.X R39, PT, PT, R14, R39, RZ, P1, !PT ;  /* 0x000000270e27c210 */ /* 0x000fe40000ffe4ff */
[----:B----4-:R-:W-:Y:S02]  /*0db0*/  @!P4 IADD3 R28, P1, PT, R9, R28, RZ ;  /* 0x0000001c091cc210 */ /* 0x010fe40007f3e0ff */
[----:B------:R-:W-:Y:S02]  /*0dc0*/  @!P5 IADD3 R9, PT, PT, R7, R15, RZ ;  /* 0x0000000f0709d210 */ /* 0x000fe40007ffe0ff */
[----:B------:R-:W-:Y:S02]  /*0dd0*/  @!P5 SHF.L.U32 R7, R6, 0x2, RZ ;  /* 0x000000020607d819 */ /* 0x000fe400000006ff */
[----:B------:R-:W-:Y:S02]  /*0de0*/  LEA R11, R27, R0, 0x5 ;  /* 0x000000001b0b7211 */ /* 0x000fe400078e28ff */
[----:B------:R-:W-:-:S02]  /*0df0*/  @!P4 IADD3.X R29, PT, PT, R14, R29, RZ, P1, !PT ;  /* 0x0000001d0e1dc210 */ /* 0x000fc40000ffe4ff */
[----:B------:R-:W-:Y:S02]  /*0e00*/  @!P5 SHF.L.U64.HI R6, R6, 0x2, R9 ;  /* 0x000000020606d819 */ /* 0x000fe40000010209 */
[----:B------:R-:W-:Y:S01]  /*0e10*/  @!P5 IADD3 R30, P1, PT, R7, R30, RZ ;  /* 0x0000001e071ed210 */ /* 0x000fe20007f3e0ff */
[----:B0-----:R-:W-:-:S03]  /*0e20*/  @P6 IMAD.WIDE R8, R11, 0x2, R4 ;  /* 0x000000020b086825 */ /* 0x001fc600078e0204 */
[----:B------:R-:W-:Y:S01]  /*0e30*/  @!P5 IADD3.X R31, PT, PT, R6, R31, RZ, P1, !PT ;  /* 0x0000001f061fd210 */ /* 0x000fe20000ffe4ff */
[----:B-1----:R-:W-:Y:S01]  /*0e40*/  IMAD.WIDE R10, R11, 0x2, R2 ;  /* 0x000000020b0a7825 */ /* 0x002fe200078e0202 */
[----:B------:R-:W-:-:S03]  /*0e50*/  @!P5 IADD3 R32, P1, PT, R7, R32, RZ ;  /* 0x000000200720d210 */ /* 0x000fc60007f3e0ff */
[----:B------:R-:W-:Y:S01]  /*0e60*/  HFMA2 R3, -RZ, RZ, 0, 0 ;  /* 0x00000000ff037431 */ /* 0x000fe200000001ff */
[----:B------:R-:W2:Y:S01]  /*0e70*/  @P6 LDG.E.U16 R50, desc[UR10][R8.64] ;  /* 0x0000000a08326981 */ /* 0x000ea2000c1e1500 */
[----:B------:R-:W-:Y:S02]  /*0e80*/  MOV R2, RZ ;  /* 0x000000ff00027202 */ /* 0x000fe40000000f00 */
[----:B------:R-:W-:Y:S02]  /*0e90*/  CS2R R4, SRZ ;  /* 0x0000000000047805 */ /* 0x000fe4000001ff00 */
[----:B------:R-:W-:Y:S01]  /*0ea0*/  @!P5 IADD3.X R33, PT, PT, R6, R33, RZ, P1, !PT ;  /* 0x000000210621d210 */ /* 0x000fe20000ffe4ff */
[----:B------:R0:W4:Y:S01]  /*0eb0*/  @P6 LDG.E.U16 R0, desc[UR10][R8.64+0x2] ;  /* 0x0000020a08006981 */ /* 0x000122000c1e1500 */
[----:B------:R-:W-:Y:S02]  /*0ec0*/  CS2R R6, SRZ ;  /* 0x0000000000067805 */ /* 0x000fe4000001ff00 */
[----:B------:R-:W-:Y:S01]  /*0ed0*/  CS2R R14, SRZ ;  /* 0x00000000000e7805 */ /* 0x000fe2000001ff00 */
[----:B------:R-:W4:Y:S04]  /*0ee0*/  LDG.E.U16 R53, desc[UR10][R10.64] ;  /* 0x0000000a0a357981 */ /* 0x000f28000c1e1500 */
[----:B------:R1:W4:Y:S01]  /*0ef0*/  LDG.E.U16 R52, desc[UR10][R10.64+0x2] ;  /* 0x0000020a0a347981 */ /* 0x000322000c1e1500 */
[----:B0-----:R-:W-:-:S03]  /*0f00*/  CS2R R8, SRZ ;  /* 0x0000000000087805 */ /* 0x001fc6000001ff00 */
[----:B------:R0:W5:Y:S04]  /*0f10*/  @!P0 LDG.E.64 R2, desc[UR10][R12.64] ;  /* 0x0000000a0c028981 */ /* 0x000168000c1e1b00 */
[----:B------:R0:W5:Y:S01]  /*0f20*/  @!P0 LDG.E.64 R4, desc[UR10][R20.64] ;  /* 0x0000000a14048981 */ /* 0x000162000c1e1b00 */
[----:B-1----:R-:W-:-:S03]  /*0f30*/  CS2R R10, SRZ ;  /* 0x00000000000a7805 */ /* 0x002fc6000001ff00 */
[----:B------:R1:W5:Y:S01]  /*0f40*/  @!P2 LDG.E.64 R6, desc[UR10][R16.64] ;  /* 0x0000000a1006a981 */ /* 0x000362000c1e1b00 */
[----:B0-----:R-:W-:-:S03]  /*0f50*/  CS2R R12, SRZ ;  /* 0x00000000000c7805 */ /* 0x001fc6000001ff00 */
[----:B------:R0:W5:Y:S01]  /*0f60*/  @!P2 LDG.E.64 R8, desc[UR10][R18.64] ;  /* 0x0000000a1208a981 */ /* 0x000162000c1e1b00 */
[----:B------:R-:W-:-:S03]  /*0f70*/  CS2R R20, SRZ ;  /* 0x0000000000147805 */ /* 0x000fc6000001ff00 */
[----:B------:R2:W5:Y:S01]  /*0f80*/  @!P3 LDG.E.64 R10, desc[UR10][R34.64] ;  /* 0x0000000a220ab981 */ /* 0x000562000c1e1b00 */
[----:B-1----:R-:W-:-:S03]  /*0f90*/  CS2R R16, SRZ ;  /* 0x0000000000107805 */ /* 0x002fc6000001ff00 */
[----:B------:R1:W5:Y:S01]  /*0fa0*/  @!P3 LDG.E.64 R12, desc[UR10][R36.64] ;  /* 0x0000000a240cb981 */ /* 0x000362000c1e1b00 */
[----:B0-----:R-:W-:-:S03]  /*0fb0*/  CS2R R18, SRZ ;  /* 0x0000000000127805 */ /* 0x001fc6000001ff00 */
[----:B------:R1:W5:Y:S04]  /*0fc0*/  @!P4 LDG.E.64 R14, desc[UR10][R38.64] ;  /* 0x0000000a260ec981 */ /* 0x000368000c1e1b00 */
[----:B------:R1:W5:Y:S04]  /*0fd0*/  @!P4 LDG.E.64 R16, desc[UR10][R28.64] ;  /* 0x0000000a1c10c981 */ /* 0x000368000c1e1b00 */
[----:B------:R1:W5:Y:S04]  /*0fe0*/  @!P5 LDG.E.64 R18, desc[UR10][R30.64] ;  /* 0x0000000a1e12d981 */ /* 0x000368000c1e1b00 */
[----:B------:R1:W5:Y:S01]  /*0ff0*/  @!P5 LDG.E.64 R20, desc[UR10][R32.64] ;  /* 0x0000000a2014d981 */ /* 0x000362000c1e1b00 */
[----:B------:R-:W-:Y:S01]  /*1000*/  UISETP.NE.AND UP1, UPT, UR9, URZ, UPT ;  /* 0x000000ff0900728c */ /* 0x000fe2000bf25270 */
[----:B------:R-:W-:-:S02]  /*1010*/  CS2R R54, SRZ ;  /* 0x0000000000367805 */ /* 0x000fc4000001ff00 */
[----:B------:R-:W-:Y:S01]  /*1020*/  UMOV UR9, 0x3f800000 ;  /* 0x3f80000000097882 */ /* 0x000fe20000000000 */
[----:B---3--:R-:W-:-:S13]  /*1030*/  R2UR UR12, R24 ;  /* 0x00000000180c72ca */ /* 0x008fda00000e0000 */
        /* <DEDUP_REMOVED lines=14> */
[----:B-1----:R-:W-:Y:S06]  /*1120*/  BRA.U UP1, `(.L_x_1523) ;  /* 0x0000000501c47547 */ /* 0x002fec000b800000 */
[----:B-----5:R-:W-:Y:S01]  /*1130*/  FADD.FTZ R25, R48, -UR12 ;  /* 0x8000000c30197e21 */ /* 0x020fe20008010000 */
[-C--:B------:R-:W-:Y:S01]  /*1140*/  FMUL.FTZ R24, R46, R53.reuse ;  /* 0x000000352e187220 */ /* 0x080fe20000410000 */
[----:B------:R-:W-:Y:S01]  /*1150*/  FADD.FTZ R0, R49, -UR12 ;  /* 0x8000000c31007e21 */ /* 0x000fe20008010000 */
[----:B------:R-:W-:Y:S01]  /*1160*/  FMUL.FTZ R29, R47, R52 ;  /* 0x000000342f1d7220 */ /* 0x000fe20000410000 */
[----:B------:R-:W-:Y:S01]  /*1170*/  FMUL.FTZ R25, R25, UR9 ;  /* 0x0000000919197c20 */ /* 0x000fe20008410000 */
[----:B------:R-:W-:Y:S01]  /*1180*/  FADD.FTZ R30, R44, -UR12 ;  /* 0x8000000c2c1e7e21 */ /* 0x000fe20008010000 */
[----:B------:R-:W-:Y:S01]  /*1190*/  FMUL.FTZ R0, R0, UR9 ;  /* 0x0000000900007c20 */ /* 0x000fe20008410000 */
[----:B------:R-:W-:Y:S01]  /*11a0*/  FADD.FTZ R28, RZ, R24 ;  /* 0x00000018ff1c7221 */ /* 0x000fe20000010000 */
[----:B------:R-:W-:Y:S01]  /*11b0*/  FFMA.FTZ R31, R25, R24, RZ ;  /* 0x00000018191f7223 */ /* 0x000fe200000100ff */
[----:B------:R-:W-:Y:S01]  /*11c0*/  FMUL.FTZ R33, R42, R53 ;  /* 0x000000352a217220 */ /* 0x000fe20000410000 */
[----:B------:R-:W-:Y:S01]  /*11d0*/  FMUL.FTZ R30, R30, UR9 ;  /* 0x000000091e1e7c20 */ /* 0x000fe20008410000 */
[----:B------:R-:W-:Y:S01]  /*11e0*/  FFMA.FTZ R25, R46, R25, RZ ;  /* 0x000000192e197223 */ /* 0x000fe200000100ff */
[----:B------:R-:W-:Y:S01]  /*11f0*/  FFMA.FTZ R31, R0, R29, R31 ;  /* 0x0000001d001f7223 */ /* 0x000fe2000001001f */
[----:B------:R-:W-:Y:S01]  /*1200*/  FADD.FTZ R24, R45, -UR12 ;  /* 0x8000000c2d187e21 */ /* 0x000fe20008010000 */
[----:B------:R-:W-:Y:S01]  /*1210*/  FADD.FTZ R28, R29, R28 ;  /* 0x0000001c1d1c7221 */ /* 0x000fe20000010000 */
[----:B------:R-:W-:Y:S01]  /*1220*/  FFMA.FTZ R25, R42, R30, R25 ;  /* 0x0000001e2a197223 */ /* 0x000fe20000010019 */
[----:B------:R-:W-:Y:S01]  /*1230*/  FFMA.FTZ R31, R30, R33, R31 ;  /* 0x000000211e1f7223 */ /* 0x000fe2000001001f */
[----:B------:R-:W-:Y:S01]  /*1240*/  FMUL.FTZ R24, R24, UR9 ;  /* 0x0000000918187c20 */ /* 0x000fe20008410000 */
[----:B------:R-:W-:Y:S01]  /*1250*/  FFMA.FTZ R0, R47, R0, RZ ;  /* 0x000000002f007223 */ /* 0x000fe200000100ff */
[C---:B------:R-:W-:Y:S01]  /*1260*/  FMUL.FTZ R29, R43.reuse, R52 ;  /* 0x000000342b1d7220 */ /* 0x040fe20000410000 */
[----:B------:R-:W-:Y:S01]  /*1270*/  FADD.FTZ R30, R40, -UR12 ;  /* 0x8000000c281e7e21 */ /* 0x000fe20008010000 */
[----:B------:R-:W-:Y:S01]  /*1280*/  FADD.FTZ R28, R28, R33 ;  /* 0x000000211c1c7221 */ /* 0x000fe20000010000 */
[----:B------:R-:W-:Y:S01]  /*1290*/  FFMA.FTZ R0, R43, R24, R0 ;  /* 0x000000182b007223 */ /* 0x000fe20000010000 */
[----:B------:R-:W-:Y:S01]  /*12a0*/  FFMA.FTZ R31, R24, R29, R31 ;  /* 0x0000001d181f7223 */ /* 0x000fe2000001001f */
[----:B------:R-:W-:Y:S01]  /*12b0*/  FMUL.FTZ R33, R22, R53 ;  /* 0x0000003516217220 */ /* 0x000fe20000410000 */
[----:B------:R-:W-:Y:S01]  /*12c0*/  FMUL.FTZ R30, R30, UR9 ;  /* 0x000000091e1e7c20 */ /* 0x000fe20008410000 */
[----:B------:R-:W-:Y:S01]  /*12d0*/  FADD.FTZ R24, R41, -UR12 ;  /* 0x8000000c29187e21 */ /* 0x000fe20008010000 */
[----:B------:R-:W-:Y:S01]  /*12e0*/  FADD.FTZ R28, R29, R28 ;  /* 0x0000001c1d1c7221 */ /* 0x000fe20000010000 */
[C---:B------:R-:W-:Y:S01]  /*12f0*/  FMUL.FTZ R29, R23.reuse, R52 ;  /* 0x00000034171d7220 */ /* 0x040fe20000410000 */
[----:B------:R-:W-:Y:S01]  /*1300*/  FFMA.FTZ R25, R22, R30, R25 ;  /* 0x0000001e16197223 */ /* 0x000fe20000010019 */
        /* <DEDUP_REMOVED lines=26> */
[----:B------:R-:W-:Y:S01]  /*14b0*/  FADD.FTZ R28, R28, R33 ;  /* 0x000000211c1c7221 */ /* 0x000fe20000010000 */
[----:B------:R-:W-:Y:S01]  /*14c0*/  FADD.FTZ R30, R10, -UR12 ;  /* 0x8000000c0a1e7e21 */ /* 0x000fe20008010000 */
[----:B------:R-:W-:Y:S01]  /*14d0*/  FMUL.FTZ R33, R12, R53 ;  /* 0x000000350c217220 */ /* 0x000fe20000410000 */
[----:B------:R-:W-:Y:S01]  /*14e0*/  FFMA.FTZ R0, R9, R24, R0 ;  /* 0x0000001809007223 */ /* 0x000fe20000010000 */
[----:B------:R-:W-:Y:S01]  /*14f0*/  FFMA.FTZ R31, R24, R29, R31 ;  /* 0x0000001d181f7223 */ /* 0x000fe2000001001f */
[----:B------:R-:W-:Y:S01]  /*1500*/  FMUL.FTZ R30, R30, UR9 ;  /* 0x000000091e1e7c20 */ /* 0x000fe20008410000 */
[----:B------:R-:W-:Y:S01]  /*1510*/  FADD.FTZ R28, R29, R28 ;  /* 0x0000001c1d1c7221 */ /* 0x000fe20000010000 */
[----:B------:R-:W-:Y:S01]  /*1520*/  FADD.FTZ R24, R11, -UR12 ;  /* 0x8000000c0b187e21 */ /* 0x000fe20008010000 */
[----:B------:R-:W-:Y:S01]  /*1530*/  FMUL.FTZ R29, R13, R52 ;  /* 0x000000340d1d7220 */ /* 0x000fe20000410000 */
[----:B------:R-:W-:Y:S01]  /*1540*/  FFMA.FTZ R25, R12, R30, R25 ;  /* 0x0000001e0c197223 */ /* 0x000fe20000010019 */
[----:B------:R-:W-:Y:S01]  /*1550*/  FADD.FTZ R28, R28, R33 ;  /* 0x000000211c1c7221 */ /* 0x000fe20000010000 */
[----:B------:R-:W-:Y:S01]  /*1560*/  FFMA.FTZ R31, R30, R33, R31 ;  /* 0x000000211e1f7223 */ /* 0x000fe2000001001f */
[----:B------:R-:W-:Y:S01]  /*1570*/  FMUL.FTZ R24, R24, UR9 ;  /* 0x0000000918187c20 */ /* 0x000fe20008410000 */
[----:B------:R-:W-:Y:S01]  /*1580*/  FADD.FTZ R30, R14, -UR12 ;  /* 0x8000000c0e1e7e21 */ /* 0x000fe20008010000 */
[----:B------:R-:W-:Y:S01]  /*1590*/  FMUL.FTZ R33, R16, R53 ;  /* 0x0000003510217220 */ /* 0x000fe20000410000 */
[----:B------:R-:W-:Y:S01]  /*15a0*/  FADD.FTZ R28, R29, R28 ;  /* 0x0000001c1d1c7221 */ /* 0x000fe20000010000 */
[----:B------:R-:W-:Y:S01]  /*15b0*/  FFMA.FTZ R31, R24, R29, R31 ;  /* 0x0000001d181f7223 */ /* 0x000fe2000001001f */
[----:B------:R-:W-:Y:S01]  /*15c0*/  FMUL.FTZ R32, R30, UR9 ;  /* 0x000000091e207c20 */ /* 0x000fe20008410000 */
[----:B------:R-:W-:Y:S01]  /*15d0*/  FFMA.FTZ R0, R13, R24, R0 ;  /* 0x000000180d007223 */ /* 0x000fe20000010000 */
[----:B------:R-:W-:Y:S01]  /*15e0*/  FADD.FTZ R29, RZ, R46 ;  /* 0x0000002eff1d7221 */ /* 0x000fe20000010000 */
[----:B------:R-:W-:Y:S01]  /*15f0*/  FADD.FTZ R24, RZ, R47 ;  /* 0x0000002fff187221 */ /* 0x000fe20000010000 */
[----:B------:R-:W-:Y:S01]  /*1600*/  FADD.FTZ R28, R28, R33 ;  /* 0x000000211c1c7221 */ /* 0x000fe20000010000 */
[----:B------:R-:W-:Y:S01]  /*1610*/  FFMA.FTZ R33, R32, R33, R31 ;  /* 0x0000002120217223 */ /* 0x000fe2000001001f */
[----:B------:R-:W-:Y:S01]  /*1620*/  FADD.FTZ R29, R42, R29 ;  /* 0x0000001d2a1d7221 */ /* 0x000fe20000010000 */
[----:B------:R-:W-:Y:S01]  /*1630*/  FADD.FTZ R30, R15, -UR12 ;  /* 0x8000000c0f1e7e21 */ /* 0x000fe20008010000 */
[----:B------:R-:W-:Y:S01]  /*1640*/  FMUL.FTZ R31, R17, R52 ;  /* 0x00000034111f7220 */ /* 0x000fe20000410000 */
[----:B------:R-:W-:Y:S01]  /*1650*/  FADD.FTZ R24, R43, R24 ;  /* 0x000000182b187221 */ /* 0x000fe20000010000 */
[----:B------:R-:W-:Y:S01]  /*1660*/  FFMA.FTZ R25, R16, R32, R25 ;  /* 0x0000002010197223 */ /* 0x000fe20000010019 */
[----:B------:R-:W-:Y:S01]  /*1670*/  FADD.FTZ R29, R22, R29 ;  /* 0x0000001d161d7221 */ /* 0x000fe20000010000 */
[----:B------:R-:W-:Y:S01]  /*1680*/  FMUL.FTZ R30, R30, UR9 ;  /* 0x000000091e1e7c20 */ /* 0x000fe20008410000 */
[----:B------:R-:W-:Y:S01]  /*1690*/  FADD.FTZ R32, R31, R28 ;  /* 0x0000001c1f207221 */ /* 0x000fe20000010000 */
[----:B------:R-:W-:Y:S01]  /*16a0*/  FADD.FTZ R24, R23, R24 ;  /* 0x0000001817187221 */ /* 0x000fe20000010000 */
[----:B------:R-:W-:Y:S01]  /*16b0*/  FADD.FTZ R28, R18, -UR12 ;  /* 0x8000000c121c7e21 */ /* 0x000fe20008010000 */
[----:B------:R-:W-:Y:S01]  /*16c0*/  FADD.FTZ R29, R4, R29 ;  /* 0x0000001d041d7221 */ /* 0x000fe20000010000 */
[----:B------:R-:W-:Y:S01]  /*16d0*/  FFMA.FTZ R33, R30, R31, R33 ;  /* 0x0000001f1e217223 */ /* 0x000fe20000010021 */
[----:B------:R-:W-:Y:S01]  /*16e0*/  FADD.FTZ R24, R5, R24 ;  /* 0x0000001805187221 */ /* 0x000fe20000010000 */
[----:B------:R-:W-:Y:S01]  /*16f0*/  FFMA.FTZ R0, R17, R30, R0 ;  /* 0x0000001e11007223 */ /* 0x000fe20000010000 */
        /* <DEDUP_REMOVED lines=20> */
.L_x_1523:
        /* <DEDUP_REMOVED lines=15> */
[----:B------:R-:W-:-:S03]  /*1930*/  FMUL.FTZ R51, R51, UR9 ;  /* 0x0000000933337c20 */ /* 0x000fc60008410000 */
[----:B------:R-:W0:Y:S08]  /*1940*/  MUFU.EX2 R28, R28 ;  /* 0x0000001c001c7308 */ /* 0x000e300000000800 */
[----:B------:R-:W1:Y:S08]  /*1950*/  MUFU.EX2 R30, R30 ;  /* 0x0000001e001e7308 */ /* 0x000e700000000800 */
[----:B------:R-:W-:Y:S01]  /*1960*/  MUFU.EX2 R36, R36 ;  /* 0x0000002400247308 */ /* 0x000fe20000000800 */
[----:B0-----:R-:W-:Y:S01]  /*1970*/  FADD.FTZ R33, R28, 1 ;  /* 0x3f8000001c217421 */ /* 0x001fe20000010000 */
[----:B------:R-:W-:-:S04]  /*1980*/  FFMA.FTZ R28, R52, R32, R55 ;  /* 0x00000020341c7223 */ /* 0x000fc80000010037 */
[----:B------:R-:W-:Y:S02]  /*1990*/  FMUL.FTZ R35, R28, -1.4426950216293334961 ;  /* 0xbfb8aa3b1c237820 */ /* 0x000fe40000410000 */
[----:B------:R-:W0:Y:S01]  /*19a0*/  MUFU.RCP R33, R33 ;  /* 0x0000002100217308 */ /* 0x000e220000001000 */
[----:B-1----:R-:W-:-:S07]  /*19b0*/  FADD.FTZ R34, R30, 1 ;  /* 0x3f8000001e227421 */ /* 0x002fce0000010000 */
[----:B------:R-:W1:Y:S08]  /*19c0*/  MUFU.RCP R34, R34 ;  /* 0x0000002200227308 */ /* 0x000e700000001000 */
[----:B------:R-:W2:Y:S01]  /*19d0*/  MUFU.EX2 R35, R35 ;  /* 0x0000002300237308 */ /* 0x000ea20000000800 */
[----:B0-----:R-:W-:-:S04]  /*19e0*/  FADD.FTZ R30, -R33, 1 ;  /* 0x3f800000211e7421 */ /* 0x001fc80000010100 */
[----:B------:R-:W-:Y:S01]  /*19f0*/  FFMA.FTZ R37, R29, R30, 1 ;  /* 0x3f8000001d257423 */ /* 0x000fe2000001001e */
[----:B------:R-:W-:Y:S01]  /*1a00*/  FMUL.FTZ R30, R46, R33 ;  /* 0x000000212e1e7220 */ /* 0x000fe20000410000 */
[----:B------:R-:W-:Y:S01]  /*1a10*/  FFMA.FTZ R29, R53, R51, R54 ;  /* 0x00000033351d7223 */ /* 0x000fe20000010036 */
[----:B-1----:R-:W-:Y:S02]  /*1a20*/  FADD.FTZ R50, -R34, 1 ;  /* 0x3f80000022327421 */ /* 0x002fe40000010100 */
[----:B------:R-:W-:Y:S01]  /*1a30*/  FMUL.FTZ R30, R30, R37 ;  /* 0x000000251e1e7220 */ /* 0x000fe20000410000 */
[----:B------:R-:W-:Y:S01]  /*1a40*/  FADD.FTZ R37, R36, 1 ;  /* 0x3f80000024257421 */ /* 0x000fe20000010000 */
[----:B------:R-:W-:Y:S01]  /*1a50*/  FADD.FTZ R36, R41, -UR12 ;  /* 0x8000000c29247e21 */ /* 0x000fe20008010000 */
[----:B------:R-:W-:Y:S01]  /*1a60*/  FFMA.FTZ R50, R25, R50, 1 ;  /* 0x3f80000019327423 */ /* 0x000fe20000010032 */
[----:B------:R-:W-:Y:S02]  /*1a70*/  FMUL.FTZ R33, R29, -1.4426950216293334961 ;  /* 0xbfb8aa3b1d217820 */ /* 0x000fe40000410000 */
[----:B------:R-:W-:Y:S01]  /*1a80*/  FMUL.FTZ R36, R36, UR9 ;  /* 0x0000000924247c20 */ /* 0x000fe20008410000 */
[----:B------:R-:W0:Y:S01]  /*1a90*/  MUFU.RCP R37, R37 ;  /* 0x0000002500257308 */ /* 0x000e220000001000 */
[----:B--2---:R-:W-:Y:S01]  /*1aa0*/  FADD.FTZ R38, R35, 1 ;  /* 0x3f80000023267421 */ /* 0x004fe20000010000 */
[----:B------:R-:W-:Y:S01]  /*1ab0*/  FMUL.FTZ R35, R47, R34 ;  /* 0x000000222f237220 */ /* 0x000fe20000410000 */
[----:B------:R-:W-:-:S03]  /*1ac0*/  FFMA.FTZ R25, R52, R36, R55 ;  /* 0x0000002434197223 */ /* 0x000fc60000010037 */
[----:B------:R-:W-:Y:S01]  /*1ad0*/  FMUL.FTZ R35, R35, R50 ;  /* 0x0000003223237220 */ /* 0x000fe20000410000 */
[----:B------:R-:W-:Y:S01]  /*1ae0*/  FMUL.FTZ R39, R25, -1.4426950216293334961 ;  /* 0xbfb8aa3b19277820 */ /* 0x000fe20000410000 */
[----:B------:R-:W1:Y:S08]  /*1af0*/  MUFU.EX2 R33, R33 ;  /* 0x0000002100217308 */ /* 0x000e700000000800 */
[----:B------:R-:W2:Y:S01]  /*1b00*/  MUFU.EX2 R39, R39 ;  /* 0x0000002700277308 */ /* 0x000ea20000000800 */
[----:B0-----:R-:W-:-:S04]  /*1b10*/  FADD.FTZ R34, -R37, 1 ;  /* 0x3f80000025227421 */ /* 0x001fc80000010100 */
[----:B------:R-:W-:Y:S01]  /*1b20*/  FFMA.FTZ R31, R31, R34, 1 ;  /* 0x3f8000001f1f7423 */ /* 0x000fe20000010022 */
[----:B------:R-:W-:Y:S02]  /*1b30*/  FMUL.FTZ R34, R42, R37 ;  /* 0x000000252a227220 */ /* 0x000fe40000410000 */
[----:B------:R-:W0:Y:S01]  /*1b40*/  MUFU.RCP R38, R38 ;  /* 0x0000002600267308 */ /* 0x000e220000001000 */
[----:B-1----:R-:W-:Y:S01]  /*1b50*/  FADD.FTZ R33, R33, 1 ;  /* 0x3f80000021217421 */ /* 0x002fe20000010000 */
[----:B------:R-:W-:-:S06]  /*1b60*/  FMUL.FTZ R34, R34, R31 ;  /* 0x0000001f22227220 */ /* 0x000fcc0000410000 */
[----:B------:R-:W1:Y:S01]  /*1b70*/  MUFU.RCP R33, R33 ;  /* 0x0000002100217308 */ /* 0x000e620000001000 */
[----:B--2---:R-:W-:Y:S01]  /*1b80*/  FADD.FTZ R50, R39, 1 ;  /* 0x3f80000027327421 */ /* 0x004fe20000010000 */
[----:B------:R-:W-:-:S06]  /*1b90*/  FMUL.FTZ R39, R52, R35 ;  /* 0x0000002334277220 */ /* 0x000fcc0000410000 */
[----:B------:R-:W2:Y:S01]  /*1ba0*/  MUFU.RCP R50, R50 ;  /* 0x0000003200327308 */ /* 0x000ea20000001000 */
[----:B0-----:R-:W-:-:S04]  /*1bb0*/  FADD.FTZ R31, -R38, 1 ;  /* 0x3f800000261f7421 */ /* 0x001fc80000010100 */
[----:B------:R-:W-:Y:S01]  /*1bc0*/  FFMA.FTZ R28, R28, R31, 1 ;  /* 0x3f8000001c1c7423 */ /* 0x000fe2000001001f */
[----:B------:R-:W-:Y:S01]  /*1bd0*/  FMUL.FTZ R31, R43, R38 ;  /* 0x000000262b1f7220 */ /* 0x000fe20000410000 */
[----:B-1----:R-:W-:-:S03]  /*1be0*/  FADD.FTZ R56, -R33, 1 ;  /* 0x3f80000021387421 */ /* 0x002fc60000010100 */
[----:B------:R-:W-:Y:S01]  /*1bf0*/  FMUL.FTZ R31, R31, R28 ;  /* 0x0000001c1f1f7220 */ /* 0x000fe20000410000 */
[----:B------:R-:W-:Y:S01]  /*1c00*/  FMUL.FTZ R38, R22, R33 ;  /* 0x0000002116267220 */ /* 0x000fe20000410000 */
[----:B------:R-:W-:Y:S01]  /*1c10*/  FADD.FTZ R33, RZ, R30 ;  /* 0x0000001eff217221 */ /* 0x000fe20000010000 */
[----:B------:R-:W-:-:S03]  /*1c20*/  FFMA.FTZ R29, R29, R56, 1 ;  /* 0x3f8000001d1d7423 */ /* 0x000fc60000010038 */
[----:B------:R-:W-:Y:S01]  /*1c30*/  FADD.FTZ R33, R33, R34 ;  /* 0x0000002221217221 */ /* 0x000fe20000010000 */
[----:B--2---:R-:W-:Y:S01]  /*1c40*/  FADD.FTZ R28, -R50, 1 ;  /* 0x3f800000321c7421 */ /* 0x004fe20000010100 */
[----:B------:R-:W-:Y:S01]  /*1c50*/  FMUL.FTZ R37, R23, R50 ;  /* 0x0000003217257220 */ /* 0x000fe20000410000 */
[----:B------:R-:W-:Y:S02]  /*1c60*/  FMUL.FTZ R38, R38, R29 ;  /* 0x0000001d26267220 */ /* 0x000fe40000410000 */
[----:B------:R-:W-:Y:S01]  /*1c70*/  FFMA.FTZ R28, R25, R28, 1 ;  /* 0x3f800000191c7423 */ /* 0x000fe2000001001c */
[----:B------:R-:W-:Y:S01]  /*1c80*/  FMUL.FTZ R25, R53, R30 ;  /* 0x0000001e35197220 */ /* 0x000fe20000410000 */
[----:B------:R-:W-:Y:S02]  /*1c90*/  FADD.FTZ R33, R33, R38 ;  /* 0x0000002621217221 */ /* 0x000fe40000010000 */
[----:B------:R-:W-:Y:S01]  /*1ca0*/  FMUL.FTZ R37, R37, R28 ;  /* 0x0000001c25257220 */ /* 0x000fe20000410000 */
[----:B------:R-:W-:Y:S01]  /*1cb0*/  FFMA.FTZ R29, R24, R25, RZ ;  /* 0x00000019181d7223 */ /* 0x000fe200000100ff */
[----:B------:R-:W-:Y:S01]  /*1cc0*/  FADD.FTZ R28, RZ, R25 ;  /* 0x00000019ff1c7221 */ /* 0x000fe20000010000 */
[----:B------:R-:W-:Y:S01]  /*1cd0*/  FADD.FTZ R25, R2, -UR12 ;  /* 0x8000000c02197e21 */ /* 0x000fe20008010000 */
[----:B------:R-:W-:Y:S01]  /*1ce0*/  FFMA.FTZ R24, R24, R30, RZ ;  /* 0x0000001e18187223 */ /* 0x000fe200000100ff */
[----:B------:R-:W-:Y:S01]  /*1cf0*/  FFMA.FTZ R56, R0, R39, R29 ;  /* 0x0000002700387223 */ /* 0x000fe2000001001d */
[----:B------:R-:W-:Y:S01]  /*1d00*/  FADD.FTZ R39, R39, R28 ;  /* 0x0000001c27277221 */ /* 0x000fe20000010000 */
[----:B------:R-:W-:Y:S01]  /*1d10*/  FMUL.FTZ R25, R25, UR9 ;  /* 0x0000000919197c20 */ /* 0x000fe20008410000 */
[-C--:B------:R-:W-:Y:S01]  /*1d20*/  FFMA.FTZ R30, R57, R34.reuse, R24 ;  /* 0x00000022391e7223 */ /* 0x080fe20000010018 */
[----:B------:R-:W-:-:S02]  /*1d30*/  FMUL.FTZ R34, R53, R34 ;  /* 0x0000002235227220 */ /* 0x000fc40000410000 */
[----:B------:R-:W-:Y:S01]  /*1d40*/  FFMA.FTZ R28, R53, R25, R54 ;  /* 0x00000019351c7223 */ /* 0x000fe20000010036 */
[----:B------:R-:W-:Y:S01]  /*1d50*/  FFMA.FTZ R30, R51, R38, R30 ;  /* 0x00000026331e7223 */ /* 0x000fe2000001001e */
[----:B------:R-:W-:Y:S01]  /*1d60*/  FFMA.FTZ R56, R57, R34, R56 ;  /* 0x0000002239387223 */ /* 0x000fe20000010038 */
[----:B------:R-:W-:Y:S01]  /*1d70*/  FADD.FTZ R39, R39, R34 ;  /* 0x0000002227277221 */ /* 0x000fe20000010000 */
[----:B------:R-:W-:Y:S01]  /*1d80*/  FMUL.FTZ R50, R28, -1.4426950216293334961 ;  /* 0xbfb8aa3b1c327820 */ /* 0x000fe20000410000 */
[----:B------:R-:W-:Y:S01]  /*1d90*/  FADD.FTZ R34, RZ, R35 ;  /* 0x00000023ff227221 */ /* 0x000fe20000010000 */
[----:B------:R-:W-:-:S03]  /*1da0*/  FMUL.FTZ R38, R53, R38 ;  /* 0x0000002635267220 */ /* 0x000fc60000410000 */
[----:B------:R-:W-:Y:S01]  /*1db0*/  FADD.FTZ R34, R34, R31 ;  /* 0x0000001f22227221 */ /* 0x000fe20000010000 */
[----:B------:R-:W0:Y:S03]  /*1dc0*/  MUFU.EX2 R50, R50 ;  /* 0x0000003200327308 */ /* 0x000e260000000800 */
[----:B------:R-:W-:Y:S01]  /*1dd0*/  FADD.FTZ R34, R34, R37 ;  /* 0x0000002522227221 */ /* 0x000fe20000010000 */
        /* <DEDUP_REMOVED lines=8> */
[----:B------:R-:W-:Y:S02]  /*1e60*/  FFMA.FTZ R57, R0, R35, RZ ;  /* 0x0000002300397223 */ /* 0x000fe400000100ff */
[----:B------:R-:W-:Y:S01]  /*1e70*/  FADD.FTZ R33, R33, R24 ;  /* 0x0000001821217221 */ /* 0x000fe20000010000 */
[----:B------:R-:W-:Y:S01]  /*1e80*/  FFMA.FTZ R29, R52, R28, R55 ;  /* 0x0000001c341d7223 */ /* 0x000fe20000010037 */
[-C--:B------:R-:W-:Y:S01]  /*1e90*/  FFMA.FTZ R35, R32, R31.reuse, R57 ;  /* 0x0000001f20237223 */ /* 0x080fe20000010039 */
[----:B------:R-:W-:Y:S02]  /*1ea0*/  FMUL.FTZ R31, R52, R31 ;  /* 0x0000001f341f7220 */ /* 0x000fe40000410000 */
[----:B------:R-:W-:Y:S01]  /*1eb0*/  FMUL.FTZ R50, R29, -1.4426950216293334961 ;  /* 0xbfb8aa3b1d327820 */ /* 0x000fe20000410000 */
[----:B------:R-:W-:Y:S01]  /*1ec0*/  FFMA.FTZ R35, R36, R37, R35 ;  /* 0x0000002524237223 */ /* 0x000fe20000010023 */
[----:B------:R-:W-:Y:S01]  /*1ed0*/  FFMA.FTZ R32, R32, R31, R56 ;  /* 0x0000001f20207223 */ /* 0x000fe20000010038 */
[----:B------:R-:W-:-:S03]  /*1ee0*/  FADD.FTZ R39, R31, R39 ;  /* 0x000000271f277221 */ /* 0x000fc60000010000 */
[----:B------:R-:W0:Y:S01]  /*1ef0*/  MUFU.EX2 R50, R50 ;  /* 0x0000003200327308 */ /* 0x000e220000000800 */
[----:B------:R-:W-:Y:S01]  /*1f00*/  FFMA.FTZ R51, R51, R38, R32 ;  /* 0x0000002633337223 */ /* 0x000fe20000010020 */
[----:B------:R-:W-:Y:S01]  /*1f10*/  FADD.FTZ R39, R39, R38 ;  /* 0x0000002627277221 */ /* 0x000fe20000010000 */
[----:B0-----:R-:W-:-:S06]  /*1f20*/  FADD.FTZ R50, R50, 1 ;  /* 0x3f80000032327421 */ /* 0x001fcc0000010000 */
[----:B------:R-:W0:Y:S02]  /*1f30*/  MUFU.RCP R50, R50 ;  /* 0x0000003200327308 */ /* 0x000e240000001000 */
[----:B0-----:R-:W-:-:S04]  /*1f40*/  FADD.FTZ R0, -R50, 1 ;  /* 0x3f80000032007421 */ /* 0x001fc80000010100 */
[----:B------:R-:W-:Y:S01]  /*1f50*/  FFMA.FTZ R0, R29, R0, 1 ;  /* 0x3f8000001d007423 */ /* 0x000fe20000010000 */
[----:B------:R-:W-:-:S04]  /*1f60*/  FMUL.FTZ R29, R5, R50 ;  /* 0x00000032051d7220 */ /* 0x000fc80000410000 */
[----:B------:R-:W-:Y:S01]  /*1f70*/  FMUL.FTZ R29, R29, R0 ;  /* 0x000000001d1d7220 */ /* 0x000fe20000410000 */
[----:B------:R-:W-:-:S03]  /*1f80*/  FADD.FTZ R0, R6, -UR12 ;  /* 0x8000000c06007e21 */ /* 0x000fc60008010000 */
[----:B------:R-:W-:Y:S01]  /*1f90*/  FADD.FTZ R34, R34, R29 ;  /* 0x0000001d22227221 */ /* 0x000fe20000010000 */
        /* <DEDUP_REMOVED lines=20> */
[-C--:B------:R-:W-:Y:S01]  /*20e0*/  FFMA.FTZ R57, R25, R24.reuse, R30 ;  /* 0x0000001819397223 */ /* 0x080fe2000001001e */
[----:B------:R-:W-:-:S03]  /*20f0*/  FMUL.FTZ R24, R53, R24 ;  /* 0x0000001835187220 */ /* 0x000fc60000410000 */
[----:B------:R-:W-:Y:S01]  /*2100*/  FFMA.FTZ R57, R0, R32, R57 ;  /* 0x0000002000397223 */ /* 0x000fe20000010039 */
[----:B------:R-:W0:Y:S01]  /*2110*/  MUFU.RCP R56, R56 ;  /* 0x0000003800387308 */ /* 0x000e220000001000 */
[----:B------:R-:W-:Y:S01]  /*2120*/  FFMA.FTZ R25, R25, R24, R36 ;  /* 0x0000001819197223 */ /* 0x000fe20000010024 */
[----:B------:R-:W-:Y:S01]  /*2130*/  FADD.FTZ R39, R39, R24 ;  /* 0x0000001827277221 */ /* 0x000fe20000010000 */
[----:B------:R-:W-:Y:S01]  /*2140*/  FMUL.FTZ R32, R53, R32 ;  /* 0x0000002035207220 */ /* 0x000fe20000410000 */
        /* <DEDUP_REMOVED lines=12> */
[----:B------:R-:W-:-:S04]  /*2210*/  FMUL.FTZ R29, R52, R29 ;  /* 0x0000001d341d7220 */ /* 0x000fc80000410000 */
[----:B------:R-:W0:Y:S01]  /*2220*/  MUFU.RCP R51, R51 ;  /* 0x0000003300337308 */ /* 0x000e220000001000 */
[----:B------:R-:W-:Y:S01]  /*2230*/  FFMA.FTZ R25, R28, R29, R25 ;  /* 0x0000001d1c197223 */ /* 0x000fe20000010019 */
[----:B------:R-:W-:-:S03]  /*2240*/  FADD.FTZ R39, R29, R39 ;  /* 0x000000271d277221 */ /* 0x000fc60000010000 */
[----:B------:R-:W-:Y:S01]  /*2250*/  FFMA.FTZ R0, R0, R32, R25 ;  /* 0x0000002000007223 */ /* 0x000fe20000010019 */
[----:B------:R-:W-:Y:S01]  /*2260*/  FADD.FTZ R39, R39, R32 ;  /* 0x0000002027277221 */ /* 0x000fe20000010000 */
[----:B0-----:R-:W-:Y:S01]  /*2270*/  FADD.FTZ R30, -R51, 1 ;  /* 0x3f800000331e7421 */ /* 0x001fe20000010100 */
[----:B------:R-:W-:-:S03]  /*2280*/  FMUL.FTZ R36, R12, R51 ;  /* 0x000000330c247220 */ /* 0x000fc60000410000 */
[----:B------:R-:W-:-:S04]  /*2290*/  FFMA.FTZ R30, R50, R30, 1 ;  /* 0x3f800000321e7423 */ /* 0x000fc8000001001e */
[----:B------:R-:W-:Y:S01]  /*22a0*/  FMUL.FTZ R36, R36, R30 ;  /* 0x0000001e24247220 */ /* 0x000fe20000410000 */
[----:B------:R-:W-:-:S03]  /*22b0*/  FADD.FTZ R30, R11, -UR12 ;  /* 0x8000000c0b1e7e21 */ /* 0x000fc60008010000 */
[----:B------:R-:W-:Y:S01]  /*22c0*/  FADD.FTZ R33, R33, R36 ;  /* 0x0000002421217221 */ /* 0x000fe20000010000 */
[----:B------:R-:W-:Y:S01]  /*22d0*/  FMUL.FTZ R30, R30, UR9 ;  /* 0x000000091e1e7c20 */ /* 0x000fe20008410000 */
[-C--:B------:R-:W-:Y:S01]  /*22e0*/  FFMA.FTZ R57, R38, R36.reuse, R57 ;  /* 0x0000002426397223 */ /* 0x080fe20000010039 */
[----:B------:R-:W-:Y:S02]  /*22f0*/  FMUL.FTZ R36, R53, R36 ;  /* 0x0000002435247220 */ /* 0x000fe40000410000 */
        /* <DEDUP_REMOVED lines=11> */
[----:B0-----:R-:W-:-:S04]  /*23b0*/  FADD.FTZ R35, -R50, 1 ;  /* 0x3f80000032237421 */ /* 0x001fc80000010100 */
[----:B------:R-:W-:Y:S01]  /*23c0*/  FFMA.FTZ R24, R24, R35, 1 ;  /* 0x3f80000018187423 */ /* 0x000fe20000010023 */
[----:B------:R-:W-:-:S04]  /*23d0*/  FMUL.FTZ R35, R13, R50 ;  /* 0x000000320d237220 */ /* 0x000fc80000410000 */
[----:B------:R-:W-:Y:S01]  /*23e0*/  FMUL.FTZ R35, R35, R24 ;  /* 0x0000001823237220 */ /* 0x000fe20000410000 */
[----:B------:R-:W-:-:S03]  /*23f0*/  FADD.FTZ R24, R14, -UR12 ;  /* 0x8000000c0e187e21 */ /* 0x000fc60008010000 */
[-C--:B------:R-:W-:Y:S01]  /*2400*/  FFMA.FTZ R56, R30, R35.reuse, R51 ;  /* 0x000000231e387223 */ /* 0x080fe20000010033 */
[----:B------:R-:W-:Y:S01]  /*2410*/  FMUL.FTZ R24, R24, UR9 ;  /* 0x0000000918187c20 */ /* 0x000fe20008410000 */
[----:B------:R-:W-:-:S03]  /*2420*/  FMUL.FTZ R51, R52, R35 ;  /* 0x0000002334337220 */ /* 0x000fc60000410000 */
[----:B------:R-:W-:Y:S01]  /*2430*/  FFMA.FTZ R28, R53, R24, R54 ;  /* 0x00000018351c7223 */ /* 0x000fe20000010036 */
[----:B------:R-:W-:-:S03]  /*2440*/  FADD.FTZ R39, R51, R39 ;  /* 0x0000002733277221 */ /* 0x000fc60000010000 */
        /* <DEDUP_REMOVED lines=37> */
[----:B------:R0:W1:Y:S02]  /*26a0*/  MUFU.RCP R36, R37 ;  /* 0x0000002500247308 */ /* 0x0000640000001000 */
[----:B0-----:R-:W-:Y:S01]  /*26b0*/  FADD.FTZ R37, R34, R35 ;  /* 0x0000002322257221 */ /* 0x001fe20000010000 */
[----:B------:R-:W-:-:S03]  /*26c0*/  FFMA.FTZ R35, R30, R51, R38 ;  /* 0x000000331e237223 */ /* 0x000fc60000010026 */
[----:B------:R-:W-:Y:S01]  /*26d0*/  FADD.FTZ R37, R37, R0 ;  /* 0x0000000025257221 */ /* 0x000fe20000010000 */
[----:B-1----:R-:W-:Y:S01]  /*26e0*/  FADD.FTZ R30, -R36, 1 ;  /* 0x3f800000241e7421 */ /* 0x002fe20000010100 */
[----:B------:R-:W-:Y:S01]  /*26f0*/  FMUL.FTZ R34, R21, R36 ;  /* 0x0000002415227220 */ /* 0x000fe20000410000 */
[----:B------:R-:W-:Y:S02]  /*2700*/  FMUL.FTZ R36, R53, R28 ;  /* 0x0000001c35247220 */ /* 0x000fe40000410000 */
[----:B------:R-:W-:Y:S02]  /*2710*/  FFMA.FTZ R30, R50, R30, 1 ;  /* 0x3f800000321e7423 */ /* 0x000fe4000001001e */
[----:B------:R-:W-:Y:S01]  /*2720*/  FFMA.FTZ R38, R24, R36, R35 ;  /* 0x0000002418267223 */ /* 0x000fe20000010023 */
[----:B------:R-:W-:Y:S01]  /*2730*/  FADD.FTZ R39, R39, R36 ;  /* 0x0000002427277221 */ /* 0x000fe20000010000 */
[----:B------:R-:W-:Y:S01]  /*2740*/  FMUL.FTZ R34, R34, R30 ;  /* 0x0000001e22227220 */ /* 0x000fe20000410000 */
[----:B------:R-:W-:Y:S01]  /*2750*/  FFMA.FTZ R30, R24, R28, R57 ;  /* 0x0000001c181e7223 */ /* 0x000fe20000010039 */
[C---:B------:R-:W-:Y:S01]  /*2760*/  FMUL.FTZ R24, R52.reuse, R0 ;  /* 0x0000000034187220 */ /* 0x040fe20000410000 */
[----:B------:R-:W-:Y:S01]  /*2770*/  FADD.FTZ R35, R33, R28 ;  /* 0x0000001c21237221 */ /* 0x000fe20000010000 */
[----:B------:R-:W-:-:S02]  /*2780*/  FMUL.FTZ R28, R52, R34 ;  /* 0x00000022341c7220 */ /* 0x000fc40000410000 */
[----:B------:R-:W-:Y:S01]  /*2790*/  FFMA.FTZ R38, R25, R24, R38 ;  /* 0x0000001819267223 */ /* 0x000fe20000010026 */
[----:B------:R-:W-:Y:S01]  /*27a0*/  FADD.FTZ R39, R24, R39 ;  /* 0x0000002718277221 */ /* 0x000fe20000010000 */
[----:B------:R-:W-:-:S04]  /*27b0*/  FMUL.FTZ R24, R53, R32 ;  /* 0x0000002035187220 */ /* 0x000fc80000410000 */
[----:B------:R-:W-:Y:S01]  /*27c0*/  FFMA.FTZ R38, R29, R24, R38 ;  /* 0x000000181d267223 */ /* 0x000fe20000010026 */
[----:B------:R-:W-:-:S03]  /*27d0*/  FADD.FTZ R39, R39, R24 ;  /* 0x0000001827277221 */ /* 0x000fc60000010000 */
[----:B------:R-:W-:Y:S01]  /*27e0*/  FFMA.FTZ R24, R31, R28, R38 ;  /* 0x0000001c1f187223 */ /* 0x000fe20000010026 */
[----:B------:R-:W-:Y:S01]  /*27f0*/  FADD.FTZ R33, R28, R39 ;  /* 0x000000271c217221 */ /* 0x000fe20000010000 */
[----:B------:R-:W-:Y:S01]  /*2800*/  FFMA.FTZ R28, R29, R32, R30 ;  /* 0x000000201d1c7223 */ /* 0x000fe2000001001e */
[----:B------:R-:W-:Y:S01]  /*2810*/  FFMA.FTZ R29, R31, R34, R56 ;  /* 0x000000221f1d7223 */ /* 0x000fe20000010038 */
[----:B------:R-:W-:Y:S01]  /*2820*/  FADD.FTZ R30, R35, R32 ;  /* 0x00000020231e7221 */ /* 0x000fe20000010000 */
[----:B------:R-:W-:-:S07]  /*2830*/  FADD.FTZ R31, R37, R34 ;  /* 0x00000022251f7221 */ /* 0x000fce0000010000 */
.L_x_1524:
[----:B------:R-:W0:Y:S01]  /*2840*/  S2R R25, SR_LANEID ;  /* 0x0000000000197919 */ /* 0x000e220000000000 */
[----:B------:R-:W-:Y:S01]  /*2850*/  MOV R35, R24 ;  /* 0x0000001800237202 */ /* 0x000fe20000000f00 */
[----:B------:R-:W1:Y:S01]  /*2860*/  S2UR UR7, SR_CgaCtaId ;  /* 0x00000000000779c3 */ /* 0x000e620000008800 */
[----:B------:R-:W-:Y:S01]  /*2870*/  UMOV UR6, 0x400 ;  /* 0x0000040000067882 */ /* 0x000fe20000000000 */
[----:B------:R-:W-:Y:S01]  /*2880*/  SHFL.DOWN PT, R24, R33, 0x1, 0x1f ;  /* 0x08201f0021187f89 */ /* 0x000fe200000e0000 */
[----:B------:R-:W-:Y:S01]  /*2890*/  UIADD3 UR6, UPT, UPT, UR6, 0xa0, URZ ;  /* 0x000000a006067890 */ /* 0x000fe2000fffe0ff */
[----:B------:R-:W-:Y:S01]  /*28a0*/  BSSY.RECONVERGENT B0, `(.L_x_1525) ;  /* 0x0000029000007945 */ /* 0x000fe20003800200 */
[----:B------:R-:W-:Y:S01]  /*28b0*/  UMOV UR13, 0x400 ;  /* 0x00000400000d7882 */ /* 0x000fe20000000000 */
[----:B------:R-:W2:Y:S01]  /*28c0*/  SHFL.DOWN PT, R0, R35, 0x1, 0x1f ;  /* 0x08201f0023007f89 */ /* 0x000ea200000e0000 */
[C---:B------:R-:W-:Y:S02]  /*28d0*/  ISETP.NE.AND P1, PT, R26.reuse, RZ, PT ;  /* 0x000000ff1a00720c */ /* 0x040fe40003f25270 */
[----:B------:R-:W-:Y:S01]  /*28e0*/  ISETP.GT.U32.AND P3, PT, R26, 0xf, PT ;  /* 0x0000000f1a00780c */ /* 0x000fe20003f64070 */
[----:B-1----:R-:W-:Y:S01]  /*28f0*/  ULEA UR6, UR7, UR6, 0x18 ;  /* 0x0000000607067291 */ /* 0x002fe2000f8ec0ff */
[----:B0-----:R-:W-:-:S05]  /*2900*/  ISETP.GT.AND P0, PT, R25, 0x1e, PT ;  /* 0x0000001e1900780c */ /* 0x001fca0003f04270 */
[----:B------:R-:W-:Y:S02]  /*2910*/  LEA R56, R26, UR6, 0x4 ;  /* 0x000000061a387c11 */ /* 0x000fe4000f8e20ff */
[----:B------:R-:W-:-:S03]  /*2920*/  ISETP.GT.AND P2, PT, R25, 0xf, PT ;  /* 0x0000000f1900780c */ /* 0x000fc60003f44270 */
[----:B------:R-:W-:Y:S03]  /*2930*/  STS.128 [R56], R28 ;  /* 0x0000001c38007388 */ /* 0x000fe60000000c00 */
[----:B--2---:R-:W-:Y:S01]  /*2940*/  @!P0 FADD.FTZ R35, R0, R35 ;  /* 0x0000002300238221 */ /* 0x004fe20000010000 */
[----:B------:R-:W-:Y:S01]  /*2950*/  @!P0 FADD.FTZ R33, R24, R33 ;  /* 0x0000002118218221 */ /* 0x000fe20000010000 */
        /* <DEDUP_REMOVED lines=29> */
.L_x_1526:
[----:B------:R-:W-:Y:S05]  /*2b30*/  BSYNC.RECONVERGENT B0 ;  /* 0x0000000000007941 */ /* 0x000fea0003800200 */
.L_x_1525:
        /* <DEDUP_REMOVED lines=42> */
.L_x_1528:
[----:B------:R-:W-:Y:S05]  /*2de0*/  BSYNC.RECONVERGENT B0 ;  /* 0x0000000000007941 */ /* 0x000fea0003800200 */
.L_x_1527:
        /* <DEDUP_REMOVED lines=158> */
.L_x_1530:
[----:B------:R-:W-:Y:S05]  /*37d0*/  BSYNC.RECONVERGENT B0 ;  /* 0x0000000000007941 */ /* 0x000fea0003800200 */
.L_x_1529:
[----:B------:R-:W-:Y:S04]  /*37e0*/  BSSY.RECONVERGENT B0, `(.L_x_1531) ;  /* 0x000001c000007945 */ /* 0x000fe80003800200 */
[----:B------:R-:W-:Y:S05]  /*37f0*/  @P3 BRA `(.L_x_1532) ;  /* 0x0000000000683947 */ /* 0x000fea0003800000 */
[----:B------:R-:W2:Y:S08]  /*3800*/  LDC.64 R24, c[0x0][0x3f8] ;  /* 0x0000fe00ff187b82 */ /* 0x000eb00000000a00 */
[----:B-1-3--:R-:W1:Y:S01]  /*3810*/  LDC.64 R26, c[0x0][0x3d8] ;  /* 0x0000f600ff1a7b82 */ /* 0x00ae620000000a00 */
        /* <DEDUP_REMOVED lines=24> */
.L_x_1532:
[----:B------:R-:W-:Y:S05]  /*39a0*/  BSYNC.RECONVERGENT B0 ;  /* 0x0000000000007941 */ /* 0x000fea0003800200 */
.L_x_1531:
        /* <DEDUP_REMOVED lines=14> */
[----:B------:R-:W0:Y:S01]  /*3a90*/  LDC.64 R24, c[0x0][0x3c8] ;  /* 0x0000f200ff187b82 */ /* 0x000e220000000a00 */
[----:B------:R-:W-:Y:S01]  /*3aa0*/  ULOP3.LUT UP0, UR6, UR4, 0x2, URZ, 0xc0, !UPT ;  /* 0x0000000204067892 */ /* 0x000fe2000f80c0ff */
[C-C-:B-1----:R-:W-:Y:S02]  /*3ab0*/  IMAD R27, R26.reuse, UR7, R37.reuse ;  /* 0x000000071a1b7c24 */ /* 0x142fe4000f8e0225 */
        /* <DEDUP_REMOVED lines=15> */
.L_x_1535:
[----:B------:R-:W3:Y:S04]  /*3bb0*/  LDG.E.STRONG.GPU R0, desc[UR10][R24.64] ;  /* 0x0000000a18007981 */ /* 0x000ee8000c1ef900 */
[----:B---3--:R-:W-:Y:S01]  /*3bc0*/  CCTL.IVALL ;  /* 0x00000000ff00798f */ /* 0x008fe20002000000 */
[----:B------:R-:W-:Y:S05]  /*3bd0*/  YIELD ;  /* 0x0000000000007946 */ /* 0x000fea0003800000 */
[----:B------:R-:W-:-:S13]  /*3be0*/  ISETP.NE.AND P0, PT, R0, R27, PT ;  /* 0x0000001b0000720c */ /* 0x000fda0003f05270 */
[----:B------:R-:W-:Y:S05]  /*3bf0*/  @P0 BRA `(.L_x_1535) ;  /* 0xfffffffc00ec0947 */ /* 0x000fea000383ffff */
.L_x_1534:
        /* <DEDUP_REMOVED lines=11> */
[----:B------:R-:W-:Y:S01]  /*3cb0*/  IADD3 R0, PT, PT, R37, R26, RZ ;  /* 0x0000001a25007210 */ /* 0x000fe20007ffe0ff */
[C-C-:B------:R-:W-:Y:S01]  /*3cc0*/  IMAD R25, R26.reuse, 0x7, R37.reuse ;  /* 0x000000071a197824 */ /* 0x140fe200078e0225 */
[----:B------:R-:W-:Y:S01]  /*3cd0*/  UIADD3 UR7, UPT, UPT, -UR8, URZ, URZ ;  /* 0x000000ff08077290 */ /* 0x000fe2000fffe1ff */
[----:B------:R-:W-:Y:S01]  /*3ce0*/  IMAD R24, R26, 0x5, R37 ;  /* 0x000000051a187824 */ /* 0x000fe200078e0225 */
[----:B------:R-:W-:-:S10]  /*3cf0*/  MOV R26, RZ ;  /* 0x000000ff001a7202 */ /* 0x000fd40000000f00 */
.L_x_1537:
[----:B------:R-:W-:Y:S01]  /*3d00*/  ISETP.EQ.OR P2, PT, RZ, UR7, P1 ;  /* 0x00000007ff007c0c */ /* 0x000fe20008f42670 */
[----:B0-----:R-:W-:Y:S01]  /*3d10*/  UMOV UR8, UR6 ;  /* 0x0000000600087c82 */ /* 0x001fe20008000000 */
[----:B------:R-:W-:-:S04]  /*3d20*/  IADD3 R30, PT, PT, R26, 0x1, RZ ;  /* 0x000000011a1e7810 */ /* 0x000fc80007ffe0ff */
[----:B------:R-:W-:-:S07]  /*3d30*/  ISETP.EQ.OR P3, PT, R30, UR8, P1 ;  /* 0x000000081e007c0c */ /* 0x000fce0008f62670 */
[----:B------:R-:W-:-:S06]  /*3d40*/  @!P2 IMAD.WIDE.U32 R28, R37, 0x8, R38 ;  /* 0x00000008251ca825 */ /* 0x000fcc00078e0026 */
[----:B------:R-:W3:Y:S01]  /*3d50*/  @!P2 LDG.E.64 R28, desc[UR10][R28.64] ;  /* 0x0000000a1c1ca981 */ /* 0x000ee2000c1e1b00 */
[----:B------:R-:W-:-:S06]  /*3d60*/  @!P3 IMAD.WIDE.U32 R30, R0, 0x8, R38 ;  /* 0x00000008001eb825 */ /* 0x000fcc00078e0026 */
[----:B------:R-:W4:Y:S01]  /*3d70*/  @!P3 LDG.E.64 R30, desc[UR10][R30.64] ;  /* 0x0000000a1e1eb981 */ /* 0x000f22000c1e1b00 */
[----:B------:R-:W-:-:S04]  /*3d80*/  IADD3 R32, PT, PT, R26, 0x2, RZ ;  /* 0x000000021a207810 */ /* 0x000fc80007ffe0ff */
[----:B------:R-:W-:Y:S02]  /*3d90*/  ISETP.EQ.OR P4, PT, R32, UR8, P1 ;  /* 0x0000000820007c0c */ /* 0x000fe40008f82670 */
[----:B------:R-:W-:-:S04]  /*3da0*/  IADD3 R32, PT, PT, R26, 0x3, RZ ;  /* 0x000000031a207810 */ /* 0x000fc80007ffe0ff */
[----:B------:R-:W-:-:S07]  /*3db0*/  ISETP.EQ.OR P0, PT, R32, UR8, P1 ;  /* 0x0000000820007c0c */ /* 0x000fce0008f02670 */
[----:B--2---:R-:W-:-:S06]  /*3dc0*/  @!P4 IMAD.WIDE.U32 R32, R34, 0x8, R38 ;  /* 0x000000082220c825 */ /* 0x004fcc00078e0026 */
        /* <DEDUP_REMOVED lines=11> */
[----:B--2---:R-:W-:Y:S01]  /*3e80*/  @!P4 FADD.FTZ R50, R50, R32 ;  /* 0x000000203232c221 */ /* 0x004fe20000010000 */
[----:B------:R-:W-:-:S04]  /*3e90*/  IADD3 R32, PT, PT, R26, 0x5, RZ ;  /* 0x000000051a207810 */ /* 0x000fc80007ffe0ff */
[----:B------:R-:W-:Y:S01]  /*3ea0*/  ISETP.EQ.OR P3, PT, R32, UR8, P1 ;  /* 0x0000000820007c0c */ /* 0x000fe20008f62670 */
[----:B------:R-:W-:-:S12]  /*3eb0*/  @!P4 FADD.FTZ R51, R51, R33 ;  /* 0x000000213333c221 */ /* 0x000fd80000010000 */
[----:B------:R-:W-:-:S06]  /*3ec0*/  @!P3 IMAD.WIDE.U32 R32, R24, 0x8, R38 ;  /* 0x000000081820b825 */ /* 0x000fcc00078e0026 */
[----:B------:R-:W2:Y:S01]  /*3ed0*/  @!P3 LDG.E.64 R32, desc[UR10][R32.64] ;  /* 0x0000000a2020b981 */ /* 0x000ea2000c1e1b00 */
[----:B---3--:R-:W-:Y:S01]  /*3ee0*/  @!P0 FADD.FTZ R50, R50, R28 ;  /* 0x0000001c32328221 */ /* 0x008fe20000010000 */
[----:B------:R-:W-:-:S04]  /*3ef0*/  IADD3 R28, PT, PT, R26, 0x6, RZ ;  /* 0x000000061a1c7810 */ /* 0x000fc80007ffe0ff */
[----:B------:R-:W-:Y:S02]  /*3f00*/  ISETP.EQ.OR P4, PT, R28, UR8, P1 ;  /* 0x000000081c007c0c */ /* 0x000fe40008f82670 */
[----:B------:R-:W-:Y:S01]  /*3f10*/  IADD3 R28, PT, PT, R26, 0x7, RZ ;  /* 0x000000071a1c7810 */ /* 0x000fe20007ffe0ff */
[----:B------:R-:W-:-:S03]  /*3f20*/  @!P0 FADD.FTZ R51, R51, R29 ;  /* 0x0000001d33338221 */ /* 0x000fc60000010000 */
[----:B------:R-:W-:-:S07]  /*3f30*/  ISETP.EQ.OR P0, PT, R28, UR8, P1 ;  /* 0x000000081c007c0c */ /* 0x000fce0008f02670 */
[----:B------:R-:W-:-:S06]  /*3f40*/  @!P4 IMAD.WIDE.U32 R28, R27, 0x8, R38 ;  /* 0x000000081b1cc825 */ /* 0x000fcc00078e0026 */
[----:B------:R-:W3:Y:S01]  /*3f50*/  @!P4 LDG.E.64 R28, desc[UR10][R28.64] ;  /* 0x0000000a1c1cc981 */ /* 0x000ee2000c1e1b00 */
[----:B----4-:R-:W-:Y:S01]  /*3f60*/  @!P2 FADD.FTZ R50, R50, R30 ;  /* 0x0000001e3232a221 */ /* 0x010fe20000010000 */
[----:B------:R-:W-:Y:S01]  /*3f70*/  @!P2 FADD.FTZ R51, R51, R31 ;  /* 0x0000001f3333a221 */ /* 0x000fe20000010000 */
[----:B------:R-:W-:-:S06]  /*3f80*/  @!P0 IMAD.WIDE.U32 R30, R25, 0x8, R38 ;  /* 0x00000008191e8825 */ /* 0x000fcc00078e0026 */
[----:B------:R-:W4:Y:S01]  /*3f90*/  @!P0 LDG.E.64 R30, desc[UR10][R30.64] ;  /* 0x0000000a1e1e8981 */ /* 0x000f22000c1e1b00 */
[----:B--2---:R-:W-:Y:S01]  /*3fa0*/  @!P3 FADD.FTZ R50, R50, R32 ;  /* 0x000000203232b221 */ /* 0x004fe20000010000 */
        /* <DEDUP_REMOVED lines=13> */
[----:B---3--:R-:W-:Y:S01]  /*4080*/  @!P4 FADD.FTZ R51, R51, R29 ;  /* 0x0000001d3333c221 */ /* 0x008fe20000010000 */
[----:B-1----:R-:W-:-:S04]  /*4090*/  LOP3.LUT R29, R33, 0x7ffffff8, RZ, 0xc0, !PT ;  /* 0x7ffffff8211d7812 */ /* 0x002fc800078ec0ff */
[----:B------:R-:W-:Y:S01]  /*40a0*/  ISETP.NE.AND P2, PT, R26, R29, PT ;  /* 0x0000001d1a00720c */ /* 0x000fe20003f45270 */
[----:B------:R-:W-:Y:S01]  /*40b0*/  @!P4 FADD.FTZ R50, R50, R28 ;  /* 0x0000001c3232c221 */ /* 0x000fe20000010000 */
[----:B----4-:R-:W-:-:S03]  /*40c0*/  @!P0 FADD.FTZ R51, R51, R31 ;  /* 0x0000001f33338221 */ /* 0x010fc60000010000 */
[----:B------:R-:W-:-:S08]  /*40d0*/  @!P0 FADD.FTZ R50, R50, R30 ;  /* 0x0000001e32328221 */ /* 0x000fd00000010000 */
[----:B------:R-:W-:Y:S05]  /*40e0*/  @P2 BRA `(.L_x_1537) ;  /* 0xfffffffc00042947 */ /* 0x000fea000383ffff */
[----:B------:R-:W-:-:S07]  /*40f0*/  MOV R0, R29 ;  /* 0x0000001d00007202 */ /* 0x000fce0000000f00 */
.L_x_1536:
[----:B------:R-:W0:Y:S02]  /*4100*/  LDCU UR6, c[0x0][0x370] ;  /* 0x00006e00ff0677ac */ /* 0x000e240008000800 */
[----:B0-----:R-:W-:-:S09]  /*4110*/  ULOP3.LUT UP0, URZ, UR6, 0x7, URZ, 0xc0, !UPT ;  /* 0x0000000706ff7892 */ /* 0x001fd2000f80c0ff */
[----:B------:R-:W-:Y:S05]  /*4120*/  BRA.U !UP0, `(.L_x_1533) ;  /* 0x0000000508107547 */ /* 0x000fea000b800000 */
[----:B--2---:R-:W0:Y:S01]  /*4130*/  LDC R33, c[0x0][0x374] ;  /* 0x0000dd00ff217b82 */ /* 0x004e220000000800 */
[----:B------:R-:W2:Y:S01]  /*4140*/  LDCU UR6, c[0x0][0x370] ;  /* 0x00006e00ff0677ac */ /* 0x000ea20008000800 */
[----:B------:R-:W3:Y:S01]  /*4150*/  S2R R32, SR_CTAID.Y ;  /* 0x0000000000207919 */ /* 0x000ee20000002600 */
[----:B------:R-:W4:Y:S01]  /*4160*/  LDCU UR7, c[0x0][0x370] ;  /* 0x00006e00ff0777ac */ /* 0x000f220008000800 */
[----:B--2---:R-:W-:-:S04]  /*4170*/  ULOP3.LUT UR6, UR6, 0x7, URZ, 0xc0, !UPT ;  /* 0x0000000706067892 */ /* 0x004fc8000f8ec0ff */
[----:B------:R-:W-:Y:S02]  /*4180*/  UIADD3 UR6, UPT, UPT, UR6, -0x1, URZ ;  /* 0xffffffff06067890 */ /* 0x000fe4000fffe0ff */
[----:B----4-:R-:W-:Y:S02]  /*4190*/  ULOP3.LUT UP1, UR7, UR7, 0x3, URZ, 0xc0, !UPT ;  /* 0x0000000307077892 */ /* 0x010fe4000f82c0ff */
[----:B------:R-:W-:-:S09]  /*41a0*/  UISETP.GE.U32.AND UP0, UPT, UR6, 0x3, UPT ;  /* 0x000000030600788c */ /* 0x000fd2000bf06070 */
[----:B---3--:R-:W-:Y:S05]  /*41b0*/  BRA.U !UP0, `(.L_x_1538) ;  /* 0x0000000108747547 */ /* 0x008fea000b800000 */
[C---:B------:R-:W-:Y:S02]  /*41c0*/  IADD3 R24, PT, PT, R0.reuse, 0x1, RZ ;  /* 0x0000000100187810 */ /* 0x040fe40007ffe0ff */
[----:B------:R-:W-:Y:S02]  /*41d0*/  ISETP.EQ.OR P0, PT, R0, UR8, P1 ;  /* 0x0000000800007c0c */ /* 0x000fe40008f02670 */
[----:B------:R-:W-:Y:S02]  /*41e0*/  ISETP.EQ.OR P2, PT, R24, UR8, P1 ;  /* 0x0000000818007c0c */ /* 0x000fe40008f42670 */
[C---:B------:R-:W-:Y:S02]  /*41f0*/  IADD3 R26, PT, PT, R0.reuse, 0x2, RZ ;  /* 0x00000002001a7810 */ /* 0x040fe40007ffe0ff */
[----:B------:R-:W-:Y:S02]  /*4200*/  IADD3 R28, PT, PT, R0, 0x3, RZ ;  /* 0x00000003001c7810 */ /* 0x000fe40007ffe0ff */
[----:B------:R-:W-:-:S02]  /*4210*/  ISETP.EQ.OR P3, PT, R26, UR8, P1 ;  /* 0x000000081a007c0c */ /* 0x000fc40008f62670 */
[----:B------:R-:W-:-:S03]  /*4220*/  ISETP.EQ.OR P4, PT, R28, UR8, P1 ;  /* 0x000000081c007c0c */ /* 0x000fc60008f82670 */
[CC--:B0-----:R-:W-:Y:S02]  /*4230*/  @!P0 IMAD R25, R0.reuse, R33.reuse, R32 ;  /* 0x0000002100198224 */ /* 0x0c1fe400078e0220 */
[----:B-1----:R-:W-:Y:S02]  /*4240*/  @!P2 IMAD R27, R0, R33, R33 ;  /* 0x00000021001ba224 */ /* 0x002fe400078e0221 */
[----:B------:R-:W-:-:S03]  /*4250*/  @!P0 IMAD.WIDE.U32 R24, R25, 0x8, R38 ;  /* 0x0000000819188825 */ /* 0x000fc600078e0026 */
[----:B------:R-:W-:Y:S01]  /*4260*/  @!P2 IADD3 R27, PT, PT, R27, R32, RZ ;  /* 0x000000201b1ba210 */ /* 0x000fe20007ffe0ff */
[----:B------:R-:W-:Y:S02]  /*4270*/  @!P3 IMAD R31, R26, R33, R32 ;  /* 0x000000211a1fb224 */ /* 0x000fe400078e0220 */
[----:B------:R-:W2:Y:S02]  /*4280*/  @!P0 LDG.E.64 R24, desc[UR10][R24.64] ;  /* 0x0000000a18188981 */ /* 0x000ea4000c1e1b00 */
[----:B------:R-:W-:-:S04]  /*4290*/  @!P2 IMAD.WIDE.U32 R26, R27, 0x8, R38 ;  /* 0x000000081b1aa825 */ /* 0x000fc800078e0026 */
[----:B------:R-:W-:Y:S02]  /*42a0*/  @!P4 IMAD R29, R28, R33, R32 ;  /* 0x000000211c1dc224 */ /* 0x000fe400078e0220 */
[--C-:B------:R-:W-:Y:S01]  /*42b0*/  @!P3 IMAD.WIDE.U32 R30, R31, 0x8, R38.reuse ;  /* 0x000000081f1eb825 */ /* 0x100fe200078e0026 */
[----:B------:R-:W3:Y:S03]  /*42c0*/  @!P2 LDG.E.64 R26, desc[UR10][R26.64] ;  /* 0x0000000a1a1aa981 */ /* 0x000ee6000c1e1b00 */
[----:B------:R-:W-:Y:S02]  /*42d0*/  @!P4 IMAD.WIDE.U32 R28, R29, 0x8, R38 ;  /* 0x000000081d1cc825 */ /* 0x000fe400078e0026 */
        /* <DEDUP_REMOVED lines=11> */
.L_x_1538:
[----:B------:R-:W-:Y:S05]  /*4390*/  BRA.U !UP1, `(.L_x_1533) ;  /* 0x0000000109747547 */ /* 0x000fea000b800000 */
[----:B------:R-:W2:Y:S01]  /*43a0*/  LDC R28, c[0x0][0x370] ;  /* 0x0000dc00ff1c7b82 */ /* 0x000ea20000000800 */
[----:B------:R-:W-:Y:S01]  /*43b0*/  UISETP.NE.AND UP0, UPT, UR7, 0x1, UPT ;  /* 0x000000010700788c */ /* 0x000fe2000bf05270 */
[----:B--2---:R-:W-:-:S08]  /*43c0*/  LOP3.LUT R28, R28, 0x1, RZ, 0xc0, !PT ;  /* 0x000000011c1c7812 */ /* 0x004fd000078ec0ff */
[----:B------:R-:W-:Y:S05]  /*43d0*/  BRA.U !UP0, `(.L_x_1539) ;  /* 0x00000001083c7547 */ /* 0x000fea000b800000 */
[C---:B------:R-:W-:Y:S02]  /*43e0*/  IADD3 R24, PT, PT, R0.reuse, 0x1, RZ ;  /* 0x0000000100187810 */ /* 0x040fe40007ffe0ff */
[----:B------:R-:W-:Y:S02]  /*43f0*/  ISETP.EQ.OR P0, PT, R0, UR8, P1 ;  /* 0x0000000800007c0c */ /* 0x000fe40008f02670 */
[----:B------:R-:W-:-:S11]  /*4400*/  ISETP.EQ.OR P2, PT, R24, UR8, P1 ;  /* 0x0000000818007c0c */ /* 0x000fd60008f42670 */
[CC--:B01----:R-:W-:Y:S02]  /*4410*/  @!P0 IMAD R27, R0.reuse, R33.reuse, R32 ;  /* 0x00000021001b8224 */ /* 0x0c3fe400078e0220 */
[----:B------:R-:W-:Y:S02]  /*4420*/  @!P2 IMAD R25, R0, R33, R33 ;  /* 0x000000210019a224 */ /* 0x000fe400078e0221 */
[----:B------:R-:W-:-:S03]  /*4430*/  @!P0 IMAD.WIDE.U32 R26, R27, 0x8, R38 ;  /* 0x000000081b1a8825 */ /* 0x000fc600078e0026 */
[----:B------:R-:W-:-:S03]  /*4440*/  @!P2 IADD3 R25, PT, PT, R25, R32, RZ ;  /* 0x000000201919a210 */ /* 0x000fc60007ffe0ff */
[----:B------:R-:W2:Y:S02]  /*4450*/  @!P0 LDG.E.64 R26, desc[UR10][R26.64] ;  /* 0x0000000a1a1a8981 */ /* 0x000ea4000c1e1b00 */
[----:B------:R-:W-:-:S06]  /*4460*/  @!P2 IMAD.WIDE.U32 R24, R25, 0x8, R38 ;  /* 0x000000081918a825 */ /* 0x000fcc00078e0026 */
[----:B------:R-:W3:Y:S01]  /*4470*/  @!P2 LDG.E.64 R24, desc[UR10][R24.64] ;  /* 0x0000000a1818a981 */ /* 0x000ee2000c1e1b00 */
[----:B------:R-:W-:Y:S01]  /*4480*/  IADD3 R0, PT, PT, R0, 0x2, RZ ;  /* 0x0000000200007810 */ /* 0x000fe20007ffe0ff */
[----:B--2---:R-:W-:Y:S01]  /*4490*/  @!P0 FADD.FTZ R50, R50, R26 ;  /* 0x0000001a32328221 */ /* 0x004fe20000010000 */
[----:B------:R-:W-:-:S03]  /*44a0*/  @!P0 FADD.FTZ R51, R51, R27 ;  /* 0x0000001b33338221 */ /* 0x000fc60000010000 */
[----:B---3--:R-:W-:Y:S01]  /*44b0*/  @!P2 FADD.FTZ R50, R50, R24 ;  /* 0x000000183232a221 */ /* 0x008fe20000010000 */
[----:B------:R-:W-:-:S07]  /*44c0*/  @!P2 FADD.FTZ R51, R51, R25 ;  /* 0x000000193333a221 */ /* 0x000fce0000010000 */
.L_x_1539:
[----:B------:R-:W-:Y:S01]  /*44d0*/  ISETP.EQ.OR P0, PT, R0, UR8, P1 ;  /* 0x0000000800007c0c */ /* 0x000fe20008f02670 */
[----:B------:R-:W-:Y:S03]  /*44e0*/  BSSY.RECONVERGENT B0, `(.L_x_1533) ;  /* 0x0000008000007945 */ /* 0x000fe60003800200 */
[----:B------:R-:W-:-:S13]  /*44f0*/  ISETP.NE.U32.OR P0, PT, R28, 0x1, P0 ;  /* 0x000000011c00780c */ /* 0x000fda0000705470 */
[----:B------:R-:W-:Y:S05]  /*4500*/  @P0 BRA `(.L_x_1540) ;  /* 0x0000000000140947 */ /* 0x000fea0003800000 */
[----:B0-----:R-:W-:-:S04]  /*4510*/  IMAD R33, R33, R0, R32 ;  /* 0x0000000021217224 */ /* 0x001fc800078e0220 */
[----:B------:R-:W-:-:S06]  /*4520*/  IMAD.WIDE.U32 R38, R33, 0x8, R38 ;  /* 0x0000000821267825 */ /* 0x000fcc00078e0026 */
[----:B------:R-:W2:Y:S02]  /*4530*/  LDG.E.64 R38, desc[UR10][R38.64] ;  /* 0x0000000a26267981 */ /* 0x000ea4000c1e1b00 */
[----:B--2---:R-:W-:Y:S01]  /*4540*/  FADD.FTZ R50, R50, R38 ;  /* 0x0000002632327221 */ /* 0x004fe20000010000 */
[----:B------:R-:W-:-:S07]  /*4550*/  FADD.FTZ R51, R51, R39 ;  /* 0x0000002733337221 */ /* 0x000fce0000010000 */
.L_x_1540:
[----:B------:R-:W-:Y:S05]  /*4560*/  BSYNC.RECONVERGENT B0 ;  /* 0x0000000000007941 */ /* 0x000fea0003800200 */
.L_x_1533:
[----:B------:R-:W5:Y:S01]  /*4570*/  S2UR UR7, SR_CgaCtaId ;  /* 0x00000000000779c3 */ /* 0x000f620000008800 */
[----:B------:R-:W-:Y:S01]  /*4580*/  UMOV UR6, 0x400 ;  /* 0x0000040000067882 */ /* 0x000fe20000000000 */
[----:B---34-:R-:W3:Y:S01]  /*4590*/  S2R R26, SR_TID.X ;  /* 0x00000000001a7919 */ /* 0x018ee20000002100 */
[----:B------:R-:W4:Y:S01]  /*45a0*/  LDCU.64 UR14, c[0x0][0x400] ;  /* 0x00008000ff0e77ac */ /* 0x000f220008000a00 */
[----:B------:R-:W-:Y:S01]  /*45b0*/  FADD.FTZ R48, R48, -UR12 ;  /* 0x8000000c30307e21 */ /* 0x000fe20008010000 */
[----:B------:R-:W-:-:S03]  /*45c0*/  FADD.FTZ R29, R49, -UR12 ;  /* 0x8000000c311d7e21 */ /* 0x000fc60008010000 */
[----:B------:R-:W1:Y:S01]  /*45d0*/  LDC R25, c[0x0][0x41c] ;  /* 0x00010700ff197b82 */ /* 0x000e620000000800 */
[----:B------:R-:W-:Y:S01]  /*45e0*/  FMUL.FTZ R48, R48, UR9 ;  /* 0x0000000930307c20 */ /* 0x000fe20008410000 */
[----:B------:R-:W-:Y:S01]  /*45f0*/  FMUL.FTZ R29, R29, UR9 ;  /* 0x000000091d1d7c20 */ /* 0x000fe20008410000 */
[----:B-----5:R-:W-:Y:S01]  /*4600*/  ULEA UR6, UR7, UR6, 0x18 ;  /* 0x0000000607067291 */ /* 0x020fe2000f8ec0ff */
[----:B------:R-:W5:Y:S08]  /*4610*/  LDCU.U8 UR7, c[0x0][0x414] ;  /* 0x00008280ff0777ac */ /* 0x000f700008000000 */
[----:B------:R-:W-:Y:S01]  /*4620*/  @!P1 STS.64 [UR6+0x98], R50 ;  /* 0x00009832ff009988 */ /* 0x000fe20008000a06 */
[----:B---3--:R-:W-:Y:S01]  /*4630*/  SHF.R.U32.HI R26, RZ, 0x4, R26 ;  /* 0x00000004ff1a7819 */ /* 0x008fe2000001161a */
[----:B------:R-:W-:Y:S04]  /*4640*/  BAR.SYNC.DEFER_BLOCKING 0x0 ;  /* 0x0000000000007b1d */ /* 0x000fe80000010000 */
[----:B-1----:R-:W-:Y:S01]  /*4650*/  IMAD R26, R25, UR8, R26 ;  /* 0x00000008191a7c24 */ /* 0x002fe2000f8e021a */
[----:B-----5:R-:W-:-:S04]  /*4660*/  UISETP.NE.AND UP0, UPT, UR7, URZ, UPT ;  /* 0x000000ff0700728c */ /* 0x020fc8000bf05270 */
[C---:B------:R-:W-:Y:S02]  /*4670*/  IADD3 R24, PT, PT, R26.reuse, 0x20, RZ ;  /* 0x000000201a187810 */ /* 0x040fe40007ffe0ff */
[----:B----4-:R-:W-:Y:S02]  /*4680*/  ISETP.GE.U32.AND P0, PT, R26, UR14, PT ;  /* 0x0000000e1a007c0c */ /* 0x010fe4000bf06070 */
[----:B------:R-:W-:Y:S02]  /*4690*/  SHF.R.S32.HI R28, RZ, 0x1f, R26 ;  /* 0x0000001fff1c7819 */ /* 0x000fe4000001141a */
[----:B------:R-:W-:Y:S02]  /*46a0*/  ISETP.GE.U32.AND P1, PT, R24, UR14, PT ;  /* 0x0000000e18007c0c */ /* 0x000fe4000bf26070 */
[----:B------:R-:W-:Y:S02]  /*46b0*/  SHF.R.S32.HI R27, RZ, 0x1f, R24 ;  /* 0x0000001fff1b7819 */ /* 0x000fe40000011418 */
[----:B------:R-:W-:-:S02]  /*46c0*/  ISETP.GE.AND.EX P0, PT, R28, UR15, PT, P0 ;  /* 0x0000000f1c007c0c */ /* 0x000fc4000bf06300 */
[----:B------:R-:W-:Y:S01]  /*46d0*/  ISETP.GE.AND.EX P1, PT, R27, UR15, PT, P1 ;  /* 0x0000000f1b007c0c */ /* 0x000fe2000bf26310 */
[----:B------:R-:W1:Y:S01]  /*46e0*/  LDS.64 R30, [UR6+0x98] ;  /* 0x00009806ff1e7984 */ /* 0x000e620008000a00 */
[----:B------:R-:W1:Y:S02]  /*46f0*/  LDCU UR6, c[0x0][0x42c] ;  /* 0x00008580ff0677ac */ /* 0x000e640008000800 */
[----:B-1----:R-:W-:Y:S01]  /*4700*/  FMUL.FTZ R25, R30, UR6 ;  /* 0x000000061e197c20 */ /* 0x002fe20008410000 */
[----:B------:R-:W-:-:S04]  /*4710*/  FMUL.FTZ R0, R31, UR6 ;  /* 0x000000061f007c20 */ /* 0x000fc80008410000 */
[----:B------:R-:W-:Y:S01]  /*4720*/  FFMA.FTZ R30, R25, R48, R0 ;  /* 0x00000030191e7223 */ /* 0x000fe20000010000 */
[----:B------:R-:W-:Y:S06]  /*4730*/  BRA.U !UP0, `(.L_x_1541) ;  /* 0x0000000108487547 */ /* 0x000fec000b800000 */
[----:B------:R-:W-:Y:S01]  /*4740*/  FFMA.FTZ R31, R53, R48, R54 ;  /* 0x00000030351f7223 */ /* 0x000fe20000010036 */
[----:B------:R-:W-:-:S03]  /*4750*/  FFMA.FTZ R32, R52, R29, R55 ;  /* 0x0000001d34207223 */ /* 0x000fc60000010037 */
[----:B0-2---:R-:W-:Y:S01]  /*4760*/  FMUL.FTZ R33, R31, -1.4426950216293334961 ;  /* 0xbfb8aa3b1f217820 */ /* 0x005fe20000410000 */
        /* <DEDUP_REMOVED lines=15> */
.L_x_1541:
[----:B------:R-:W-:Y:S01]  /*4860*/  FADD.FTZ R44, R44, -UR12 ;  /* 0x8000000c2c2c7e21 */ /* 0x000fe20008010000 */
[----:B------:R-:W-:Y:S01]  /*4870*/  FFMA.FTZ R29, R25, R29, R0 ;  /* 0x0000001d191d7223 */ /* 0x000fe20000010000 */
[----:B------:R-:W-:Y:S01]  /*4880*/  BSSY.RECONVERGENT B0, `(.L_x_1542) ;  /* 0x0000013000007945 */ /* 0x000fe20003800200 */
[----:B------:R-:W-:Y:S01]  /*4890*/  FFMA.FTZ R32, R53, R46, -R30 ;  /* 0x0000002e35207223 */ /* 0x000fe2000001081e */
[----:B------:R-:W-:Y:S01]  /*48a0*/  FADD.FTZ R45, R45, -UR12 ;  /* 0x8000000c2d2d7e21 */ /* 0x000fe20008010000 */
[----:B------:R-:W-:Y:S01]  /*48b0*/  FMUL.FTZ R44, R44, UR9 ;  /* 0x000000092c2c7c20 */ /* 0x000fe20008410000 */
[----:B0-2---:R-:W-:Y:S01]  /*48c0*/  FFMA.FTZ R33, R52, R47, -R29 ;  /* 0x0000002f34217223 */ /* 0x005fe2000001081d */
        /* <DEDUP_REMOVED lines=14> */
.L_x_1543:
[----:B------:R-:W-:Y:S05]  /*49b0*/  BSYNC.RECONVERGENT B0 ;  /* 0x0000000000007941 */ /* 0x000fea0003800200 */
.L_x_1542:
[----:B------:R-:W-:Y:S01]  /*49c0*/  FFMA.FTZ R38, R25, R44, R0 ;  /* 0x0000002c19267223 */ /* 0x000fe20000010000 */
[----:B------:R-:W-:Y:S01]  /*49d0*/  FMUL.FTZ R45, R45, UR9 ;  /* 0x000000092d2d7c20 */ /* 0x000fe20008410000 */
        /* <DEDUP_REMOVED lines=19> */
.L_x_1544:
[----:B------:R-:W-:Y:S01]  /*4b10*/  FFMA.FTZ R29, R25, R45, R0 ;  /* 0x0000002d191d7223 */ /* 0x000fe20000010000 */
[----:B------:R-:W-:Y:S01]  /*4b20*/  BSSY.RECONVERGENT B0, `(.L_x_1545) ;  /* 0x0000013000007945 */ /* 0x000fe20003800200 */
[----:B------:R-:W-:Y:S01]  /*4b30*/  FFMA.FTZ R38, R53, R42, -R38 ;  /* 0x0000002a35267223 */ /* 0x000fe20000010826 */
[----:B------:R-:W-:Y:S01]  /*4b40*/  FADD.FTZ R40, R40, -UR12 ;  /* 0x8000000c28287e21 */ /* 0x000fe20008010000 */
[----:B------:R-:W-:Y:S01]  /*4b50*/  FADD.FTZ R41, R41, -UR12 ;  /* 0x8000000c29297e21 */ /* 0x000fe20008010000 */
[----:B------:R-:W-:Y:S01]  /*4b60*/  FFMA.FTZ R39, R52, R43, -R29 ;  /* 0x0000002b34277223 */ /* 0x000fe2000001081d */
[----:B------:R-:W-:Y:S06]  /*4b70*/  @P1 BRA `(.L_x_1546) ;  /* 0x0000000000341947 */ /* 0x000fec0003800000 */
[----:B------:R-:W1:Y:S01]  /*4b80*/  LDCU.64 UR6, c[0x0][0x3f8] ;  /* 0x00007f00ff0677ac */ /* 0x000e620008000a00 */
[----:B------:R-:W-:Y:S01]  /*4b90*/  MOV R28, R58 ;  /* 0x0000003a001c7202 */ /* 0x000fe20000000f00 */
        /* <DEDUP_REMOVED lines=11> */
.L_x_1546:
[----:B------:R-:W-:Y:S05]  /*4c50*/  BSYNC.RECONVERGENT B0 ;  /* 0x0000000000007941 */ /* 0x000fea0003800200 */
.L_x_1545:
[----:B------:R-:W-:Y:S01]  /*4c60*/  FADD.FTZ R18, R18, -UR12 ;  /* 0x8000000c12127e21 */ /* 0x000fe20008010000 */
[----:B------:R-:W-:Y:S01]  /*4c70*/  FADD.FTZ R27, R15, -UR12 ;  /* 0x8000000c0f1b7e21 */ /* 0x000fe20008010000 */
[----:B------:R-:W-:Y:S01]  /*4c80*/  FADD.FTZ R15, R19, -UR12 ;  /* 0x8000000c130f7e21 */ /* 0x000fe20008010000 */
[----:B------:R-:W-:Y:S01]  /*4c90*/  FADD.FTZ R49, R2, -UR12 ;  /* 0x8000000c02317e21 */ /* 0x000fe20008010000 */
[----:B------:R-:W-:Y:S01]  /*4ca0*/  FADD.FTZ R47, R3, -UR12 ;  /* 0x8000000c032f7e21 */ /* 0x000fe20008010000 */
[----:B------:R-:W-:Y:S01]  /*4cb0*/  FADD.FTZ R37, R6, -UR12 ;  /* 0x8000000c06257e21 */ /* 0x000fe20008010000 */
[----:B------:R-:W-:Y:S01]  /*4cc0*/  FADD.FTZ R35, R7, -UR12 ;  /* 0x8000000c07237e21 */ /* 0x000fe20008010000 */
[----:B0-----:R-:W-:Y:S01]  /*4cd0*/  FADD.FTZ R33, R10, -UR12 ;  /* 0x8000000c0a217e21 */ /* 0x001fe20008010000 */
[----:B-1----:R-:W-:Y:S01]  /*4ce0*/  FADD.FTZ R31, R11, -UR12 ;  /* 0x8000000c0b1f7e21 */ /* 0x002fe20008010000 */
[----:B------:R-:W-:Y:S01]  /*4cf0*/  FADD.FTZ R29, R14, -UR12 ;  /* 0x8000000c0e1d7e21 */ /* 0x000fe20008010000 */
[----:B------:R-:W-:Y:S01]  /*4d00*/  FMUL.FTZ R19, R18, UR9 ;  /* 0x0000000912137c20 */ /* 0x000fe20008410000 */
[----:B------:R-:W-:Y:S01]  /*4d10*/  IADD3 R7, PT, PT, R26, 0x40, RZ ;  /* 0x000000401a077810 */ /* 0x000fe20007ffe0ff */
[----:B------:R-:W-:Y:S01]  /*4d20*/  FMUL.FTZ R10, R40, UR9 ;  /* 0x00000009280a7c20 */ /* 0x000fe20008410000 */
[C---:B------:R-:W-:Y:S01]  /*4d30*/  IADD3 R45, PT, PT, R26.reuse, 0x60, RZ ;  /* 0x000000601a2d7810 */ /* 0x040fe20007ffe0ff */
[----:B------:R-:W-:Y:S01]  /*4d40*/  FMUL.FTZ R11, R41, UR9 ;  /* 0x00000009290b7c20 */ /* 0x000fe20008410000 */
[C---:B------:R-:W-:Y:S01]  /*4d50*/  IADD3 R14, PT, PT, R26.reuse, 0x80, RZ ;  /* 0x000000801a0e7810 */ /* 0x040fe20007ffe0ff */
[----:B------:R-:W-:Y:S01]  /*4d60*/  FMUL.FTZ R49, R49, UR9 ;  /* 0x0000000931317c20 */ /* 0x000fe20008410000 */
[C---:B------:R-:W-:Y:S01]  /*4d70*/  IADD3 R18, PT, PT, R26.reuse, 0xa0, RZ ;  /* 0x000000a01a127810 */ /* 0x040fe20007ffe0ff */
[----:B------:R-:W-:Y:S01]  /*4d80*/  FMUL.FTZ R47, R47, UR9 ;  /* 0x000000092f2f7c20 */ /* 0x000fe20008410000 */
[C---:B------:R-:W-:Y:S01]  /*4d90*/  IADD3 R24, PT, PT, R26.reuse, 0xc0, RZ ;  /* 0x000000c01a187810 */ /* 0x040fe20007ffe0ff */
        /* <DEDUP_REMOVED lines=55> */
.L_x_1547:
        /* <DEDUP_REMOVED lines=17> */
.L_x_1549:
[----:B------:R-:W-:Y:S05]  /*5220*/  BSYNC.RECONVERGENT B0 ;  /* 0x0000000000007941 */ /* 0x000fea0003800200 */
.L_x_1548:
        /* <DEDUP_REMOVED lines=19> */
.L_x_1550:
        /* <DEDUP_REMOVED lines=17> */
.L_x_1552:
[----:B------:R-:W-:Y:S05]  /*5470*/  BSYNC.RECONVERGENT B0 ;  /* 0x0000000000007941 */ /* 0x000fea0003800200 */
.L_x_1551:
        /* <DEDUP_REMOVED lines=19> */
.L_x_1553:
        /* <DEDUP_REMOVED lines=17> */
.L_x_1555:
[----:B------:R-:W-:Y:S05]  /*56c0*/  BSYNC.RECONVERGENT B0 ;  /* 0x0000000000007941 */ /* 0x000fea0003800200 */
.L_x_1554:
        /* <DEDUP_REMOVED lines=19> */
.L_x_1556:
        /* <DEDUP_REMOVED lines=17> */
.L_x_1558:
[----:B------:R-:W-:Y:S05]  /*5910*/  BSYNC.RECONVERGENT B0 ;  /* 0x0000000000007941 */ /* 0x000fea0003800200 */
.L_x_1557:
[----:B------:R-:W-:Y:S05]  /*5920*/  BRA.U !UP0, `(.L_x_1559) ;  /* 0x0000000108487547 */ /* 0x000fea000b800000 */
[----:B------:R-:W-:Y:S01]  /*5930*/  FFMA.FTZ R29, R53, R29, R54 ;  /* 0x0000001d351d7223 */ /* 0x000fe20000010036 */
[----:B------:R-:W-:-:S03]  /*5940*/  FFMA.FTZ R27, R52, R27, R55 ;  /* 0x0000001b341b7223 */ /* 0x000fc60000010037 */
[----:B------:R-:W-:Y:S01]  /*5950*/  FMUL.FTZ R0, R29, -1.4426950216293334961 ;  /* 0xbfb8aa3b1d007820 */ /* 0x000fe20000410000 */
[----:B0-----:R-:W-:-:S05]  /*5960*/  FMUL.FTZ R4, R27, -1.4426950216293334961 ;  /* 0xbfb8aa3b1b047820 */ /* 0x001fca0000410000 */
        /* <DEDUP_REMOVED lines=14> */
.L_x_1559:
[----:B------:R-:W-:Y:S01]  /*5a50*/  BSSY.RECONVERGENT B0, `(.L_x_1560) ;  /* 0x0000012000007945 */ /* 0x000fe20003800200 */
[----:B------:R-:W-:Y:S01]  /*5a60*/  FFMA.FTZ R38, R53, R16, -R38 ;  /* 0x0000001035267223 */ /* 0x000fe20000010826 */
[----:B------:R-:W-:Y:S01]  /*5a70*/  SHF.R.S32.HI R9, RZ, 0x1f, R26 ;  /* 0x0000001fff097819 */ /* 0x000fe2000001141a */
[----:B------:R-:W-:Y:S01]  /*5a80*/  FFMA.FTZ R39, R52, R17, -R43 ;  /* 0x0000001134277223 */ /* 0x000fe2000001082b */
[----:B------:R-:W-:Y:S06]  /*5a90*/  @P3 BRA `(.L_x_1561) ;  /* 0x0000000000343947 */ /* 0x000fec0003800000 */
[----:B------:R-:W0:Y:S01]  /*5aa0*/  LDCU.64 UR6, c[0x0][0x3f8] ;  /* 0x00007f00ff0677ac */ /* 0x000e220008000a00 */
[----:B-1----:R-:W-:Y:S01]  /*5ab0*/  MOV R2, R58 ;  /* 0x0000003a00027202 */ /* 0x002fe20000000f00 */
        /* <DEDUP_REMOVED lines=11> */
.L_x_1561:
[----:B------:R-:W-:Y:S05]  /*5b70*/  BSYNC.RECONVERGENT B0 ;  /* 0x0000000000007941 */ /* 0x000fea0003800200 */
.L_x_1560:
[----:B------:R-:W-:Y:S05]  /*5b80*/  BRA.U !UP0, `(.L_x_1562) ;  /* 0x0000000108487547 */ /* 0x000fea000b800000 */
[----:B------:R-:W-:Y:S01]  /*5b90*/  FFMA.FTZ R19, R53, R19, R54 ;  /* 0x0000001335137223 */ /* 0x000fe20000010036 */
[----:B------:R-:W-:-:S03]  /*5ba0*/  FFMA.FTZ R15, R52, R15, R55 ;  /* 0x0000000f340f7223 */ /* 0x000fc60000010037 */
[----:B------:R-:W-:Y:S01]  /*5bb0*/  FMUL.FTZ R0, R19, -1.4426950216293334961 ;  /* 0xbfb8aa3b13007820 */ /* 0x000fe20000410000 */
[----:B0-----:R-:W-:-:S05]  /*5bc0*/  FMUL.FTZ R4, R15, -1.4426950216293334961 ;  /* 0xbfb8aa3b0f047820 */ /* 0x001fca0000410000 */
[----:B------:R-:W1:Y:S08]  /*5bd0*/  MUFU.EX2 R0, R0 ;  /* 0x0000000000007308 */ /* 0x000e700000000800 */
[----:B------:R-:W0:Y:S01]  /*5be0*/  MUFU.EX2 R4, R4 ;  /* 0x0000000400047308 */ /* 0x000e220000000800 */
[----:B-12---:R-:W-:-:S07]  /*5bf0*/  FADD.FTZ R2, R0, 1 ;  /* 0x3f80000000027421 */ /* 0x006fce0000010000 */
        /* <DEDUP_REMOVED lines=11> */
.L_x_1562:
        /* <DEDUP_REMOVED lines=8> */
[----:B------:R-:W-:Y:S01]  /*5d30*/  MOV R59, R61 ;  /* 0x0000003d003b7202 */ /* 0x000fe20000000f00 */
[----:B------:R-:W1:Y:S01]  /*5d40*/  LDCU.64 UR8, c[0x0][0x380] ;  /* 0x00007000ff0877ac */ /* 0x000e620008000a00 */
[----:B---3--:R-:W-:Y:S02]  /*5d50*/  IMAD R9, R9, UR6, RZ ;  /* 0x0000000609097c24 */ /* 0x008fe4000f8e02ff */
[----:B------:R-:W-:-:S04]  /*5d60*/  IMAD.WIDE.U32 R58, R26, UR6, R58 ;  /* 0x000000061a3a7c25 */ /* 0x000fc8000f8e003a */
[----:B------:R-:W-:Y:S01]  /*5d70*/  IMAD R9, R26, UR7, R9 ;  /* 0x000000071a097c24 */ /* 0x000fe2000f8e0209 */
[----:B-12---:R-:W-:-:S04]  /*5d80*/  LEA R2, P0, R58, UR8, 0x2 ;  /* 0x000000083a027c11 */ /* 0x006fc8000f8010ff */
[----:B------:R-:W-:-:S04]  /*5d90*/  IADD3 R9, PT, PT, R59, R9, RZ ;  /* 0x000000093b097210 */ /* 0x000fc80007ffe0ff */
[----:B------:R-:W-:-:S05]  /*5da0*/  LEA.HI.X R3, R58, UR9, R9, 0x2, P0 ;  /* 0x000000093a037c11 */ /* 0x000fca00080f1409 */
[----:B------:R3:W-:Y:S02]  /*5db0*/  STG.E.64 desc[UR10][R2.64], R24 ;  /* 0x0000001802007986 */ /* 0x0007e4000c101b0a */
.L_x_1564:
[----:B------:R-:W-:Y:S05]  /*5dc0*/  BSYNC.RECONVERGENT B0 ;  /* 0x0000000000007941 */ /* 0x000fea0003800200 */
.L_x_1563:
[----:B------:R-:W4:Y:S01]  /*5dd0*/  LDCU UR6, c[0x0][0x374] ;  /* 0x00006e80ff0677ac */ /* 0x000f220008000800 */
[----:B------:R-:W5:Y:S01]  /*5de0*/  LDCU UR7, c[0x0][0x410] ;  /* 0x00008200ff0777ac */ /* 0x000f620008000800 */
[----:B------:R-:W5:Y:S01]  /*5df0*/  LDCU UR8, c[0x0][0x3e0] ;  /* 0x00007c00ff0877ac */ /* 0x000f620008000800 */
[----:B------:R-:W-:Y:S02]  /*5e00*/  UIADD3 UR4, UPT, UPT, UR4, 0x1, URZ ;  /* 0x0000000104047890 */ /* 0x000fe4000fffe0ff */
[----:B----4-:R-:W-:Y:S02]  /*5e10*/  UIADD3 UR5, UPT, UPT, UR6, UR5, URZ ;  /* 0x0000000506057290 */ /* 0x010fe4000fffe0ff */
[----:B-----5:R-:W-:-:S04]  /*5e20*/  UIMAD UR7, UR7, UR8, URZ ;  /* 0x00000008070772a4 */ /* 0x020fc8000f8e02ff */
[----:B------:R-:W-:-:S09]  /*5e30*/  UISETP.GE.AND UP0, UPT, UR5, UR7, UPT ;  /* 0x000000070500728c */ /* 0x000fd2000bf06270 */
[----:B------:R-:W-:Y:S05]  /*5e40*/  BRA.U !UP0, `(.L_x_1565) ;  /* 0xffffffa108907547 */ /* 0x000fea000b83ffff */
.L_x_1522:
[----:B------:R-:W4:Y:S01]  /*5e50*/  S2R R9, SR_TID.X ;  /* 0x0000000000097919 */ /* 0x000f220000002100 */
[----:B0-----:R-:W0:Y:S01]  /*5e60*/  LDC R4, c[0x0][0x370] ;  /* 0x0000dc00ff047b82 */ /* 0x001e220000000800 */
[----:B------:R-:W-:Y:S07]  /*5e70*/  BSSY.RECONVERGENT B0, `(.L_x_1566) ;  /* 0x000000e000007945 */ /* 0x000fee0003800200 */
[----:B------:R-:W5:Y:S08]  /*5e80*/  LDC R7, c[0x0][0x374] ;  /* 0x0000dd00ff077b82 */ /* 0x000f700000000800 */
[----:B-123--:R-:W1:Y:S01]  /*5e90*/  LDC.64 R2, c[0x0][0x3c8] ;  /* 0x0000f200ff027b82 */ /* 0x00ee620000000a00 */
[----:B0-----:R-:W-:-:S02]  /*5ea0*/  ISETP.NE.AND P0, PT, R4, 0x1, PT ;  /* 0x000000010400780c */ /* 0x001fc40003f05270 */
[----:B----4-:R-:W-:Y:S02]  /*5eb0*/  ISETP.NE.AND P1, PT, R9, RZ, PT ;  /* 0x000000ff0900720c */ /* 0x010fe40003f25270 */
[----:B-----5:R-:W-:-:S04]  /*5ec0*/  SHF.L.U32 R0, R7, 0x1, RZ ;  /* 0x0000000107007819 */ /* 0x020fc800000006ff */
[----:B------:R-:W-:-:S05]  /*5ed0*/  SEL R5, R0, RZ, P0 ;  /* 0x000000ff00057207 */ /* 0x000fca0000000000 */
[----:B-1----:R-:W-:Y:S02]  /*5ee0*/  IMAD.WIDE.U32 R2, R5, 0x4, R2 ;  /* 0x0000000405027825 */ /* 0x002fe400078e0002 */
[----:B------:R-:W-:Y:S05]  /*5ef0*/  @P1 BRA `(.L_x_1567) ;  /* 0x0000000000141947 */ /* 0x000fea0003800000 */
[----:B------:R-:W-:Y:S01]  /*5f00*/  HFMA2 R5, -RZ, RZ, 0, 5.9604644775390625e-08 ;  /* 0x00000001ff057431 */ /* 0x000fe200000001ff */
[----:B------:R-:W-:Y:S06]  /*5f10*/  MEMBAR.ALL.GPU ;  /* 0x0000000000007992 */ /* 0x000fec000000a000 */
[----:B------:R-:W-:-:S00]  /*5f20*/  ERRBAR ;  /* 0x00000000000079ab */ /* 0x000fc00000000000 */
[----:B------:R-:W-:Y:S06]  /*5f30*/  CGAERRBAR ;  /* 0x00000000000075ab */ /* 0x000fec0000000000 */
[----:B------:R0:W-:Y:S02]  /*5f40*/  REDG.E.ADD.S32.STRONG.GPU desc[UR10][R2.64], R5 ;  /* 0x000000050200798e */ /* 0x0001e4000c12e30a */
.L_x_1567:
[----:B------:R-:W-:Y:S05]  /*5f50*/  BSYNC.RECONVERGENT B0 ;  /* 0x0000000000007941 */ /* 0x000fea0003800200 */
.L_x_1566:
        /* <DEDUP_REMOVED lines=11> */
.L_x_1569:
[----:B------:R-:W2:Y:S04]  /*6010*/  LDG.E.STRONG.GPU R5, desc[UR10][R2.64] ;  /* 0x0000000a02057981 */ /* 0x000ea8000c1ef900 */
[----:B--2---:R-:W-:Y:S01]  /*6020*/  CCTL.IVALL ;  /* 0x00000000ff00798f */ /* 0x004fe20002000000 */
[----:B------:R-:W-:Y:S05]  /*6030*/  YIELD ;  /* 0x0000000000007946 */ /* 0x000fea0003800000 */
[----:B------:R-:W-:-:S13]  /*6040*/  ISETP.NE.AND P0, PT, R5, R0, PT ;  /* 0x000000000500720c */ /* 0x000fda0003f05270 */
[----:B------:R-:W-:Y:S05]  /*6050*/  @P0 BRA `(.L_x_1569) ;  /* 0xfffffffc00ec0947 */ /* 0x000fea000383ffff */
.L_x_1568:
        /* <DEDUP_REMOVED lines=61> */
.L_x_1572:
        /* <DEDUP_REMOVED lines=31> */
.L_x_1571:
[----:B------:R-:W-:Y:S05]  /*6620*/  BSYNC.RECONVERGENT B0 ;  /* 0x0000000000007941 */ /* 0x000fea0003800200 */
.L_x_1570:
        /* <DEDUP_REMOVED lines=10> */
.L_x_1573:
        /* <DEDUP_REMOVED lines=87> */
.L_x_1574:
        /* <DEDUP_REMOVED lines=12> */
.L_x_3437:


//--------------------- .text._Z35group_norm_nhwc_bwd_one_pass_kernelI11Fp32IOBf16WLi512ELi32ELi512EEv26Group_norm_nhwc_bwd_params --------------------------
	.section	.text._Z35group_norm_nhwc_bwd_one_pass_kernelI11Fp32IOBf16WLi512ELi32ELi512EEv26Group_norm_nhwc_bwd_params,"ax",@progbits
	.align	128
        .global         _Z35group_norm_nhwc_bwd_one_pass_kernelI11Fp32IOBf16WLi512ELi32ELi512EEv26Group_norm_nhwc_bwd_params
        .type           _Z35group_norm_nhwc_bwd_one_pass_kernelI11Fp32IOBf16WLi512ELi32ELi512EEv26Group_norm_nhwc_bwd_params,@function
        .size           _Z35group_norm_nhwc_bwd_one_pass_kernelI11Fp32IOBf16WLi512ELi32ELi512EEv26Group_norm_nhwc_bwd_params,(.L_x_3438 - _Z35group_norm_nhwc_bwd_one_pass_kernelI11Fp32IOBf16WLi512ELi32ELi512EEv26Group_norm_nhwc_bwd_params)
        .other          _Z35group_norm_nhwc_bwd_one_pass_kernelI11Fp32IOBf16WLi512ELi32ELi512EEv26Group_norm_nhwc_bwd_params,@"STO_CUDA_ENTRY STV_DEFAULT"
_Z35group_norm_nhwc_bwd_one_pass_kernelI11Fp32IOBf16WLi512ELi32ELi512EEv26Group_norm_nhwc_bwd_params:
.text._Z35group_norm_nhwc_bwd_one_pass_kernelI11Fp32IOBf16WLi512ELi32ELi512EEv26Group_norm_nhwc_bwd_params:
        /* <DEDUP_REMOVED lines=44> */
.L_x_1642:
        /* <DEDUP_REMOVED lines=9> */
[----:B------:R-:W-:Y:S01]  /*0350*/  CS2R R72, SRZ ;  /* 0x0000000000487805 */ /* 0x000fe2000001ff00 */
[----:B------:R-:W2:Y:S01]  /*0360*/  LDC.64 R66, c[0x0][0x3a8] ;  /* 0x0000ea00ff427b82 */ /* 0x000ea20000000a00 */
[----:B0-----:R-:W-:-:S04]  /*0370*/  IABS R5, R9 ;  /* 0x0000000900057213 */ /* 0x001fc80000000000 */
[----:B------:R-:W0:Y:S08]  /*0380*/  I2F.RP R4, R5 ;  /* 0x0000000500047306 */ /* 0x000e300000209400 */
[----:B0-----:R-:W0:Y:S02]  /*0390*/  MUFU.RCP R4, R4 ;  /* 0x0000000400047308 */ /* 0x001e240000001000 */
[----:B0-----:R-:W-:-:S06]  /*03a0*/  IADD3 R2, PT, PT, R4, 0xffffffe, RZ ;  /* 0x0ffffffe04027810 */ /* 0x001fcc0007ffe0ff */
[----:B------:R0:W3:Y:S02]  /*03b0*/  F2I.FTZ.U32.TRUNC.NTZ R3, R2 ;  /* 0x0000000200037305 */ /* 0x0000e4000021f000 */
[----:B0-----:R-:W-:Y:S02]  /*03c0*/  MOV R2, RZ ;  /* 0x000000ff00027202 */ /* 0x001fe40000000f00 */
[----:B---3--:R-:W-:-:S05]  /*03d0*/  IADD3 R6, PT, PT, RZ, -R3, RZ ;  /* 0x80000003ff067210 */ /* 0x008fca0007ffe0ff */
        /* <DEDUP_REMOVED lines=14> */
[----:B------:R-:W-:Y:S02]  /*04c0*/  IADD3 R19, PT, PT, R27, 0x60, RZ ;  /* 0x000000601b137810 */ /* 0x000fe40007ffe0ff */
[----:B------:R-:W-:Y:S02]  /*04d0*/  ISETP.GE.U32.AND P4, PT, R2, R5, PT ;  /* 0x000000050200720c */ /* 0x000fe40003f86070 */
[----:B------:R-:W-:Y:S02]  /*04e0*/  ISETP.GE.AND P1, PT, R4, RZ, PT ;  /* 0x000000ff0400720c */ /* 0x000fe40003f26270 */
[----:B------:R-:W-:Y:S02]  /*04f0*/  ISETP.GE.AND.EX P2, PT, R7, UR13, PT, P2 ;  /* 0x0000000d07007c0c */ /* 0x000fe4000bf46320 */
[----:B------:R-:W-:-:S02]  /*0500*/  @!P3 IADD3 R3, PT, PT, R3, 0x1, RZ ;  /* 0x000000010303b810 */ /* 0x000fc40007ffe0ff */
[----:B------:R-:W-:Y:S02]  /*0510*/  ISETP.GE.U32.AND P3, PT, R19, UR12, PT ;  /* 0x0000000c13007c0c */ /* 0x000fe4000bf66070 */
[----:B------:R-:W-:Y:S02]  /*0520*/  SHF.R.S32.HI R17, RZ, 0x1f, R19 ;  /* 0x0000001fff117819 */ /* 0x000fe40000011413 */
[----:B------:R-:W-:Y:S02]  /*0530*/  ISETP.GT.U32.AND P5, PT, R5, R2, PT ;  /* 0x000000020500720c */ /* 0x000fe40003fa4070 */
[----:B------:R-:W-:Y:S02]  /*0540*/  IADD3 R5, PT, PT, R2, -R5, RZ ;  /* 0x8000000502057210 */ /* 0x000fe40007ffe0ff */
[----:B------:R-:W-:Y:S01]  /*0550*/  @P4 IADD3 R3, PT, PT, R3, 0x1, RZ ;  /* 0x0000000103034810 */ /* 0x000fe20007ffe0ff */
[----:B------:R-:W0:Y:S01]  /*0560*/  @!P2 LDC.64 R24, c[0x0][0x3f8] ;  /* 0x0000fe00ff18ab82 */ /* 0x000e220000000a00 */
[----:B------:R-:W-:-:S02]  /*0570*/  ISETP.GE.AND.EX P3, PT, R17, UR13, PT, P3 ;  /* 0x0000000d11007c0c */ /* 0x000fc4000bf66330 */
[----:B------:R-:W-:Y:S02]  /*0580*/  SEL R2, R5, R2, !P5 ;  /* 0x0000000205027207 */ /* 0x000fe40006800000 */
[----:B------:R-:W-:Y:S02]  /*0590*/  MOV R4, R3 ;  /* 0x0000000300047202 */ /* 0x000fe40000000f00 */
[----:B------:R-:W-:Y:S01]  /*05a0*/  ISETP.NE.AND P4, PT, R9, RZ, PT ;  /* 0x000000ff0900720c */ /* 0x000fe20003f85270 */
[----:B------:R-:W1:Y:S01]  /*05b0*/  @!P2 LDC.64 R14, c[0x0][0x3a0] ;  /* 0x0000e800ff0eab82 */ /* 0x000e620000000a00 */
[----:B------:R-:W-:Y:S02]  /*05c0*/  LOP3.LUT R3, RZ, R9, RZ, 0x33, !PT ;  /* 0x00000009ff037212 */ /* 0x000fe400078e33ff */
[----:B------:R-:W-:Y:S02]  /*05d0*/  @!P0 IADD3 R2, PT, PT, -R2, RZ, RZ ;  /* 0x000000ff02028210 */ /* 0x000fe40007ffe1ff */
[----:B------:R-:W-:-:S02]  /*05e0*/  @!P1 IADD3 R4, PT, PT, -R4, RZ, RZ ;  /* 0x000000ff04049210 */ /* 0x000fc40007ffe1ff */
[----:B------:R-:W-:Y:S01]  /*05f0*/  IADD3 R21, PT, PT, R27, 0xe0, RZ ;  /* 0x000000e01b157810 */ /* 0x000fe20007ffe0ff */
[----:B------:R-:W3:Y:S01]  /*0600*/  @!P3 LDC.64 R10, c[0x0][0x3f8] ;  /* 0x0000fe00ff0abb82 */ /* 0x000ee20000000a00 */
[C---:B------:R-:W-:Y:S02]  /*0610*/  SEL R117, R3.reuse, R2, !P4 ;  /* 0x0000000203757207 */ /* 0x040fe40006000000 */
[----:B------:R-:W-:Y:S02]  /*0620*/  SEL R3, R3, R4, !P4 ;  /* 0x0000000403037207 */ /* 0x000fe40006000000 */
[----:B------:R-:W-:Y:S02]  /*0630*/  ISETP.GE.U32.AND P4, PT, R21, UR12, PT ;  /* 0x0000000c15007c0c */ /* 0x000fe4000bf86070 */
[----:B------:R-:W-:Y:S01]  /*0640*/  SHF.R.S32.HI R23, RZ, 0x1f, R21 ;  /* 0x0000001fff177819 */ /* 0x000fe20000011415 */
[----:B------:R-:W4:Y:S01]  /*0650*/  @!P2 LDC.64 R12, c[0x0][0x398] ;  /* 0x0000e600ff0cab82 */ /* 0x000f220000000a00 */
[----:B------:R-:W-:-:S02]  /*0660*/  SHF.L.U32 R2, R117, 0x5, RZ ;  /* 0x0000000575027819 */ /* 0x000fc400000006ff */
[----:B------:R-:W-:Y:S02]  /*0670*/  ISETP.GE.AND.EX P4, PT, R23, UR13, PT, P4 ;  /* 0x0000000d17007c0c */ /* 0x000fe4000bf86340 */
[----:B------:R-:W-:Y:S02]  /*0680*/  SHF.R.S32.HI R4, RZ, 0x1f, R3 ;  /* 0x0000001fff047819 */ /* 0x000fe40000011403 */
[----:B------:R-:W-:Y:S01]  /*0690*/  SHF.R.S32.HI R121, RZ, 0x1f, R2 ;  /* 0x0000001fff797819 */ /* 0x000fe20000011402 */
[----:B------:R-:W2:Y:S01]  /*06a0*/  @!P3 LDC.64 R8, c[0x0][0x398] ;  /* 0x0000e600ff08bb82 */ /* 0x000ea20000000a00 */
[----:B------:R-:W-:Y:S01]  /*06b0*/  LOP3.LUT R120, R2, R61, RZ, 0xfc, !PT ;  /* 0x0000003d02787212 */ /* 0x000fe200078efcff */
[----:B------:R-:W-:Y:S01]  /*06c0*/  IMAD R4, R4, UR14, RZ ;  /* 0x0000000e04047c24 */ /* 0x000fe2000f8e02ff */
[----:B------:R-:W-:Y:S01]  /*06d0*/  ISETP.GE.U32.AND P5, PT, R112, UR12, PT ;  /* 0x0000000c70007c0c */ /* 0x000fe2000bfa6070 */
[----:B0-----:R-:W-:Y:S01]  /*06e0*/  @!P2 IMAD R2, R7, R24, RZ ;  /* 0x000000180702a224 */ /* 0x001fe200078e02ff */
[----:B------:R-:W-:Y:S01]  /*06f0*/  ISETP.GE.U32.AND P0, PT, R111, UR12, PT ;  /* 0x0000000c6f007c0c */ /* 0x000fe2000bf06070 */
[----:B------:R-:W-:Y:S01]  /*0700*/  IMAD.WIDE.U32 R120, R3, UR14, R120 ;  /* 0x0000000e03787c25 */ /* 0x000fe2000f8e0078 */
[----:B------:R-:W-:Y:S01]  /*0710*/  ISETP.GE.AND.EX P5, PT, R93, UR13, PT, P5 ;  /* 0x0000000d5d007c0c */ /* 0x000fe2000bfa6350 */
[----:B------:R-:W0:Y:S01]  /*0720*/  @!P3 LDC.64 R6, c[0x0][0x3a0] ;  /* 0x0000e800ff06bb82 */ /* 0x000e220000000a00 */
[----:B------:R-:W-:Y:S01]  /*0730*/  ISETP.GE.AND.EX P0, PT, R92, UR13, PT, P0 ;  /* 0x0000000d5c007c0c */ /* 0x000fe2000bf06300 */
[----:B------:R-:W-:Y:S01]  /*0740*/  IMAD R3, R3, UR15, R4 ;  /* 0x0000000f03037c24 */ /* 0x000fe2000f8e0204 */
[----:B------:R-:W-:Y:S01]  /*0750*/  @!P2 MOV R122, R120 ;  /* 0x00000078007aa202 */ /* 0x000fe20000000f00 */
[----:B------:R-:W-:-:S02]  /*0760*/  @!P2 IMAD R25, R27, R25, R2 ;  /* 0x000000191b19a224 */ /* 0x000fc400078e0202 */
[----:B---3--:R-:W-:Y:S01]  /*0770*/  @!P3 IMAD R16, R17, R10, RZ ;  /* 0x0000000a1110b224 */ /* 0x008fe200078e02ff */
[----:B------:R-:W-:Y:S01]  /*0780*/  IADD3 R123, PT, PT, R121, R3, RZ ;  /* 0x00000003797b7210 */ /* 0x000fe20007ffe0ff */
[----:B------:R-:W3:Y:S03]  /*0790*/  @!P4 LDC.64 R4, c[0x0][0x3f8] ;  /* 0x0000fe00ff04cb82 */ /* 0x000ee60000000a00 */
[----:B------:R-:W-:Y:S01]  /*07a0*/  @!P3 MOV R17, R123 ;  /* 0x0000007b0011b202 */ /* 0x000fe20000000f00 */
[----:B------:R-:W-:Y:S01]  /*07b0*/  @!P2 IMAD.WIDE.U32 R2, R27, R24, R122 ;  /* 0x000000181b02a225 */ /* 0x000fe200078e007a */
[----:B------:R-:W-:-:S03]  /*07c0*/  @!P5 MOV R26, R120 ;  /* 0x00000078001ad202 */ /* 0x000fc60000000f00 */
[----:B------:R-:W-:Y:S01]  /*07d0*/  @!P3 IMAD R27, R19, R11, R16 ;  /* 0x0000000b131bb224 */ /* 0x000fe200078e0210 */
[----:B------:R-:W-:Y:S02]  /*07e0*/  @!P2 IADD3 R3, PT, PT, R3, R25, RZ ;  /* 0x000000190303a210 */ /* 0x000fe40007ffe0ff */
[----:B------:R-:W-:Y:S02]  /*07f0*/  @!P3 MOV R16, R120 ;  /* 0x000000780010b202 */ /* 0x000fe40000000f00 */
[C---:B------:R-:W-:Y:S02]  /*0800*/  @!P2 SHF.L.U32 R25, R2.reuse, 0x2, RZ ;  /* 0x000000020219a819 */ /* 0x040fe400000006ff */
[----:B------:R-:W-:Y:S01]  /*0810*/  @!P2 SHF.L.U64.HI R18, R2, 0x2, R3 ;  /* 0x000000020212a819 */ /* 0x000fe20000010203 */
[----:B------:R-:W-:Y:S01]  /*0820*/  @!P3 IMAD.WIDE.U32 R16, R19, R10, R16 ;  /* 0x0000000a1310b225 */ /* 0x000fe200078e0010 */
[----:B------:R-:W2:Y:S01]  /*0830*/  @!P5 LDC.64 R2, c[0x0][0x3f8] ;  /* 0x0000fe00ff02db82 */ /* 0x000ea20000000a00 */
[----:B-1----:R-:W-:-:S02]  /*0840*/  @!P2 IADD3 R10, P6, PT, R25, R14, RZ ;  /* 0x0000000e190aa210 */ /* 0x002fc40007fde0ff */
[----:B----4-:R-:W-:Y:S02]  /*0850*/  @!P2 IADD3 R12, P1, PT, R25, R12, RZ ;  /* 0x0000000c190ca210 */ /* 0x010fe40007f3e0ff */
[----:B------:R-:W-:Y:S02]  /*0860*/  @!P2 IADD3.X R11, PT, PT, R18, R15, RZ, P6, !PT ;  /* 0x0000000f120ba210 */ /* 0x000fe400037fe4ff */
[----:B------:R-:W-:Y:S01]  /*0870*/  @!P3 IADD3 R17, PT, PT, R17, R27, RZ ;  /* 0x0000001b1111b210 */ /* 0x000fe20007ffe0ff */
[----:B---3--:R-:W-:Y:S01]  /*0880*/  @!P4 IMAD R14, R23, R4, RZ ;  /* 0x00000004170ec224 */ /* 0x008fe200078e02ff */
[----:B------:R-:W-:Y:S01]  /*0890*/  @!P3 SHF.L.U32 R15, R16, 0x2, RZ ;  /* 0x00000002100fb819 */ /* 0x000fe200000006ff */
[----:B------:R-:W1:Y:S01]  /*08a0*/  @!P4 LDC.64 R22, c[0x0][0x3a0] ;  /* 0x0000e800ff16cb82 */ /* 0x000e620000000a00 */
[----:B------:R-:W-:Y:S01]  /*08b0*/  @!P2 IADD3.X R13, PT, PT, R18, R13, RZ, P1, !PT ;  /* 0x0000000d120da210 */ /* 0x000fe20000ffe4ff */
[----:B------:R3:W5:Y:S01]  /*08c0*/  @!P2 LDG.E.64 R80, desc[UR8][R10.64] ;  /* 0x000000080a50a981 */ /* 0x000762000c1e1b00 */
[----:B------:R-:W-:Y:S01]  /*08d0*/  @!P3 SHF.L.U64.HI R16, R16, 0x2, R17 ;  /* 0x000000021010b819 */ /* 0x000fe20000010211 */
[----:B------:R-:W-:Y:S01]  /*08e0*/  @!P4 IMAD R17, R21, R5, R14 ;  /* 0x000000051511c224 */ /* 0x000fe200078e020e */
[C---:B0-----:R-:W-:Y:S01]  /*08f0*/  @!P3 IADD3 R6, P1, PT, R15.reuse, R6, RZ ;  /* 0x000000060f06b210 */ /* 0x041fe20007f3e0ff */
[----:B------:R0:W5:Y:S01]  /*0900*/  @!P2 LDG.E.64 R78, desc[UR8][R12.64] ;  /* 0x000000080c4ea981 */ /* 0x000162000c1e1b00 */
[----:B--2---:R-:W-:Y:S01]  /*0910*/  @!P3 IADD3 R8, P6, PT, R15, R8, RZ ;  /* 0x000000080f08b210 */ /* 0x004fe20007fde0ff */
[----:B------:R-:W2:Y:S01]  /*0920*/  @!P0 LDC.64 R18, c[0x0][0x3f8] ;  /* 0x0000fe00ff128b82 */ /* 0x000ea20000000a00 */
[----:B------:R-:W-:-:S02]  /*0930*/  @!P4 MOV R14, R120 ;  /* 0x00000078000ec202 */ /* 0x000fc40000000f00 */
[----:B------:R-:W-:Y:S02]  /*0940*/  @!P4 MOV R15, R123 ;  /* 0x0000007b000fc202 */ /* 0x000fe40000000f00 */
[----:B------:R-:W-:Y:S02]  /*0950*/  @!P3 IADD3.X R7, PT, PT, R16, R7, RZ, P1, !PT ;  /* 0x000000071007b210 */ /* 0x000fe40000ffe4ff */
[----:B------:R-:W-:Y:S01]  /*0960*/  ISETP.GE.U32.AND P1, PT, R110, UR12, PT ;  /* 0x0000000c6e007c0c */ /* 0x000fe2000bf26070 */
[----:B------:R-:W-:Y:S01]  /*0970*/  @!P4 IMAD.WIDE.U32 R4, R21, R4, R14 ;  /* 0x000000041504c225 */ /* 0x000fe200078e000e */
[----:B------:R-:W4:Y:S01]  /*0980*/  @!P5 LDC.64 R24, c[0x0][0x3a0] ;  /* 0x0000e800ff18db82 */ /* 0x000f220000000a00 */
[----:B------:R-:W-:Y:S02]  /*0990*/  @!P5 MOV R27, R123 ;  /* 0x0000007b001bd202 */ /* 0x000fe40000000f00 */
[----:B------:R-:W-:Y:S01]  /*09a0*/  @!P5 IMAD R14, R93, R2, RZ ;  /* 0x000000025d0ed224 */ /* 0x000fe200078e02ff */
[----:B------:R-:W-:-:S02]  /*09b0*/  @!P4 IADD3 R15, PT, PT, R5, R17, RZ ;  /* 0x00000011050fc210 */ /* 0x000fc40007ffe0ff */
[----:B------:R-:W-:Y:S01]  /*09c0*/  ISETP.GE.AND.EX P1, PT, R91, UR13, PT, P1 ;  /* 0x0000000d5b007c0c */ /* 0x000fe2000bf26310 */
[----:B------:R-:W-:Y:S01]  /*09d0*/  @!P5 IMAD R29, R112, R3, R14 ;  /* 0x00000003701dd224 */ /* 0x000fe200078e020e */
[----:B------:R-:W0:Y:S01]  /*09e0*/  @!P4 LDC.64 R20, c[0x0][0x398] ;  /* 0x0000e600ff14cb82 */ /* 0x000e220000000a00 */
[----:B------:R-:W-:Y:S01]  /*09f0*/  @!P4 SHF.L.U64.HI R28, R4, 0x2, R15 ;  /* 0x00000002041cc819 */ /* 0x000fe2000001020f */
[----:B------:R-:W-:Y:S01]  /*0a00*/  @!P5 IMAD.WIDE.U32 R26, R112, R2, R26 ;  /* 0x00000002701ad225 */ /* 0x000fe200078e001a */
[----:B------:R-:W-:Y:S02]  /*0a10*/  @!P4 SHF.L.U32 R5, R4, 0x2, RZ ;  /* 0x000000020405c819 */ /* 0x000fe400000006ff */
[----:B------:R-:W-:-:S03]  /*0a20*/  @!P3 IADD3.X R9, PT, PT, R16, R9, RZ, P6, !PT ;  /* 0x000000091009b210 */ /* 0x000fc600037fe4ff */
[----:B------:R-:W4:Y:S01]  /*0a30*/  @!P5 LDC.64 R14, c[0x0][0x398] ;  /* 0x0000e600ff0edb82 */ /* 0x000f220000000a00 */
[----:B-1----:R-:W-:-:S07]  /*0a40*/  @!P4 IADD3 R22, P2, PT, R5, R22, RZ ;  /* 0x000000160516c210 */ /* 0x002fce0007f5e0ff */
[----:B------:R-:W1:Y:S01]  /*0a50*/  @!P0 LDC.64 R2, c[0x0][0x3a0] ;  /* 0x0000e800ff028b82 */ /* 0x000e620000000a00 */
[----:B------:R-:W-:Y:S01]  /*0a60*/  @!P5 IADD3 R29, PT, PT, R27, R29, RZ ;  /* 0x0000001d1b1dd210 */ /* 0x000fe20007ffe0ff */
[----:B--2---:R-:W-:Y:S01]  /*0a70*/  @!P0 IMAD R30, R92, R18, RZ ;  /* 0x000000125c1e8224 */ /* 0x004fe200078e02ff */
[----:B---3--:R-:W-:Y:S02]  /*0a80*/  @!P0 MOV R10, R120 ;  /* 0x00000078000a8202 */ /* 0x008fe40000000f00 */
[----:B0-----:R-:W-:-:S03]  /*0a90*/  @!P4 IADD3 R20, P6, PT, R5, R20, RZ ;  /* 0x000000140514c210 */ /* 0x001fc60007fde0ff */
[----:B------:R-:W0:Y:S01]  /*0aa0*/  @!P0 LDC.64 R16, c[0x0][0x398] ;  /* 0x0000e600ff108b82 */ /* 0x000e220000000a00 */
[----:B------:R-:W-:Y:S02]  /*0ab0*/  @!P0 MOV R11, R123 ;  /* 0x0000007b000b8202 */ /* 0x000fe40000000f00 */
[----:B------:R-:W-:-:S05]  /*0ac0*/  @!P5 SHF.L.U32 R27, R26, 0x2, RZ ;  /* 0x000000021a1bd819 */ /* 0x000fca00000006ff */
[----:B------:R-:W2:Y:S01]  /*0ad0*/  @!P1 LDC.64 R4, c[0x0][0x3f8] ;  /* 0x0000fe00ff049b82 */ /* 0x000ea20000000a00 */
[----:B------:R-:W-:Y:S01]  /*0ae0*/  @!P5 SHF.L.U64.HI R26, R26, 0x2, R29 ;  /* 0x000000021a1ad819 */ /* 0x000fe2000001021d */
[C---:B------:R-:W-:Y:S01]  /*0af0*/  @!P0 IMAD R29, R111.reuse, R19, R30 ;  /* 0x000000136f1d8224 */ /* 0x040fe200078e021e */
[C---:B------:R-:W-:Y:S01]  /*0b00*/  @!P4 IADD3.X R23, PT, PT, R28.reuse, R23, RZ, P2, !PT ;  /* 0x000000171c17c210 */ /* 0x040fe200017fe4ff */
[----:B------:R-:W-:Y:S01]  /*0b10*/  @!P0 IMAD.WIDE.U32 R18, R111, R18, R10 ;  /* 0x000000126f128225 */ /* 0x000fe200078e000a */
[C---:B----4-:R-:W-:Y:S02]  /*0b20*/  @!P5 IADD3 R10, P2, PT, R27.reuse, R24, RZ ;  /* 0x000000181b0ad210 */ /* 0x050fe40007f5e0ff */
[----:B------:R-:W-:Y:S02]  /*0b30*/  @!P4 IADD3.X R21, PT, PT, R28, R21, RZ, P6, !PT ;  /* 0x000000151c15c210 */ /* 0x000fe400037fe4ff */
[----:B------:R-:W-:Y:S02]  /*0b40*/  @!P5 IADD3 R12, P6, PT, R27, R14, RZ ;  /* 0x0000000e1b0cd210 */ /* 0x000fe40007fde0ff */
[----:B------:R-:W-:-:S02]  /*0b50*/  @!P5 IADD3.X R11, PT, PT, R26, R25, RZ, P2, !PT ;  /* 0x000000191a0bd210 */ /* 0x000fc400017fe4ff */
[----:B------:R-:W-:Y:S02]  /*0b60*/  @!P0 IADD3 R19, PT, PT, R19, R29, RZ ;  /* 0x0000001d13138210 */ /* 0x000fe40007ffe0ff */
[----:B------:R-:W-:Y:S01]  /*0b70*/  @!P0 SHF.L.U32 R25, R18, 0x2, RZ ;  /* 0x0000000212198819 */ /* 0x000fe200000006ff */
[----:B------:R-:W5:Y:S01]  /*0b80*/  @!P5 LDG.E.64 R76, desc[UR8][R10.64] ;  /* 0x000000080a4cd981 */ /* 0x000f62000c1e1b00 */
[----:B------:R-:W-:Y:S02]  /*0b90*/  @!P5 IADD3.X R13, PT, PT, R26, R15, RZ, P6, !PT ;  /* 0x0000000f1a0dd210 */ /* 0x000fe400037fe4ff */
[----:B------:R-:W-:Y:S02]  /*0ba0*/  @!P0 SHF.L.U64.HI R26, R18, 0x2, R19 ;  /* 0x00000002121a8819 */ /* 0x000fe40000010213 */
[----:B-1----:R-:W-:Y:S01]  /*0bb0*/  @!P0 IADD3 R14, P6, PT, R25, R2, RZ ;  /* 0x00000002190e8210 */ /* 0x002fe20007fde0ff */
[----:B------:R-:W1:Y:S01]  /*0bc0*/  @!P1 LDC.64 R18, c[0x0][0x3a0] ;  /* 0x0000e800ff129b82 */ /* 0x000e620000000a00 */
[----:B------:R-:W-:Y:S01]  /*0bd0*/  ISETP.GE.U32.AND P2, PT, R109, UR12, PT ;  /* 0x0000000c6d007c0c */ /* 0x000fe2000bf46070 */
[----:B------:R-:W5:Y:S01]  /*0be0*/  @!P5 LDG.E.64 R74, desc[UR8][R12.64] ;  /* 0x000000080c4ad981 */ /* 0x000f62000c1e1b00 */
[----:B------:R-:W-:Y:S01]  /*0bf0*/  @!P0 IADD3.X R15, PT, PT, R26, R3, RZ, P6, !PT ;  /* 0x000000031a0f8210 */ /* 0x000fe200037fe4ff */
[----:B--2---:R-:W-:Y:S01]  /*0c00*/  @!P1 IMAD R2, R91, R4, RZ ;  /* 0x000000045b029224 */ /* 0x004fe200078e02ff */
[----:B------:R-:W-:-:S02]  /*0c10*/  ISETP.GE.AND.EX P2, PT, R90, UR13, PT, P2 ;  /* 0x0000000d5a007c0c */ /* 0x000fc4000bf46320 */
[----:B0-----:R-:W-:Y:S01]  /*0c20*/  @!P0 IADD3 R16, P6, PT, R25, R16, RZ ;  /* 0x0000001019108210 */ /* 0x001fe20007fde0ff */
[----:B------:R-:W5:Y:S01]  /*0c30*/  @!P0 LDG.E.64 R72, desc[UR8][R14.64] ;  /* 0x000000080e488981 */ /* 0x000f62000c1e1b00 */
[----:B------:R-:W-:Y:S01]  /*0c40*/  @!P1 MOV R28, R120 ;  /* 0x00000078001c9202 */ /* 0x000fe20000000f00 */
[----:B------:R-:W0:Y:S01]  /*0c50*/  @!P1 LDC.64 R24, c[0x0][0x398] ;  /* 0x0000e600ff189b82 */ /* 0x000e220000000a00 */
[----:B------:R-:W-:Y:S01]  /*0c60*/  @!P1 MOV R29, R123 ;  /* 0x0000007b001d9202 */ /* 0x000fe20000000f00 */
[C---:B------:R-:W-:Y:S01]  /*0c70*/  @!P1 IMAD R31, R110.reuse, R5, R2 ;  /* 0x000000056e1f9224 */ /* 0x040fe200078e0202 */
[----:B------:R-:W-:Y:S02]  /*0c80*/  MOV R3, RZ ;  /* 0x000000ff00037202 */ /* 0x000fe40000000f00 */
[----:B------:R-:W-:Y:S01]  /*0c90*/  MOV R2, RZ ;  /* 0x000000ff00027202 */ /* 0x000fe20000000f00 */
[----:B------:R-:W-:Y:S01]  /*0ca0*/  @!P1 IMAD.WIDE.U32 R28, R110, R4, R28 ;  /* 0x000000046e1c9225 */ /* 0x000fe200078e001c */
[----:B------:R-:W-:-:S02]  /*0cb0*/  CS2R R4, SRZ ;  /* 0x0000000000047805 */ /* 0x000fc4000001ff00 */
[----:B------:R-:W-:Y:S01]  /*0cc0*/  @!P0 IADD3.X R17, PT, PT, R26, R17, RZ, P6, !PT ;  /* 0x000000111a118210 */ /* 0x000fe200037fe4ff */
[----:B------:R-:W2:Y:S01]  /*0cd0*/  @!P2 LDC.64 R36, c[0x0][0x3a0] ;  /* 0x0000e800ff24ab82 */ /* 0x000ea20000000a00 */
[----:B------:R3:W5:Y:S01]  /*0ce0*/  @!P3 LDG.E.64 R2, desc[UR8][R6.64] ;  /* 0x000000080602b981 */ /* 0x000762000c1e1b00 */
[----:B------:R-:W-:-:S03]  /*0cf0*/  @!P1 IADD3 R31, PT, PT, R29, R31, RZ ;  /* 0x0000001f1d1f9210 */ /* 0x000fc60007ffe0ff */
[----:B------:R4:W5:Y:S01]  /*0d00*/  @!P3 LDG.E.64 R4, desc[UR8][R8.64] ;  /* 0x000000080804b981 */ /* 0x000962000c1e1b00 */
[----:B------:R-:W-:Y:S02]  /*0d10*/  ISETP.GE.U32.AND P3, PT, R108, UR12, PT ;  /* 0x0000000c6c007c0c */ /* 0x000fe4000bf66070 */
[----:B------:R-:W2:Y:S01]  /*0d20*/  @!P2 LDC.64 R26, c[0x0][0x3f8] ;  /* 0x0000fe00ff1aab82 */ /* 0x000ea20000000a00 */
[C---:B------:R-:W-:Y:S02]  /*0d30*/  @!P1 SHF.L.U32 R29, R28.reuse, 0x2, RZ ;  /* 0x000000021c1d9819 */ /* 0x040fe400000006ff */
[----:B------:R-:W-:Y:S02]  /*0d40*/  ISETP.GE.AND.EX P3, PT, R89, UR13, PT, P3 ;  /* 0x0000000d59007c0c */ /* 0x000fe4000bf66330 */
[----:B---3--:R-:W-:Y:S02]  /*0d50*/  CS2R R6, SRZ ;  /* 0x0000000000067805 */ /* 0x008fe4000001ff00 */
[----:B------:R-:W-:-:S02]  /*0d60*/  @!P1 SHF.L.U64.HI R28, R28, 0x2, R31 ;  /* 0x000000021c1c9819 */ /* 0x000fc4000001021f */
[C---:B-1----:R-:W-:Y:S02]  /*0d70*/  @!P1 IADD3 R18, P6, PT, R29.reuse, R18, RZ ;  /* 0x000000121d129210 */ /* 0x042fe40007fde0ff */
[----:B----4-:R-:W-:Y:S01]  /*0d80*/  CS2R R8, SRZ ;  /* 0x0000000000087805 */ /* 0x010fe2000001ff00 */
[----:B------:R-:W1:Y:S01]  /*0d90*/  @!P2 LDC.64 R40, c[0x0][0x398] ;  /* 0x0000e600ff28ab82 */ /* 0x000e620000000a00 */
[----:B------:R-:W5:Y:S01]  /*0da0*/  @!P4 LDG.E.64 R6, desc[UR8][R22.64] ;  /* 0x000000081606c981 */ /* 0x000f62000c1e1b00 */
[C---:B------:R-:W-:Y:S02]  /*0db0*/  @!P1 IADD3.X R19, PT, PT, R28.reuse, R19, RZ, P6, !PT ;  /* 0x000000131c139210 */ /* 0x040fe400037fe4ff */
[----:B0-----:R-:W-:Y:S01]  /*0dc0*/  @!P1 IADD3 R24, P6, PT, R29, R24, RZ ;  /* 0x000000181d189210 */ /* 0x001fe20007fde0ff */
[----:B------:R0:W5:Y:S01]  /*0dd0*/  @!P4 LDG.E.64 R8, desc[UR8][R20.64] ;  /* 0x000000081408c981 */ /* 0x000162000c1e1b00 */
[----:B------:R-:W-:Y:S02]  /*0de0*/  ISETP.GE.U32.AND P4, PT, R107, UR12, PT ;  /* 0x0000000c6b007c0c */ /* 0x000fe4000bf86070 */
[----:B------:R-:W-:Y:S01]  /*0df0*/  @!P1 IADD3.X R25, PT, PT, R28, R25, RZ, P6, !PT ;  /* 0x000000191c199210 */ /* 0x000fe200037fe4ff */
[----:B------:R-:W3:Y:S01]  /*0e00*/  @!P3 LDC.64 R32, c[0x0][0x3a0] ;  /* 0x0000e800ff20bb82 */ /* 0x000ee20000000a00 */
[----:B------:R-:W-:-:S07]  /*0e10*/  ISETP.GE.AND.EX P4, PT, R88, UR13, PT, P4 ;  /* 0x0000000d58007c0c */ /* 0x000fce000bf86340 */
[----:B------:R-:W4:Y:S01]  /*0e20*/  @!P3 LDC.64 R28, c[0x0][0x3f8] ;  /* 0x0000fe00ff1cbb82 */ /* 0x000f220000000a00 */
[----:B--2---:R-:W-:Y:S01]  /*0e30*/  @!P2 IMAD R30, R90, R26, RZ ;  /* 0x0000001a5a1ea224 */ /* 0x004fe200078e02ff */
[----:B------:R-:W-:-:S03]  /*0e40*/  @!P2 MOV R31, R123 ;  /* 0x0000007b001fa202 */ /* 0x000fc60000000f00 */
[C---:B------:R-:W-:Y:S01]  /*0e50*/  @!P2 IMAD R35, R109.reuse, R27, R30 ;  /* 0x0000001b6d23a224 */ /* 0x040fe200078e021e */
[----:B------:R-:W-:Y:S02]  /*0e60*/  @!P2 MOV R30, R120 ;  /* 0x00000078001ea202 */ /* 0x000fe40000000f00 */
[----:B------:R-:W-:Y:S01]  /*0e70*/  ISETP.GE.U32.AND P5, PT, R106, UR12, PT ;  /* 0x0000000c6a007c0c */ /* 0x000fe2000bfa6070 */
[----:B0-----:R-:W0:Y:S02]  /*0e80*/  @!P4 LDC.64 R20, c[0x0][0x3f8] ;  /* 0x0000fe00ff14cb82 */ /* 0x001e240000000a00 */
[----:B------:R-:W-:Y:S01]  /*0e90*/  @!P2 IMAD.WIDE.U32 R30, R109, R26, R30 ;  /* 0x0000001a6d1ea225 */ /* 0x000fe200078e001e */
[----:B------:R-:W-:-:S05]  /*0ea0*/  ISETP.GE.AND.EX P5, PT, R87, UR13, PT, P5 ;  /* 0x0000000d57007c0c */ /* 0x000fca000bfa6350 */
[----:B------:R-:W2:Y:S01]  /*0eb0*/  @!P3 LDC.64 R26, c[0x0][0x398] ;  /* 0x0000e600ff1abb82 */ /* 0x000ea20000000a00 */
[----:B------:R-:W-:Y:S02]  /*0ec0*/  @!P2 IADD3 R31, PT, PT, R31, R35, RZ ;  /* 0x000000231f1fa210 */ /* 0x000fe40007ffe0ff */
[C---:B------:R-:W-:Y:S02]  /*0ed0*/  @!P2 SHF.L.U32 R23, R30.reuse, 0x2, RZ ;  /* 0x000000021e17a819 */ /* 0x040fe400000006ff */
[----:B------:R-:W-:Y:S01]  /*0ee0*/  @!P3 MOV R10, R120 ;  /* 0x00000078000ab202 */ /* 0x000fe20000000f00 */
[----:B----4-:R-:W-:Y:S01]  /*0ef0*/  @!P3 IMAD R22, R89, R28, RZ ;  /* 0x0000001c5916b224 */ /* 0x010fe200078e02ff */
[----:B------:R-:W-:Y:S02]  /*0f00*/  @!P3 MOV R11, R123 ;  /* 0x0000007b000bb202 */ /* 0x000fe40000000f00 */
[----:B------:R-:W-:Y:S02]  /*0f10*/  CS2R R14, SRZ ;  /* 0x00000000000e7805 */ /* 0x000fe4000001ff00 */
[----:B------:R-:W-:Y:S01]  /*0f20*/  @!P2 SHF.L.U64.HI R30, R30, 0x2, R31 ;  /* 0x000000021e1ea819 */ /* 0x000fe2000001021f */
[----:B------:R-:W4:Y:S01]  /*0f30*/  @!P4 LDC.64 R34, c[0x0][0x398] ;  /* 0x0000e600ff22cb82 */ /* 0x000f220000000a00 */
[----:B------:R-:W-:Y:S01]  /*0f40*/  @!P2 IADD3 R36, P6, PT, R23, R36, RZ ;  /* 0x000000241724a210 */ /* 0x000fe20007fde0ff */
[----:B------:R-:W-:-:S02]  /*0f50*/  @!P3 IMAD R31, R108, R29, R22 ;  /* 0x0000001d6c1fb224 */ /* 0x000fc400078e0216 */
[----:B------:R-:W-:Y:S01]  /*0f60*/  @!P3 IMAD.WIDE.U32 R28, R108, R28, R10 ;  /* 0x0000001c6c1cb225 */ /* 0x000fe200078e000a */
[----:B------:R-:W-:Y:S01]  /*0f70*/  @!P2 IADD3.X R37, PT, PT, R30, R37, RZ, P6, !PT ;  /* 0x000000251e25a210 */ /* 0x000fe200037fe4ff */
[----:B------:R-:W5:Y:S01]  /*0f80*/  @!P1 LDG.E.64 R14, desc[UR8][R24.64] ;  /* 0x00000008180e9981 */ /* 0x000f62000c1e1b00 */
[----:B-1----:R-:W-:Y:S01]  /*0f90*/  @!P2 IADD3 R40, P6, PT, R23, R40, RZ ;  /* 0x000000281728a210 */ /* 0x002fe20007fde0ff */
[----:B------:R-:W1:Y:S01]  /*0fa0*/  @!P5 LDC.64 R38, c[0x0][0x398] ;  /* 0x0000e600ff26db82 */ /* 0x000e620000000a00 */
[----:B------:R-:W-:Y:S02]  /*0fb0*/  @!P3 IADD3 R13, PT, PT, R29, R31, RZ ;  /* 0x0000001f1d0db210 */ /* 0x000fe40007ffe0ff */
[----:B------:R-:W-:-:S05]  /*0fc0*/  @!P3 SHF.L.U32 R11, R28, 0x2, RZ ;  /* 0x000000021c0bb819 */ /* 0x000fca00000006ff */
[----:B------:R-:W4:Y:S01]  /*0fd0*/  @!P5 LDC.64 R22, c[0x0][0x3f8] ;  /* 0x0000fe00ff16db82 */ /* 0x000f220000000a00 */
[----:B------:R-:W-:Y:S01]  /*0fe0*/  @!P2 IADD3.X R41, PT, PT, R30, R41, RZ, P6, !PT ;  /* 0x000000291e29a210 */ /* 0x000fe200037fe4ff */
[----:B0-----:R-:W-:Y:S01]  /*0ff0*/  @!P4 IMAD R10, R88, R20, RZ ;  /* 0x00000014580ac224 */ /* 0x001fe200078e02ff */
[----:B------:R-:W-:Y:S02]  /*1000*/  @!P3 SHF.L.U64.HI R28, R28, 0x2, R13 ;  /* 0x000000021c1cb819 */ /* 0x000fe4000001020d */
[----:B---3--:R-:W-:Y:S01]  /*1010*/  @!P3 IADD3 R32, P6, PT, R11, R32, RZ ;  /* 0x000000200b20b210 */ /* 0x008fe20007fde0ff */
[----:B------:R-:W-:-:S03]  /*1020*/  @!P4 IMAD R31, R107, R21, R10 ;  /* 0x000000156b1fc224 */ /* 0x000fc600078e020a */
[C---:B------:R-:W-:Y:S02]  /*1030*/  @!P3 IADD3.X R33, PT, PT, R28.reuse, R33, RZ, P6, !PT ;  /* 0x000000211c21b210 */ /* 0x040fe400037fe4ff */
[----:B--2---:R-:W-:Y:S02]  /*1040*/  @!P3 IADD3 R26, P6, PT, R11, R26, RZ ;  /* 0x0000001a0b1ab210 */ /* 0x004fe40007fde0ff */
[----:B------:R-:W-:Y:S02]  /*1050*/  CS2R R10, SRZ ;  /* 0x00000000000a7805 */ /* 0x000fe4000001ff00 */
[----:B------:R-:W-:Y:S02]  /*1060*/  @!P4 MOV R12, R120 ;  /* 0x00000078000cc202 */ /* 0x000fe40000000f00 */
[----:B------:R-:W-:Y:S02]  /*1070*/  @!P4 MOV R13, R123 ;  /* 0x0000007b000dc202 */ /* 0x000fe40000000f00 */
[----:B------:R0:W5:Y:S01]  /*1080*/  @!P0 LDG.E.64 R10, desc[UR8][R16.64] ;  /* 0x00000008100a8981 */ /* 0x000162000c1e1b00 */
[----:B------:R-:W-:Y:S01]  /*1090*/  ISETP.GE.U32.AND P0, PT, R105, UR12, PT ;  /* 0x0000000c69007c0c */ /* 0x000fe2000bf06070 */
[----:B------:R-:W-:Y:S01]  /*10a0*/  @!P4 IMAD.WIDE.U32 R20, R107, R20, R12 ;  /* 0x000000146b14c225 */ /* 0x000fe200078e000c */
[----:B------:R-:W-:-:S02]  /*10b0*/  @!P3 IADD3.X R27, PT, PT, R28, R27, RZ, P6, !PT ;  /* 0x0000001b1c1bb210 */ /* 0x000fc400037fe4ff */
[----:B------:R-:W-:Y:S01]  /*10c0*/  ISETP.GE.AND.EX P0, PT, R86, UR13, PT, P0 ;  /* 0x0000000d56007c0c */ /* 0x000fe2000bf06300 */
[----:B----4-:R-:W-:Y:S01]  /*10d0*/  @!P5 IMAD R12, R87, R22, RZ ;  /* 0x00000016570cd224 */ /* 0x010fe200078e02ff */
[----:B------:R-:W-:Y:S01]  /*10e0*/  @!P4 IADD3 R13, PT, PT, R21, R31, RZ ;  /* 0x0000001f150dc210 */ /* 0x000fe20007ffe0ff */
[----:B------:R-:W2:Y:S02]  /*10f0*/  @!P4 LDC.64 R28, c[0x0][0x3a0] ;  /* 0x0000e800ff1ccb82 */ /* 0x000ea40000000a00 */
[----:B------:R-:W-:Y:S01]  /*1100*/  @!P5 IMAD R45, R106, R23, R12 ;  /* 0x000000176a2dd224 */ /* 0x000fe200078e020c */
[C---:B------:R-:W-:Y:S02]  /*1110*/  @!P4 SHF.L.U64.HI R42, R20.reuse, 0x2, R13 ;  /* 0x00000002142ac819 */ /* 0x040fe4000001020d */
[----:B------:R-:W-:Y:S02]  /*1120*/  CS2R R12, SRZ ;  /* 0x00000000000c7805 */ /* 0x000fe4000001ff00 */
[----:B------:R-:W-:-:S02]  /*1130*/  @!P4 SHF.L.U32 R43, R20, 0x2, RZ ;  /* 0x00000002142bc819 */ /* 0x000fc400000006ff */
[----:B0-----:R-:W-:Y:S01]  /*1140*/  @!P5 MOV R16, R120 ;  /* 0x000000780010d202 */ /* 0x001fe20000000f00 */
[----:B------:R-:W0:Y:S01]  /*1150*/  @!P5 LDC.64 R30, c[0x0][0x3a0] ;  /* 0x0000e800ff1edb82 */ /* 0x000e220000000a00 */
[----:B------:R3:W5:Y:S01]  /*1160*/  @!P1 LDG.E.64 R12, desc[UR8][R18.64] ;  /* 0x00000008120c9981 */ /* 0x000762000c1e1b00 */
[----:B------:R-:W-:-:S06]  /*1170*/  ISETP.GE.U32.AND P1, PT, R104, UR12, PT ;  /* 0x0000000c68007c0c */ /* 0x000fcc000bf26070 */
[----:B------:R-:W4:Y:S01]  /*1180*/  @!P0 LDC.64 R20, c[0x0][0x3f8] ;  /* 0x0000fe00ff148b82 */ /* 0x000f220000000a00 */
[----:B------:R-:W-:Y:S02]  /*1190*/  ISETP.GE.AND.EX P1, PT, R85, UR13, PT, P1 ;  /* 0x0000000d55007c0c */ /* 0x000fe4000bf26310 */
[----:B------:R-:W-:Y:S02]  /*11a0*/  @!P5 MOV R17, R123 ;  /* 0x0000007b0011d202 */ /* 0x000fe40000000f00 */
[----:B---3--:R-:W-:Y:S01]  /*11b0*/  CS2R R18, SRZ ;  /* 0x0000000000127805 */ /* 0x008fe2000001ff00 */
[----:B------:R-:W-:Y:S01]  /*11c0*/  @!P5 IMAD.WIDE.U32 R22, R106, R22, R16 ;  /* 0x000000166a16d225 */ /* 0x000fe200078e0010 */
[----:B------:R-:W-:Y:S02]  /*11d0*/  CS2R R16, SRZ ;  /* 0x0000000000107805 */ /* 0x000fe4000001ff00 */
[C---:B--2---:R-:W-:Y:S02]  /*11e0*/  @!P4 IADD3 R28, P6, PT, R43.reuse, R28, RZ ;  /* 0x0000001c2b1cc210 */ /* 0x044fe40007fde0ff */
[----:B------:R2:W5:Y:S02]  /*11f0*/  @!P2 LDG.E.64 R18, desc[UR8][R40.64] ;  /* 0x000000082812a981 */ /* 0x000564000c1e1b00 */
[----:B------:R-:W-:Y:S01]  /*1200*/  @!P4 IADD3.X R29, PT, PT, R42, R29, RZ, P6, !PT ;  /* 0x0000001d2a1dc210 */ /* 0x000fe200037fe4ff */
[----:B------:R-:W3:Y:S01]  /*1210*/  @!P1 LDC.64 R24, c[0x0][0x3f8] ;  /* 0x0000fe00ff189b82 */ /* 0x000ee20000000a00 */
[----:B------:R-:W-:Y:S01]  /*1220*/  @!P4 IADD3 R34, P6, PT, R43, R34, RZ ;  /* 0x000000222b22c210 */ /* 0x000fe20007fde0ff */
[----:B------:R1:W5:Y:S01]  /*1230*/  @!P2 LDG.E.64 R16, desc[UR8][R36.64] ;  /* 0x000000082410a981 */ /* 0x000362000c1e1b00 */
[----:B------:R-:W-:-:S02]  /*1240*/  @!P5 IADD3 R23, PT, PT, R23, R45, RZ ;  /* 0x0000002d1717d210 */ /* 0x000fc40007ffe0ff */
[----:B------:R-:W-:Y:S02]  /*1250*/  ISETP.GE.U32.AND P2, PT, R103, UR12, PT ;  /* 0x0000000c67007c0c */ /* 0x000fe4000bf46070 */
[----:B------:R-:W-:Y:S01]  /*1260*/  @!P4 IADD3.X R35, PT, PT, R42, R35, RZ, P6, !PT ;  /* 0x000000232a23c210 */ /* 0x000fe200037fe4ff */
[----:B------:R-:W3:Y:S01]  /*1270*/  @!P0 LDC.64 R44, c[0x0][0x3a0] ;  /* 0x0000e800ff2c8b82 */ /* 0x000ee20000000a00 */
[----:B------:R-:W-:Y:S01]  /*1280*/  @!P5 SHF.L.U32 R43, R22, 0x2, RZ ;  /* 0x00000002162bd819 */ /* 0x000fe200000006ff */
[----:B----4-:R-:W-:Y:S01]  /*1290*/  @!P0 IMAD R46, R86, R20, RZ ;  /* 0x00000014562e8224 */ /* 0x010fe200078e02ff */
[----:B------:R-:W-:Y:S02]  /*12a0*/  @!P5 SHF.L.U64.HI R42, R22, 0x2, R23 ;  /* 0x00000002162ad819 */ /* 0x000fe40000010217 */
[----:B------:R-:W-:Y:S02]  /*12b0*/  ISETP.GE.AND.EX P2, PT, R84, UR13, PT, P2 ;  /* 0x0000000d54007c0c */ /* 0x000fe4000bf46320 */
[----:B------:R-:W-:Y:S01]  /*12c0*/  @!P0 MOV R22, R120 ;  /* 0x0000007800168202 */ /* 0x000fe20000000f00 */
[----:B------:R-:W4:Y:S01]  /*12d0*/  @!P1 LDC.64 R68, c[0x0][0x3a0] ;  /* 0x0000e800ff449b82 */ /* 0x000f220000000a00 */
[----:B------:R-:W-:Y:S01]  /*12e0*/  @!P0 MOV R23, R123 ;  /* 0x0000007b00178202 */ /* 0x000fe20000000f00 */
[----:B--2---:R-:W-:Y:S01]  /*12f0*/  @!P0 IMAD R41, R105, R21, R46 ;  /* 0x0000001569298224 */ /* 0x004fe200078e022e */
[----:B0-----:R-:W-:Y:S01]  /*1300*/  @!P5 IADD3 R30, P6, PT, R43, R30, RZ ;  /* 0x0000001e2b1ed210 */ /* 0x001fe20007fde0ff */
[----:B------:R-:W-:-:S04]  /*1310*/  @!P0 IMAD.WIDE.U32 R20, R105, R20, R22 ;  /* 0x0000001469148225 */ /* 0x000fc800078e0016 */
[----:B------:R-:W0:Y:S01]  /*1320*/  @!P0 LDC.64 R46, c[0x0][0x398] ;  /* 0x0000e600ff2e8b82 */ /* 0x000e220000000a00 */
[----:B------:R-:W-:Y:S02]  /*1330*/  CS2R R22, SRZ ;  /* 0x0000000000167805 */ /* 0x000fe4000001ff00 */
[----:B------:R-:W-:Y:S02]  /*1340*/  @!P5 IADD3.X R31, PT, PT, R42, R31, RZ, P6, !PT ;  /* 0x0000001f2a1fd210 */ /* 0x000fe400037fe4ff */
[----:B------:R-:W-:Y:S02]  /*1350*/  @!P0 IADD3 R21, PT, PT, R21, R41, RZ ;  /* 0x0000002915158210 */ /* 0x000fe40007ffe0ff */
[----:B-1----:R-:W-:Y:S01]  /*1360*/  @!P5 IADD3 R38, P6, PT, R43, R38, RZ ;  /* 0x000000262b26d210 */ /* 0x002fe20007fde0ff */
[----:B------:R1:W5:Y:S01]  /*1370*/  @!P3 LDG.E.64 R22, desc[UR8][R26.64] ;  /* 0x000000081a16b981 */ /* 0x000362000c1e1b00 */
[----:B------:R-:W2:Y:S01]  /*1380*/  @!P2 LDC.64 R36, c[0x0][0x3f8] ;  /* 0x0000fe00ff24ab82 */ /* 0x000ea20000000a00 */
[----:B------:R-:W-:-:S02]  /*1390*/  @!P0 SHF.L.U32 R41, R20, 0x2, RZ ;  /* 0x0000000214298819 */ /* 0x000fc400000006ff */
[----:B------:R-:W-:Y:S02]  /*13a0*/  @!P0 SHF.L.U64.HI R40, R20, 0x2, R21 ;  /* 0x0000000214288819 */ /* 0x000fe40000010215 */
[----:B------:R-:W-:Y:S02]  /*13b0*/  CS2R R20, SRZ ;  /* 0x0000000000147805 */ /* 0x000fe4000001ff00 */
[----:B------:R-:W-:Y:S01]  /*13c0*/  @!P5 IADD3.X R39, PT, PT, R42, R39, RZ, P6, !PT ;  /* 0x000000272a27d210 */ /* 0x000fe200037fe4ff */
[----:B---3--:R-:W-:Y:S01]  /*13d0*/  @!P1 IMAD R42, R85, R24, RZ ;  /* 0x00000018552a9224 */ /* 0x008fe200078e02ff */
[----:B------:R-:W3:Y:S01]  /*13e0*/  @!P1 LDC.64 R64, c[0x0][0x398] ;  /* 0x0000e600ff409b82 */ /* 0x000ee20000000a00 */
[----:B-1----:R-:W-:Y:S02]  /*13f0*/  @!P1 MOV R26, R120 ;  /* 0x00000078001a9202 */ /* 0x002fe40000000f00 */
[----:B------:R-:W-:Y:S01]  /*1400*/  @!P1 MOV R27, R123 ;  /* 0x0000007b001b9202 */ /* 0x000fe20000000f00 */
[----:B------:R-:W-:Y:S01]  /*1410*/  @!P1 IMAD R43, R104, R25, R42 ;  /* 0x00000019682b9224 */ /* 0x000fe200078e022a */
[----:B------:R-:W5:Y:S01]  /*1420*/  @!P3 LDG.E.64 R20, desc[UR8][R32.64] ;  /* 0x000000082014b981 */ /* 0x000f62000c1e1b00 */
[----:B------:R-:W-:Y:S01]  /*1430*/  ISETP.GE.U32.AND P3, PT, R102, UR12, PT ;  /* 0x0000000c66007c0c */ /* 0x000fe2000bf66070 */
[----:B------:R-:W-:Y:S01]  /*1440*/  @!P1 IMAD.WIDE.U32 R24, R104, R24, R26 ;  /* 0x0000001868189225 */ /* 0x000fe200078e001a */
[----:B------:R-:W-:-:S02]  /*1450*/  CS2R R26, SRZ ;  /* 0x00000000001a7805 */ /* 0x000fc4000001ff00 */
[----:B------:R-:W-:Y:S01]  /*1460*/  @!P0 IADD3 R44, P6, PT, R41, R44, RZ ;  /* 0x0000002c292c8210 */ /* 0x000fe20007fde0ff */
[----:B------:R-:W1:Y:S01]  /*1470*/  @!P2 LDC.64 R62, c[0x0][0x3a0] ;  /* 0x0000e800ff3eab82 */ /* 0x000e620000000a00 */
[----:B------:R-:W-:Y:S02]  /*1480*/  ISETP.GE.AND.EX P3, PT, R83, UR13, PT, P3 ;  /* 0x0000000d53007c0c */ /* 0x000fe4000bf66330 */
[C---:B------:R-:W-:Y:S01]  /*1490*/  @!P0 IADD3.X R45, PT, PT, R40.reuse, R45, RZ, P6, !PT ;  /* 0x0000002d282d8210 */ /* 0x040fe200037fe4ff */
[----:B------:R4:W5:Y:S01]  /*14a0*/  @!P4 LDG.E.64 R26, desc[UR8][R34.64] ;  /* 0x00000008221ac981 */ /* 0x000962000c1e1b00 */
[----:B0-----:R-:W-:Y:S02]  /*14b0*/  @!P0 IADD3 R46, P6, PT, R41, R46, RZ ;  /* 0x0000002e292e8210 */ /* 0x001fe40007fde0ff */
[----:B------:R-:W-:Y:S01]  /*14c0*/  @!P1 IADD3 R25, PT, PT, R25, R43, RZ ;  /* 0x0000002b19199210 */ /* 0x000fe20007ffe0ff */
[----:B------:R-:W0:Y:S01]  /*14d0*/  @!P2 LDC.64 R48, c[0x0][0x398] ;  /* 0x0000e600ff30ab82 */ /* 0x000e220000000a00 */
[----:B------:R-:W-:-:S07]  /*14e0*/  @!P0 IADD3.X R47, PT, PT, R40, R47, RZ, P6, !PT ;  /* 0x0000002f282f8210 */ /* 0x000fce00037fe4ff */
[----:B----4-:R-:W4:Y:S01]  /*14f0*/  LDC.64 R34, c[0x0][0x3b8] ;  /* 0x0000ee00ff227b82 */ /* 0x010f220000000a00 */
[----:B------:R-:W-:Y:S01]  /*1500*/  @!P1 SHF.L.U32 R41, R24, 0x2, RZ ;  /* 0x0000000218299819 */ /* 0x000fe200000006ff */
[----:B--2---:R-:W-:Y:S01]  /*1510*/  @!P2 IMAD R42, R84, R36, RZ ;  /* 0x00000024542aa224 */ /* 0x004fe200078e02ff */
[----:B------:R-:W-:Y:S02]  /*1520*/  @!P1 SHF.L.U64.HI R40, R24, 0x2, R25 ;  /* 0x0000000218289819 */ /* 0x000fe40000010219 */
[----:B------:R-:W-:Y:S02]  /*1530*/  @!P2 MOV R24, R120 ;  /* 0x000000780018a202 */ /* 0x000fe40000000f00 */
[----:B------:R-:W-:Y:S01]  /*1540*/  @!P2 MOV R25, R123 ;  /* 0x0000007b0019a202 */ /* 0x000fe20000000f00 */
[----:B------:R-:W2:Y:S01]  /*1550*/  @!P3 LDC.64 R32, c[0x0][0x3f8] ;  /* 0x0000fe00ff20bb82 */ /* 0x000ea20000000a00 */
[C---:B------:R-:W-:Y:S02]  /*1560*/  @!P2 IMAD R43, R103.reuse, R37, R42 ;  /* 0x00000025672ba224 */ /* 0x040fe400078e022a */
[----:B------:R-:W-:Y:S01]  /*1570*/  @!P2 IMAD.WIDE.U32 R36, R103, R36, R24 ;  /* 0x000000246724a225 */ /* 0x000fe200078e0018 */
[----:B------:R-:W-:-:S06]  /*1580*/  CS2R R24, SRZ ;  /* 0x0000000000187805 */ /* 0x000fcc000001ff00 */
[----:B------:R3:W5:Y:S01]  /*1590*/  @!P4 LDG.E.64 R24, desc[UR8][R28.64] ;  /* 0x000000081c18c981 */ /* 0x000762000c1e1b00 */
[----:B------:R-:W-:Y:S01]  /*15a0*/  ISETP.GE.U32.AND P4, PT, R101, UR12, PT ;  /* 0x0000000c65007c0c */ /* 0x000fe2000bf86070 */
[----:B----4-:R-:W-:Y:S01]  /*15b0*/  IMAD.WIDE R34, R98, 0x8, R34 ;  /* 0x0000000862227825 */ /* 0x010fe200078e0222 */
[----:B---3--:R-:W-:Y:S02]  /*15c0*/  CS2R R28, SRZ ;  /* 0x00000000001c7805 */ /* 0x008fe4000001ff00 */
[----:B------:R-:W-:Y:S02]  /*15d0*/  @!P1 IADD3 R68, P6, PT, R41, R68, RZ ;  /* 0x0000004429449210 */ /* 0x000fe40007fde0ff */
[----:B------:R-:W3:Y:S01]  /*15e0*/  LDG.E.64 R56, desc[UR8][R34.64] ;  /* 0x0000000822387981 */ /* 0x000ee2000c1e1b00 */
[----:B------:R-:W-:-:S03]  /*15f0*/  ISETP.GE.AND.EX P4, PT, R82, UR13, PT, P4 ;  /* 0x0000000d52007c0c */ /* 0x000fc6000bf86340 */
[----:B------:R4:W5:Y:S01]  /*1600*/  @!P5 LDG.E.64 R28, desc[UR8][R30.64] ;  /* 0x000000081e1cd981 */ /* 0x000962000c1e1b00 */
[----:B------:R-:W-:Y:S02]  /*1610*/  @!P1 IADD3.X R69, PT, PT, R40, R69, RZ, P6, !PT ;  /* 0x0000004528459210 */ /* 0x000fe400037fe4ff */
[----:B------:R-:W-:Y:S01]  /*1620*/  @!P1 IADD3 R64, P6, PT, R41, R64, RZ ;  /* 0x0000004029409210 */ /* 0x000fe20007fde0ff */
[----:B--2---:R-:W-:Y:S01]  /*1630*/  @!P3 IMAD R41, R83, R32, RZ ;  /* 0x000000205329b224 */ /* 0x004fe200078e02ff */
[----:B----4-:R-:W-:Y:S02]  /*1640*/  CS2R R30, SRZ ;  /* 0x00000000001e7805 */ /* 0x010fe4000001ff00 */
[----:B------:R-:W-:Y:S01]  /*1650*/  @!P2 IADD3 R37, PT, PT, R37, R43, RZ ;  /* 0x0000002b2525a210 */ /* 0x000fe20007ffe0ff */
[----:B------:R-:W-:-:S03]  /*1660*/  @!P3 IMAD R51, R102, R33, R41 ;  /* 0x000000216633b224 */ /* 0x000fc600078e0229 */
[----:B------:R2:W5:Y:S01]  /*1670*/  @!P5 LDG.E.64 R30, desc[UR8][R38.64] ;  /* 0x00000008261ed981 */ /* 0x000562000c1e1b00 */
[----:B------:R-:W-:Y:S02]  /*1680*/  ISETP.GE.U32.AND P5, PT, R100, UR12, PT ;  /* 0x0000000c64007c0c */ /* 0x000fe4000bfa6070 */
[----:B------:R-:W-:Y:S02]  /*1690*/  @!P1 IADD3.X R65, PT, PT, R40, R65, RZ, P6, !PT ;  /* 0x0000004128419210 */ /* 0x000fe400037fe4ff */
[----:B------:R-:W-:Y:S02]  /*16a0*/  @!P2 SHF.L.U32 R43, R36, 0x2, RZ ;  /* 0x00000002242ba819 */ /* 0x000fe400000006ff */
[----:B------:R-:W-:Y:S02]  /*16b0*/  ISETP.GE.AND.EX P5, PT, R0, UR13, PT, P5 ;  /* 0x0000000d00007c0c */ /* 0x000fe4000bfa6350 */
[----:B------:R-:W-:Y:S01]  /*16c0*/  @!P2 SHF.L.U64.HI R42, R36, 0x2, R37 ;  /* 0x00000002242aa819 */ /* 0x000fe20000010225 */
[----:B--2---:R-:W2:Y:S01]  /*16d0*/  @!P4 LDC.64 R38, c[0x0][0x3f8] ;  /* 0x0000fe00ff26cb82 */ /* 0x004ea20000000a00 */
[----:B------:R-:W-:-:S02]  /*16e0*/  @!P3 MOV R40, R120 ;  /* 0x000000780028b202 */ /* 0x000fc40000000f00 */
[----:B------:R-:W-:Y:S02]  /*16f0*/  @!P3 MOV R41, R123 ;  /* 0x0000007b0029b202 */ /* 0x000fe40000000f00 */
[----:B-1----:R-:W-:-:S03]  /*1700*/  @!P2 IADD3 R62, P6, PT, R43, R62, RZ ;  /* 0x0000003e2b3ea210 */ /* 0x002fc60007fde0ff */
[----:B------:R-:W1:Y:S01]  /*1710*/  @!P3 LDC.64 R36, c[0x0][0x3a0] ;  /* 0x0000e800ff24bb82 */ /* 0x000e620000000a00 */
[----:B------:R-:W-:Y:S01]  /*1720*/  @!P3 IMAD.WIDE.U32 R32, R102, R32, R40 ;  /* 0x000000206620b225 */ /* 0x000fe200078e0028 */
[C---:B------:R-:W-:Y:S02]  /*1730*/  @!P2 IADD3.X R63, PT, PT, R42.reuse, R63, RZ, P6, !PT ;  /* 0x0000003f2a3fa210 */ /* 0x040fe400037fe4ff */
[----:B0-----:R-:W-:Y:S02]  /*1740*/  @!P2 IADD3 R48, P6, PT, R43, R48, RZ ;  /* 0x000000302b30a210 */ /* 0x001fe40007fde0ff */
[----:B------:R-:W-:Y:S02]  /*1750*/  @!P3 IADD3 R33, PT, PT, R33, R51, RZ ;  /* 0x000000332121b210 */ /* 0x000fe40007ffe0ff */
[----:B------:R-:W0:Y:S01]  /*1760*/  @!P3 LDC.64 R40, c[0x0][0x398] ;  /* 0x0000e600ff28bb82 */ /* 0x000e220000000a00 */
[----:B------:R-:W-:Y:S02]  /*1770*/  @!P2 IADD3.X R49, PT, PT, R42, R49, RZ, P6, !PT ;  /* 0x000000312a31a210 */ /* 0x000fe400037fe4ff */
[----:B------:R-:W-:-:S02]  /*1780*/  @!P3 SHF.L.U32 R53, R32, 0x2, RZ ;  /* 0x000000022035b819 */ /* 0x000fc400000006ff */
[----:B------:R-:W-:Y:S02]  /*1790*/  @!P3 SHF.L.U64.HI R58, R32, 0x2, R33 ;  /* 0x00000002203ab819 */ /* 0x000fe40000010221 */
[----:B------:R-:W-:Y:S01]  /*17a0*/  CS2R R32, SRZ ;  /* 0x0000000000207805 */ /* 0x000fe2000001ff00 */
[----:B------:R-:W4:Y:S01]  /*17b0*/  @!P5 LDC.64 R42, c[0x0][0x3f8] ;  /* 0x0000fe00ff2adb82 */ /* 0x000f220000000a00 */
[----:B------:R-:W-:-:S04]  /*17c0*/  CS2R R34, SRZ ;  /* 0x0000000000227805 */ /* 0x000fc8000001ff00 */
[----:B------:R2:W5:Y:S04]  /*17d0*/  @!P0 LDG.E.64 R32, desc[UR8][R44.64] ;  /* 0x000000082c208981 */ /* 0x000568000c1e1b00 */
[----:B------:R2:W5:Y:S01]  /*17e0*/  @!P0 LDG.E.64 R34, desc[UR8][R46.64] ;  /* 0x000000082e228981 */ /* 0x000562000c1e1b00 */
[----:B-1----:R-:W-:Y:S01]  /*17f0*/  @!P3 IADD3 R50, P0, PT, R53, R36, RZ ;  /* 0x000000243532b210 */ /* 0x002fe20007f1e0ff */
[----:B--2---:R-:W-:Y:S01]  /*1800*/  @!P4 IMAD R36, R82, R38, RZ ;  /* 0x000000265224c224 */ /* 0x004fe200078e02ff */
[----:B------:R-:W1:Y:S01]  /*1810*/  @!P4 LDC.64 R44, c[0x0][0x3a0] ;  /* 0x0000e800ff2ccb82 */ /* 0x000e620000000a00 */
[----:B------:R-:W-:Y:S02]  /*1820*/  ISETP.NE.AND P6, PT, RZ, UR10, PT ;  /* 0x0000000aff007c0c */ /* 0x000fe4000bfc5270 */
[----:B------:R-:W-:Y:S01]  /*1830*/  @!P4 IMAD R59, R101, R39, R36 ;  /* 0x00000027653bc224 */ /* 0x000fe200078e0224 */
[----:B------:R-:W-:-:S04]  /*1840*/  @!P3 IADD3.X R51, PT, PT, R58, R37, RZ, P0, !PT ;  /* 0x000000253a33b210 */ /* 0x000fc800007fe4ff */
[----:B------:R-:W2:Y:S01]  /*1850*/  @!P4 LDC.64 R46, c[0x0][0x398] ;  /* 0x0000e600ff2ecb82 */ /* 0x000ea20000000a00 */
[----:B------:R-:W-:Y:S02]  /*1860*/  @!P4 MOV R54, R120 ;  /* 0x000000780036c202 */ /* 0x000fe40000000f00 */
[----:B------:R-:W-:Y:S02]  /*1870*/  @!P4 MOV R55, R123 ;  /* 0x0000007b0037c202 */ /* 0x000fe40000000f00 */
[----:B0-----:R-:W-:-:S03]  /*1880*/  @!P3 IADD3 R52, P0, PT, R53, R40, RZ ;  /* 0x000000283534b210 */ /* 0x001fc60007f1e0ff */
[----:B------:R-:W0:Y:S01]  /*1890*/  @!P5 LDC.64 R36, c[0x0][0x3a0] ;  /* 0x0000e800ff24db82 */ /* 0x000e220000000a00 */
[----:B------:R-:W-:Y:S01]  /*18a0*/  @!P4 IMAD.WIDE.U32 R54, R101, R38, R54 ;  /* 0x000000266536c225 */ /* 0x000fe200078e0036 */
[----:B------:R-:W-:-:S03]  /*18b0*/  @!P3 IADD3.X R53, PT, PT, R58, R41, RZ, P0, !PT ;  /* 0x000000293a35b210 */ /* 0x000fc600007fe4ff */
[----:B----4-:R-:W-:-:S03]  /*18c0*/  @!P5 IMAD R58, R0, R42, RZ ;  /* 0x0000002a003ad224 */ /* 0x010fc600078e02ff */
[----:B------:R-:W4:Y:S01]  /*18d0*/  @!P5 LDC.64 R38, c[0x0][0x398] ;  /* 0x0000e600ff26db82 */ /* 0x000f220000000a00 */
[----:B------:R-:W-:Y:S01]  /*18e0*/  @!P4 IADD3 R55, PT, PT, R55, R59, RZ ;  /* 0x0000003b3737c210 */ /* 0x000fe20007ffe0ff */
[----:B------:R-:W-:Y:S01]  /*18f0*/  @!P5 IMAD R113, R100, R43, R58 ;  /* 0x0000002b6471d224 */ /* 0x000fe200078e023a */
[C---:B------:R-:W-:Y:S02]  /*1900*/  @!P4 SHF.L.U32 R71, R54.reuse, 0x2, RZ ;  /* 0x000000023647c819 */ /* 0x040fe400000006ff */
[----:B------:R-:W-:Y:S02]  /*1910*/  @!P5 MOV R58, R120 ;  /* 0x00000078003ad202 */ /* 0x000fe40000000f00 */
[----:B------:R-:W-:Y:S01]  /*1920*/  @!P5 MOV R59, R123 ;  /* 0x0000007b003bd202 */ /* 0x000fe20000000f00 */
[----:B------:R-:W4:Y:S01]  /*1930*/  @P6 LDC.64 R40, c[0x0][0x3b0] ;  /* 0x0000ec00ff286b82 */ /* 0x000f220000000a00 */
[----:B------:R-:W-:Y:S02]  /*1940*/  @!P4 SHF.L.U64.HI R60, R54, 0x2, R55 ;  /* 0x00000002363cc819 */ /* 0x000fe40000010237 */
[----:B-1----:R-:W-:Y:S01]  /*1950*/  @!P4 IADD3 R54, P0, PT, R71, R44, RZ ;  /* 0x0000002c4736c210 */ /* 0x002fe20007f1e0ff */
[----:B------:R-:W-:-:S03]  /*1960*/  @!P5 IMAD.WIDE.U32 R42, R100, R42, R58 ;  /* 0x0000002a642ad225 */ /* 0x000fc600078e003a */
[----:B------:R-:W-:Y:S02]  /*1970*/  @!P4 IADD3.X R55, PT, PT, R60, R45, RZ, P0, !PT ;  /* 0x0000002d3c37c210 */ /* 0x000fe400007fe4ff */
[----:B--2---:R-:W-:Y:S02]  /*1980*/  @!P4 IADD3 R58, P0, PT, R71, R46, RZ ;  /* 0x0000002e473ac210 */ /* 0x004fe40007f1e0ff */
[----:B------:R-:W-:Y:S02]  /*1990*/  @!P5 IADD3 R43, PT, PT, R43, R113, RZ ;  /* 0x000000712b2bd210 */ /* 0x000fe40007ffe0ff */
[----:B------:R-:W-:Y:S02]  /*19a0*/  @!P5 SHF.L.U32 R71, R42, 0x2, RZ ;  /* 0x000000022a47d819 */ /* 0x000fe400000006ff */
[----:B------:R-:W-:Y:S02]  /*19b0*/  @!P4 IADD3.X R59, PT, PT, R60, R47, RZ, P0, !PT ;  /* 0x0000002f3c3bc210 */ /* 0x000fe400007fe4ff */
[----:B------:R-:W-:-:S02]  /*19c0*/  @!P5 SHF.L.U64.HI R42, R42, 0x2, R43 ;  /* 0x000000022a2ad819 */ /* 0x000fc4000001022b */
[----:B0-----:R-:W-:Y:S02]  /*19d0*/  @!P5 IADD3 R60, P0, PT, R71, R36, RZ ;  /* 0x00000024473cd210 */ /* 0x001fe40007f1e0ff */
[----:B------:R-:W-:Y:S02]  /*19e0*/  LEA R43, R117, R61, 0x5 ;  /* 0x0000003d752b7211 */ /* 0x000fe400078e28ff */
[----:B------:R-:W-:Y:S02]  /*19f0*/  @!P5 IADD3.X R61, PT, PT, R42, R37, RZ, P0, !PT ;  /* 0x000000252a3dd210 */ /* 0x000fe400007fe4ff */
[----:B----4-:R-:W-:Y:S01]  /*1a00*/  @!P5 IADD3 R70, P0, PT, R71, R38, RZ ;  /* 0x000000264746d210 */ /* 0x010fe20007f1e0ff */
[----:B------:R-:W-:-:S03]  /*1a10*/  @P6 IMAD.WIDE R40, R43, 0x2, R40 ;  /* 0x000000022b286825 */ /* 0x000fc600078e0228 */
[----:B------:R-:W-:Y:S01]  /*1a20*/  @!P5 IADD3.X R71, PT, PT, R42, R39, RZ, P0, !PT ;  /* 0x000000272a47d210 */ /* 0x000fe200007fe4ff */
[----:B------:R-:W-:Y:S01]  /*1a30*/  IMAD.WIDE R38, R43, 0x2, R66 ;  /* 0x000000022b267825 */ /* 0x000fe200078e0242 */
[----:B------:R-:W-:Y:S02]  /*1a40*/  CS2R R42, SRZ ;  /* 0x00000000002a7805 */ /* 0x000fe4000001ff00 */
[----:B------:R-:W-:Y:S02]  /*1a50*/  CS2R R44, SRZ ;  /* 0x00000000002c7805 */ /* 0x000fe4000001ff00 */
[----:B------:R-:W-:Y:S01]  /*1a60*/  CS2R R46, SRZ ;  /* 0x00000000002e7805 */ /* 0x000fe2000001ff00 */
[----:B------:R-:W2:Y:S04]  /*1a70*/  @P6 LDG.E.U16 R66, desc[UR8][R40.64] ;  /* 0x0000000828426981 */ /* 0x000ea8000c1e1500 */
[----:B------:R0:W5:Y:S01]  /*1a80*/  @!P2 LDG.E.64 R42, desc[UR8][R48.64] ;  /* 0x00000008302aa981 */ /* 0x000162000c1e1b00 */
[----:B------:R-:W-:-:S03]  /*1a90*/  CS2R R36, SRZ ;  /* 0x0000000000247805 */ /* 0x000fc6000001ff00 */
[----:B------:R1:W4:Y:S04]  /*1aa0*/  @P6 LDG.E.U16 R67, desc[UR8][R40.64+0x2] ;  /* 0x0000020828436981 */ /* 0x000328000c1e1500 */
[----:B------:R-:W4:Y:S01]  /*1ab0*/  LDG.E.U16 R114, desc[UR8][R38.64] ;  /* 0x0000000826727981 */ /* 0x000f22000c1e1500 */
[----:B0-----:R-:W-:-:S03]  /*1ac0*/  CS2R R48, SRZ ;  /* 0x0000000000307805 */ /* 0x001fc6000001ff00 */
[----:B------:R0:W4:Y:S01]  /*1ad0*/  LDG.E.U16 R113, desc[UR8][R38.64+0x2] ;  /* 0x0000020826717981 */ /* 0x000122000c1e1500 */
[----:B-1----:R-:W-:-:S03]  /*1ae0*/  CS2R R40, SRZ ;  /* 0x0000000000287805 */ /* 0x002fc6000001ff00 */
[----:B------:R1:W5:Y:S04]  /*1af0*/  @!P3 LDG.E.64 R44, desc[UR8][R50.64] ;  /* 0x00000008322cb981 */ /* 0x000368000c1e1b00 */
[----:B------:R1:W5:Y:S01]  /*1b00*/  @!P3 LDG.E.64 R46, desc[UR8][R52.64] ;  /* 0x00000008342eb981 */ /* 0x000362000c1e1b00 */
[----:B0-----:R-:W-:-:S03]  /*1b10*/  CS2R R38, SRZ ;  /* 0x0000000000267805 */ /* 0x001fc6000001ff00 */
[----:B------:R0:W5:Y:S01]  /*1b20*/  @!P4 LDG.E.64 R48, desc[UR8][R54.64] ;  /* 0x000000083630c981 */ /* 0x000162000c1e1b00 */
[----:B-1----:R-:W-:-:S03]  /*1b30*/  CS2R R50, SRZ ;  /* 0x0000000000327805 */ /* 0x002fc6000001ff00 */
[----:B------:R1:W5:Y:S01]  /*1b40*/  @!P1 LDG.E.64 R36, desc[UR8][R68.64] ;  /* 0x0000000844249981 */ /* 0x000362000c1e1b00 */
[----:B------:R-:W-:-:S03]  /*1b50*/  CS2R R52, SRZ ;  /* 0x0000000000347805 */ /* 0x000fc6000001ff00 */
[----:B------:R1:W5:Y:S01]  /*1b60*/  @!P1 LDG.E.64 R38, desc[UR8][R64.64] ;  /* 0x0000000840269981 */ /* 0x000362000c1e1b00 */
[----:B0-----:R-:W-:-:S03]  /*1b70*/  CS2R R54, SRZ ;  /* 0x0000000000367805 */ /* 0x001fc6000001ff00 */
[----:B------:R1:W5:Y:S04]  /*1b80*/  @!P2 LDG.E.64 R40, desc[UR8][R62.64] ;  /* 0x000000083e28a981 */ /* 0x000368000c1e1b00 */
[----:B------:R1:W5:Y:S04]  /*1b90*/  @!P4 LDG.E.64 R50, desc[UR8][R58.64] ;  /* 0x000000083a32c981 */ /* 0x000368000c1e1b00 */
[----:B------:R1:W5:Y:S04]  /*1ba0*/  @!P5 LDG.E.64 R52, desc[UR8][R60.64] ;  /* 0x000000083c34d981 */ /* 0x000368000c1e1b00 */
[----:B------:R1:W5:Y:S01]  /*1bb0*/  @!P5 LDG.E.64 R54, desc[UR8][R70.64] ;  /* 0x000000084636d981 */ /* 0x000362000c1e1b00 */
[----:B------:R-:W-:Y:S01]  /*1bc0*/  UISETP.NE.AND UP1, UPT, UR10, URZ, UPT ;  /* 0x000000ff0a00728c */ /* 0x000fe2000bf25270 */
[----:B------:R-:W-:-:S02]  /*1bd0*/  MOV R115, RZ ;  /* 0x000000ff00737202 */ /* 0x000fc40000000f00 */
[----:B------:R-:W-:Y:S01]  /*1be0*/  MOV R116, RZ ;  /* 0x000000ff00747202 */ /* 0x000fe20000000f00 */
        /* <DEDUP_REMOVED lines=242> */
.L_x_1576:
        /* <DEDUP_REMOVED lines=28> */
[----:B------:R2:W0:Y:S01]  /*2cd0*/  MUFU.RCP R62, R68 ;  /* 0x00000044003e7308 */ /* 0x0004220000001000 */
[----:B-1----:R-:W-:Y:S01]  /*2ce0*/  FADD.FTZ R58, R118, 1 ;  /* 0x3f800000763a7421 */ /* 0x002fe20000010000 */
[----:B------:R-:W-:-:S06]  /*2cf0*/  FMUL.FTZ R66, R66, R71 ;  /* 0x0000004742427220 */ /* 0x000fcc0000410000 */
[----:B------:R-:W1:Y:S01]  /*2d00*/  MUFU.RCP R58, R58 ;  /* 0x0000003a003a7308 */ /* 0x000e620000001000 */
[----:B--2---:R-:W-:Y:S01]  /*2d10*/  FADD.FTZ R68, -R63, 1 ;  /* 0x3f8000003f447421 */ /* 0x004fe20000010100 */
[----:B------:R-:W-:-:S03]  /*2d20*/  FMUL.FTZ R63, R74, R63 ;  /* 0x0000003f4a3f7220 */ /* 0x000fc60000410000 */
[----:B------:R-:W-:Y:S01]  /*2d30*/  FFMA.FTZ R68, R61, R68, 1 ;  /* 0x3f8000003d447423 */ /* 0x000fe20000010044 */
[----:B------:R-:W-:Y:S01]  /*2d40*/  FADD.FTZ R61, R72, -UR11 ;  /* 0x8000000b483d7e21 */ /* 0x000fe20008010000 */
[----:B0-----:R-:W-:-:S03]  /*2d50*/  FADD.FTZ R64, -R62, 1 ;  /* 0x3f8000003e407421 */ /* 0x001fc60000010100 */
[----:B------:R-:W-:Y:S01]  /*2d60*/  FMUL.FTZ R61, R61, UR12 ;  /* 0x0000000c3d3d7c20 */ /* 0x000fe20008410000 */
[----:B------:R-:W-:Y:S01]  /*2d70*/  FMUL.FTZ R69, R79, R62 ;  /* 0x0000003e4f457220 */ /* 0x000fe20000410000 */
[----:B------:R-:W-:Y:S02]  /*2d80*/  FFMA.FTZ R64, R59, R64, 1 ;  /* 0x3f8000003b407423 */ /* 0x000fe40000010040 */
[----:B------:R-:W-:Y:S01]  /*2d90*/  FFMA.FTZ R119, R114, R61, R115 ;  /* 0x0000003d72777223 */ /* 0x000fe20000010073 */
[----:B-1----:R-:W-:-:S03]  /*2da0*/  FADD.FTZ R59, -R58, 1 ;  /* 0x3f8000003a3b7421 */ /* 0x002fc60000010100 */
[----:B------:R-:W-:Y:S01]  /*2db0*/  FMUL.FTZ R124, R119, -1.4426950216293334961 ;  /* 0xbfb8aa3b777c7820 */ /* 0x000fe20000410000 */
[----:B------:R-:W-:Y:S01]  /*2dc0*/  FMUL.FTZ R69, R69, R64 ;  /* 0x0000004045457220 */ /* 0x000fe20000410000 */
[----:B------:R-:W-:Y:S01]  /*2dd0*/  FMUL.FTZ R64, R63, R68 ;  /* 0x000000443f407220 */ /* 0x000fe20000410000 */
[----:B------:R-:W-:Y:S01]  /*2de0*/  FFMA.FTZ R62, R60, R59, 1 ;  /* 0x3f8000003c3e7423 */ /* 0x000fe2000001003b */
[----:B------:R-:W-:Y:S01]  /*2df0*/  FADD.FTZ R59, R73, -UR11 ;  /* 0x8000000b493b7e21 */ /* 0x000fe20008010000 */
[----:B------:R-:W0:Y:S01]  /*2e00*/  MUFU.EX2 R63, R124 ;  /* 0x0000007c003f7308 */ /* 0x000e220000000800 */
[----:B------:R-:W-:Y:S01]  /*2e10*/  FADD.FTZ R60, R2, -UR11 ;  /* 0x8000000b023c7e21 */ /* 0x000fe20008010000 */
[----:B------:R-:W-:Y:S01]  /*2e20*/  FMUL.FTZ R125, R75, R58 ;  /* 0x0000003a4b7d7220 */ /* 0x000fe20000410000 */
[----:B------:R-:W-:Y:S02]  /*2e30*/  FMUL.FTZ R59, R59, UR12 ;  /* 0x0000000c3b3b7c20 */ /* 0x000fe40008410000 */
[----:B------:R-:W-:Y:S01]  /*2e40*/  FMUL.FTZ R60, R60, UR12 ;  /* 0x0000000c3c3c7c20 */ /* 0x000fe20008410000 */
[----:B------:R-:W-:Y:S01]  /*2e50*/  FMUL.FTZ R62, R125, R62 ;  /* 0x0000003e7d3e7220 */ /* 0x000fe20000410000 */
[----:B------:R-:W-:-:S02]  /*2e60*/  FFMA.FTZ R71, R113, R59, R116 ;  /* 0x0000003b71477223 */ /* 0x000fc40000010074 */
[----:B------:R-:W-:Y:S02]  /*2e70*/  FFMA.FTZ R68, R114, R60, R115 ;  /* 0x0000003c72447223 */ /* 0x000fe40000010073 */
[----:B------:R-:W-:Y:S02]  /*2e80*/  FMUL.FTZ R70, R71, -1.4426950216293334961 ;  /* 0xbfb8aa3b47467820 */ /* 0x000fe40000410000 */
[----:B------:R-:W-:-:S04]  /*2e90*/  FMUL.FTZ R118, R68, -1.4426950216293334961 ;  /* 0xbfb8aa3b44767820 */ /* 0x000fc80000410000 */
[----:B------:R-:W1:Y:S01]  /*2ea0*/  MUFU.EX2 R70, R70 ;  /* 0x0000004600467308 */ /* 0x000e620000000800 */
[----:B0-----:R-:W-:-:S07]  /*2eb0*/  FADD.FTZ R63, R63, 1 ;  /* 0x3f8000003f3f7421 */ /* 0x001fce0000010000 */
[----:B------:R-:W0:Y:S08]  /*2ec0*/  MUFU.RCP R63, R63 ;  /* 0x0000003f003f7308 */ /* 0x000e300000001000 */
[----:B------:R-:W2:Y:S01]  /*2ed0*/  MUFU.EX2 R118, R118 ;  /* 0x0000007600767308 */ /* 0x000ea20000000800 */
[----:B-1----:R-:W-:-:S07]  /*2ee0*/  FADD.FTZ R124, R70, 1 ;  /* 0x3f800000467c7421 */ /* 0x002fce0000010000 */
[----:B------:R1:W3:Y:S01]  /*2ef0*/  MUFU.RCP R70, R124 ;  /* 0x0000007c00467308 */ /* 0x0002e20000001000 */
[----:B0-----:R-:W-:Y:S01]  /*2f00*/  FADD.FTZ R58, -R63, 1 ;  /* 0x3f8000003f3a7421 */ /* 0x001fe20000010100 */
[----:B------:R-:W-:-:S03]  /*2f10*/  FMUL.FTZ R63, R10, R63 ;  /* 0x0000003f0a3f7220 */ /* 0x000fc60000410000 */
[----:B------:R-:W-:Y:S01]  /*2f20*/  FFMA.FTZ R58, R119, R58, 1 ;  /* 0x3f800000773a7423 */ /* 0x000fe2000001003a */
[----:B--2---:R-:W-:-:S03]  /*2f30*/  FADD.FTZ R119, R118, 1 ;  /* 0x3f80000076777421 */ /* 0x004fc60000010000 */
[----:B------:R-:W-:Y:S01]  /*2f40*/  FMUL.FTZ R63, R63, R58 ;  /* 0x0000003a3f3f7220 */ /* 0x000fe20000410000 */
[----:B-1----:R-:W-:Y:S02]  /*2f50*/  FADD.FTZ R124, R3, -UR11 ;  /* 0x8000000b037c7e21 */ /* 0x002fe40008010000 */
[----:B------:R-:W0:Y:S01]  /*2f60*/  MUFU.RCP R119, R119 ;  /* 0x0000007700777308 */ /* 0x000e220000001000 */
[----:B---3--:R-:W-:Y:S01]  /*2f70*/  FADD.FTZ R118, -R70, 1 ;  /* 0x3f80000046767421 */ /* 0x008fe20000010100 */
[----:B------:R-:W-:-:S03]  /*2f80*/  FMUL.FTZ R70, R11, R70 ;  /* 0x000000460b467220 */ /* 0x000fc60000410000 */
[----:B------:R-:W-:-:S04]  /*2f90*/  FFMA.FTZ R71, R71, R118, 1 ;  /* 0x3f80000047477423 */ /* 0x000fc80000010076 */
[----:B------:R-:W-:Y:S01]  /*2fa0*/  FMUL.FTZ R58, R70, R71 ;  /* 0x00000047463a7220 */ /* 0x000fe20000410000 */
[----:B------:R-:W-:Y:S01]  /*2fb0*/  FMUL.FTZ R70, R114, R66 ;  /* 0x0000004272467220 */ /* 0x000fe20000410000 */
[----:B------:R-:W-:-:S03]  /*2fc0*/  FMUL.FTZ R71, R113, R69 ;  /* 0x0000004571477220 */ /* 0x000fc60000410000 */
[----:B------:R-:W-:Y:S01]  /*2fd0*/  FFMA.FTZ R125, R57, R70, RZ ;  /* 0x00000046397d7223 */ /* 0x000fe200000100ff */
[----:B------:R-:W-:-:S03]  /*2fe0*/  FADD.FTZ R118, RZ, R70 ;  /* 0x00000046ff767221 */ /* 0x000fc60000010000 */
[----:B------:R-:W-:Y:S01]  /*2ff0*/  FFMA.FTZ R70, R56, R71, R125 ;  /* 0x0000004738467223 */ /* 0x000fe2000001007d */
[----:B0-----:R-:W-:Y:S01]  /*3000*/  FADD.FTZ R125, -R119, 1 ;  /* 0x3f800000777d7421 */ /* 0x001fe20000010100 */
[----:B------:R-:W-:Y:S01]  /*3010*/  FADD.FTZ R71, R71, R118 ;  /* 0x0000007647477221 */ /* 0x000fe20000010000 */
[----:B------:R-:W-:Y:S02]  /*3020*/  FFMA.FTZ R118, R57, R66, RZ ;  /* 0x0000004239767223 */ /* 0x000fe400000100ff */
[----:B------:R-:W-:Y:S01]  /*3030*/  FFMA.FTZ R125, R68, R125, 1 ;  /* 0x3f800000447d7423 */ /* 0x000fe2000001007d */
[----:B------:R-:W-:Y:S01]  /*3040*/  FMUL.FTZ R68, R4, R119 ;  /* 0x0000007704447220 */ /* 0x000fe20000410000 */
[----:B------:R-:W-:Y:S01]  /*3050*/  FADD.FTZ R119, RZ, R66 ;  /* 0x00000042ff777221 */ /* 0x000fe20000010000 */
[-C--:B------:R-:W-:Y:S02]  /*3060*/  FFMA.FTZ R66, R67, R64.reuse, R118 ;  /* 0x0000004043427223 */ /* 0x080fe40000010076 */
[----:B------:R-:W-:Y:S01]  /*3070*/  FMUL.FTZ R57, R68, R125 ;  /* 0x0000007d44397220 */ /* 0x000fe20000410000 */
[----:B------:R-:W-:Y:S01]  /*3080*/  FADD.FTZ R68, R119, R64 ;  /* 0x0000004077447221 */ /* 0x000fe20000010000 */
[----:B------:R-:W-:Y:S01]  /*3090*/  FMUL.FTZ R119, R114, R64 ;  /* 0x0000004072777220 */ /* 0x000fe20000410000 */
[----:B------:R-:W-:-:S03]  /*30a0*/  FMUL.FTZ R64, R124, UR12 ;  /* 0x0000000c7c407c20 */ /* 0x000fc60008410000 */
[----:B------:R-:W-:Y:S01]  /*30b0*/  FFMA.FTZ R118, R67, R119, R70 ;  /* 0x0000007743767223 */ /* 0x000fe20000010046 */
        /* <DEDUP_REMOVED lines=11> */
[----:B------:R-:W-:Y:S01]  /*3170*/  FADD.FTZ R69, R12, -UR11 ;  /* 0x8000000b0c457e21 */ /* 0x000fe20008010000 */
[----:B------:R-:W-:Y:S01]  /*3180*/  FMUL.FTZ R56, R67, R124 ;  /* 0x0000007c43387220 */ /* 0x000fe20000410000 */
[-C--:B------:R-:W-:Y:S01]  /*3190*/  FFMA.FTZ R70, R65, R62.reuse, R70 ;  /* 0x0000003e41467223 */ /* 0x080fe20000010046 */
[----:B------:R-:W-:Y:S01]  /*31a0*/  FADD.FTZ R119, R119, R62 ;  /* 0x0000003e77777221 */ /* 0x000fe20000010000 */
[----:B------:R-:W-:Y:S01]  /*31b0*/  FMUL.FTZ R67, R113, R62 ;  /* 0x0000003e71437220 */ /* 0x000fe20000410000 */
[----:B------:R-:W-:Y:S02]  /*31c0*/  FMUL.FTZ R62, R69, UR12 ;  /* 0x0000000c453e7c20 */ /* 0x000fe40008410000 */
[----:B------:R-:W-:Y:S01]  /*31d0*/  FADD.FTZ R119, R119, R58 ;  /* 0x0000003a77777221 */ /* 0x000fe20000010000 */
[----:B------:R-:W-:Y:S01]  /*31e0*/  FFMA.FTZ R124, R65, R67, R118 ;  /* 0x00000043417c7223 */ /* 0x000fe20000010076 */
[----:B------:R-:W-:Y:S01]  /*31f0*/  FFMA.FTZ R65, R114, R62, R115 ;  /* 0x0000003e72417223 */ /* 0x000fe20000010073 */
[----:B------:R-:W-:Y:S01]  /*3200*/  FADD.FTZ R67, R67, R71 ;  /* 0x0000004743437221 */ /* 0x000fe20000010000 */
[----:B------:R-:W-:Y:S01]  /*3210*/  FFMA.FTZ R71, R61, R63, R66 ;  /* 0x0000003f3d477223 */ /* 0x000fe20000010042 */
[----:B------:R-:W-:Y:S01]  /*3220*/  FADD.FTZ R119, R119, R56 ;  /* 0x0000003877777221 */ /* 0x000fe20000010000 */
[----:B------:R-:W-:-:S02]  /*3230*/  FMUL.FTZ R125, R65, -1.4426950216293334961 ;  /* 0xbfb8aa3b417d7820 */ /* 0x000fc40000410000 */
        /* <DEDUP_REMOVED lines=11> */
[----:B------:R-:W-:Y:S01]  /*32f0*/  FFMA.FTZ R124, R61, R69, R124 ;  /* 0x000000453d7c7223 */ /* 0x000fe2000001007c */
[----:B------:R-:W-:Y:S01]  /*3300*/  FADD.FTZ R67, R67, R69 ;  /* 0x0000004543437221 */ /* 0x000fe20000010000 */
[----:B------:R-:W-:Y:S01]  /*3310*/  FADD.FTZ R69, R16, -UR11 ;  /* 0x8000000b10457e21 */ /* 0x000fe20008010000 */
        /* <DEDUP_REMOVED lines=11> */
[----:B------:R-:W-:-:S04]  /*33d0*/  FMUL.FTZ R68, R15, R66 ;  /* 0x000000420f447220 */ /* 0x000fc80000410000 */
[----:B------:R-:W-:Y:S01]  /*33e0*/  FMUL.FTZ R68, R68, R61 ;  /* 0x0000003d44447220 */ /* 0x000fe20000410000 */
[----:B------:R-:W-:Y:S01]  /*33f0*/  FFMA.FTZ R61, R59, R58, R70 ;  /* 0x0000003a3b3d7223 */ /* 0x000fe20000010046 */
[----:B------:R-:W-:Y:S01]  /*3400*/  FMUL.FTZ R58, R69, UR12 ;  /* 0x0000000c453a7c20 */ /* 0x000fe20008410000 */
[----:B------:R-:W-:Y:S01]  /*3410*/  FFMA.FTZ R69, R59, R125, R124 ;  /* 0x0000007d3b457223 */ /* 0x000fe2000001007c */
[----:B------:R-:W-:Y:S02]  /*3420*/  FADD.FTZ R119, R119, R68 ;  /* 0x0000004477777221 */ /* 0x000fe40000010000 */
[----:B------:R-:W-:-:S04]  /*3430*/  FFMA.FTZ R59, R114, R58, R115 ;  /* 0x0000003a723b7223 */ /* 0x000fc80000010073 */
[----:B------:R-:W-:-:S06]  /*3440*/  FMUL.FTZ R70, R59, -1.4426950216293334961 ;  /* 0xbfb8aa3b3b467820 */ /* 0x000fcc0000410000 */
[----:B------:R-:W0:Y:S02]  /*3450*/  MUFU.EX2 R70, R70 ;  /* 0x0000004600467308 */ /* 0x000e240000000800 */
[----:B0-----:R-:W-:Y:S01]  /*3460*/  FADD.FTZ R124, R70, 1 ;  /* 0x3f800000467c7421 */ /* 0x001fe20000010000 */
[----:B------:R-:W-:-:S05]  /*3470*/  FMUL.FTZ R70, R114, R57 ;  /* 0x0000003972467220 */ /* 0x000fca0000410000 */
[----:B------:R-:W0:Y:S01]  /*3480*/  MUFU.RCP R66, R124 ;  /* 0x0000007c00427308 */ /* 0x000e220000001000 */
[----:B------:R-:W-:Y:S01]  /*3490*/  FFMA.FTZ R69, R60, R70, R69 ;  /* 0x000000463c457223 */ /* 0x000fe20000010045 */
[----:B------:R-:W-:Y:S01]  /*34a0*/  FADD.FTZ R67, R67, R70 ;  /* 0x0000004643437221 */ /* 0x000fe20000010000 */
[-C--:B------:R-:W-:Y:S01]  /*34b0*/  FFMA.FTZ R70, R64, R56.reuse, R61 ;  /* 0x0000003840467223 */ /* 0x080fe2000001003d */
[----:B------:R-:W-:-:S04]  /*34c0*/  FMUL.FTZ R56, R113, R56 ;  /* 0x0000003871387220 */ /* 0x000fc80000410000 */
[----:B------:R-:W-:Y:S01]  /*34d0*/  FFMA.FTZ R69, R64, R56, R69 ;  /* 0x0000003840457223 */ /* 0x000fe20000010045 */
[----:B------:R-:W-:Y:S01]  /*34e0*/  FADD.FTZ R67, R56, R67 ;  /* 0x0000004338437221 */ /* 0x000fe20000010000 */
[----:B0-----:R-:W-:-:S04]  /*34f0*/  FADD.FTZ R125, -R66, 1 ;  /* 0x3f800000427d7421 */ /* 0x001fc80000010100 */
[----:B------:R-:W-:Y:S01]  /*3500*/  FFMA.FTZ R125, R59, R125, 1 ;  /* 0x3f8000003b7d7423 */ /* 0x000fe2000001007d */
[----:B------:R-:W-:Y:S01]  /*3510*/  FMUL.FTZ R59, R18, R66 ;  /* 0x00000042123b7220 */ /* 0x000fe20000410000 */
[----:B------:R-:W-:Y:S01]  /*3520*/  FADD.FTZ R66, R118, R57 ;  /* 0x0000003976427221 */ /* 0x000fe20000010000 */
[----:B------:R-:W-:Y:S02]  /*3530*/  FADD.FTZ R118, R17, -UR11 ;  /* 0x8000000b11767e21 */ /* 0x000fe40008010000 */
[----:B------:R-:W-:Y:S01]  /*3540*/  FMUL.FTZ R59, R59, R125 ;  /* 0x0000007d3b3b7220 */ /* 0x000fe20000410000 */
[----:B------:R-:W-:Y:S01]  /*3550*/  FADD.FTZ R66, R66, R65 ;  /* 0x0000004142427221 */ /* 0x000fe20000010000 */
[----:B------:R-:W-:-:S04]  /*3560*/  FMUL.FTZ R57, R118, UR12 ;  /* 0x0000000c76397c20 */ /* 0x000fc80008410000 */
[----:B------:R-:W-:-:S04]  /*3570*/  FFMA.FTZ R60, R113, R57, R116 ;  /* 0x00000039713c7223 */ /* 0x000fc80000010074 */
[----:B------:R-:W-:-:S06]  /*3580*/  FMUL.FTZ R124, R60, -1.4426950216293334961 ;  /* 0xbfb8aa3b3c7c7820 */ /* 0x000fcc0000410000 */
[----:B------:R-:W0:Y:S02]  /*3590*/  MUFU.EX2 R124, R124 ;  /* 0x0000007c007c7308 */ /* 0x000e240000000800 */
[----:B0-----:R-:W-:Y:S01]  /*35a0*/  FADD.FTZ R118, R124, 1 ;  /* 0x3f8000007c767421 */ /* 0x001fe20000010000 */
[----:B------:R-:W-:-:S05]  /*35b0*/  FADD.FTZ R124, R21, -UR11 ;  /* 0x8000000b157c7e21 */ /* 0x000fca0008010000 */
        /* <DEDUP_REMOVED lines=17> */
[----:B------:R-:W-:-:S03]  /*36d0*/  FMUL.FTZ R65, R124, UR12 ;  /* 0x0000000c7c417c20 */ /* 0x000fc60008410000 */
[----:B------:R-:W-:Y:S01]  /*36e0*/  FFMA.FTZ R118, R62, R64, R69 ;  /* 0x000000403e767223 */ /* 0x000fe20000010045 */
[----:B------:R-:W-:Y:S01]  /*36f0*/  FFMA.FTZ R62, R113, R65, R116 ;  /* 0x00000041713e7223 */ /* 0x000fe20000010074 */
[----:B------:R-:W-:-:S03]  /*3700*/  FADD.FTZ R69, R67, R64 ;  /* 0x0000004043457221 */ /* 0x000fc60000010000 */
[----:B------:R-:W-:-:S06]  /*3710*/  FMUL.FTZ R125, R62, -1.4426950216293334961 ;  /* 0xbfb8aa3b3e7d7820 */ /* 0x000fcc0000410000 */
[----:B------:R-:W0:Y:S02]  /*3720*/  MUFU.EX2 R125, R125 ;  /* 0x0000007d007d7308 */ /* 0x000e240000000800 */
[----:B0-----:R-:W-:Y:S01]  /*3730*/  FADD.FTZ R124, R125, 1 ;  /* 0x3f8000007d7c7421 */ /* 0x001fe20000010000 */
[----:B------:R-:W-:-:S05]  /*3740*/  FMUL.FTZ R125, R113, R68 ;  /* 0x00000044717d7220 */ /* 0x000fca0000410000 */
[----:B------:R-:W0:Y:S02]  /*3750*/  MUFU.RCP R124, R124 ;  /* 0x0000007c007c7308 */ /* 0x000e240000001000 */
[----:B0-----:R-:W-:Y:S01]  /*3760*/  FADD.FTZ R67, -R124, 1 ;  /* 0x3f8000007c437421 */ /* 0x001fe20000010100 */
[----:B------:R-:W-:-:S03]  /*3770*/  FMUL.FTZ R64, R23, R124 ;  /* 0x0000007c17407220 */ /* 0x000fc60000410000 */
[----:B------:R-:W-:Y:S01]  /*3780*/  FFMA.FTZ R67, R62, R67, 1 ;  /* 0x3f8000003e437423 */ /* 0x000fe20000010043 */
[C---:B------:R-:W-:Y:S01]  /*3790*/  FFMA.FTZ R62, R63.reuse, R68, R70 ;  /* 0x000000443f3e7223 */ /* 0x040fe20000010046 */
[----:B------:R-:W-:Y:S01]  /*37a0*/  FFMA.FTZ R63, R63, R125, R118 ;  /* 0x0000007d3f3f7223 */ /* 0x000fe20000010076 */
[----:B------:R-:W-:Y:S01]  /*37b0*/  FADD.FTZ R118, R125, R69 ;  /* 0x000000457d767221 */ /* 0x000fe20000010000 */
[----:B------:R-:W-:Y:S01]  /*37c0*/  FMUL.FTZ R64, R64, R67 ;  /* 0x0000004340407220 */ /* 0x000fe20000410000 */
[----:B------:R-:W-:Y:S01]  /*37d0*/  FADD.FTZ R67, R6, -UR11 ;  /* 0x8000000b06437e21 */ /* 0x000fe20008010000 */
[----:B------:R-:W-:-:S03]  /*37e0*/  FFMA.FTZ R62, R57, R60, R62 ;  /* 0x0000003c393e7223 */ /* 0x000fc6000001003e */
        /* <DEDUP_REMOVED lines=14> */
[----:B------:R-:W-:Y:S01]  /*38d0*/  FADD.FTZ R69, R66, R59 ;  /* 0x0000003b42457221 */ /* 0x000fe20000010000 */
[----:B------:R-:W-:Y:S01]  /*38e0*/  FADD.FTZ R66, R7, -UR11 ;  /* 0x8000000b07427e21 */ /* 0x000fe20008010000 */
[----:B------:R-:W-:Y:S02]  /*38f0*/  FFMA.FTZ R70, R61, R56, R70 ;  /* 0x000000383d467223 */ /* 0x000fe40000010046 */
[----:B------:R-:W-:Y:S01]  /*3900*/  FADD.FTZ R69, R69, R56 ;  /* 0x0000003845457221 */ /* 0x000fe20000010000 */
[----:B------:R-:W-:Y:S01]  /*3910*/  FMUL.FTZ R59, R66, UR12 ;  /* 0x0000000c423b7c20 */ /* 0x000fe20008410000 */
[----:B------:R-:W-:-:S03]  /*3920*/  FFMA.FTZ R66, R58, R124, R63 ;  /* 0x0000007c3a427223 */ /* 0x000fc6000001003f */
[----:B------:R-:W-:-:S04]  /*3930*/  FFMA.FTZ R58, R113, R59, R116 ;  /* 0x0000003b713a7223 */ /* 0x000fc80000010074 */
[----:B------:R-:W-:-:S06]  /*3940*/  FMUL.FTZ R71, R58, -1.4426950216293334961 ;  /* 0xbfb8aa3b3a477820 */ /* 0x000fcc0000410000 */
[----:B------:R-:W0:Y:S02]  /*3950*/  MUFU.EX2 R71, R71 ;  /* 0x0000004700477308 */ /* 0x000e240000000800 */
[----:B0-----:R-:W-:Y:S01]  /*3960*/  FADD.FTZ R125, R71, 1 ;  /* 0x3f800000477d7421 */ /* 0x001fe20000010000 */
[----:B------:R-:W-:-:S05]  /*3970*/  FMUL.FTZ R71, R113, R60 ;  /* 0x0000003c71477220 */ /* 0x000fca0000410000 */
[----:B------:R0:W1:Y:S01]  /*3980*/  MUFU.RCP R63, R125 ;  /* 0x0000007d003f7308 */ /* 0x0000620000001000 */
[----:B------:R-:W-:Y:S01]  /*3990*/  FFMA.FTZ R66, R57, R71, R66 ;  /* 0x0000004739427223 */ /* 0x000fe20000010042 */
[----:B------:R-:W-:Y:S01]  /*39a0*/  FADD.FTZ R118, R71, R118 ;  /* 0x0000007647767221 */ /* 0x000fe20000010000 */
[----:B0-----:R-:W-:Y:S01]  /*39b0*/  FADD.FTZ R125, R25, -UR11 ;  /* 0x8000000b197d7e21 */ /* 0x001fe20008010000 */
[----:B-1----:R-:W-:-:S04]  /*39c0*/  FADD.FTZ R124, -R63, 1 ;  /* 0x3f8000003f7c7421 */ /* 0x002fc80000010100 */
        /* <DEDUP_REMOVED lines=17> */
[----:B------:R-:W-:Y:S01]  /*3ae0*/  FMUL.FTZ R56, R125, UR12 ;  /* 0x0000000c7d387c20 */ /* 0x000fe20008410000 */
[----:B------:R-:W-:Y:S02]  /*3af0*/  FADD.FTZ R125, R28, -UR11 ;  /* 0x8000000b1c7d7e21 */ /* 0x000fe40008010000 */
        /* <DEDUP_REMOVED lines=14> */
[C---:B------:R-:W-:Y:S01]  /*3be0*/  FFMA.FTZ R65, R114.reuse, R64, R115 ;  /* 0x0000004072417223 */ /* 0x040fe20000010073 */
[----:B------:R-:W-:Y:S01]  /*3bf0*/  FADD.FTZ R118, R71, R118 ;  /* 0x0000007647767221 */ /* 0x000fe20000010000 */
[----:B------:R-:W-:Y:S02]  /*3c00*/  FMUL.FTZ R71, R114, R68 ;  /* 0x0000004472477220 */ /* 0x000fe40000410000 */
[----:B------:R-:W-:Y:S02]  /*3c10*/  FMUL.FTZ R125, R65, -1.4426950216293334961 ;  /* 0xbfb8aa3b417d7820 */ /* 0x000fe40000410000 */
[----:B------:R-:W-:Y:S01]  /*3c20*/  FFMA.FTZ R124, R67, R71, R124 ;  /* 0x00000047437c7223 */ /* 0x000fe2000001007c */
[----:B------:R-:W-:-:S03]  /*3c30*/  FADD.FTZ R118, R118, R71 ;  /* 0x0000004776767221 */ /* 0x000fc60000010000 */
[----:B------:R-:W0:Y:S02]  /*3c40*/  MUFU.EX2 R125, R125 ;  /* 0x0000007d007d7308 */ /* 0x000e240000000800 */
[----:B0-----:R-:W-:-:S06]  /*3c50*/  FADD.FTZ R119, R125, 1 ;  /* 0x3f8000007d777421 */ /* 0x001fcc0000010000 */
[----:B------:R-:W0:Y:S02]  /*3c60*/  MUFU.RCP R119, R119 ;  /* 0x0000007700777308 */ /* 0x000e240000001000 */
[----:B0-----:R-:W-:-:S04]  /*3c70*/  FADD.FTZ R66, -R119, 1 ;  /* 0x3f80000077427421 */ /* 0x001fc80000010100 */
[----:B------:R-:W-:Y:S01]  /*3c80*/  FFMA.FTZ R66, R65, R66, 1 ;  /* 0x3f80000041427423 */ /* 0x000fe20000010042 */
[----:B------:R-:W-:Y:S01]  /*3c90*/  FMUL.FTZ R65, R30, R119 ;  /* 0x000000771e417220 */ /* 0x000fe20000410000 */
[----:B------:R-:W-:-:S03]  /*3ca0*/  FADD.FTZ R119, R29, -UR11 ;  /* 0x8000000b1d777e21 */ /* 0x000fc60008010000 */
[----:B------:R-:W-:Y:S01]  /*3cb0*/  FMUL.FTZ R65, R65, R66 ;  /* 0x0000004241417220 */ /* 0x000fe20000410000 */
[----:B------:R-:W-:Y:S01]  /*3cc0*/  FADD.FTZ R66, R69, R68 ;  /* 0x0000004445427221 */ /* 0x000fe20000010000 */
[----:B------:R-:W-:Y:S01]  /*3cd0*/  FFMA.FTZ R69, R67, R68, R70 ;  /* 0x0000004443457223 */ /* 0x000fe20000010046 */
[----:B------:R-:W-:Y:S02]  /*3ce0*/  FMUL.FTZ R68, R119, UR12 ;  /* 0x0000000c77447c20 */ /* 0x000fe40008410000 */
[----:B------:R-:W-:Y:S01]  /*3cf0*/  FADD.FTZ R66, R66, R57 ;  /* 0x0000003942427221 */ /* 0x000fe20000010000 */
[----:B------:R-:W-:Y:S01]  /*3d00*/  FFMA.FTZ R69, R60, R57, R69 ;  /* 0x000000393c457223 */ /* 0x000fe20000010045 */
[----:B------:R-:W-:Y:S02]  /*3d10*/  FFMA.FTZ R67, R113, R68, R116 ;  /* 0x0000004471437223 */ /* 0x000fe40000010074 */
[----:B------:R-:W-:Y:S01]  /*3d20*/  FADD.FTZ R66, R66, R65 ;  /* 0x0000004142427221 */ /* 0x000fe20000010000 */
[----:B------:R-:W-:Y:S01]  /*3d30*/  FFMA.FTZ R69, R64, R65, R69 ;  /* 0x0000004140457223 */ /* 0x000fe20000010045 */
[----:B------:R-:W-:-:S06]  /*3d40*/  FMUL.FTZ R119, R67, -1.4426950216293334961 ;  /* 0xbfb8aa3b43777820 */ /* 0x000fcc0000410000 */
[----:B------:R-:W0:Y:S02]  /*3d50*/  MUFU.EX2 R119, R119 ;  /* 0x0000007700777308 */ /* 0x000e240000000800 */
[----:B0-----:R-:W-:Y:S01]  /*3d60*/  FADD.FTZ R125, R119, 1 ;  /* 0x3f800000777d7421 */ /* 0x001fe20000010000 */
[----:B------:R-:W-:-:S05]  /*3d70*/  FMUL.FTZ R119, R113, R58 ;  /* 0x0000003a71777220 */ /* 0x000fca0000410000 */
[----:B------:R-:W0:Y:S01]  /*3d80*/  MUFU.RCP R70, R125 ;  /* 0x0000007d00467308 */ /* 0x000e220000001000 */
[----:B------:R-:W-:Y:S01]  /*3d90*/  FADD.FTZ R118, R119, R118 ;  /* 0x0000007677767221 */ /* 0x000fe20000010000 */
[----:B0-----:R-:W-:-:S04]  /*3da0*/  FADD.FTZ R71, -R70, 1 ;  /* 0x3f80000046477421 */ /* 0x001fc80000010100 */
[----:B------:R-:W-:Y:S01]  /*3db0*/  FFMA.FTZ R71, R67, R71, 1 ;  /* 0x3f80000043477423 */ /* 0x000fe20000010047 */
[----:B------:R-:W-:Y:S01]  /*3dc0*/  FMUL.FTZ R67, R31, R70 ;  /* 0x000000461f437220 */ /* 0x000fe20000410000 */
[----:B------:R-:W-:Y:S01]  /*3dd0*/  FADD.FTZ R70, R63, R58 ;  /* 0x0000003a3f467221 */ /* 0x000fe20000010000 */
[----:B------:R-:W-:Y:S02]  /*3de0*/  FFMA.FTZ R63, R59, R58, R62 ;  /* 0x0000003a3b3f7223 */ /* 0x000fe4000001003e */
[----:B------:R-:W-:Y:S01]  /*3df0*/  FMUL.FTZ R67, R67, R71 ;  /* 0x0000004743437220 */ /* 0x000fe20000410000 */
[----:B------:R-:W-:Y:S01]  /*3e00*/  FADD.FTZ R71, R32, -UR11 ;  /* 0x8000000b20477e21 */ /* 0x000fe20008010000 */
[----:B------:R-:W-:Y:S01]  /*3e10*/  FADD.FTZ R70, R70, R61 ;  /* 0x0000003d46467221 */ /* 0x000fe20000010000 */
[----:B------:R-:W-:Y:S02]  /*3e20*/  FFMA.FTZ R63, R56, R61, R63 ;  /* 0x0000003d383f7223 */ /* 0x000fe4000001003f */
[----:B------:R-:W-:Y:S01]  /*3e30*/  FMUL.FTZ R58, R71, UR12 ;  /* 0x0000000c473a7c20 */ /* 0x000fe20008410000 */
[----:B------:R-:W-:Y:S01]  /*3e40*/  FFMA.FTZ R71, R59, R119, R124 ;  /* 0x000000773b477223 */ /* 0x000fe2000001007c */
[----:B------:R-:W-:-:S02]  /*3e50*/  FADD.FTZ R119, R33, -UR11 ;  /* 0x8000000b21777e21 */ /* 0x000fc40008010000 */
[----:B------:R-:W-:-:S04]  /*3e60*/  FFMA.FTZ R59, R114, R58, R115 ;  /* 0x0000003a723b7223 */ /* 0x000fc80000010073 */
[----:B------:R-:W-:-:S06]  /*3e70*/  FMUL.FTZ R62, R59, -1.4426950216293334961 ;  /* 0xbfb8aa3b3b3e7820 */ /* 0x000fcc0000410000 */
[----:B------:R-:W0:Y:S02]  /*3e80*/  MUFU.EX2 R62, R62 ;  /* 0x0000003e003e7308 */ /* 0x000e240000000800 */
[----:B0-----:R-:W-:Y:S01]  /*3e90*/  FADD.FTZ R125, R62, 1 ;  /* 0x3f8000003e7d7421 */ /* 0x001fe20000010000 */
[----:B------:R-:W-:Y:S01]  /*3ea0*/  FMUL.FTZ R62, R114, R57 ;  /* 0x00000039723e7220 */ /* 0x000fe20000410000 */
[----:B------:R-:W-:-:S03]  /*3eb0*/  FMUL.FTZ R57, R119, UR12 ;  /* 0x0000000c77397c20 */ /* 0x000fc60008410000 */
[----:B------:R-:W-:Y:S01]  /*3ec0*/  FFMA.FTZ R71, R60, R62, R71 ;  /* 0x0000003e3c477223 */ /* 0x000fe20000010047 */
[----:B------:R-:W0:Y:S01]  /*3ed0*/  MUFU.RCP R125, R125 ;  /* 0x0000007d007d7308 */ /* 0x000e220000001000 */
[C---:B------:R-:W-:Y:S01]  /*3ee0*/  FFMA.FTZ R60, R113.reuse, R57, R116 ;  /* 0x00000039713c7223 */ /* 0x040fe20000010074 */
[----:B------:R-:W-:Y:S01]  /*3ef0*/  FADD.FTZ R118, R118, R62 ;  /* 0x0000003e76767221 */ /* 0x000fe20000010000 */
[----:B------:R-:W-:Y:S02]  /*3f00*/  FMUL.FTZ R62, R113, R61 ;  /* 0x0000003d713e7220 */ /* 0x000fe40000410000 */
[----:B------:R-:W-:Y:S02]  /*3f10*/  FMUL.FTZ R119, R60, -1.4426950216293334961 ;  /* 0xbfb8aa3b3c777820 */ /* 0x000fe40000410000 */
[----:B------:R-:W-:Y:S01]  /*3f20*/  FFMA.FTZ R71, R56, R62, R71 ;  /* 0x0000003e38477223 */ /* 0x000fe20000010047 */
[----:B------:R-:W-:Y:S01]  /*3f30*/  FADD.FTZ R118, R62, R118 ;  /* 0x000000763e767221 */ /* 0x000fe20000010000 */
[----:B------:R-:W-:-:S02]  /*3f40*/  FADD.FTZ R62, R37, -UR11 ;  /* 0x8000000b253e7e21 */ /* 0x000fc40008010000 */
[----:B------:R-:W1:Y:S02]  /*3f50*/  MUFU.EX2 R119, R119 ;  /* 0x0000007700777308 */ /* 0x000e640000000800 */
[----:B------:R-:W-:Y:S01]  /*3f60*/  FMUL.FTZ R62, R62, UR12 ;  /* 0x0000000c3e3e7c20 */ /* 0x000fe20008410000 */
[----:B0-----:R-:W-:-:S04]  /*3f70*/  FADD.FTZ R124, -R125, 1 ;  /* 0x3f8000007d7c7421 */ /* 0x001fc80000010100 */
[----:B------:R-:W-:Y:S01]  /*3f80*/  FFMA.FTZ R124, R59, R124, 1 ;  /* 0x3f8000003b7c7423 */ /* 0x000fe2000001007c */
[----:B------:R-:W-:-:S04]  /*3f90*/  FMUL.FTZ R59, R34, R125 ;  /* 0x0000007d223b7220 */ /* 0x000fc80000410000 */
[----:B------:R-:W-:Y:S01]  /*3fa0*/  FMUL.FTZ R59, R59, R124 ;  /* 0x0000007c3b3b7220 */ /* 0x000fe20000410000 */
[----:B-1----:R-:W-:-:S06]  /*3fb0*/  FADD.FTZ R124, R119, 1 ;  /* 0x3f800000777c7421 */ /* 0x002fcc0000010000 */
        /* <DEDUP_REMOVED lines=14> */
[----:B------:R-:W-:Y:S01]  /*40a0*/  FFMA.FTZ R64, R113, R62, R116 ;  /* 0x0000003e71407223 */ /* 0x000fe20000010074 */
[----:B------:R-:W-:Y:S01]  /*40b0*/  FADD.FTZ R118, R118, R124 ;  /* 0x0000007c76767221 */ /* 0x000fe20000010000 */
[----:B0-----:R-:W-:-:S04]  /*40c0*/  FADD.FTZ R125, -R119, 1 ;  /* 0x3f800000777d7421 */ /* 0x001fc80000010100 */
[----:B------:R-:W-:Y:S01]  /*40d0*/  FFMA.FTZ R125, R56, R125, 1 ;  /* 0x3f800000387d7423 */ /* 0x000fe2000001007d */
[----:B------:R-:W-:Y:S01]  /*40e0*/  FMUL.FTZ R56, R38, R119 ;  /* 0x0000007726387220 */ /* 0x000fe20000410000 */
[----:B------:R-:W-:-:S03]  /*40f0*/  FMUL.FTZ R119, R64, -1.4426950216293334961 ;  /* 0xbfb8aa3b40777820 */ /* 0x000fc60000410000 */
[----:B------:R-:W-:-:S03]  /*4100*/  FMUL.FTZ R56, R56, R125 ;  /* 0x0000007d38387220 */ /* 0x000fc60000410000 */
[----:B------:R-:W0:Y:S02]  /*4110*/  MUFU.EX2 R119, R119 ;  /* 0x0000007700777308 */ /* 0x000e240000000800 */
[----:B0-----:R-:W-:Y:S01]  /*4120*/  FADD.FTZ R125, R119, 1 ;  /* 0x3f800000777d7421 */ /* 0x001fe20000010000 */
[----:B------:R-:W-:-:S05]  /*4130*/  FADD.FTZ R119, R40, -UR11 ;  /* 0x8000000b28777e21 */ /* 0x000fca0008010000 */
[----:B------:R-:W0:Y:S02]  /*4140*/  MUFU.RCP R65, R125 ;  /* 0x0000007d00417308 */ /* 0x000e240000001000 */
[----:B0-----:R-:W-:-:S04]  /*4150*/  FADD.FTZ R124, -R65, 1 ;  /* 0x3f800000417c7421 */ /* 0x001fc80000010100 */
[----:B------:R-:W-:Y:S01]  /*4160*/  FFMA.FTZ R124, R64, R124, 1 ;  /* 0x3f800000407c7423 */ /* 0x000fe2000001007c */
[----:B------:R-:W-:Y:S01]  /*4170*/  FMUL.FTZ R64, R39, R65 ;  /* 0x0000004127407220 */ /* 0x000fe20000410000 */
[----:B------:R-:W-:Y:S01]  /*4180*/  FADD.FTZ R65, R70, R67 ;  /* 0x0000004346417221 */ /* 0x000fe20000010000 */
[-C--:B------:R-:W-:Y:S01]  /*4190*/  FFMA.FTZ R70, R68, R67.reuse, R63 ;  /* 0x0000004344467223 */ /* 0x080fe2000001003f */
[----:B------:R-:W-:Y:S01]  /*41a0*/  FMUL.FTZ R63, R119, UR12 ;  /* 0x0000000c773f7c20 */ /* 0x000fe20008410000 */
[----:B------:R-:W-:Y:S01]  /*41b0*/  FMUL.FTZ R64, R64, R124 ;  /* 0x0000007c40407220 */ /* 0x000fe20000410000 */
[----:B------:R-:W-:Y:S01]  /*41c0*/  FMUL.FTZ R124, R113, R67 ;  /* 0x00000043717c7220 */ /* 0x000fe20000410000 */
[----:B------:R-:W-:Y:S01]  /*41d0*/  FADD.FTZ R65, R65, R60 ;  /* 0x0000003c41417221 */ /* 0x000fe20000010000 */
[----:B------:R-:W-:Y:S02]  /*41e0*/  FFMA.FTZ R67, R114, R63, R115 ;  /* 0x0000003f72437223 */ /* 0x000fe40000010073 */
[----:B------:R-:W-:Y:S01]  /*41f0*/  FFMA.FTZ R119, R68, R124, R71 ;  /* 0x0000007c44777223 */ /* 0x000fe20000010047 */
[----:B------:R-:W-:Y:S01]  /*4200*/  FADD.FTZ R118, R124, R118 ;  /* 0x000000767c767221 */ /* 0x000fe20000010000 */
[----:B------:R-:W-:Y:S01]  /*4210*/  FMUL.FTZ R68, R67, -1.4426950216293334961 ;  /* 0xbfb8aa3b43447820 */ /* 0x000fe20000410000 */
[----:B------:R-:W-:-:S05]  /*4220*/  FADD.FTZ R65, R65, R64 ;  /* 0x0000004041417221 */ /* 0x000fca0000010000 */
        /* <DEDUP_REMOVED lines=8> */
[-C--:B------:R-:W-:Y:S02]  /*42b0*/  FFMA.FTZ R66, R58, R59.reuse, R69 ;  /* 0x0000003b3a427223 */ /* 0x080fe40000010045 */
[----:B------:R-:W-:Y:S01]  /*42c0*/  FMUL.FTZ R67, R67, R124 ;  /* 0x0000007c43437220 */ /* 0x000fe20000410000 */
[----:B------:R-:W-:Y:S01]  /*42d0*/  FMUL.FTZ R124, R114, R59 ;  /* 0x0000003b727c7220 */ /* 0x000fe20000410000 */
[----:B------:R-:W-:Y:S01]  /*42e0*/  FMUL.FTZ R59, R68, UR12 ;  /* 0x0000000c443b7c20 */ /* 0x000fe20008410000 */
[----:B------:R-:W-:Y:S02]  /*42f0*/  FFMA.FTZ R66, R61, R56, R66 ;  /* 0x000000383d427223 */ /* 0x000fe40000010042 */
[----:B------:R-:W-:Y:S01]  /*4300*/  FFMA.FTZ R68, R58, R124, R119 ;  /* 0x0000007c3a447223 */ /* 0x000fe20000010077 */
[----:B------:R-:W-:Y:S01]  /*4310*/  FFMA.FTZ R58, R113, R59, R116 ;  /* 0x0000003b713a7223 */ /* 0x000fe20000010074 */
[----:B------:R-:W-:-:S03]  /*4320*/  FADD.FTZ R118, R118, R124 ;  /* 0x0000007c76767221 */ /* 0x000fc60000010000 */
        /* <DEDUP_REMOVED lines=9> */
[C---:B------:R-:W-:Y:S01]  /*43c0*/  FFMA.FTZ R69, R57.reuse, R60, R70 ;  /* 0x0000003c39457223 */ /* 0x040fe20000010046 */
[----:B------:R-:W-:Y:S01]  /*43d0*/  FFMA.FTZ R70, R57, R119, R68 ;  /* 0x0000007739467223 */ /* 0x000fe20000010044 */
[----:B------:R-:W-:Y:S01]  /*43e0*/  FMUL.FTZ R119, R114, R56 ;  /* 0x0000003872777220 */ /* 0x000fe20000410000 */
[----:B------:R-:W-:Y:S01]  /*43f0*/  FMUL.FTZ R58, R58, R124 ;  /* 0x0000007c3a3a7220 */ /* 0x000fe20000410000 */
[----:B------:R-:W-:Y:S02]  /*4400*/  FADD.FTZ R124, R44, -UR11 ;  /* 0x8000000b2c7c7e21 */ /* 0x000fe40008010000 */
        /* <DEDUP_REMOVED lines=12> */
[----:B------:R-:W-:-:S03]  /*44d0*/  FADD.FTZ R71, R45, -UR11 ;  /* 0x8000000b2d477e21 */ /* 0x000fc60008010000 */
[----:B------:R-:W-:Y:S01]  /*44e0*/  FADD.FTZ R68, R68, R67 ;  /* 0x0000004344447221 */ /* 0x000fe20000010000 */
[----:B------:R-:W-:Y:S01]  /*44f0*/  FMUL.FTZ R56, R71, UR12 ;  /* 0x0000000c47387c20 */ /* 0x000fe20008410000 */
[----:B------:R-:W-:Y:S02]  /*4500*/  FFMA.FTZ R71, R61, R119, R70 ;  /* 0x000000773d477223 */ /* 0x000fe40000010046 */
[----:B------:R-:W-:Y:S01]  /*4510*/  FADD.FTZ R68, R68, R57 ;  /* 0x0000003944447221 */ /* 0x000fe20000010000 */
        /* <DEDUP_REMOVED lines=8> */
[-C--:B------:R-:W-:Y:S01]  /*45a0*/  FFMA.FTZ R70, R62, R64.reuse, R69 ;  /* 0x000000403e467223 */ /* 0x080fe20000010045 */
[----:B------:R-:W-:Y:S02]  /*45b0*/  FMUL.FTZ R69, R113, R64 ;  /* 0x0000004071457220 */ /* 0x000fe40000410000 */
        /* <DEDUP_REMOVED lines=18> */
[----:B------:R-:W-:Y:S01]  /*46e0*/  FADD.FTZ R118, R118, R67 ;  /* 0x0000004376767221 */ /* 0x000fe20000010000 */
[----:B------:R-:W-:Y:S01]  /*46f0*/  FFMA.FTZ R71, R60, R57, R71 ;  /* 0x000000393c477223 */ /* 0x000fe20000010047 */
[----:B------:R-:W-:Y:S01]  /*4700*/  FMUL.FTZ R62, R62, UR12 ;  /* 0x0000000c3e3e7c20 */ /* 0x000fe20008410000 */
[----:B------:R-:W-:-:S02]  /*4710*/  FADD.FTZ R68, R68, R69 ;  /* 0x0000004544447221 */ /* 0x000fc40000010000 */
[----:B------:R-:W-:Y:S01]  /*4720*/  FFMA.FTZ R71, R64, R69, R71 ;  /* 0x0000004540477223 */ /* 0x000fe20000010047 */
[----:B------:R-:W-:-:S04]  /*4730*/  FFMA.FTZ R63, R113, R62, R116 ;  /* 0x0000003e713f7223 */ /* 0x000fc80000010074 */
        /* <DEDUP_REMOVED lines=13> */
[----:B------:R-:W-:-:S03]  /*4810*/  FFMA.FTZ R65, R56, R61, R65 ;  /* 0x0000003d38417223 */ /* 0x000fc60000010041 */
[----:B------:R-:W-:Y:S01]  /*4820*/  FMUL.FTZ R58, R67, UR12 ;  /* 0x0000000c433a7c20 */ /* 0x000fe20008410000 */
[----:B------:R-:W-:Y:S01]  /*4830*/  FFMA.FTZ R67, R59, R119, R124 ;  /* 0x000000773b437223 */ /* 0x000fe2000001007c */
[----:B------:R-:W-:Y:S02]  /*4840*/  FADD.FTZ R119, R53, -UR11 ;  /* 0x8000000b35777e21 */ /* 0x000fe40008010000 */
[----:B------:R-:W-:-:S04]  /*4850*/  FFMA.FTZ R59, R114, R58, R115 ;  /* 0x0000003a723b7223 */ /* 0x000fc80000010073 */
[----:B------:R-:W-:-:S06]  /*4860*/  FMUL.FTZ R70, R59, -1.4426950216293334961 ;  /* 0xbfb8aa3b3b467820 */ /* 0x000fcc0000410000 */
[----:B------:R-:W0:Y:S02]  /*4870*/  MUFU.EX2 R70, R70 ;  /* 0x0000004600467308 */ /* 0x000e240000000800 */
[----:B0-----:R-:W-:Y:S01]  /*4880*/  FADD.FTZ R125, R70, 1 ;  /* 0x3f800000467d7421 */ /* 0x001fe20000010000 */
[----:B------:R-:W-:Y:S01]  /*4890*/  FMUL.FTZ R70, R114, R57 ;  /* 0x0000003972467220 */ /* 0x000fe20000410000 */
[----:B------:R-:W-:-:S03]  /*48a0*/  FMUL.FTZ R57, R119, UR12 ;  /* 0x0000000c77397c20 */ /* 0x000fc60008410000 */
[----:B------:R-:W-:Y:S01]  /*48b0*/  FFMA.FTZ R67, R60, R70, R67 ;  /* 0x000000463c437223 */ /* 0x000fe20000010043 */
[----:B------:R-:W-:Y:S01]  /*48c0*/  FFMA.FTZ R60, R113, R57, R116 ;  /* 0x00000039713c7223 */ /* 0x000fe20000010074 */
[----:B------:R-:W0:Y:S01]  /*48d0*/  MUFU.RCP R125, R125 ;  /* 0x0000007d007d7308 */ /* 0x000e220000001000 */
[----:B------:R-:W-:Y:S02]  /*48e0*/  FADD.FTZ R118, R118, R70 ;  /* 0x0000004676767221 */ /* 0x000fe40000010000 */
[----:B------:R-:W-:-:S06]  /*48f0*/  FMUL.FTZ R119, R60, -1.4426950216293334961 ;  /* 0xbfb8aa3b3c777820 */ /* 0x000fcc0000410000 */
[----:B------:R-:W1:Y:S01]  /*4900*/  MUFU.EX2 R119, R119 ;  /* 0x0000007700777308 */ /* 0x000e620000000800 */
[----:B0-----:R-:W-:-:S04]  /*4910*/  FADD.FTZ R124, -R125, 1 ;  /* 0x3f8000007d7c7421 */ /* 0x001fc80000010100 */
[----:B------:R-:W-:Y:S01]  /*4920*/  FFMA.FTZ R124, R59, R124, 1 ;  /* 0x3f8000003b7c7423 */ /* 0x000fe2000001007c */
[----:B------:R-:W-:Y:S01]  /*4930*/  FMUL.FTZ R59, R54, R125 ;  /* 0x0000007d363b7220 */ /* 0x000fe20000410000 */
[----:B-1----:R-:W-:-:S03]  /*4940*/  FADD.FTZ R125, R119, 1 ;  /* 0x3f800000777d7421 */ /* 0x002fc60000010000 */
[----:B------:R-:W-:Y:S02]  /*4950*/  FMUL.FTZ R59, R59, R124 ;  /* 0x0000007c3b3b7220 */ /* 0x000fe40000410000 */
[----:B------:R-:W0:Y:S02]  /*4960*/  MUFU.RCP R124, R125 ;  /* 0x0000007d007c7308 */ /* 0x000e240000001000 */
[----:B0-----:R-:W-:Y:S01]  /*4970*/  FADD.FTZ R70, -R124, 1 ;  /* 0x3f8000007c467421 */ /* 0x001fe20000010100 */
[----:B------:R-:W-:Y:S01]  /*4980*/  FMUL.FTZ R119, R55, R124 ;  /* 0x0000007c37777220 */ /* 0x000fe20000410000 */
[C---:B------:R-:W-:Y:S02]  /*4990*/  FMUL.FTZ R124, R113.reuse, R61 ;  /* 0x0000003d717c7220 */ /* 0x040fe40000410000 */
[----:B------:R-:W-:Y:S01]  /*49a0*/  FFMA.FTZ R70, R60, R70, 1 ;  /* 0x3f8000003c467423 */ /* 0x000fe20000010046 */
[----:B------:R-:W-:Y:S01]  /*49b0*/  FADD.FTZ R60, R66, R61 ;  /* 0x0000003d423c7221 */ /* 0x000fe20000010000 */
[----:B------:R-:W-:Y:S01]  /*49c0*/  FFMA.FTZ R67, R56, R124, R67 ;  /* 0x0000007c38437223 */ /* 0x000fe20000010043 */
[----:B------:R-:W-:Y:S01]  /*49d0*/  FADD.FTZ R118, R124, R118 ;  /* 0x000000767c767221 */ /* 0x000fe20000010000 */
[----:B------:R-:W-:Y:S01]  /*49e0*/  FMUL.FTZ R56, R114, R69 ;  /* 0x0000004572387220 */ /* 0x000fe20000410000 */
[-C--:B------:R-:W-:Y:S01]  /*49f0*/  FMUL.FTZ R61, R113, R63.reuse ;  /* 0x0000003f713d7220 */ /* 0x080fe20000410000 */
[----:B------:R-:W-:Y:S01]  /*4a00*/  FMUL.FTZ R66, R119, R70 ;  /* 0x0000004677427220 */ /* 0x000fe20000410000 */
[----:B------:R-:W-:Y:S01]  /*4a10*/  FFMA.FTZ R70, R62, R63, R65 ;  /* 0x0000003f3e467223 */ /* 0x000fe20000010041 */
[----:B------:R-:W-:Y:S01]  /*4a20*/  FFMA.FTZ R64, R64, R56, R67 ;  /* 0x0000003840407223 */ /* 0x000fe20000010043 */
[----:B------:R-:W-:Y:S01]  /*4a30*/  FADD.FTZ R118, R118, R56 ;  /* 0x0000003876767221 */ /* 0x000fe20000010000 */
[----:B------:R-:W-:Y:S01]  /*4a40*/  FADD.FTZ R67, R60, R63 ;  /* 0x0000003f3c437221 */ /* 0x000fe20000010000 */
[----:B------:R-:W-:Y:S01]  /*4a50*/  FMUL.FTZ R56, R113, R66 ;  /* 0x0000004271387220 */ /* 0x000fe20000410000 */
[----:B------:R-:W-:Y:S01]  /*4a60*/  FFMA.FTZ R63, R62, R61, R64 ;  /* 0x0000003d3e3f7223 */ /* 0x000fe20000010040 */
[----:B------:R-:W-:Y:S01]  /*4a70*/  FADD.FTZ R118, R61, R118 ;  /* 0x000000763d767221 */ /* 0x000fe20000010000 */
[-C--:B------:R-:W-:Y:S01]  /*4a80*/  FMUL.FTZ R61, R114, R59.reuse ;  /* 0x0000003b723d7220 */ /* 0x080fe20000410000 */
[----:B------:R-:W-:Y:S01]  /*4a90*/  FFMA.FTZ R60, R58, R59, R71 ;  /* 0x0000003b3a3c7223 */ /* 0x000fe20000010047 */
[----:B------:R-:W-:-:S02]  /*4aa0*/  FADD.FTZ R62, R68, R59 ;  /* 0x0000003b443e7221 */ /* 0x000fc40000010000 */
[----:B------:R-:W-:Y:S01]  /*4ab0*/  FFMA.FTZ R64, R58, R61, R63 ;  /* 0x0000003d3a407223 */ /* 0x000fe2000001003f */
[----:B------:R-:W-:Y:S01]  /*4ac0*/  FADD.FTZ R61, R118, R61 ;  /* 0x0000003d763d7221 */ /* 0x000fe20000010000 */
[----:B------:R-:W-:Y:S02]  /*4ad0*/  FADD.FTZ R63, R67, R66 ;  /* 0x00000042433f7221 */ /* 0x000fe40000010000 */
[C---:B------:R-:W-:Y:S01]  /*4ae0*/  FFMA.FTZ R64, R57.reuse, R56, R64 ;  /* 0x0000003839407223 */ /* 0x040fe20000010040 */
[----:B------:R-:W-:Y:S01]  /*4af0*/  FADD.FTZ R56, R56, R61 ;  /* 0x0000003d38387221 */ /* 0x000fe20000010000 */
[----:B------:R-:W-:-:S07]  /*4b00*/  FFMA.FTZ R61, R57, R66, R70 ;  /* 0x00000042393d7223 */ /* 0x000fce0000010046 */
.L_x_1577:
        /* <DEDUP_REMOVED lines=44> */
.L_x_1579:
[----:B------:R-:W-:Y:S05]  /*4dd0*/  BSYNC.RECONVERGENT B0 ;  /* 0x0000000000007941 */ /* 0x000fea0003800200 */
.L_x_1578:
[----:B------:R-:W-:Y:S01]  /*4de0*/  BAR.SYNC.DEFER_BLOCKING 0x0 ;  /* 0x0000000000007b1d */ /* 0x000fe20000010000 */
[----:B------:R-:W-:-:S05]  /*4df0*/  LEA R117, R117, R97, 0x4 ;  /* 0x0000006175757211 */ /* 0x000fca00078e20ff */
[----:B------:R-:W-:Y:S04]  /*4e00*/  BSSY.RECONVERGENT B0, `(.L_x_1580) ;  /* 0x0000029000007945 */ /* 0x000fe80003800200 */
[----:B------:R-:W-:Y:S05]  /*4e10*/  @P1 BRA `(.L_x_1581) ;  /* 0x00000000009c1947 */ /* 0x000fea0003800000 */
[----:B------:R-:W-:-:S09]  /*4e20*/  ULEA UR5, UR13, UR6, 0x18 ;  /* 0x000000060d057291 */ /* 0x000fd2000f8ec0ff */
[----:B---3--:R-:W3:Y:S04]  /*4e30*/  LDS.64 R56, [UR5+0x18] ;  /* 0x00001805ff387984 */ /* 0x008ee80008000a00 */
[----:B--2---:R-:W2:Y:S01]  /*4e40*/  LDS.128 R64, [UR5+0x20] ;  /* 0x00002005ff407984 */ /* 0x004ea20008000c00 */
[----:B---3--:R-:W-:Y:S01]  /*4e50*/  FADD.FTZ R59, R70, R56 ;  /* 0x00000038463b7221 */ /* 0x008fe20000010000 */
[----:B------:R-:W-:Y:S02]  /*4e60*/  FADD.FTZ R124, R71, R57 ;  /* 0x00000039477c7221 */ /* 0x000fe40000010000 */
[----:B0-----:R-:W0:Y:S01]  /*4e70*/  LDS.128 R68, [UR5+0x30] ;  /* 0x00003005ff447984 */ /* 0x001e220008000c00 */
[----:B--2---:R-:W-:Y:S01]  /*4e80*/  FADD.FTZ R119, R59, R64 ;  /* 0x000000403b777221 */ /* 0x004fe20000010000 */
[----:B------:R-:W-:-:S02]  /*4e90*/  FADD.FTZ R124, R124, R65 ;  /* 0x000000417c7c7221 */ /* 0x000fc40000010000 */
[----:B-1----:R-:W1:Y:S01]  /*4ea0*/  LDS.128 R56, [UR5+0x40] ;  /* 0x00004005ff387984 */ /* 0x002e620008000c00 */
        /* <DEDUP_REMOVED lines=30> */
.L_x_1581:
[----:B------:R-:W-:Y:S05]  /*5090*/  BSYNC.RECONVERGENT B0 ;  /* 0x0000000000007941 */ /* 0x000fea0003800200 */
.L_x_1580:
[----:B------:R-:W-:Y:S06]  /*50a0*/  BAR.SYNC.DEFER_BLOCKING 0x0 ;  /* 0x0000000000007b1d */ /* 0x000fec0000010000 */
[----:B------:R-:W-:Y:S04]  /*50b0*/  BSSY.RECONVERGENT B0, `(.L_x_1582) ;  /* 0x000009d000007945 */ /* 0x000fe80003800200 */
[----:B------:R-:W-:Y:S05]  /*50c0*/  @P3 BRA `(.L_x_1583) ;  /* 0x00000008006c3947 */ /* 0x000fea0003800000 */
[----:B--2---:R-:W2:Y:S04]  /*50d0*/  LDS.128 R64, [R118+0x100] ;  /* 0x0001000076407984 */ /* 0x004ea80000000c00 */
[----:B-1-3--:R-:W1:Y:S01]  /*50e0*/  LDS.128 R56, [R118+0x200] ;  /* 0x0002000076387984 */ /* 0x00ae620000000c00 */
        /* <DEDUP_REMOVED lines=153> */
.L_x_1583:
[----:B------:R-:W-:Y:S05]  /*5a80*/  BSYNC.RECONVERGENT B0 ;  /* 0x0000000000007941 */ /* 0x000fea0003800200 */
.L_x_1582:
[----:B------:R-:W-:Y:S04]  /*5a90*/  BSSY.RECONVERGENT B0, `(.L_x_1584) ;  /* 0x000001c000007945 */ /* 0x000fe80003800200 */
[----:B------:R-:W-:Y:S05]  /*5aa0*/  @P3 BRA `(.L_x_1585) ;  /* 0x0000000000683947 */ /* 0x000fea0003800000 */
[----:B---3--:R-:W2:Y:S08]  /*5ab0*/  LDC.64 R56, c[0x0][0x3f8] ;  /* 0x0000fe00ff387b82 */ /* 0x008eb00000000a00 */
[----:B-1----:R-:W1:Y:S01]  /*5ac0*/  LDC.64 R58, c[0x0][0x3d8] ;  /* 0x0000f600ff3a7b82 */ /* 0x002e620000000a00 */
        /* <DEDUP_REMOVED lines=24> */
.L_x_1585:
[----:B------:R-:W-:Y:S05]  /*5c50*/  BSYNC.RECONVERGENT B0 ;  /* 0x0000000000007941 */ /* 0x000fea0003800200 */
.L_x_1584:
[----:B------:R-:W5:Y:S02]  /*5c60*/  LDCU UR5, c[0x0][0x370] ;  /* 0x00006e00ff0577ac */ /* 0x000f640008000800 */
[----:B-----5:R-:W-:-:S09]  /*5c70*/  UISETP.GE.U32.AND UP0, UPT, UR5, 0x2, UPT ;  /* 0x000000020500788c */ /* 0x020fd2000bf06070 */
[----:B------:R-:W-:Y:S05]  /*5c80*/  BRA.U !UP0, `(.L_x_1586) ;  /* 0x0000000908b87547 */ /* 0x000fea000b800000 */
[----:B----4-:R-:W4:Y:S01]  /*5c90*/  LDC R57, c[0x0][0x370] ;  /* 0x0000dc00ff397b82 */ /* 0x010f220000000800 */
[----:B---3--:R-:W-:-:S05]  /*5ca0*/  LOP3.LUT R56, R99, 0x1, RZ, 0xc0, !PT ;  /* 0x0000000163387812 */ /* 0x008fca00078ec0ff */
[----:B------:R-:W-:Y:S02]  /*5cb0*/  IMAD R59, R56, R95, RZ ;  /* 0x0000005f383b7224 */ /* 0x000fe400078e02ff */
[----:B------:R-:W3:Y:S02]  /*5cc0*/  LDC.64 R118, c[0x0][0x3d0] ;  /* 0x0000f400ff767b82 */ /* 0x000ee40000000a00 */
[----:B----4-:R-:W-:-:S05]  /*5cd0*/  IMAD R56, R59, R57, RZ ;  /* 0x000000393b387224 */ /* 0x010fca00078e02ff */
[----:B------:R-:W-:-:S05]  /*5ce0*/  SHF.L.U32 R57, R56, 0x1, RZ ;  /* 0x0000000138397819 */ /* 0x000fca00000006ff */
[----:B---3--:R-:W-:Y:S01]  /*5cf0*/  IMAD.WIDE R118, R57, 0x4, R118 ;  /* 0x0000000439767825 */ /* 0x008fe200078e0276 */
[----:B------:R-:W-:Y:S06]  /*5d00*/  @P1 BRA `(.L_x_1587) ;  /* 0x0000000000541947 */ /* 0x000fec0003800000 */
[----:B------:R-:W3:Y:S01]  /*5d10*/  LDC.64 R56, c[0x0][0x3c8] ;  /* 0x0000f200ff387b82 */ /* 0x000ee20000000a00 */
[----:B------:R-:W-:Y:S01]  /*5d20*/  IADD3 R59, PT, PT, R59, R96, RZ ;  /* 0x000000603b3b7210 */ /* 0x000fe20007ffe0ff */
[----:B------:R-:W-:Y:S01]  /*5d30*/  IMAD R61, R95, UR7, R96 ;  /* 0x000000075f3d7c24 */ /* 0x000fe2000f8e0260 */
[----:B------:R-:W-:-:S03]  /*5d40*/  LOP3.LUT P0, R60, R99, 0x2, RZ, 0xc0, !PT ;  /* 0x00000002633c7812 */ /* 0x000fc6000780c0ff */
[----:B---3--:R-:W-:-:S04]  /*5d50*/  IMAD.WIDE.U32 R56, R59, 0x4, R56 ;  /* 0x000000043b387825 */ /* 0x008fc800078e0038 */
        /* <DEDUP_REMOVED lines=11> */
.L_x_1588:
[----:B------:R-:W3:Y:S04]  /*5e10*/  LDG.E.STRONG.GPU R58, desc[UR8][R56.64] ;  /* 0x00000008383a7981 */ /* 0x000ee8000c1ef900 */
[----:B---3--:R-:W-:Y:S01]  /*5e20*/  CCTL.IVALL ;  /* 0x00000000ff00798f */ /* 0x008fe20002000000 */
[----:B------:R-:W-:Y:S05]  /*5e30*/  YIELD ;  /* 0x0000000000007946 */ /* 0x000fea0003800000 */
[----:B------:R-:W-:-:S13]  /*5e40*/  ISETP.NE.AND P0, PT, R58, R63, PT ;  /* 0x0000003f3a00720c */ /* 0x000fda0003f05270 */
[----:B------:R-:W-:Y:S05]  /*5e50*/  @P0 BRA `(.L_x_1588) ;  /* 0xfffffffc00ec0947 */ /* 0x000fea000383ffff */
.L_x_1587:
[----:B------:R-:W3:Y:S01]  /*5e60*/  LDC R56, c[0x0][0x370] ;  /* 0x0000dc00ff387b82 */ /* 0x000ee20000000800 */
[----:B------:R-:W-:Y:S05]  /*5e70*/  WARPSYNC.ALL ;  /* 0x0000000000007948 */ /* 0x000fea0003800000 */
[----:B---3--:R-:W-:Y:S02]  /*5e80*/  ISETP.GE.U32.AND P0, PT, R56, 0x8, PT ;  /* 0x000000083800780c */ /* 0x008fe40003f06070 */
[----:B------:R-:W-:Y:S01]  /*5e90*/  BAR.SYNC.DEFER_BLOCKING 0x0 ;  /* 0x0000000000007b1d */ /* 0x000fe20000010000 */
[----:B--2---:R-:W-:-:S10]  /*5ea0*/  HFMA2 R64, -RZ, RZ, 0, 0 ;  /* 0x00000000ff407431 */ /* 0x004fd400000001ff */
        /* <DEDUP_REMOVED lines=11> */
.L_x_1590:
[----:B------:R-:W-:Y:S02]  /*5f60*/  ISETP.EQ.OR P3, PT, RZ, UR5, P1 ;  /* 0x00000005ff007c0c */ /* 0x000fe40008f62670 */
[----:B------:R-:W-:-:S04]  /*5f70*/  IADD3 R56, PT, PT, R63, 0x1, RZ ;  /* 0x000000013f387810 */ /* 0x000fc80007ffe0ff */
[----:B------:R-:W-:-:S07]  /*5f80*/  ISETP.EQ.OR P4, PT, R56, UR7, P1 ;  /* 0x0000000738007c0c */ /* 0x000fce0008f82670 */
[----:B------:R-:W-:-:S06]  /*5f90*/  @!P3 IMAD.WIDE.U32 R56, R64, 0x8, R118 ;  /* 0x000000084038b825 */ /* 0x000fcc00078e0076 */
[----:B------:R-:W0:Y:S01]  /*5fa0*/  @!P3 LDG.E.64 R56, desc[UR8][R56.64] ;  /* 0x000000083838b981 */ /* 0x000e22000c1e1b00 */
[----:B------:R-:W-:-:S06]  /*5fb0*/  @!P4 IMAD.WIDE.U32 R60, R62, 0x8, R118 ;  /* 0x000000083e3cc825 */ /* 0x000fcc00078e0076 */
[----:B------:R-:W2:Y:S01]  /*5fc0*/  @!P4 LDG.E.64 R60, desc[UR8][R60.64] ;  /* 0x000000083c3cc981 */ /* 0x000ea2000c1e1b00 */
[----:B-1----:R-:W-:-:S04]  /*5fd0*/  IADD3 R58, PT, PT, R63, 0x2, RZ ;  /* 0x000000023f3a7810 */ /* 0x002fc80007ffe0ff */
[----:B------:R-:W-:Y:S02]  /*5fe0*/  ISETP.EQ.OR P0, PT, R58, UR7, P1 ;  /* 0x000000073a007c0c */ /* 0x000fe40008f02670 */
[----:B------:R-:W-:-:S04]  /*5ff0*/  IADD3 R58, PT, PT, R63, 0x3, RZ ;  /* 0x000000033f3a7810 */ /* 0x000fc80007ffe0ff */
[----:B------:R-:W-:-:S07]  /*6000*/  ISETP.EQ.OR P2, PT, R58, UR7, P1 ;  /* 0x000000073a007c0c */ /* 0x000fce0008f42670 */
[----:B------:R-:W-:-:S06]  /*6010*/  @!P0 IMAD.WIDE.U32 R58, R69, 0x8, R118 ;  /* 0x00000008453a8825 */ /* 0x000fcc00078e0076 */
[----:B------:R-:W3:Y:S01]  /*6020*/  @!P0 LDG.E.64 R58, desc[UR8][R58.64] ;  /* 0x000000083a3a8981 */ /* 0x000ee2000c1e1b00 */
[----:B0-----:R-:W-:Y:S01]  /*6030*/  @!P3 FADD.FTZ R70, R70, R56 ;  /* 0x000000384646b221 */ /* 0x001fe20000010000 */
[----:B------:R-:W-:Y:S01]  /*6040*/  @!P3 FADD.FTZ R71, R71, R57 ;  /* 0x000000394747b221 */ /* 0x000fe20000010000 */
        /* <DEDUP_REMOVED lines=10> */
[----:B------:R-:W-:Y:S01]  /*60f0*/  ISETP.EQ.OR P4, PT, R58, UR7, P1 ;  /* 0x000000073a007c0c */ /* 0x000fe20008f82670 */
[----:B------:R-:W-:-:S12]  /*6100*/  @!P0 FADD.FTZ R71, R71, R59 ;  /* 0x0000003b47478221 */ /* 0x000fd80000010000 */
[----:B------:R-:W-:-:S06]  /*6110*/  @!P4 IMAD.WIDE.U32 R58, R66, 0x8, R118 ;  /* 0x00000008423ac825 */ /* 0x000fcc00078e0076 */
[----:B------:R-:W3:Y:S01]  /*6120*/  @!P4 LDG.E.64 R58, desc[UR8][R58.64] ;  /* 0x000000083a3ac981 */ /* 0x000ee2000c1e1b00 */
        /* <DEDUP_REMOVED lines=8> */
[----:B--2---:R-:W-:Y:S01]  /*61b0*/  @!P3 FADD.FTZ R70, R70, R60 ;  /* 0x0000003c4646b221 */ /* 0x004fe20000010000 */
[----:B------:R-:W-:Y:S01]  /*61c0*/  @!P3 FADD.FTZ R71, R71, R61 ;  /* 0x0000003d4747b221 */ /* 0x000fe20000010000 */
[----:B------:R-:W-:-:S06]  /*61d0*/  @!P5 IMAD.WIDE.U32 R60, R68, 0x8, R118 ;  /* 0x00000008443cd825 */ /* 0x000fcc00078e0076 */
[----:B------:R-:W2:Y:S01]  /*61e0*/  @!P5 LDG.E.64 R60, desc[UR8][R60.64] ;  /* 0x000000083c3cd981 */ /* 0x000ea2000c1e1b00 */
[----:B---3--:R-:W-:Y:S02]  /*61f0*/  @!P4 FADD.FTZ R70, R70, R58 ;  /* 0x0000003a4646c221 */ /* 0x008fe40000010000 */
        /* <DEDUP_REMOVED lines=16> */
[----:B--2---:R-:W-:Y:S01]  /*6300*/  @!P5 FADD.FTZ R70, R70, R60 ;  /* 0x0000003c4646d221 */ /* 0x004fe20000010000 */
[----:B------:R-:W-:-:S11]  /*6310*/  @!P5 FADD.FTZ R71, R71, R61 ;  /* 0x0000003d4747d221 */ /* 0x000fd60000010000 */
[----:B------:R-:W-:Y:S05]  /*6320*/  @P0 BRA `(.L_x_1590) ;  /* 0xfffffffc000c0947 */ /* 0x000fea000383ffff */
[----:B------:R-:W-:-:S07]  /*6330*/  MOV R64, R56 ;  /* 0x0000003800407202 */ /* 0x000fce0000000f00 */
.L_x_1589:
        /* <DEDUP_REMOVED lines=21> */
[--C-:B-1----:R-:W-:Y:S01]  /*6490*/  @!P2 IMAD.WIDE.U32 R58, R59, 0x8, R118.reuse ;  /* 0x000000083b3aa825 */ /* 0x102fe200078e0076 */
        /* <DEDUP_REMOVED lines=16> */
.L_x_1591:
        /* <DEDUP_REMOVED lines=19> */
.L_x_1592:
        /* <DEDUP_REMOVED lines=9> */
.L_x_1593:
[----:B------:R-:W-:Y:S05]  /*6760*/  BSYNC.RECONVERGENT B0 ;  /* 0x0000000000007941 */ /* 0x000fea0003800200 */
.L_x_1586:
[----:B------:R-:W5:Y:S01]  /*6770*/  S2UR UR6, SR_CgaCtaId ;  /* 0x00000000000679c3 */ /* 0x000f620000008800 */
[----:B------:R-:W-:Y:S01]  /*6780*/  UMOV UR5, 0x400 ;  /* 0x0000040000057882 */ /* 0x000fe20000000000 */
[----:B------:R-:W0:Y:S01]  /*6790*/  LDCU.64 UR14, c[0x0][0x400] ;  /* 0x00008000ff0e77ac */ /* 0x000e220008000a00 */
[----:B----4-:R-:W-:Y:S01]  /*67a0*/  SHF.R.U32.HI R62, RZ, 0x4, R97 ;  /* 0x00000004ff3e7819 */ /* 0x010fe20000011661 */
[----:B------:R-:W-:Y:S01]  /*67b0*/  FADD.FTZ R80, R80, -UR11 ;  /* 0x8000000b50507e21 */ /* 0x000fe20008010000 */
[----:B------:R-:W-:-:S03]  /*67c0*/  FADD.FTZ R81, R81, -UR11 ;  /* 0x8000000b51517e21 */ /* 0x000fc60008010000 */
[----:B------:R-:W4:Y:S01]  /*67d0*/  LDC R59, c[0x0][0x41c] ;  /* 0x00010700ff3b7b82 */ /* 0x000f220000000800 */
[----:B------:R-:W-:Y:S01]  /*67e0*/  FMUL.FTZ R80, R80, UR12 ;  /* 0x0000000c50507c20 */ /* 0x000fe20008410000 */
[----:B0-----:R-:W-:Y:S01]  /*67f0*/  ISETP.GE.U32.AND P2, PT, R111, UR14, PT ;  /* 0x0000000e6f007c0c */ /* 0x001fe2000bf46070 */
[----:B-----5:R-:W-:-:S03]  /*6800*/  ULEA UR5, UR6, UR5, 0x18 ;  /* 0x0000000506057291 */ /* 0x020fc6000f8ec0ff */
[----:B------:R-:W-:Y:S01]  /*6810*/  ISETP.GE.AND.EX P2, PT, R92, UR15, PT, P2 ;  /* 0x0000000f5c007c0c */ /* 0x000fe2000bf46320 */
[----:B------:R-:W0:Y:S01]  /*6820*/  LDCU UR6, c[0x0][0x42c] ;  /* 0x00008580ff0677ac */ /* 0x000e220008000800 */
[----:B----4-:R-:W-:-:S04]  /*6830*/  IMAD R62, R59, UR7, R62 ;  /* 0x000000073b3e7c24 */ /* 0x010fc8000f8e023e */
        /* <DEDUP_REMOVED lines=14> */
[----:B-1----:R-:W-:Y:S01]  /*6920*/  FFMA.FTZ R58, R114, R80, R115 ;  /* 0x00000050723a7223 */ /* 0x002fe20000010073 */
        /* <DEDUP_REMOVED lines=17> */
.L_x_1594:
[----:B------:R-:W-:Y:S01]  /*6a40*/  FADD.FTZ R76, R76, -UR11 ;  /* 0x8000000b4c4c7e21 */ /* 0x000fe20008010000 */
[----:B-1----:R-:W-:Y:S01]  /*6a50*/  FFMA.FTZ R58, R70, UR5, R63 ;  /* 0x00000005463a7c23 */ /* 0x002fe2000801003f */
        /* <DEDUP_REMOVED lines=19> */
.L_x_1596:
[----:B------:R-:W-:Y:S05]  /*6b90*/  BSYNC.RECONVERGENT B0 ;  /* 0x0000000000007941 */ /* 0x000fea0003800200 */
.L_x_1595:
        /* <DEDUP_REMOVED lines=12> */
[----:B--2---:R-:W1:Y:S01]  /*6c60*/  MUFU.RCP R64, R61 ;  /* 0x0000003d00407308 */ /* 0x004e620000001000 */
        /* <DEDUP_REMOVED lines=8> */
.L_x_1597:
        /* <DEDUP_REMOVED lines=21> */
.L_x_1599:
[----:B------:R-:W-:Y:S05]  /*6e40*/  BSYNC.RECONVERGENT B0 ;  /* 0x0000000000007941 */ /* 0x000fea0003800200 */
.L_x_1598:
        /* <DEDUP_REMOVED lines=21> */
.L_x_1600:
[----:B0-----:R-:W-:Y:S01]  /*6fa0*/  FFMA.FTZ R56, R68, UR5, R63 ;  /* 0x0000000544387c23 */ /* 0x001fe2000801003f */
[----:B------:R-:W-:Y:S01]  /*6fb0*/  BSSY.RECONVERGENT B0, `(.L_x_1601) ;  /* 0x0000013000007945 */ /* 0x000fe20003800200 */
[----:B------:R-:W-:Y:S01]  /*6fc0*/  FADD.FTZ R59, R3, -UR11 ;  /* 0x8000000b033b7e21 */ /* 0x000fe20008010000 */
        /* <DEDUP_REMOVED lines=17> */
.L_x_1602:
[----:B------:R-:W-:Y:S05]  /*70e0*/  BSYNC.RECONVERGENT B0 ;  /* 0x0000000000007941 */ /* 0x000fea0003800200 */
.L_x_1601:
[----:B------:R-:W-:Y:S01]  /*70f0*/  IADD3 R65, PT, PT, R62, 0x60, RZ ;  /* 0x000000603e417810 */ /* 0x000fe20007ffe0ff */
[----:B------:R-:W-:Y:S01]  /*7100*/  FMUL.FTZ R58, R58, UR12 ;  /* 0x0000000c3a3a7c20 */ /* 0x000fe20008410000 */
[----:B------:R-:W-:Y:S01]  /*7110*/  IADD3 R62, PT, PT, R62, 0xe0, RZ ;  /* 0x000000e03e3e7810 */ /* 0x000fe20007ffe0ff */
[----:B------:R-:W-:Y:S01]  /*7120*/  FMUL.FTZ R60, R59, UR12 ;  /* 0x0000000c3b3c7c20 */ /* 0x000fe20008410000 */
[----:B------:R-:W-:Y:S01]  /*7130*/  ISETP.GE.U32.AND P2, PT, R110, UR14, PT ;  /* 0x0000000e6e007c0c */ /* 0x000fe2000bf46070 */
[--C-:B------:R-:W-:Y:S01]  /*7140*/  FFMA.FTZ R61, R58, UR5, R63.reuse ;  /* 0x000000053a3d7c23 */ /* 0x100fe2000801003f */
[----:B------:R-:W-:Y:S01]  /*7150*/  ISETP.GE.U32.AND P1, PT, R109, UR14, PT ;  /* 0x0000000e6d007c0c */ /* 0x000fe2000bf26070 */
[----:B--2---:R-:W-:Y:S01]  /*7160*/  FFMA.FTZ R64, R60, UR5, R63 ;  /* 0x000000053c407c23 */ /* 0x004fe2000801003f */
[----:B------:R-:W-:Y:S02]  /*7170*/  ISETP.GE.U32.AND P0, PT, R108, UR14, PT ;  /* 0x0000000e6c007c0c */ /* 0x000fe4000bf06070 */
[----:B------:R-:W-:-:S02]  /*7180*/  ISETP.GE.U32.AND P5, PT, R107, UR14, PT ;  /* 0x0000000e6b007c0c */ /* 0x000fc4000bfa6070 */
[----:B------:R-:W-:Y:S02]  /*7190*/  ISETP.GE.U32.AND P3, PT, R65, UR14, PT ;  /* 0x0000000e41007c0c */ /* 0x000fe4000bf66070 */
[----:B------:R-:W-:Y:S02]  /*71a0*/  ISETP.GE.U32.AND P4, PT, R62, UR14, PT ;  /* 0x0000000e3e007c0c */ /* 0x000fe4000bf86070 */
[----:B------:R-:W-:Y:S02]  /*71b0*/  SHF.R.S32.HI R66, RZ, 0x1f, R65 ;  /* 0x0000001fff427819 */ /* 0x000fe40000011441 */
[----:B0-----:R-:W-:Y:S02]  /*71c0*/  SHF.R.S32.HI R56, RZ, 0x1f, R62 ;  /* 0x0000001fff387819 */ /* 0x001fe4000001143e */
[----:B------:R-:W-:Y:S02]  /*71d0*/  ISETP.GE.AND.EX P2, PT, R91, UR15, PT, P2 ;  /* 0x0000000f5b007c0c */ /* 0x000fe4000bf46320 */
[----:B------:R-:W-:-:S02]  /*71e0*/  ISETP.GE.AND.EX P1, PT, R90, UR15, PT, P1 ;  /* 0x0000000f5a007c0c */ /* 0x000fc4000bf26310 */
[----:B------:R-:W-:Y:S02]  /*71f0*/  ISETP.GE.AND.EX P0, PT, R89, UR15, PT, P0 ;  /* 0x0000000f59007c0c */ /* 0x000fe4000bf06300 */
[----:B------:R-:W-:Y:S02]  /*7200*/  ISETP.GE.AND.EX P5, PT, R88, UR15, PT, P5 ;  /* 0x0000000f58007c0c */ /* 0x000fe4000bfa6350 */
        /* <DEDUP_REMOVED lines=21> */
.L_x_1603:
        /* <DEDUP_REMOVED lines=17> */
.L_x_1605:
[----:B------:R-:W-:Y:S05]  /*7470*/  BSYNC.RECONVERGENT B0 ;  /* 0x0000000000007941 */ /* 0x000fea0003800200 */
.L_x_1604:
[----:B------:R-:W-:Y:S01]  /*7480*/  FADD.FTZ R12, R12, -UR11 ;  /* 0x8000000b0c0c7e21 */ /* 0x000fe20008010000 */
[----:B------:R-:W-:Y:S01]  /*7490*/  FADD.FTZ R13, R13, -UR11 ;  /* 0x8000000b0d0d7e21 */ /* 0x000fe20008010000 */
[----:B------:R-:W-:Y:S01]  /*74a0*/  FADD.FTZ R57, R16, -UR11 ;  /* 0x8000000b10397e21 */ /* 0x000fe20008010000 */
[----:B------:R-:W-:Y:S01]  /*74b0*/  FADD.FTZ R17, R17, -UR11 ;  /* 0x8000000b11117e21 */ /* 0x000fe20008010000 */
[----:B------:R-:W-:Y:S01]  /*74c0*/  FMUL.FTZ R58, R12, UR12 ;  /* 0x0000000c0c3a7c20 */ /* 0x000fe20008410000 */
        /* <DEDUP_REMOVED lines=20> */
.L_x_1606:
        /* <DEDUP_REMOVED lines=23> */
.L_x_1608:
[----:B------:R-:W-:Y:S05]  /*7780*/  BSYNC.RECONVERGENT B0 ;  /* 0x0000000000007941 */ /* 0x000fea0003800200 */
.L_x_1607:
        /* <DEDUP_REMOVED lines=19> */
.L_x_1609:
        /* <DEDUP_REMOVED lines=17> */
.L_x_1611:
[----:B------:R-:W-:Y:S05]  /*79d0*/  BSYNC.RECONVERGENT B0 ;  /* 0x0000000000007941 */ /* 0x000fea0003800200 */
.L_x_1610:
        /* <DEDUP_REMOVED lines=25> */
.L_x_1612:
        /* <DEDUP_REMOVED lines=23> */
.L_x_1614:
[----:B------:R-:W-:Y:S05]  /*7ce0*/  BSYNC.RECONVERGENT B0 ;  /* 0x0000000000007941 */ /* 0x000fea0003800200 */
.L_x_1613:
        /* <DEDUP_REMOVED lines=19> */
.L_x_1615:
        /* <DEDUP_REMOVED lines=18> */
.L_x_1617:
[----:B------:R-:W-:Y:S05]  /*7f40*/  BSYNC.RECONVERGENT B0 ;  /* 0x0000000000007941 */ /* 0x000fea0003800200 */
.L_x_1616:
        /* <DEDUP_REMOVED lines=24> */
.L_x_1618:
[----:B------:R-:W-:Y:S01]  /*80d0*/  FFMA.FTZ R2, R12, UR5, R63 ;  /* 0x000000050c027c23 */ /* 0x000fe2000801003f */
        /* <DEDUP_REMOVED lines=19> */
.L_x_1620:
[----:B------:R-:W-:Y:S05]  /*8210*/  BSYNC.RECONVERGENT B0 ;  /* 0x0000000000007941 */ /* 0x000fea0003800200 */
.L_x_1619:
[----:B------:R-:W-:Y:S01]  /*8220*/  ISETP.GE.U32.AND P2, PT, R106, UR14, PT ;  /* 0x0000000e6a007c0c */ /* 0x000fe2000bf46070 */
[----:B------:R-:W-:Y:S01]  /*8230*/  FMUL.FTZ R28, R28, UR12 ;  /* 0x0000000c1c1c7c20 */ /* 0x000fe20008410000 */
[----:B------:R-:W-:Y:S01]  /*8240*/  ISETP.GE.U32.AND P1, PT, R105, UR14, PT ;  /* 0x0000000e69007c0c */ /* 0x000fe2000bf26070 */
[----:B0-----:R-:W-:Y:S01]  /*8250*/  FMUL.FTZ R6, R29, UR12 ;  /* 0x0000000c1d067c20 */ /* 0x001fe20008410000 */
[----:B------:R-:W-:Y:S01]  /*8260*/  ISETP.GE.U32.AND P0, PT, R104, UR14, PT ;  /* 0x0000000e68007c0c */ /* 0x000fe2000bf06070 */
[--C-:B------:R-:W-:Y:S01]  /*8270*/  FFMA.FTZ R11, R28, UR5, R63.reuse ;  /* 0x000000051c0b7c23 */ /* 0x100fe2000801003f */
[----:B------:R-:W-:Y:S01]  /*8280*/  ISETP.GE.U32.AND P6, PT, R103, UR14, PT ;  /* 0x0000000e67007c0c */ /* 0x000fe2000bfc6070 */
[----:B------:R-:W-:Y:S01]  /*8290*/  FFMA.FTZ R12, R6, UR5, R63 ;  /* 0x00000005060c7c23 */ /* 0x000fe2000801003f */
[----:B------:R-:W-:Y:S02]  /*82a0*/  ISETP.GE.U32.AND P4, PT, R102, UR14, PT ;  /* 0x0000000e66007c0c */ /* 0x000fe4000bf86070 */
[----:B------:R-:W-:-:S02]  /*82b0*/  ISETP.GE.U32.AND P5, PT, R101, UR14, PT ;  /* 0x0000000e65007c0c */ /* 0x000fc4000bfa6070 */
[----:B------:R-:W-:Y:S02]  /*82c0*/  ISETP.GE.U32.AND P3, PT, R100, UR14, PT ;  /* 0x0000000e64007c0c */ /* 0x000fe4000bf66070 */
[----:B------:R-:W-:Y:S02]  /*82d0*/  ISETP.GE.AND.EX P2, PT, R87, UR15, PT, P2 ;  /* 0x0000000f57007c0c */ /* 0x000fe4000bf46320 */
[----:B------:R-:W-:Y:S02]  /*82e0*/  ISETP.GE.AND.EX P1, PT, R86, UR15, PT, P1 ;  /* 0x0000000f56007c0c */ /* 0x000fe4000bf26310 */
[----:B------:R-:W-:Y:S02]  /*82f0*/  ISETP.GE.AND.EX P0, PT, R85, UR15, PT, P0 ;  /* 0x0000000f55007c0c */ /* 0x000fe4000bf06300 */
[----:B------:R-:W-:Y:S02]  /*8300*/  ISETP.GE.AND.EX P6, PT, R84, UR15, PT, P6 ;  /* 0x0000000f54007c0c */ /* 0x000fe4000bfc6360 */
        /* <DEDUP_REMOVED lines=21> */
.L_x_1621:
        /* <DEDUP_REMOVED lines=17> */
.L_x_1623:
[----:B------:R-:W-:Y:S05]  /*8570*/  BSYNC.RECONVERGENT B0 ;  /* 0x0000000000007941 */ /* 0x000fea0003800200 */
.L_x_1622:
        /* <DEDUP_REMOVED lines=25> */
.L_x_1624:
        /* <DEDUP_REMOVED lines=23> */
.L_x_1626:
[----:B------:R-:W-:Y:S05]  /*8880*/  BSYNC.RECONVERGENT B0 ;  /* 0x0000000000007941 */ /* 0x000fea0003800200 */
.L_x_1625:
        /* <DEDUP_REMOVED lines=19> */
.L_x_1627:
        /* <DEDUP_REMOVED lines=17> */
.L_x_1629:
[----:B------:R-:W-:Y:S05]  /*8ad0*/  BSYNC.RECONVERGENT B0 ;  /* 0x0000000000007941 */ /* 0x000fea0003800200 */
.L_x_1628:
        /* <DEDUP_REMOVED lines=25> */
.L_x_1630:
        /* <DEDUP_REMOVED lines=23> */
.L_x_1632:
[----:B------:R-:W-:Y:S05]  /*8de0*/  BSYNC.RECONVERGENT B0 ;  /* 0x0000000000007941 */ /* 0x000fea0003800200 */
.L_x_1631:
        /* <DEDUP_REMOVED lines=19> */
.L_x_1633:
        /* <DEDUP_REMOVED lines=17> */
.L_x_1635:
[----:B------:R-:W-:Y:S05]  /*9030*/  BSYNC.RECONVERGENT B0 ;  /* 0x0000000000007941 */ /* 0x000fea0003800200 */
.L_x_1634:
        /* <DEDUP_REMOVED lines=25> */
.L_x_1636:
        /* <DEDUP_REMOVED lines=23> */
.L_x_1638:
[----:B------:R-:W-:Y:S05]  /*9340*/  BSYNC.RECONVERGENT B0 ;  /* 0x0000000000007941 */ /* 0x000fea0003800200 */
.L_x_1637:
        /* <DEDUP_REMOVED lines=19> */
.L_x_1639:
        /* <DEDUP_REMOVED lines=17> */
.L_x_1641:
[----:B------:R-:W-:Y:S05]  /*9590*/  BSYNC.RECONVERGENT B0 ;  /* 0x0000000000007941 */ /* 0x000fea0003800200 */
.L_x_1640:
[----:B------:R-:W-:Y:S02]  /*95a0*/  IADD3 R98, PT, PT, R95, R98, RZ ;  /* 0x000000625f627210 */ /* 0x000fe40007ffe0ff */
[----:B------:R-:W-:Y:S02]  /*95b0*/  IADD3 R99, PT, PT, R99, 0x1, RZ ;  /* 0x0000000163637810 */ /* 0x000fe40007ffe0ff */
[----:B------:R-:W-:-:S13]  /*95c0*/  ISETP.GE.AND P0, PT, R98, UR4, PT ;  /* 0x0000000462007c0c */ /* 0x000fda000bf06270 */
[----:B------:R-:W-:Y:S05]  /*95d0*/  @!P0 BRA `(.L_x_1642) ;  /* 0xffffff6c00388947 */ /* 0x000fea000383ffff */
.L_x_1575:
        /* <DEDUP_REMOVED lines=19> */
.L_x_1644:
[----:B------:R-:W-:Y:S05]  /*9710*/  BSYNC.RECONVERGENT B0 ;  /* 0x0000000000007941 */ /* 0x000fea0003800200 */
.L_x_1643:
[----:B------:R-:W-:Y:S05]  /*9720*/  @P0 EXIT ;  /* 0x000000000000094d */ /* 0x000fea0003800000 */
[----:B------:R-:W-:Y:S05]  /*9730*/  @P2 BRA `(.L_x_1645) ;  /* 0x0000000000202947 */ /* 0x000fea0003800000 */
[----:B------:R-:W-:-:S05]  /*9740*/  IMAD R0, R4, R7, RZ ;  /* 0x0000000704007224 */ /* 0x000fca00078e02ff */
[----:B------:R-:W-:-:S13]  /*9750*/  ISETP.NE.AND P0, PT, R0, -0x1, PT ;  /* 0xffffffff0000780c */ /* 0x000fda0003f05270 */
[----:B------:R-:W-:Y:S05]  /*9760*/  @!P0 BRA `(.L_x_1645) ;  /* 0x0000000000148947 */ /* 0x000fea0003800000 */
.L_x_1646:
[----:B0-----:R-:W2:Y:S04]  /*9770*/  LDG.E.STRONG.GPU R5, desc[UR8][R2.64] ;  /* 0x0000000802057981 */ /* 0x001ea8000c1ef900 */
[----:B--2---:R-:W-:Y:S01]  /*9780*/  CCTL.IVALL ;  /* 0x00000000ff00798f */ /* 0x004fe20002000000 */
[----:B------:R-:W-:Y:S05]  /*9790*/  YIELD ;  /* 0x0000000000007946 */ /* 0x000fea0003800000 */
[----:B------:R-:W-:-:S13]  /*97a0*/  ISETP.NE.AND P0, PT, R5, R0, PT ;  /* 0x000000000500720c */ /* 0x000fda0003f05270 */
[----:B------:R-:W-:Y:S05]  /*97b0*/  @P0 BRA `(.L_x_1646) ;  /* 0xfffffffc00ec0947 */ /* 0x000fea000383ffff */
.L_x_1645:
        /* <DEDUP_REMOVED lines=60> */
.L_x_1649:
        /* <DEDUP_REMOVED lines=31> */
.L_x_1648:
[----:B------:R-:W-:Y:S05]  /*9d70*/  BSYNC.RECONVERGENT B0 ;  /* 0x0000000000007941 */ /* 0x000fea0003800200 */
.L_x_1647:
        /* <DEDUP_REMOVED lines=10> */
.L_x_1650:
[C---:B------:R-:W-:Y:S02]  /*9e20*/  SHF.L.U32 R22, R97.reuse, 0x2, RZ ;  /* 0x0000000261167819 */ /* 0x040fe400000006ff */
[----:B------:R-:W-:Y:S02]  /*9e30*/  SHF.L.U64.HI R24, R97, 0x2, R32 ;  /* 0x0000000261187819 */ /* 0x000fe40000010220 */
[----:B-1----:R-:W-:-:S04]  /*9e40*/  IADD3 R4, P0, PT, R22, UR4, RZ ;  /* 0x0000000416047c10 */ /* 0x002fc8000ff1e0ff */
[----:B----4-:R-:W-:Y:S02]  /*9e50*/  IADD3.X R5, PT, PT, R24, UR5, RZ, P0, !PT ;  /* 0x0000000518057c10 */ /* 0x010fe400087fe4ff */
[C---:B0-----:R-:W-:Y:S02]  /*9e60*/  IADD3 R6, P0, PT, R4.reuse, R33, RZ ;  /* 0x0000002104067210 */ /* 0x041fe40007f1e0ff */
[C---:B------:R-:W-:Y:S01]  /*9e70*/  IADD3 R10, P2, PT, R4.reuse, R37, RZ ;  /* 0x00000025040a7210 */ /* 0x040fe20007f5e0ff */
[----:B------:R0:W4:Y:S01]  /*9e80*/  LDG.E R2, desc[UR8][R4.64] ;  /* 0x0000000804027981 */ /* 0x000122000c1e1900 */
[C---:B------:R-:W-:Y:S02]  /*9e90*/  IADD3.X R7, PT, PT, R5.reuse, R31, RZ, P0, !PT ;  /* 0x0000001f05077210 */ /* 0x040fe400007fe4ff */
[----:B------:R-:W-:Y:S02]  /*9ea0*/  IADD3 R8, P1, PT, R4, R27, RZ ;  /* 0x0000001b04087210 */ /* 0x000fe40007f3e0ff */
[----:B------:R-:W-:-:S02]  /*9eb0*/  IADD3.X R11, PT, PT, R5, R35, RZ, P2, !PT ;  /* 0x00000023050b7210 */ /* 0x000fc400017fe4ff */
[----:B------:R-:W-:Y:S01]  /*9ec0*/  IADD3.X R9, PT, PT, R5, R29, RZ, P1, !PT ;  /* 0x0000001d05097210 */ /* 0x000fe20000ffe4ff */
[----:B------:R-:W4:Y:S04]  /*9ed0*/  LDG.E R7, desc[UR8][R6.64] ;  /* 0x0000000806077981 */ /* 0x000f28000c1e1900 */
[----:B------:R-:W5:Y:S04]  /*9ee0*/  LDG.E R8, desc[UR8][R8.64] ;  /* 0x0000000808087981 */ /* 0x000f68000c1e1900 */
[----:B------:R-:W5:Y:S01]  /*9ef0*/  LDG.E R11, desc[UR8][R10.64] ;  /* 0x000000080a0b7981 */ /* 0x000f62000c1e1900 */
[----:B------:R-:W-:-:S02]  /*9f00*/  LOP3.LUT R16, R22, 0xfffffffc, RZ, 0xc0, !PT ;  /* 0xfffffffc16107812 */ /* 0x000fc400078ec0ff */
[----:B------:R-:W-:Y:S02]  /*9f10*/  LOP3.LUT R15, R24, 0x1, RZ, 0xc0, !PT ;  /* 0x00000001180f7812 */ /* 0x000fe400078ec0ff */
[----:B--2---:R-:W-:-:S04]  /*9f20*/  IADD3 R12, P0, PT, R16, UR6, RZ ;  /* 0x00000006100c7c10 */ /* 0x004fc8000ff1e0ff */
[C---:B------:R-:W-:Y:S02]  /*9f30*/  IADD3.X R13, PT, PT, R15.reuse, UR7, RZ, P0, !PT ;  /* 0x000000070f0d7c10 */ /* 0x040fe400087fe4ff */
[C---:B---3--:R-:W-:Y:S02]  /*9f40*/  IADD3 R14, P0, PT, R16.reuse, UR10, RZ ;  /* 0x0000000a100e7c10 */ /* 0x048fe4000ff1e0ff */
[----:B------:R-:W-:Y:S02]  /*9f50*/  IADD3 R16, P1, PT, R16, UR4, RZ ;  /* 0x0000000410107c10 */ /* 0x000fe4000ff3e0ff */
[----:B------:R-:W-:Y:S02]  /*9f60*/  IADD3.X R15, PT, PT, R15, UR11, RZ, P0, !PT ;  /* 0x0000000b0f0f7c10 */ /* 0x000fe400087fe4ff */
[----:B0-----:R-:W-:Y:S02]  /*9f70*/  IADD3 R4, P0, PT, R16, R33, RZ ;  /* 0x0000002110047210 */ /* 0x001fe40007f1e0ff */
[----:B----4-:R-:W-:-:S02]  /*9f80*/  F2FP.BF16.F32.PACK_AB R19, R7, R2 ;  /* 0x000000020713723e */ /* 0x010fc400000010ff */
[----:B------:R-:W-:-:S04]  /*9f90*/  LOP3.LUT R2, R24, 0x3, RZ, 0xc0, !PT ;  /* 0x0000000318027812 */ /* 0x000fc800078ec0ff */
[----:B------:R-:W-:Y:S02]  /*9fa0*/  IADD3.X R17, PT, PT, R2, UR5, RZ, P1, !PT ;  /* 0x0000000502117c10 */ /* 0x000fe40008ffe4ff */
[----:B-----5:R-:W-:Y:S02]  /*9fb0*/  F2FP.BF16.F32.PACK_AB R21, R11, R8 ;  /* 0x000000080b15723e */ /* 0x020fe400000010ff */
[C---:B------:R-:W-:Y:S02]  /*9fc0*/  IADD3 R6, P1, PT, R16.reuse, R27, RZ ;  /* 0x0000001b10067210 */ /* 0x040fe40007f3e0ff */
[----:B------:R-:W-:Y:S02]  /*9fd0*/  IADD3 R8, P2, PT, R16, R37, RZ ;  /* 0x0000002510087210 */ /* 0x000fe40007f5e0ff */
[C---:B------:R-:W-:Y:S02]  /*9fe0*/  IADD3.X R5, PT, PT, R17.reuse, R31, RZ, P0, !PT ;  /* 0x0000001f11057210 */ /* 0x040fe400007fe4ff */
[----:B------:R-:W-:-:S02]  /*9ff0*/  IADD3.X R7, PT, PT, R17, R29, RZ, P1, !PT ;  /* 0x0000001d11077210 */ /* 0x000fc40000ffe4ff */
        /* <DEDUP_REMOVED lines=57> */
.L_x_1651:
        /* <DEDUP_REMOVED lines=15> */
.L_x_3438:


//--------------------- .text._Z35group_norm_nhwc_bwd_one_pass_kernelI11Fp32IOFp16WLi64ELi32ELi512EEv26Group_norm_nhwc_bwd_params --------------------------
	.section	.text._Z35group_norm_nhwc_bwd_one_pass_kernelI11Fp32IOFp16WLi64ELi32ELi512EEv26Group_norm_nhwc_bwd_params,"ax",@progbits
	.align	128
        .global         _Z35group_norm_nhwc_bwd_one_pass_kernelI11Fp32IOFp16WLi64ELi32ELi512EEv26Group_norm_nhwc_bwd_params
        .type           _Z35group_norm_nhwc_bwd_one_pass_kernelI11Fp32IOFp16WLi64ELi32ELi512EEv26Group_norm_nhwc_bwd_params,@function
        .size           _Z35group_norm_nhwc_bwd_one_pass_kernelI11Fp32IOFp16WLi64ELi32ELi512EEv26Group_norm_nhwc_bwd_params,(.L_x_3439 - _Z35group_norm_nhwc_bwd_one_pass_kernelI11Fp32IOFp16WLi64ELi32ELi512EEv26Group_norm_nhwc_bwd_params)
        .other          _Z35group_norm_nhwc_bwd_one_pass_kernelI11Fp32IOFp16WLi64ELi32ELi512EEv26Group_norm_nhwc_bwd_params,@"STO_CUDA_ENTRY STV_DEFAULT"
_Z35group_norm_nhwc_bwd_one_pass_kernelI11Fp32IOFp16WLi64ELi32ELi512EEv26Group_norm_nhwc_bwd_params:
.text._Z35group_norm_nhwc_bwd_one_pass_kernelI11Fp32IOFp16WLi64ELi32ELi512EEv26Group_norm_nhwc_bwd_params:
        /* <DEDUP_REMOVED lines=41> */
.L_x_1677:
        /* <DEDUP_REMOVED lines=105> */
[----:B---3--:R-:W-:Y:S02]  /*0920*/  @P2 HADD2.F32 R54, -RZ, R28.H0_H0 ;  /* 0x2000001cff362230 */ /* 0x008fe40000004100 */
[----:B----4-:R-:W-:Y:S02]  /*0930*/  @P2 HADD2.F32 R53, -RZ, R27.H0_H0 ;  /* 0x2000001bff352230 */ /* 0x010fe40000004100 */
[----:B------:R-:W-:Y:S02]  /*0940*/  HADD2.F32 R52, -RZ, R52.H0_H0 ;  /* 0x20000034ff347230 */ /* 0x000fe40000004100 */
[----:B------:R-:W-:Y:S01]  /*0950*/  HADD2.F32 R9, -RZ, R26.H0_H0 ;  /* 0x2000001aff097230 */ /* 0x000fe20000004100 */
        /* <DEDUP_REMOVED lines=30> */
.L_x_1653:
        /* <DEDUP_REMOVED lines=64> */
.L_x_1654:
        /* <DEDUP_REMOVED lines=37> */
.L_x_1656:
[----:B------:R-:W-:Y:S05]  /*1190*/  BSYNC.RECONVERGENT B0 ;  /* 0x0000000000007941 */ /* 0x000fea0003800200 */
.L_x_1655:
        /* <DEDUP_REMOVED lines=44> */
.L_x_1658:
[----:B------:R-:W-:Y:S05]  /*1460*/  BSYNC.RECONVERGENT B0 ;  /* 0x0000000000007941 */ /* 0x000fea0003800200 */
.L_x_1657:
        /* <DEDUP_REMOVED lines=159> */
.L_x_1660:
[----:B------:R-:W-:Y:S05]  /*1e60*/  BSYNC.RECONVERGENT B0 ;  /* 0x0000000000007941 */ /* 0x000fea0003800200 */
.L_x_1659:
        /* <DEDUP_REMOVED lines=28> */
.L_x_1662:
[----:B------:R-:W-:Y:S05]  /*2030*/  BSYNC.RECONVERGENT B0 ;  /* 0x0000000000007941 */ /* 0x000fea0003800200 */
.L_x_1661:
        /* <DEDUP_REMOVED lines=24> */
.L_x_1665:
[----:B----4-:R-:W4:Y:S04]  /*21c0*/  LDG.E.STRONG.GPU R18, desc[UR8][R16.64] ;  /* 0x0000000810127981 */ /* 0x010f28000c1ef900 */
[----:B----4-:R-:W-:Y:S01]  /*21d0*/  CCTL.IVALL ;  /* 0x00000000ff00798f */ /* 0x010fe20002000000 */
[----:B------:R-:W-:Y:S05]  /*21e0*/  YIELD ;  /* 0x0000000000007946 */ /* 0x000fea0003800000 */
[----:B------:R-:W-:-:S13]  /*21f0*/  ISETP.NE.AND P1, PT, R18, R23, PT ;  /* 0x000000171200720c */ /* 0x000fda0003f25270 */
[----:B------:R-:W-:Y:S05]  /*2200*/  @P1 BRA `(.L_x_1665) ;  /* 0xfffffffc00ec1947 */ /* 0x000fea000383ffff */
.L_x_1664:
        /* <DEDUP_REMOVED lines=14> */
.L_x_1667:
        /* <DEDUP_REMOVED lines=60> */
.L_x_1666:
        /* <DEDUP_REMOVED lines=34> */
.L_x_1668:
        /* <DEDUP_REMOVED lines=18> */
.L_x_1669:
        /* <DEDUP_REMOVED lines=9> */
.L_x_1670:
[----:B------:R-:W-:Y:S05]  /*2a80*/  BSYNC.RECONVERGENT B0 ;  /* 0x0000000000007941 */ /* 0x000fea0003800200 */
.L_x_1663:
        /* <DEDUP_REMOVED lines=34> */
.L_x_1671:
        /* <DEDUP_REMOVED lines=19> */
.L_x_1673:
[----:B------:R-:W-:Y:S05]  /*2de0*/  BSYNC.RECONVERGENT B0 ;  /* 0x0000000000007941 */ /* 0x000fea0003800200 */
.L_x_1672:
        /* <DEDUP_REMOVED lines=22> */
.L_x_1674:
        /* <DEDUP_REMOVED lines=21> */
.L_x_1676:
[----:B------:R-:W-:Y:S05]  /*30a0*/  BSYNC.RECONVERGENT B0 ;  /* 0x0000000000007941 */ /* 0x000fea0003800200 */
.L_x_1675:
[----:B------:R-:W-:Y:S02]  /*30b0*/  IADD3 R36, PT, PT, R0, R36, RZ ;  /* 0x0000002400247210 */ /* 0x000fe40007ffe0ff */
[----:B------:R-:W-:Y:S02]  /*30c0*/  IADD3 R37, PT, PT, R37, 0x1, RZ ;  /* 0x0000000125257810 */ /* 0x000fe40007ffe0ff */
[----:B------:R-:W-:-:S13]  /*30d0*/  ISETP.GE.AND P0, PT, R36, UR4, PT ;  /* 0x0000000424007c0c */ /* 0x000fda000bf06270 */
[----:B------:R-:W-:Y:S05]  /*30e0*/  @!P0 BRA `(.L_x_1677) ;  /* 0xffffffd000688947 */ /* 0x000fea000383ffff */
.L_x_1652:
        /* <DEDUP_REMOVED lines=19> */
.L_x_1679:
[----:B------:R-:W-:Y:S05]  /*3220*/  BSYNC.RECONVERGENT B0 ;  /* 0x0000000000007941 */ /* 0x000fea0003800200 */
.L_x_1678:
[----:B------:R-:W-:Y:S05]  /*3230*/  @P0 EXIT ;  /* 0x000000000000094d */ /* 0x000fea0003800000 */
[----:B------:R-:W-:Y:S05]  /*3240*/  @P2 BRA `(.L_x_1680) ;  /* 0x0000000000202947 */ /* 0x000fea0003800000 */
[----:B------:R-:W-:-:S05]  /*3250*/  IMAD R0, R4, R7, RZ ;  /* 0x0000000704007224 */ /* 0x000fca00078e02ff */
[----:B------:R-:W-:-:S13]  /*3260*/  ISETP.NE.AND P0, PT, R0, -0x1, PT ;  /* 0xffffffff0000780c */ /* 0x000fda0003f05270 */
[----:B------:R-:W-:Y:S05]  /*3270*/  @!P0 BRA `(.L_x_1680) ;  /* 0x0000000000148947 */ /* 0x000fea0003800000 */
.L_x_1681:
[----:B0-----:R-:W4:Y:S04]  /*3280*/  LDG.E.STRONG.GPU R5, desc[UR8][R2.64] ;  /* 0x0000000802057981 */ /* 0x001f28000c1ef900 */
[----:B----4-:R-:W-:Y:S01]  /*3290*/  CCTL.IVALL ;  /* 0x00000000ff00798f */ /* 0x010fe20002000000 */
[----:B------:R-:W-:Y:S05]  /*32a0*/  YIELD ;  /* 0x0000000000007946 */ /* 0x000fea0003800000 */
[----:B------:R-:W-:-:S13]  /*32b0*/  ISETP.NE.AND P0, PT, R5, R0, PT ;  /* 0x000000000500720c */ /* 0x000fda0003f05270 */
[----:B------:R-:W-:Y:S05]  /*32c0*/  @P0 BRA `(.L_x_1681) ;  /* 0xfffffffc00ec0947 */ /* 0x000fea000383ffff */
.L_x_1680:
        /* <DEDUP_REMOVED lines=60> */
.L_x_1684:
        /* <DEDUP_REMOVED lines=31> */
.L_x_1683:
[----:B------:R-:W-:Y:S05]  /*3880*/  BSYNC.RECONVERGENT B0 ;  /* 0x0000000000007941 */ /* 0x000fea0003800200 */
.L_x_1682:
        /* <DEDUP_REMOVED lines=10> */
.L_x_1685:
        /* <DEDUP_REMOVED lines=21> */
[----:B----4-:R-:W-:Y:S02]  /*3a80*/  F2FP.F16.F32.PACK_AB R29, R7, R4 ;  /* 0x00000004071d723e */ /* 0x010fe400000000ff */
[----:B------:R-:W-:-:S04]  /*3a90*/  IADD3 R4, P1, PT, R14, UR4, RZ ;  /* 0x000000040e047c10 */ /* 0x000fc8000ff3e0ff */
[----:B------:R-:W-:Y:S02]  /*3aa0*/  IADD3.X R5, PT, PT, R5, UR5, RZ, P1, !PT ;  /* 0x0000000505057c10 */ /* 0x000fe40008ffe4ff */
[----:B-----5:R-:W-:Y:S02]  /*3ab0*/  F2FP.F16.F32.PACK_AB R31, R11, R8 ;  /* 0x000000080b1f723e */ /* 0x020fe400000000ff */
        /* <DEDUP_REMOVED lines=20> */
[----:B---3--:R-:W-:Y:S02]  /*3c00*/  F2FP.F16.F32.PACK_AB R33, R33, R14 ;  /* 0x0000000e2121723e */ /* 0x008fe400000000ff */
[----:B----4-:R-:W-:-:S03]  /*3c10*/  F2FP.F16.F32.PACK_AB R37, R37, R16 ;  /* 0x000000102525723e */ /* 0x010fc600000000ff */
        /* <DEDUP_REMOVED lines=14> */
[----:B----4-:R-:W-:Y:S02]  /*3d00*/  F2FP.F16.F32.PACK_AB R31, R31, R14 ;  /* 0x0000000e1f1f723e */ /* 0x010fe400000000ff */
[----:B-----5:R-:W-:-:S03]  /*3d10*/  F2FP.F16.F32.PACK_AB R39, R39, R16 ;  /* 0x000000102727723e */ /* 0x020fc600000000ff */
        /* <DEDUP_REMOVED lines=17> */
[----:B-----5:R-:W-:Y:S02]  /*3e30*/  F2FP.F16.F32.PACK_AB R11, R11, R4 ;  /* 0x000000040b0b723e */ /* 0x020fe400000000ff */
[----:B--2---:R-:W-:-:S03]  /*3e40*/  F2FP.F16.F32.PACK_AB R5, R9, R6 ;  /* 0x000000060905723e */ /* 0x004fc600000000ff */
[----:B------:R4:W-:Y:S04]  /*3e50*/  STG.E desc[UR8][R28.64], R11 ;  /* 0x0000000b1c007986 */ /* 0x0009e8000c101908 */
[----:B------:R4:W-:Y:S01]  /*3e60*/  STG.E desc[UR8][R26.64], R5 ;  /* 0x000000051a007986 */ /* 0x0009e2000c101908 */
[----:B------:R-:W-:Y:S01]  /*3e70*/  HFMA2 R6, -RZ, RZ, 0, 0 ;  /* 0x00000000ff067431 */ /* 0x000fe200000001ff */
[----:B------:R-:W-:Y:S06]  /*3e80*/  @P0 BRA `(.L_x_1685) ;  /* 0xfffffff800a80947 */ /* 0x000fec000383ffff */
[----:B------:R-:W-:Y:S05]  /*3e90*/  EXIT ;  /* 0x000000000000794d */ /* 0x000fea0003800000 */
.L_x_1686:
        /* <DEDUP_REMOVED lines=14> */
.L_x_3439:


//--------------------- .text._Z35group_norm_nhwc_bwd_one_pass_kernelI11Fp32IOFp16WLi128ELi32ELi512EEv26Group_norm_nhwc_bwd_params --------------------------
	.section	.text._Z35group_norm_nhwc_bwd_one_pass_kernelI11Fp32IOFp16WLi128ELi32ELi512EEv26Group_norm_nhwc_bwd_params,"ax",@progbits
	.align	128
        .global         _Z35group_norm_nhwc_bwd_one_pass_kernelI11Fp32IOFp16WLi128ELi32ELi512EEv26Group_norm_nhwc_bwd_params
        .type           _Z35group_norm_nhwc_bwd_one_pass_kernelI11Fp32IOFp16WLi128ELi32ELi512EEv26Group_norm_nhwc_bwd_params,@function
        .size           _Z35group_norm_nhwc_bwd_one_pass_kernelI11Fp32IOFp16WLi128ELi32ELi512EEv26Group_norm_nhwc_bwd_params,(.L_x_3440 - _Z35group_norm_nhwc_bwd_one_pass_kernelI11Fp32IOFp16WLi128ELi32ELi512EEv26Group_norm_nhwc_bwd_params)
        .other          _Z35group_norm_nhwc_bwd_one_pass_kernelI11Fp32IOFp16WLi128ELi32ELi512EEv26Group_norm_nhwc_bwd_params,@"STO_CUDA_ENTRY STV_DEFAULT"
_Z35group_norm_nhwc_bwd_one_pass_kernelI11Fp32IOFp16WLi128ELi32ELi512EEv26Group_norm_nhwc_bwd_params:
.text._Z35group_norm_nhwc_bwd_one_pass_kernelI11Fp32IOFp16WLi128ELi32ELi512EEv26Group_norm_nhwc_bwd_params:
        /* <DEDUP_REMOVED lines=29> */
.L_x_1718:
        /* <DEDUP_REMOVED lines=149> */
[----:B--2---:R-:W-:Y:S02]  /*0b20*/  HADD2.F32 R51, -RZ, R51.H0_H0 ;  /* 0x20000033ff337230 */ /* 0x004fe40000004100 */
[----:B----4-:R-:W-:Y:S02]  /*0b30*/  @P4 HADD2.F32 R53, -RZ, R27.H0_H0 ;  /* 0x2000001bff354230 */ /* 0x010fe40000004100 */
[----:B------:R-:W-:Y:S02]  /*0b40*/  @P4 HADD2.F32 R52, -RZ, R28.H0_H0 ;  /* 0x2000001cff344230 */ /* 0x000fe40000004100 */
        /* <DEDUP_REMOVED lines=59> */
.L_x_1688:
        /* <DEDUP_REMOVED lines=128> */
.L_x_1689:
        /* <DEDUP_REMOVED lines=43> */
.L_x_1691:
[----:B------:R-:W-:Y:S05]  /*19b0*/  BSYNC.RECONVERGENT B0 ;  /* 0x0000000000007941 */ /* 0x000fea0003800200 */
.L_x_1690:
        /* <DEDUP_REMOVED lines=44> */
.L_x_1693:
[----:B------:R-:W-:Y:S05]  /*1c80*/  BSYNC.RECONVERGENT B0 ;  /* 0x0000000000007941 */ /* 0x000fea0003800200 */
.L_x_1692:
        /* <DEDUP_REMOVED lines=159> */
.L_x_1695:
[----:B------:R-:W-:Y:S05]  /*2680*/  BSYNC.RECONVERGENT B0 ;  /* 0x0000000000007941 */ /* 0x000fea0003800200 */
.L_x_1694:
        /* <DEDUP_REMOVED lines=28> */
.L_x_1697:
[----:B------:R-:W-:Y:S05]  /*2850*/  BSYNC.RECONVERGENT B0 ;  /* 0x0000000000007941 */ /* 0x000fea0003800200 */
.L_x_1696:
        /* <DEDUP_REMOVED lines=24> */
.L_x_1700:
[----:B----4-:R-:W3:Y:S04]  /*29e0*/  LDG.E.STRONG.GPU R22, desc[UR8][R20.64] ;  /* 0x0000000814167981 */ /* 0x010ee8000c1ef900 */
[----:B---3--:R-:W-:Y:S01]  /*29f0*/  CCTL.IVALL ;  /* 0x00000000ff00798f */ /* 0x008fe20002000000 */
[----:B------:R-:W-:Y:S05]  /*2a00*/  YIELD ;  /* 0x0000000000007946 */ /* 0x000fea0003800000 */
[----:B------:R-:W-:-:S13]  /*2a10*/  ISETP.NE.AND P1, PT, R22, R27, PT ;  /* 0x0000001b1600720c */ /* 0x000fda0003f25270 */
[----:B------:R-:W-:Y:S05]  /*2a20*/  @P1 BRA `(.L_x_1700) ;  /* 0xfffffffc00ec1947 */ /* 0x000fea000383ffff */
.L_x_1699:
        /* <DEDUP_REMOVED lines=15> */
.L_x_1702:
        /* <DEDUP_REMOVED lines=59> */
.L_x_1701:
        /* <DEDUP_REMOVED lines=35> */
.L_x_1703:
        /* <DEDUP_REMOVED lines=18> */
.L_x_1704:
        /* <DEDUP_REMOVED lines=9> */
.L_x_1705:
[----:B------:R-:W-:Y:S05]  /*32b0*/  BSYNC.RECONVERGENT B0 ;  /* 0x0000000000007941 */ /* 0x000fea0003800200 */
.L_x_1698:
        /* <DEDUP_REMOVED lines=39> */
.L_x_1706:
        /* <DEDUP_REMOVED lines=20> */
.L_x_1708:
[----:B------:R-:W-:Y:S05]  /*3670*/  BSYNC.RECONVERGENT B0 ;  /* 0x0000000000007941 */ /* 0x000fea0003800200 */
.L_x_1707:
        /* <DEDUP_REMOVED lines=38> */
.L_x_1709:
        /* <DEDUP_REMOVED lines=17> */
.L_x_1711:
[----:B------:R-:W-:Y:S05]  /*39f0*/  BSYNC.RECONVERGENT B0 ;  /* 0x0000000000007941 */ /* 0x000fea0003800200 */
.L_x_1710:
        /* <DEDUP_REMOVED lines=19> */
.L_x_1712:
        /* <DEDUP_REMOVED lines=17> */
.L_x_1714:
[----:B------:R-:W-:Y:S05]  /*3c40*/  BSYNC.RECONVERGENT B0 ;  /* 0x0000000000007941 */ /* 0x000fea0003800200 */
.L_x_1713:
        /* <DEDUP_REMOVED lines=19> */
.L_x_1715:
        /* <DEDUP_REMOVED lines=17> */
.L_x_1717:
[----:B------:R-:W-:Y:S05]  /*3e90*/  BSYNC.RECONVERGENT B0 ;  /* 0x0000000000007941 */ /* 0x000fea0003800200 */
.L_x_1716:
[----:B------:R-:W-:Y:S02]  /*3ea0*/  IADD3 R44, PT, PT, R41, R44, RZ ;  /* 0x0000002c292c7210 */ /* 0x000fe40007ffe0ff */
[----:B------:R-:W-:Y:S02]  /*3eb0*/  IADD3 R45, PT, PT, R45, 0x1, RZ ;  /* 0x000000012d2d7810 */ /* 0x000fe40007ffe0ff */
[----:B------:R-:W-:-:S13]  /*3ec0*/  ISETP.GE.AND P0, PT, R44, UR4, PT ;  /* 0x000000042c007c0c */ /* 0x000fda000bf06270 */
[----:B------:R-:W-:Y:S05]  /*3ed0*/  @!P0 BRA `(.L_x_1718) ;  /* 0xffffffc000bc8947 */ /* 0x000fea000383ffff */
.L_x_1687:
        /* <DEDUP_REMOVED lines=19> */
.L_x_1720:
[----:B------:R-:W-:Y:S05]  /*4010*/  BSYNC.RECONVERGENT B0 ;  /* 0x0000000000007941 */ /* 0x000fea0003800200 */
.L_x_1719:
[----:B------:R-:W-:Y:S05]  /*4020*/  @P0 EXIT ;  /* 0x000000000000094d */ /* 0x000fea0003800000 */
[----:B------:R-:W-:Y:S05]  /*4030*/  @P2 BRA `(.L_x_1721) ;  /* 0x0000000000202947 */ /* 0x000fea0003800000 */
[----:B------:R-:W-:-:S05]  /*4040*/  IMAD R0, R4, R7, RZ ;  /* 0x0000000704007224 */ /* 0x000fca00078e02ff */
[----:B------:R-:W-:-:S13]  /*4050*/  ISETP.NE.AND P0, PT, R0, -0x1, PT ;  /* 0xffffffff0000780c */ /* 0x000fda0003f05270 */
[----:B------:R-:W-:Y:S05]  /*4060*/  @!P0 BRA `(.L_x_1721) ;  /* 0x0000000000148947 */ /* 0x000fea0003800000 */
.L_x_1722:
[----:B-1----:R-:W2:Y:S04]  /*4070*/  LDG.E.STRONG.GPU R5, desc[UR8][R2.64] ;  /* 0x0000000802057981 */ /* 0x002ea8000c1ef900 */
[----:B--2---:R-:W-:Y:S01]  /*4080*/  CCTL.IVALL ;  /* 0x00000000ff00798f */ /* 0x004fe20002000000 */
[----:B------:R-:W-:Y:S05]  /*4090*/  YIELD ;  /* 0x0000000000007946 */ /* 0x000fea0003800000 */
[----:B------:R-:W-:-:S13]  /*40a0*/  ISETP.NE.AND P0, PT, R5, R0, PT ;  /* 0x000000000500720c */ /* 0x000fda0003f05270 */
[----:B------:R-:W-:Y:S05]  /*40b0*/  @P0 BRA `(.L_x_1722) ;  /* 0xfffffffc00ec0947 */ /* 0x000fea000383ffff */
.L_x_1721:
        /* <DEDUP_REMOVED lines=60> */
.L_x_1725:
        /* <DEDUP_REMOVED lines=26> */
[----:B----4-:R-:W-:Y:S01]  /*4620*/  F2FP.F16.F32.PACK_AB R19, R17, R14 ;  /* 0x0000000e1113723e */ /* 0x010fe200000000ff */
[----:B------:R1:W-:Y:S04]  /*4630*/  STG.E desc[UR8][R8.64], R7 ;  /* 0x0000000708007986 */ /* 0x0003e8000c101908 */
[----:B------:R1:W-:Y:S01]  /*4640*/  STG.E desc[UR8][R10.64], R19 ;  /* 0x000000130a007986 */ /* 0x0003e2000c101908 */
[----:B------:R-:W-:Y:S01]  /*4650*/  IADD3.X R24, PT, PT, RZ, R24, RZ, P3, !PT ;  /* 0x00000018ff187210 */ /* 0x000fe20001ffe4ff */
[----:B------:R-:W-:Y:S06]  /*4660*/  @P1 BRA `(.L_x_1725) ;  /* 0xfffffffc00841947 */ /* 0x000fec000383ffff */
.L_x_1724:
[----:B------:R-:W-:Y:S05]  /*4670*/  BSYNC.RECONVERGENT B0 ;  /* 0x0000000000007941 */ /* 0x000fea0003800200 */
.L_x_1723:
        /* <DEDUP_REMOVED lines=10> */
.L_x_1726:
        /* <DEDUP_REMOVED lines=61> */
[----:B----4-:R-:W-:Y:S02]  /*4af0*/  F2FP.F16.F32.PACK_AB R31, R31, R14 ;  /* 0x0000000e1f1f723e */ /* 0x010fe400000000ff */
[----:B--2---:R-:W-:-:S03]  /*4b00*/  F2FP.F16.F32.PACK_AB R37, R37, R16 ;  /* 0x000000102525723e */ /* 0x004fc600000000ff */
        /* <DEDUP_REMOVED lines=17> */
[----:B--2---:R-:W-:Y:S02]  /*4c20*/  F2FP.F16.F32.PACK_AB R11, R11, R4 ;  /* 0x000000040b0b723e */ /* 0x004fe400000000ff */
[----:B-----5:R-:W-:-:S03]  /*4c30*/  F2FP.F16.F32.PACK_AB R5, R9, R6 ;  /* 0x000000060905723e */ /* 0x020fc600000000ff */
[----:B------:R4:W-:Y:S04]  /*4c40*/  STG.E desc[UR8][R28.64], R11 ;  /* 0x0000000b1c007986 */ /* 0x0009e8000c101908 */
[----:B------:R4:W-:Y:S01]  /*4c50*/  STG.E desc[UR8][R26.64], R5 ;  /* 0x000000051a007986 */ /* 0x0009e2000c101908 */
[----:B------:R-:W-:Y:S01]  /*4c60*/  HFMA2 R6, -RZ, RZ, 0, 0 ;  /* 0x00000000ff067431 */ /* 0x000fe200000001ff */
[----:B------:R-:W-:Y:S06]  /*4c70*/  @P0 BRA `(.L_x_1726) ;  /* 0xfffffff800a80947 */ /* 0x000fec000383ffff */
[----:B------:R-:W-:Y:S05]  /*4c80*/  EXIT ;  /* 0x000000000000794d */ /* 0x000fea0003800000 */
.L_x_1727:
        /* <DEDUP_REMOVED lines=15> */
.L_x_3440:


//--------------------- .text._Z35group_norm_nhwc_bwd_one_pass_kernelI11Fp32IOFp16WLi256ELi32ELi512EEv26Group_norm_nhwc_bwd_params --------------------------
	.section	.text._Z35group_norm_nhwc_bwd_one_pass_kernelI11Fp32IOFp16WLi256ELi32ELi512EEv26Group_norm_nhwc_bwd_params,"ax",@progbits
	.align	128
        .global         _Z35group_norm_nhwc_bwd_one_pass_kernelI11Fp32IOFp16WLi256ELi32ELi512EEv26Group_norm_nhwc_bwd_params
        .type           _Z35group_norm_nhwc_bwd_one_pass_kernelI11Fp32IOFp16WLi256ELi32ELi512EEv26Group_norm_nhwc_bwd_params,@function
        .size           _Z35group_norm_nhwc_bwd_one_pass_kernelI11Fp32IOFp16WLi256ELi32ELi512EEv26Group_norm_nhwc_bwd_params,(.L_x_3441 - _Z35group_norm_nhwc_bwd_one_pass_kernelI11Fp32IOFp16WLi256ELi32ELi512EEv26Group_norm_nhwc_bwd_params)
        .other          _Z35group_norm_nhwc_bwd_one_pass_kernelI11Fp32IOFp16WLi256ELi32ELi512EEv26Group_norm_nhwc_bwd_params,@"STO_CUDA_ENTRY STV_DEFAULT"
_Z35group_norm_nhwc_bwd_one_pass_kernelI11Fp32IOFp16WLi256ELi32ELi512EEv26Group_norm_nhwc_bwd_params:
.text._Z35group_norm_nhwc_bwd_one_pass_kernelI11Fp32IOFp16WLi256ELi32ELi512EEv26Group_norm_nhwc_bwd_params:
        /* <DEDUP_REMOVED lines=9> */
.L_x_1771:
        /* <DEDUP_REMOVED lines=379> */
.L_x_1729:
        /* <DEDUP_REMOVED lines=256> */
.L_x_1730:
        /* <DEDUP_REMOVED lines=47> */
.L_x_1732:
[----:B------:R-:W-:Y:S05]  /*2b30*/  BSYNC.RECONVERGENT B0 ;  /* 0x0000000000007941 */ /* 0x000fea0003800200 */
.L_x_1731:
        /* <DEDUP_REMOVED lines=42> */
.L_x_1734:
[----:B------:R-:W-:Y:S05]  /*2de0*/  BSYNC.RECONVERGENT B0 ;  /* 0x0000000000007941 */ /* 0x000fea0003800200 */
.L_x_1733:
        /* <DEDUP_REMOVED lines=158> */
.L_x_1736:
[----:B------:R-:W-:Y:S05]  /*37d0*/  BSYNC.RECONVERGENT B0 ;  /* 0x0000000000007941 */ /* 0x000fea0003800200 */
.L_x_1735:
        /* <DEDUP_REMOVED lines=28> */
.L_x_1738:
[----:B------:R-:W-:Y:S05]  /*39a0*/  BSYNC.RECONVERGENT B0 ;  /* 0x0000000000007941 */ /* 0x000fea0003800200 */
.L_x_1737:
        /* <DEDUP_REMOVED lines=32> */
.L_x_1741:
[----:B------:R-:W3:Y:S04]  /*3bb0*/  LDG.E.STRONG.GPU R0, desc[UR10][R24.64] ;  /* 0x0000000a18007981 */ /* 0x000ee8000c1ef900 */
[----:B---3--:R-:W-:Y:S01]  /*3bc0*/  CCTL.IVALL ;  /* 0x00000000ff00798f */ /* 0x008fe20002000000 */
[----:B------:R-:W-:Y:S05]  /*3bd0*/  YIELD ;  /* 0x0000000000007946 */ /* 0x000fea0003800000 */
[----:B------:R-:W-:-:S13]  /*3be0*/  ISETP.NE.AND P0, PT, R0, R27, PT ;  /* 0x0000001b0000720c */ /* 0x000fda0003f05270 */
[----:B------:R-:W-:Y:S05]  /*3bf0*/  @P0 BRA `(.L_x_1741) ;  /* 0xfffffffc00ec0947 */ /* 0x000fea000383ffff */
.L_x_1740:
        /* <DEDUP_REMOVED lines=16> */
.L_x_1743:
        /* <DEDUP_REMOVED lines=64> */
.L_x_1742:
        /* <DEDUP_REMOVED lines=41> */
.L_x_1744:
        /* <DEDUP_REMOVED lines=20> */
.L_x_1745:
        /* <DEDUP_REMOVED lines=9> */
.L_x_1746:
[----:B------:R-:W-:Y:S05]  /*4560*/  BSYNC.RECONVERGENT B0 ;  /* 0x0000000000007941 */ /* 0x000fea0003800200 */
.L_x_1739:
        /* <DEDUP_REMOVED lines=47> */
.L_x_1747:
        /* <DEDUP_REMOVED lines=21> */
.L_x_1749:
[----:B------:R-:W-:Y:S05]  /*49b0*/  BSYNC.RECONVERGENT B0 ;  /* 0x0000000000007941 */ /* 0x000fea0003800200 */
.L_x_1748:
        /* <DEDUP_REMOVED lines=21> */
.L_x_1750:
        /* <DEDUP_REMOVED lines=20> */
.L_x_1752:
[----:B------:R-:W-:Y:S05]  /*4c50*/  BSYNC.RECONVERGENT B0 ;  /* 0x0000000000007941 */ /* 0x000fea0003800200 */
.L_x_1751:
        /* <DEDUP_REMOVED lines=75> */
.L_x_1753:
        /* <DEDUP_REMOVED lines=17> */
.L_x_1755:
[----:B------:R-:W-:Y:S05]  /*5220*/  BSYNC.RECONVERGENT B0 ;  /* 0x0000000000007941 */ /* 0x000fea0003800200 */
.L_x_1754:
        /* <DEDUP_REMOVED lines=19> */
.L_x_1756:
        /* <DEDUP_REMOVED lines=17> */
.L_x_1758:
[----:B------:R-:W-:Y:S05]  /*5470*/  BSYNC.RECONVERGENT B0 ;  /* 0x0000000000007941 */ /* 0x000fea0003800200 */
.L_x_1757:
        /* <DEDUP_REMOVED lines=19> */
.L_x_1759:
        /* <DEDUP_REMOVED lines=17> */
.L_x_1761:
[----:B------:R-:W-:Y:S05]  /*56c0*/  BSYNC.RECONVERGENT B0 ;  /* 0x0000000000007941 */ /* 0x000fea0003800200 */
.L_x_1760:
        /* <DEDUP_REMOVED lines=19> */
.L_x_1762:
        /* <DEDUP_REMOVED lines=17> */
.L_x_1764:
[----:B------:R-:W-:Y:S05]  /*5910*/  BSYNC.RECONVERGENT B0 ;  /* 0x0000000000007941 */ /* 0x000fea0003800200 */
.L_x_1763:
        /* <DEDUP_REMOVED lines=19> */
.L_x_1765:
        /* <DEDUP_REMOVED lines=18> */
.L_x_1767:
[----:B------:R-:W-:Y:S05]  /*5b70*/  BSYNC.RECONVERGENT B0 ;  /* 0x0000000000007941 */ /* 0x000fea0003800200 */
.L_x_1766:
        /* <DEDUP_REMOVED lines=19> */
.L_x_1768:
        /* <DEDUP_REMOVED lines=17> */
.L_x_1770:
[----:B------:R-:W-:Y:S05]  /*5dc0*/  BSYNC.RECONVERGENT B0 ;  /* 0x0000000000007941 */ /* 0x000fea0003800200 */
.L_x_1769:
        /* <DEDUP_REMOVED lines=8> */
.L_x_1728:
        /* <DEDUP_REMOVED lines=16> */
.L_x_1773:
[----:B------:R-:W-:Y:S05]  /*5f50*/  BSYNC.RECONVERGENT B0 ;  /* 0x0000000000007941 */ /* 0x000fea0003800200 */
.L_x_1772:
        /* <DEDUP_REMOVED lines=11> */
.L_x_1775:
[----:B------:R-:W2:Y:S04]  /*6010*/  LDG.E.STRONG.GPU R5, desc[UR10][R2.64] ;  /* 0x0000000a02057981 */ /* 0x000ea8000c1ef900 */
[----:B--2---:R-:W-:Y:S01]  /*6020*/  CCTL.IVALL ;  /* 0x00000000ff00798f */ /* 0x004fe20002000000 */
[----:B------:R-:W-:Y:S05]  /*6030*/  YIELD ;  /* 0x0000000000007946 */ /* 0x000fea0003800000 */
[----:B------:R-:W-:-:S13]  /*6040*/  ISETP.NE.AND P0, PT, R5, R0, PT ;  /* 0x000000000500720c */ /* 0x000fda0003f05270 */
[----:B------:R-:W-:Y:S05]  /*6050*/  @P0 BRA `(.L_x_1775) ;  /* 0xfffffffc00ec0947 */ /* 0x000fea000383ffff */
.L_x_1774:
        /* <DEDUP_REMOVED lines=61> */
.L_x_1778:
        /* <DEDUP_REMOVED lines=31> */
.L_x_1777:
[----:B------:R-:W-:Y:S05]  /*6620*/  BSYNC.RECONVERGENT B0 ;  /* 0x0000000000007941 */ /* 0x000fea0003800200 */
.L_x_1776:
        /* <DEDUP_REMOVED lines=10> */
.L_x_1779:
        /* <DEDUP_REMOVED lines=87> */
.L_x_1780:
        /* <DEDUP_REMOVED lines=12> */
.L_x_3441:


//--------------------- .text._Z35group_norm_nhwc_bwd_one_pass_kernelI11Fp32IOFp16WLi512ELi32ELi512EEv26Group_norm_nhwc_bwd_params --------------------------
	.section	.text._Z35group_norm_nhwc_bwd_one_pass_kernelI11Fp32IOFp16WLi512ELi32ELi512EEv26Group_norm_nhwc_bwd_params,"ax",@progbits
	.align	128
        .global         _Z35group_norm_nhwc_bwd_one_pass_kernelI11Fp32IOFp16WLi512ELi32ELi512EEv26Group_norm_nhwc_bwd_params
        .type           _Z35group_norm_nhwc_bwd_one_pass_kernelI11Fp32IOFp16WLi512ELi32ELi512EEv26Group_norm_nhwc_bwd_params,@function
        .size           _Z35group_norm_nhwc_bwd_one_pass_kernelI11Fp32IOFp16WLi512ELi32ELi512EEv26Group_norm_nhwc_bwd_params,(.L_x_3442 - _Z35group_norm_nhwc_bwd_one_pass_kernelI11Fp32IOFp16WLi512ELi32ELi512EEv26Group_norm_nhwc_bwd_params)
        .other          _Z35group_norm_nhwc_bwd_one_pass_kernelI11Fp32IOFp16WLi512ELi32ELi512EEv26Group_norm_nhwc_bwd_params,@"STO_CUDA_ENTRY STV_DEFAULT"
_Z35group_norm_nhwc_bwd_one_pass_kernelI11Fp32IOFp16WLi512ELi32ELi512EEv26Group_norm_nhwc_bwd_params:
.text._Z35group_norm_nhwc_bwd_one_pass_kernelI11Fp32IOFp16WLi512ELi32ELi512EEv26Group_norm_nhwc_bwd_params:
        /* <DEDUP_REMOVED lines=44> */
.L_x_1848:
        /* <DEDUP_REMOVED lines=645> */
.L_x_1782:
        /* <DEDUP_REMOVED lines=512> */
.L_x_1783:
        /* <DEDUP_REMOVED lines=44> */
.L_x_1785:
[----:B------:R-:W-:Y:S05]  /*4dd0*/  BSYNC.RECONVERGENT B0 ;  /* 0x0000000000007941 */ /* 0x000fea0003800200 */
.L_x_1784:
        /* <DEDUP_REMOVED lines=43> */
.L_x_1787:
[----:B------:R-:W-:Y:S05]  /*5090*/  BSYNC.RECONVERGENT B0 ;  /* 0x0000000000007941 */ /* 0x000fea0003800200 */
.L_x_1786:
        /* <DEDUP_REMOVED lines=158> */
.L_x_1789:
[----:B------:R-:W-:Y:S05]  /*5a80*/  BSYNC.RECONVERGENT B0 ;  /* 0x0000000000007941 */ /* 0x000fea0003800200 */
.L_x_1788:
        /* <DEDUP_REMOVED lines=28> */
.L_x_1791:
[----:B------:R-:W-:Y:S05]  /*5c50*/  BSYNC.RECONVERGENT B0 ;  /* 0x0000000000007941 */ /* 0x000fea0003800200 */
.L_x_1790:
        /* <DEDUP_REMOVED lines=27> */
.L_x_1794:
[----:B------:R-:W3:Y:S04]  /*5e10*/  LDG.E.STRONG.GPU R58, desc[UR8][R56.64] ;  /* 0x00000008383a7981 */ /* 0x000ee8000c1ef900 */
[----:B---3--:R-:W-:Y:S01]  /*5e20*/  CCTL.IVALL ;  /* 0x00000000ff00798f */ /* 0x008fe20002000000 */
[----:B------:R-:W-:Y:S05]  /*5e30*/  YIELD ;  /* 0x0000000000007946 */ /* 0x000fea0003800000 */
[----:B------:R-:W-:-:S13]  /*5e40*/  ISETP.NE.AND P0, PT, R58, R63, PT ;  /* 0x0000003f3a00720c */ /* 0x000fda0003f05270 */
[----:B------:R-:W-:Y:S05]  /*5e50*/  @P0 BRA `(.L_x_1794) ;  /* 0xfffffffc00ec0947 */ /* 0x000fea000383ffff */
.L_x_1793:
        /* <DEDUP_REMOVED lines=16> */
.L_x_1796:
        /* <DEDUP_REMOVED lines=62> */
.L_x_1795:
        /* <DEDUP_REMOVED lines=38> */
.L_x_1797:
        /* <DEDUP_REMOVED lines=19> */
.L_x_1798:
        /* <DEDUP_REMOVED lines=9> */
.L_x_1799:
[----:B------:R-:W-:Y:S05]  /*6760*/  BSYNC.RECONVERGENT B0 ;  /* 0x0000000000007941 */ /* 0x000fea0003800200 */
.L_x_1792:
        /* <DEDUP_REMOVED lines=45> */
.L_x_1800:
        /* <DEDUP_REMOVED lines=21> */
.L_x_1802:
[----:B------:R-:W-:Y:S05]  /*6b90*/  BSYNC.RECONVERGENT B0 ;  /* 0x0000000000007941 */ /* 0x000fea0003800200 */
.L_x_1801:
        /* <DEDUP_REMOVED lines=21> */
.L_x_1803:
        /* <DEDUP_REMOVED lines=21> */
.L_x_1805:
[----:B------:R-:W-:Y:S05]  /*6e40*/  BSYNC.RECONVERGENT B0 ;  /* 0x0000000000007941 */ /* 0x000fea0003800200 */
.L_x_1804:
        /* <DEDUP_REMOVED lines=21> */
.L_x_1806:
        /* <DEDUP_REMOVED lines=20> */
.L_x_1808:
[----:B------:R-:W-:Y:S05]  /*70e0*/  BSYNC.RECONVERGENT B0 ;  /* 0x0000000000007941 */ /* 0x000fea0003800200 */
.L_x_1807:
        /* <DEDUP_REMOVED lines=39> */
.L_x_1809:
        /* <DEDUP_REMOVED lines=17> */
.L_x_1811:
[----:B------:R-:W-:Y:S05]  /*7470*/  BSYNC.RECONVERGENT B0 ;  /* 0x0000000000007941 */ /* 0x000fea0003800200 */
.L_x_1810:
        /* <DEDUP_REMOVED lines=25> */
.L_x_1812:
        /* <DEDUP_REMOVED lines=23> */
.L_x_1814:
[----:B------:R-:W-:Y:S05]  /*7780*/  BSYNC.RECONVERGENT B0 ;  /* 0x0000000000007941 */ /* 0x000fea0003800200 */
.L_x_1813:
        /* <DEDUP_REMOVED lines=19> */
.L_x_1815:
        /* <DEDUP_REMOVED lines=17> */
.L_x_1817:
[----:B------:R-:W-:Y:S05]  /*79d0*/  BSYNC.RECONVERGENT B0 ;  /* 0x0000000000007941 */ /* 0x000fea0003800200 */
.L_x_1816:
        /* <DEDUP_REMOVED lines=25> */
.L_x_1818:
        /* <DEDUP_REMOVED lines=23> */
.L_x_1820:
[----:B------:R-:W-:Y:S05]  /*7ce0*/  BSYNC.RECONVERGENT B0 ;  /* 0x0000000000007941 */ /* 0x000fea0003800200 */
.L_x_1819:
        /* <DEDUP_REMOVED lines=19> */
.L_x_1821:
        /* <DEDUP_REMOVED lines=18> */
.L_x_1823:
[----:B------:R-:W-:Y:S05]  /*7f40*/  BSYNC.RECONVERGENT B0 ;  /* 0x0000000000007941 */ /* 0x000fea0003800200 */
.L_x_1822:
        /* <DEDUP_REMOVED lines=24> */
.L_x_1824:
        /* <DEDUP_REMOVED lines=20> */
.L_x_1826:
[----:B------:R-:W-:Y:S05]  /*8210*/  BSYNC.RECONVERGENT B0 ;  /* 0x0000000000007941 */ /* 0x000fea0003800200 */
.L_x_1825:
        /* <DEDUP_REMOVED lines=36> */
.L_x_1827:
        /* <DEDUP_REMOVED lines=17> */
.L_x_1829:
[----:B------:R-:W-:Y:S05]  /*8570*/  BSYNC.RECONVERGENT B0 ;  /* 0x0000000000007941 */ /* 0x000fea0003800200 */
.L_x_1828:
        /* <DEDUP_REMOVED lines=25> */
.L_x_1830:
        /* <DEDUP_REMOVED lines=23> */
.L_x_1832:
[----:B------:R-:W-:Y:S05]  /*8880*/  BSYNC.RECONVERGENT B0 ;  /* 0x0000000000007941 */ /* 0x000fea0003800200 */
.L_x_1831:
        /* <DEDUP_REMOVED lines=19> */
.L_x_1833:
        /* <DEDUP_REMOVED lines=17> */
.L_x_1835:
[----:B------:R-:W-:Y:S05]  /*8ad0*/  BSYNC.RECONVERGENT B0 ;  /* 0x0000000000007941 */ /* 0x000fea0003800200 */
.L_x_1834:
        /* <DEDUP_REMOVED lines=25> */
.L_x_1836:
        /* <DEDUP_REMOVED lines=23> */
.L_x_1838:
[----:B------:R-:W-:Y:S05]  /*8de0*/  BSYNC.RECONVERGENT B0 ;  /* 0x0000000000007941 */ /* 0x000fea0003800200 */
.L_x_1837:
        /* <DEDUP_REMOVED lines=19> */
.L_x_1839:
        /* <DEDUP_REMOVED lines=17> */
.L_x_1841:
[----:B------:R-:W-:Y:S05]  /*9030*/  BSYNC.RECONVERGENT B0 ;  /* 0x0000000000007941 */ /* 0x000fea0003800200 */
.L_x_1840:
        /* <DEDUP_REMOVED lines=25> */
.L_x_1842:
        /* <DEDUP_REMOVED lines=23> */
.L_x_1844:
[----:B------:R-:W-:Y:S05]  /*9340*/  BSYNC.RECONVERGENT B0 ;  /* 0x0000000000007941 */ /* 0x000fea0003800200 */
.L_x_1843:
        /* <DEDUP_REMOVED lines=19> */
.L_x_1845:
        /* <DEDUP_REMOVED lines=17> */
.L_x_1847:
[----:B------:R-:W-:Y:S05]  /*9590*/  BSYNC.RECONVERGENT B0 ;  /* 0x0000000000007941 */ /* 0x000fea0003800200 */
.L_x_1846:
[----:B------:R-:W-:Y:S02]  /*95a0*/  IADD3 R98, PT, PT, R95, R98, RZ ;  /* 0x000000625f627210 */ /* 0x000fe40007ffe0ff */
[----:B------:R-:W-:Y:S02]  /*95b0*/  IADD3 R99, PT, PT, R99, 0x1, RZ ;  /* 0x0000000163637810 */ /* 0x000fe40007ffe0ff */
[----:B------:R-:W-:-:S13]  /*95c0*/  ISETP.GE.AND P0, PT, R98, UR4, PT ;  /* 0x0000000462007c0c */ /* 0x000fda000bf06270 */
[----:B------:R-:W-:Y:S05]  /*95d0*/  @!P0 BRA `(.L_x_1848) ;  /* 0xffffff6c00388947 */ /* 0x000fea000383ffff */
.L_x_1781:
        /* <DEDUP_REMOVED lines=19> */
.L_x_1850:
[----:B------:R-:W-:Y:S05]  /*9710*/  BSYNC.RECONVERGENT B0 ;  /* 0x0000000000007941 */ /* 0x000fea0003800200 */
.L_x_1849:
[----:B------:R-:W-:Y:S05]  /*9720*/  @P0 EXIT ;  /* 0x000000000000094d */ /* 0x000fea0003800000 */
[----:B------:R-:W-:Y:S05]  /*9730*/  @P2 BRA `(.L_x_1851) ;  /* 0x0000000000202947 */ /* 0x000fea0003800000 */
[----:B------:R-:W-:-:S05]  /*9740*/  IMAD R0, R4, R7, RZ ;  /* 0x0000000704007224 */ /* 0x000fca00078e02ff */
[----:B------:R-:W-:-:S13]  /*9750*/  ISETP.NE.AND P0, PT, R0, -0x1, PT ;  /* 0xffffffff0000780c */ /* 0x000fda0003f05270 */
[----:B------:R-:W-:Y:S05]  /*9760*/  @!P0 BRA `(.L_x_1851) ;  /* 0x0000000000148947 */ /* 0x000fea0003800000 */
.L_x_1852:
[----:B0-----:R-:W2:Y:S04]  /*9770*/  LDG.E.STRONG.GPU R5, desc[UR8][R2.64] ;  /* 0x0000000802057981 */ /* 0x001ea8000c1ef900 */
[----:B--2---:R-:W-:Y:S01]  /*9780*/  CCTL.IVALL ;  /* 0x00000000ff00798f */ /* 0x004fe20002000000 */
[----:B------:R-:W-:Y:S05]  /*9790*/  YIELD ;  /* 0x0000000000007946 */ /* 0x000fea0003800000 */
[----:B------:R-:W-:-:S13]  /*97a0*/  ISETP.NE.AND P0, PT, R5, R0, PT ;  /* 0x000000000500720c */ /* 0x000fda0003f05270 */
[----:B------:R-:W-:Y:S05]  /*97b0*/  @P0 BRA `(.L_x_1852) ;  /* 0xfffffffc00ec0947 */ /* 0x000fea000383ffff */
.L_x_1851:
        /* <DEDUP_REMOVED lines=60> */
.L_x_1855:
        /* <DEDUP_REMOVED lines=31> */
.L_x_1854:
[----:B------:R-:W-:Y:S05]  /*9d70*/  BSYNC.RECONVERGENT B0 ;  /* 0x0000000000007941 */ /* 0x000fea0003800200 */
.L_x_1853:
        /* <DEDUP_REMOVED lines=10> */
.L_x_1856:
        /* <DEDUP_REMOVED lines=22> */
[----:B----4-:R-:W-:-:S02]  /*9f80*/  F2FP.F16.F32.PACK_AB R19, R7, R2 ;  /* 0x000000020713723e */ /* 0x010fc400000000ff */
[----:B------:R-:W-:-:S04]  /*9f90*/  LOP3.LUT R2, R24, 0x3, RZ, 0xc0, !PT ;  /* 0x0000000318027812 */ /* 0x000fc800078ec0ff */
[----:B------:R-:W-:Y:S02]  /*9fa0*/  IADD3.X R17, PT, PT, R2, UR5, RZ, P1, !PT ;  /* 0x0000000502117c10 */ /* 0x000fe40008ffe4ff */
[----:B-----5:R-:W-:Y:S02]  /*9fb0*/  F2FP.F16.F32.PACK_AB R21, R11, R8 ;  /* 0x000000080b15723e */ /* 0x020fe400000000ff */
        /* <DEDUP_REMOVED lines=61> */
.L_x_1857:
        /* <DEDUP_REMOVED lines=15> */
.L_x_3442:


//--------------------- .text._Z35group_norm_nhwc_fwd_one_pass_kernelI11Bf16IOFp32WLi64ELi32ELi512EEv26Group_norm_nhwc_fwd_params --------------------------
	.section	.text._Z35group_norm_nhwc_fwd_one_pass_kernelI11Bf16IOFp32WLi64ELi32ELi512EEv26Group_norm_nhwc_fwd_params,"ax",@progbits
	.align	128
        .global         _Z35group_norm_nhwc_fwd_one_pass_kernelI11Bf16IOFp32WLi64ELi32ELi512EEv26Group_norm_nhwc_fwd_params
        .type           _Z35group_norm_nhwc_fwd_one_pass_kernelI11Bf16IOFp32WLi64ELi32ELi512EEv26Group_norm_nhwc_fwd_params,@function
        .size           _Z35group_norm_nhwc_fwd_one_pass_kernelI11Bf16IOFp32WLi64ELi32ELi512EEv26Group_norm_nhwc_fwd_params,(.L_x_3443 - _Z35group_norm_nhwc_fwd_one_pass_kernelI11Bf16IOFp32WLi64ELi32ELi512EEv26Group_norm_nhwc_fwd_params)
        .other          _Z35group_norm_nhwc_fwd_one_pass_kernelI11Bf16IOFp32WLi64ELi32ELi512EEv26Group_norm_nhwc_fwd_params,@"STO_CUDA_ENTRY STV_DEFAULT"
_Z35group_norm_nhwc_fwd_one_pass_kernelI11Bf16IOFp32WLi64ELi32ELi512EEv26Group_norm_nhwc_fwd_params:
.text._Z35group_norm_nhwc_fwd_one_pass_kernelI11Bf16IOFp32WLi64ELi32ELi512EEv26Group_norm_nhwc_fwd_params:
[----:B------:R-:W-:Y:S08]  /*0000*/  LDC R1, c[0x0][0x37c] ;  /* 0x0000df00ff017b82 */ /* 0x000ff00000000800 */
[----:B------:R-:W0:Y:S01]  /*0010*/  S2UR UR6, SR_CTAID.Y ;  /* 0x00000000000679c3 */ /* 0x000e220000002600 */
[----:B------:R-:W1:Y:S01]  /*0020*/  LDCU UR7, c[0x0][0x3f8] ;  /* 0x00007f00ff0777ac */ /* 0x000e620008000800 */
[----:B------:R-:W1:Y:S02]  /*0030*/  LDCU UR4, c[0x0][0x3c8] ;  /* 0x00007900ff0477ac */ /* 0x000e640008000800 */
[----:B-1----:R-:W-:-:S04]  /*0040*/  UIMAD UR7, UR7, UR4, URZ ;  /* 0x00000004070772a4 */ /* 0x002fc8000f8e02ff */
[----:B0-----:R-:W-:-:S06]  /*0050*/  UISETP.GE.AND UP0, UPT, UR6, UR7, UPT ;  /* 0x000000070600728c */ /* 0x001fcc000bf06270 */
[----:B------:R-:W-:-:S13]  /*0060*/  PLOP3.LUT P0, PT, PT, PT, UP0, 0x80, 0x8 ;  /* 0x000000000008781c */ /* 0x000fda0003f0f008 */
[----:B------:R-:W-:Y:S05]  /*0070*/  @P0 EXIT ;  /* 0x000000000000094d */ /* 0x000fea0003800000 */
[----:B------:R-:W0:Y:S01]  /*0080*/  S2R R23, SR_TID.X ;  /* 0x0000000000177919 */ /* 0x000e220000002100 */
[----:B------:R-:W0:Y:S01]  /*0090*/  S2UR UR18, SR_CTAID.X ;  /* 0x00000000001279c3 */ /* 0x000e220000002500 */
[----:B------:R-:W1:Y:S01]  /*00a0*/  LDCU UR4, c[0x0][0x404] ;  /* 0x00008080ff0477ac */ /* 0x000e620008000800 */
[----:B------:R-:W2:Y:S01]  /*00b0*/  LDCU.64 UR8, c[0x0][0x388] ;  /* 0x00007100ff0877ac */ /* 0x000ea20008000a00 */
[----:B------:R-:W3:Y:S05]  /*00c0*/  LDCU UR19, c[0x0][0x374] ;  /* 0x00006e80ff1377ac */ /* 0x000eea0008000800 */
[----:B------:R-:W4:Y:S01]  /*00d0*/  LDC R22, c[0x0][0x370] ;  /* 0x0000dc00ff167b82 */ /* 0x000f220000000800 */
[----:B------:R-:W0:Y:S01]  /*00e0*/  LDCU.64 UR14, c[0x0][0x358] ;  /* 0x00006b00ff0e77ac */ /* 0x000e220008000a00 */
[----:B-1----:R-:W-:Y:S01]  /*00f0*/  MOV R0, UR4 ;  /* 0x0000000400007c02 */ /* 0x002fe20008000f00 */
[----:B------:R-:W-:Y:S01]  /*0100*/  UMOV UR4, URZ ;  /* 0x000000ff00047c82 */ /* 0x000fe20008000000 */
[----:B--2---:R-:W-:Y:S01]  /*0110*/  ISETP.NE.U32.AND P1, PT, RZ, UR8, PT ;  /* 0x00000008ff007c0c */ /* 0x004fe2000bf25070 */
[----:B------:R-:W-:Y:S01]  /*0120*/  UMOV UR8, UR6 ;  /* 0x0000000600087c82 */ /* 0x000fe20008000000 */
[----:B0-----:R-:W-:-:S02]  /*0130*/  LOP3.LUT P0, RZ, R23, UR18, RZ, 0xfc, !PT ;  /* 0x0000001217ff7c12 */ /* 0x001fc4000f80fcff */
[----:B------:R-:W-:Y:S02]  /*0140*/  SHF.R.U32.HI R23, RZ, 0x4, R23 ;  /* 0x00000004ff177819 */ /* 0x000fe40000011617 */
[----:B------:R-:W-:-:S03]  /*0150*/  ISETP.NE.AND.EX P0, PT, RZ, UR9, !P0, P1 ;  /* 0x00000009ff007c0c */ /* 0x000fc6000c705310 */
[----:B---3--:R-:W-:-:S10]  /*0160*/  IMAD R23, R0, UR18, R23 ;  /* 0x0000001200177c24 */ /* 0x008fd4000f8e0217 */
.L_x_1877:
[----:B01----:R-:W0:Y:S01]  /*0170*/  LDC R9, c[0x0][0x3f8] ;  /* 0x0000fe00ff097b82 */ /* 0x003e220000000800 */
[----:B------:R-:W1:Y:S01]  /*0180*/  LDCU.64 UR10, c[0x0][0x3e8] ;  /* 0x00007d00ff0a77ac */ /* 0x000e620008000a00 */
[----:B--2---:R-:W2:Y:S01]  /*0190*/  S2R R14, SR_TID.X ;  /* 0x00000000000e7919 */ /* 0x004ea20000002100 */
[----:B------:R-:W-:Y:S01]  /*01a0*/  IADD3 R12, PT, PT, R23, 0x20, RZ ;  /* 0x00000020170c7810 */ /* 0x000fe20007ffe0ff */
[----:B------:R-:W-:Y:S01]  /*01b0*/  IMAD.MOV.U32 R21, RZ, RZ, RZ ;  /* 0x000000ffff157224 */ /* 0x000fe200078e00ff */
[----:B------:R-:W-:Y:S02]  /*01c0*/  SHF.R.S32.HI R15, RZ, 0x1f, R23 ;  /* 0x0000001fff0f7819 */ /* 0x000fe40000011417 */
[----:B------:R-:W-:Y:S02]  /*01d0*/  SHF.R.S32.HI R11, RZ, 0x1f, R12 ;  /* 0x0000001fff0b7819 */ /* 0x000fe4000001140c */
[----:B0----5:R-:W-:Y:S02]  /*01e0*/  IABS R5, R9 ;  /* 0x0000000900057213 */ /* 0x021fe40000000000 */
[----:B------:R-:W-:-:S02]  /*01f0*/  ISETP.NE.AND P3, PT, R9, RZ, PT ;  /* 0x000000ff0900720c */ /* 0x000fc40003f65270 */
[----:B------:R-:W0:Y:S01]  /*0200*/  I2F.RP R0, R5 ;  /* 0x0000000500007306 */ /* 0x000e220000209400 */
[----:B--2---:R-:W-:-:S07]  /*0210*/  IMAD.SHL.U32 R25, R14, 0x2, RZ ;  /* 0x000000020e197824 */ /* 0x004fce00078e00ff */
[----:B0-----:R-:W0:Y:S02]  /*0220*/  MUFU.RCP R0, R0 ;  /* 0x0000000000007308 */ /* 0x001e240000001000 */
[----:B0--3--:R-:W-:-:S06]  /*0230*/  IADD3 R2, PT, PT, R0, 0xffffffe, RZ ;  /* 0x0ffffffe00027810 */ /* 0x009fcc0007ffe0ff */
[----:B------:R0:W2:Y:S02]  /*0240*/  F2I.FTZ.U32.TRUNC.NTZ R3, R2 ;  /* 0x0000000200037305 */ /* 0x0000a4000021f000 */
[----:B0-----:R-:W-:Y:S01]  /*0250*/  HFMA2 R2, -RZ, RZ, 0, 0 ;  /* 0x00000000ff027431 */ /* 0x001fe200000001ff */
[----:B--2---:R-:W-:-:S05]  /*0260*/  IADD3 R4, PT, PT, RZ, -R3, RZ ;  /* 0x80000003ff047210 */ /* 0x004fca0007ffe0ff */
[----:B------:R-:W-:Y:S01]  /*0270*/  IMAD R7, R4, R5, RZ ;  /* 0x0000000504077224 */ /* 0x000fe200078e02ff */
[----:B------:R-:W-:-:S03]  /*0280*/  IABS R4, UR8 ;  /* 0x0000000800047c13 */ /* 0x000fc60008000000 */
[----:B------:R-:W-:-:S06]  /*0290*/  IMAD.HI.U32 R3, R3, R7, R2 ;  /* 0x0000000703037227 */ /* 0x000fcc00078e0002 */
[----:B------:R-:W-:-:S04]  /*02a0*/  IMAD.HI.U32 R3, R3, R4, RZ ;  /* 0x0000000403037227 */ /* 0x000fc800078e00ff */
[----:B------:R-:W-:-:S04]  /*02b0*/  IMAD.MOV R0, RZ, RZ, -R3 ;  /* 0x000000ffff007224 */ /* 0x000fc800078e0a03 */
[----:B------:R-:W-:-:S05]  /*02c0*/  IMAD R0, R5, R0, R4 ;  /* 0x0000000005007224 */ /* 0x000fca00078e0204 */
[----:B------:R-:W-:-:S13]  /*02d0*/  ISETP.GT.U32.AND P2, PT, R5, R0, PT ;  /* 0x000000000500720c */ /* 0x000fda0003f44070 */
[-C--:B------:R-:W-:Y:S02]  /*02e0*/  @!P2 IADD3 R0, PT, PT, R0, -R5.reuse, RZ ;  /* 0x800000050000a210 */ /* 0x080fe40007ffe0ff */
[----:B------:R-:W-:Y:S02]  /*02f0*/  @!P2 IADD3 R3, PT, PT, R3, 0x1, RZ ;  /* 0x000000010303a810 */ /* 0x000fe40007ffe0ff */
[----:B------:R-:W-:Y:S02]  /*0300*/  ISETP.GE.U32.AND P1, PT, R0, R5, PT ;  /* 0x000000050000720c */ /* 0x000fe40003f26070 */
[----:B------:R-:W-:Y:S02]  /*0310*/  LOP3.LUT R0, R9, UR8, RZ, 0x3c, !PT ;  /* 0x0000000809007c12 */ /* 0x000fe4000f8e3cff */
[----:B-1----:R-:W-:Y:S02]  /*0320*/  ISETP.GE.U32.AND P2, PT, R12, UR10, PT ;  /* 0x0000000a0c007c0c */ /* 0x002fe4000bf46070 */
[----:B------:R-:W-:-:S02]  /*0330*/  ISETP.GE.AND P4, PT, R0, RZ, PT ;  /* 0x000000ff0000720c */ /* 0x000fc40003f86270 */
[----:B------:R-:W-:-:S05]  /*0340*/  ISETP.GE.AND.EX P2, PT, R11, UR11, PT, P2 ;  /* 0x0000000b0b007c0c */ /* 0x000fca000bf46320 */
[----:B------:R-:W-:Y:S01]  /*0350*/  @P1 VIADD R3, R3, 0x1 ;  /* 0x0000000103031836 */ /* 0x000fe20000000000 */
[----:B------:R-:W-:-:S04]  /*0360*/  ISETP.GE.U32.AND P1, PT, R23, UR10, PT ;  /* 0x0000000a17007c0c */ /* 0x000fc8000bf26070 */
[----:B------:R-:W-:Y:S02]  /*0370*/  MOV R13, R3 ;  /* 0x00000003000d7202 */ /* 0x000fe40000000f00 */
[----:B------:R-:W-:Y:S01]  /*0380*/  ISETP.GE.AND.EX P1, PT, R15, UR11, PT, P1 ;  /* 0x0000000b0f007c0c */ /* 0x000fe2000bf26310 */
[----:B------:R-:W0:Y:S01]  /*0390*/  LDCU.64 UR10, c[0x0][0x3f0] ;  /* 0x00007e00ff0a77ac */ /* 0x000e220008000a00 */
[----:B------:R-:W-:Y:S01]  /*03a0*/  @!P4 IADD3 R13, PT, PT, -R13, RZ, RZ ;  /* 0x000000ff0d0dc210 */ /* 0x000fe20007ffe1ff */
[----:B------:R-:W1:Y:S01]  /*03b0*/  @!P2 LDC.64 R4, c[0x0][0x390] ;  /* 0x0000e400ff04ab82 */ /* 0x000e620000000a00 */
[----:B------:R-:W-:-:S04]  /*03c0*/  @!P3 LOP3.LUT R13, RZ, R9, RZ, 0x33, !PT ;  /* 0x00000009ff0db212 */ /* 0x000fc800078e33ff */
[----:B------:R-:W-:Y:S02]  /*03d0*/  IADD3 R20, PT, PT, -R13, RZ, RZ ;  /* 0x000000ff0d147210 */ /* 0x000fe40007ffe1ff */
[----:B------:R-:W-:-:S03]  /*03e0*/  SHF.R.S32.HI R0, RZ, 0x1f, R13 ;  /* 0x0000001fff007819 */ /* 0x000fc6000001140d */
[----:B------:R-:W-:Y:S01]  /*03f0*/  IMAD R20, R9, R20, UR8 ;  /* 0x0000000809147e24 */ /* 0x000fe2000f8e0214 */
[----:B------:R-:W2:Y:S04]  /*0400*/  @!P1 LDC.64 R6, c[0x0][0x3e0] ;  /* 0x0000f800ff069b82 */ /* 0x000ea80000000a00 */
[----:B------:R-:W-:Y:S01]  /*0410*/  SHF.L.U32 R20, R20, 0x5, RZ ;  /* 0x0000000514147819 */ /* 0x000fe200000006ff */
[----:B0-----:R-:W-:-:S03]  /*0420*/  IMAD R0, R0, UR10, RZ ;  /* 0x0000000a00007c24 */ /* 0x001fc6000f8e02ff */
[----:B------:R-:W0:Y:S01]  /*0430*/  @!P2 LDC.64 R8, c[0x0][0x3e0] ;  /* 0x0000f800ff08ab82 */ /* 0x000e220000000a00 */
[----:B------:R-:W-:Y:S01]  /*0440*/  LOP3.LUT R24, R20, 0x1e, R25, 0xf8, !PT ;  /* 0x0000001e14187812 */ /* 0x000fe200078ef819 */
[----:B------:R-:W-:Y:S01]  /*0450*/  IMAD R27, R13, UR11, R0 ;  /* 0x0000000b0d1b7c24 */ /* 0x000fe2000f8e0200 */
[----:B------:R-:W-:-:S05]  /*0460*/  SHF.R.S32.HI R25, RZ, 0x1f, R20 ;  /* 0x0000001fff197819 */ /* 0x000fca0000011414 */
[----:B------:R-:W3:Y:S01]  /*0470*/  @!P1 LDC.64 R2, c[0x0][0x390] ;  /* 0x0000e400ff029b82 */ /* 0x000ee20000000a00 */
[----:B------:R-:W-:-:S04]  /*0480*/  IMAD.WIDE.U32 R24, R13, UR10, R24 ;  /* 0x0000000a0d187c25 */ /* 0x000fc8000f8e0018 */
[----:B------:R-:W-:Y:S01]  /*0490*/  @!P2 IMAD.MOV.U32 R10, RZ, RZ, R24 ;  /* 0x000000ffff0aa224 */ /* 0x000fe200078e0018 */
[----:B------:R-:W-:Y:S01]  /*04a0*/  IADD3 R27, PT, PT, R25, R27, RZ ;  /* 0x0000001b191b7210 */ /* 0x000fe20007ffe0ff */
[----:B--2---:R-:W-:Y:S01]  /*04b0*/  @!P1 IMAD R0, R15, R6, RZ ;  /* 0x000000060f009224 */ /* 0x004fe200078e02ff */
[----:B------:R-:W-:-:S03]  /*04c0*/  @!P1 MOV R26, R24 ;  /* 0x00000018001a9202 */ /* 0x000fc60000000f00 */
[C---:B------:R-:W-:Y:S02]  /*04d0*/  @!P1 IMAD R15, R23.reuse, R7, R0 ;  /* 0x00000007170f9224 */ /* 0x040fe400078e0200 */
[----:B------:R-:W-:-:S04]  /*04e0*/  @!P1 IMAD.WIDE.U32 R6, R23, R6, R26 ;  /* 0x0000000617069225 */ /* 0x000fc800078e001a */
[----:B0-----:R-:W-:Y:S01]  /*04f0*/  @!P2 IMAD R11, R11, R8, RZ ;  /* 0x000000080b0ba224 */ /* 0x001fe200078e02ff */
[----:B------:R-:W-:-:S03]  /*0500*/  @!P1 IADD3 R7, PT, PT, R7, R15, RZ ;  /* 0x0000000f07079210 */ /* 0x000fc60007ffe0ff */
[----:B------:R-:W-:Y:S01]  /*0510*/  @!P2 IMAD R9, R12, R9, R11 ;  /* 0x000000090c09a224 */ /* 0x000fe200078e020b */
[----:B------:R-:W-:-:S03]  /*0520*/  @!P2 MOV R11, R27 ;  /* 0x0000001b000ba202 */ /* 0x000fc60000000f00 */
[----:B------:R-:W-:Y:S01]  /*0530*/  @!P2 IMAD.WIDE.U32 R12, R12, R8, R10 ;  /* 0x000000080c0ca225 */ /* 0x000fe200078e000a */
[----:B---3--:R-:W-:-:S04]  /*0540*/  @!P1 LEA R8, P3, R6, R2, 0x1 ;  /* 0x0000000206089211 */ /* 0x008fc800078608ff */
[----:B------:R-:W-:Y:S02]  /*0550*/  @!P2 IADD3 R0, PT, PT, R13, R9, RZ ;  /* 0x000000090d00a210 */ /* 0x000fe40007ffe0ff */
[----:B------:R-:W-:Y:S01]  /*0560*/  @!P1 LEA.HI.X R9, R6, R3, R7, 0x1, P3 ;  /* 0x0000000306099211 */ /* 0x000fe200018f0c07 */
[----:B------:R-:W-:Y:S01]  /*0570*/  HFMA2 R3, -RZ, RZ, 0, 0 ;  /* 0x00000000ff037431 */ /* 0x000fe200000001ff */
[----:B-1----:R-:W-:-:S03]  /*0580*/  @!P2 LEA R10, P4, R12, R4, 0x1 ;  /* 0x000000040c0aa211 */ /* 0x002fc600078808ff */
[----:B------:R-:W2:Y:S01]  /*0590*/  @!P1 LDG.E R21, desc[UR14][R8.64] ;  /* 0x0000000e08159981 */ /* 0x000ea2000c1e1900 */
[----:B------:R-:W-:-:S05]  /*05a0*/  @!P2 LEA.HI.X R11, R12, R5, R0, 0x1, P4 ;  /* 0x000000050c0ba211 */ /* 0x000fca00020f0c00 */
[----:B------:R-:W3:Y:S01]  /*05b0*/  @!P2 LDG.E R3, desc[UR14][R10.64] ;  /* 0x0000000e0a03a981 */ /* 0x000ee2000c1e1900 */
[----:B------:R-:W0:Y:S02]  /*05c0*/  S2R R4, SR_LANEID ;  /* 0x0000000000047919 */ /* 0x000e240000000000 */
[C---:B0-----:R-:W-:Y:S02]  /*05d0*/  ISETP.GT.AND P2, PT, R4.reuse, 0x1e, PT ;  /* 0x0000001e0400780c */ /* 0x041fe40003f44270 */
[----:B------:R-:W-:Y:S01]  /*05e0*/  ISETP.GT.AND P3, PT, R4, 0xf, PT ;  /* 0x0000000f0400780c */ /* 0x000fe20003f64270 */
[----:B------:R-:W-:Y:S01]  /*05f0*/  BSSY.RECONVERGENT B0, `(.L_x_1858) ;  /* 0x0000033000007945 */ /* 0x000fe20003800200 */
[----:B--2---:R-:W-:-:S04]  /*0600*/  PRMT R2, R21, 0x7632, R2 ;  /* 0x0000763215027816 */ /* 0x004fc80000000002 */
[----:B------:R-:W-:Y:S02]  /*0610*/  SHF.L.U32 R2, R2, 0x10, RZ ;  /* 0x0000001002027819 */ /* 0x000fe400000006ff */
[----:B---3--:R-:W-:Y:S02]  /*0620*/  PRMT R0, R3, 0x7632, R0 ;  /* 0x0000763203007816 */ /* 0x008fe40000000000 */
[----:B------:R-:W-:Y:S01]  /*0630*/  SHF.L.U32 R21, R21, 0x10, RZ ;  /* 0x0000001015157819 */ /* 0x000fe200000006ff */
[----:B------:R-:W-:Y:S01]  /*0640*/  FMUL.FTZ R6, R2, R2 ;  /* 0x0000000202067220 */ /* 0x000fe20000410000 */
[----:B------:R-:W-:Y:S01]  /*0650*/  SHF.L.U32 R0, R0, 0x10, RZ ;  /* 0x0000001000007819 */ /* 0x000fe200000006ff */
[----:B------:R-:W-:Y:S02]  /*0660*/  IMAD.U32 R3, R3, 0x10000, RZ ;  /* 0x0001000003037824 */ /* 0x000fe400078e00ff */
[C---:B------:R-:W-:Y:S01]  /*0670*/  FADD.FTZ R5, R21.reuse, R2 ;  /* 0x0000000215057221 */ /* 0x040fe20000010000 */
[----:B------:R-:W-:Y:S01]  /*0680*/  FFMA.FTZ R6, R21, R21, R6 ;  /* 0x0000001515067223 */ /* 0x000fe20000010006 */
[----:B------:R-:W-:Y:S01]  /*0690*/  FMUL.FTZ R12, R0, R0 ;  /* 0x00000000000c7220 */ /* 0x000fe20000410000 */
[C---:B------:R-:W-:Y:S01]  /*06a0*/  FADD.FTZ R8, R3.reuse, R0 ;  /* 0x0000000003087221 */ /* 0x040fe20000010000 */
[----:B------:R-:W-:Y:S01]  /*06b0*/  FADD.FTZ R5, RZ, R5 ;  /* 0x00000005ff057221 */ /* 0x000fe20000010000 */
[----:B------:R-:W-:Y:S01]  /*06c0*/  FADD.FTZ R6, RZ, R6 ;  /* 0x00000006ff067221 */ /* 0x000fe20000010000 */
[----:B------:R-:W-:-:S02]  /*06d0*/  FFMA.FTZ R7, R3, R3, R12 ;  /* 0x0000000303077223 */ /* 0x000fc4000001000c */
[----:B------:R-:W-:Y:S02]  /*06e0*/  FADD.FTZ R5, R5, R8 ;  /* 0x0000000805057221 */ /* 0x000fe40000010000 */
[----:B------:R-:W-:-:S03]  /*06f0*/  FADD.FTZ R6, R6, R7 ;  /* 0x0000000706067221 */ /* 0x000fc60000010000 */
[----:B------:R-:W0:Y:S04]  /*0700*/  SHFL.DOWN PT, R8, R5, 0x1, 0x1f ;  /* 0x08201f0005087f89 */ /* 0x000e2800000e0000 */
[----:B------:R-:W1:Y:S01]  /*0710*/  SHFL.DOWN PT, R7, R6, 0x1, 0x1f ;  /* 0x08201f0006077f89 */ /* 0x000e6200000e0000 */
[----:B0-----:R-:W-:Y:S01]  /*0720*/  @!P2 FADD.FTZ R5, R5, R8 ;  /* 0x000000080505a221 */ /* 0x001fe20000010000 */
[----:B-1----:R-:W-:-:S04]  /*0730*/  @!P2 FADD.FTZ R6, R6, R7 ;  /* 0x000000070606a221 */ /* 0x002fc80000010000 */
[----:B------:R-:W0:Y:S04]  /*0740*/  SHFL.DOWN PT, R8, R5, 0x2, 0x1f ;  /* 0x08401f0005087f89 */ /* 0x000e2800000e0000 */
[----:B------:R-:W1:Y:S01]  /*0750*/  SHFL.DOWN PT, R7, R6, 0x2, 0x1f ;  /* 0x08401f0006077f89 */ /* 0x000e6200000e0000 */
[----:B------:R-:W-:-:S13]  /*0760*/  ISETP.GT.AND P2, PT, R4, 0x1d, PT ;  /* 0x0000001d0400780c */ /* 0x000fda0003f44270 */
        /* <DEDUP_REMOVED lines=9> */
[----:B------:R-:W-:Y:S01]  /*0800*/  ISETP.GT.AND P2, PT, R4, 0x17, PT ;  /* 0x000000170400780c */ /* 0x000fe20003f44270 */
        /* <DEDUP_REMOVED lines=17> */
.L_x_1859:
[----:B------:R-:W-:Y:S05]  /*0920*/  BSYNC.RECONVERGENT B0 ;  /* 0x0000000000007941 */ /* 0x000fea0003800200 */
.L_x_1858:
[----:B------:R-:W-:Y:S01]  /*0930*/  BAR.SYNC.DEFER_BLOCKING 0x0 ;  /* 0x0000000000007b1d */ /* 0x000fe20000010000 */
[----:B------:R-:W-:Y:S02]  /*0940*/  ISETP.NE.AND P3, PT, R14, RZ, PT ;  /* 0x000000ff0e00720c */ /* 0x000fe40003f65270 */
[----:B----4-:R-:W-:-:S03]  /*0950*/  ISETP.GE.U32.AND P2, PT, R22, 0x2, PT ;  /* 0x000000021600780c */ /* 0x010fc60003f46070 */
[----:B------:R-:W-:Y:S08]  /*0960*/  BSSY.RECONVERGENT B0, `(.L_x_1860) ;  /* 0x000002b000007945 */ /* 0x000ff00003800200 */
[----:B------:R-:W-:Y:S05]  /*0970*/  @P3 BRA `(.L_x_1861) ;  /* 0x0000000000a43947 */ /* 0x000fea0003800000 */
[----:B------:R-:W4:Y:S01]  /*0980*/  S2UR UR9, SR_CgaCtaId ;  /* 0x00000000000979c3 */ /* 0x000f220000008800 */
[----:B------:R-:W-:Y:S02]  /*0990*/  UMOV UR5, 0x400 ;  /* 0x0000040000057882 */ /* 0x000fe40000000000 */
[----:B----4-:R-:W-:-:S09]  /*09a0*/  ULEA UR5, UR9, UR5, 0x18 ;  /* 0x0000000509057291 */ /* 0x010fd2000f8ec0ff */
[----:B------:R-:W4:Y:S04]  /*09b0*/  LDS.64 R14, [UR5+0x18] ;  /* 0x00001805ff0e7984 */ /* 0x000f280008000a00 */
[----:B-12---:R-:W1:Y:S04]  /*09c0*/  LDS.128 R8, [UR5+0x20] ;  /* 0x00002005ff087984 */ /* 0x006e680008000c00 */
[----:B------:R-:W2:Y:S04]  /*09d0*/  LDS.128 R16, [UR5+0x30] ;  /* 0x00003005ff107984 */ /* 0x000ea80008000c00 */
[----:B---3--:R-:W3:Y:S01]  /*09e0*/  LDS.128 R4, [UR5+0x40] ;  /* 0x00004005ff047984 */ /* 0x008ee20008000c00 */
[----:B----4-:R-:W-:Y:S01]  /*09f0*/  FADD.FTZ R29, R12, R14 ;  /* 0x0000000e0c1d7221 */ /* 0x010fe20000010000 */
[----:B0-----:R-:W-:-:S03]  /*0a00*/  FADD.FTZ R12, R13, R15 ;  /* 0x0000000f0d0c7221 */ /* 0x001fc60000010000 */
[----:B-1----:R-:W-:Y:S01]  /*0a10*/  FADD.FTZ R29, R29, R8 ;  /* 0x000000081d1d7221 */ /* 0x002fe20000010000 */
[----:B------:R-:W-:Y:S02]  /*0a20*/  FADD.FTZ R8, R12, R9 ;  /* 0x000000090c087221 */ /* 0x000fe40000010000 */
[----:B------:R-:W0:Y:S01]  /*0a30*/  LDS.128 R12, [UR5+0x50] ;  /* 0x00005005ff0c7984 */ /* 0x000e220008000c00 */
[----:B------:R-:W-:Y:S01]  /*0a40*/  FADD.FTZ R29, R29, R10 ;  /* 0x0000000a1d1d7221 */ /* 0x000fe20000010000 */
[----:B------:R-:W-:-:S03]  /*0a50*/  FADD.FTZ R8, R8, R11 ;  /* 0x0000000b08087221 */ /* 0x000fc60000010000 */
[----:B--2---:R-:W-:Y:S01]  /*0a60*/  FADD.FTZ R29, R29, R16 ;  /* 0x000000101d1d7221 */ /* 0x004fe20000010000 */
[----:B------:R-:W-:Y:S02]  /*0a70*/  FADD.FTZ R16, R8, R17 ;  /* 0x0000001108107221 */ /* 0x000fe40000010000 */
[----:B------:R-:W1:Y:S01]  /*0a80*/  LDS.128 R8, [UR5+0x60] ;  /* 0x00006005ff087984 */ /* 0x000e620008000c00 */
[----:B------:R-:W-:Y:S01]  /*0a90*/  FADD.FTZ R29, R29, R18 ;  /* 0x000000121d1d7221 */ /* 0x000fe20000010000 */
[----:B------:R-:W-:-:S03]  /*0aa0*/  FADD.FTZ R16, R16, R19 ;  /* 0x0000001310107221 */ /* 0x000fc60000010000 */
[----:B---3--:R-:W-:Y:S01]  /*0ab0*/  FADD.FTZ R29, R29, R4 ;  /* 0x000000041d1d7221 */ /* 0x008fe20000010000 */
[----:B------:R-:W-:Y:S02]  /*0ac0*/  FADD.FTZ R4, R16, R5 ;  /* 0x0000000510047221 */ /* 0x000fe40000010000 */
[----:B------:R-:W2:Y:S01]  /*0ad0*/  LDS.128 R16, [UR5+0x70] ;  /* 0x00007005ff107984 */ /* 0x000ea20008000c00 */
        /* <DEDUP_REMOVED lines=19> */
.L_x_1861:
[----:B------:R-:W-:Y:S05]  /*0c10*/  BSYNC.RECONVERGENT B0 ;  /* 0x0000000000007941 */ /* 0x000fea0003800200 */
.L_x_1860:
[----:B------:R-:W-:Y:S05]  /*0c20*/  @!P2 BRA `(.L_x_1862) ;  /* 0x0000000c00a0a947 */ /* 0x000fea0003800000 */
[----:B---3--:R-:W3:Y:S01]  /*0c30*/  LDC.64 R4, c[0x0][0x3b8] ;  /* 0x0000ee00ff047b82 */ /* 0x008ee20000000a00 */
[----:B------:R-:W-:Y:S01]  /*0c40*/  ULOP3.LUT UR9, UR4, 0x1, URZ, 0xc0, !UPT ;  /* 0x0000000104097892 */ /* 0x000fe2000f8ec0ff */
[----:B------:R-:W-:-:S03]  /*0c50*/  ISETP.GE.U32.AND P4, PT, R22, 0x8, PT ;  /* 0x000000081600780c */ /* 0x000fc60003f86070 */
[----:B------:R-:W-:-:S06]  /*0c60*/  UIMAD UR5, UR9, UR19, URZ ;  /* 0x00000013090572a4 */ /* 0x000fcc000f8e02ff */
[----:B------:R-:W-:-:S05]  /*0c70*/  IMAD R6, R22, UR5, RZ ;  /* 0x0000000516067c24 */ /* 0x000fca000f8e02ff */
[----:B------:R-:W-:-:S05]  /*0c80*/  SHF.L.U32 R7, R6, 0x1, RZ ;  /* 0x0000000106077819 */ /* 0x000fca00000006ff */
[----:B---3--:R-:W-:-:S03]  /*0c90*/  IMAD.WIDE R4, R7, 0x4, R4 ;  /* 0x0000000407047825 */ /* 0x008fc600078e0204 */
[----:B------:R-:W-:Y:S02]  /*0ca0*/  R2UR UR16, R4 ;  /* 0x00000000041072ca */ /* 0x000fe400000e0000 */
[----:B------:R-:W-:Y:S01]  /*0cb0*/  R2UR UR17, R5 ;  /* 0x00000000051172ca */ /* 0x000fe200000e0000 */
[----:B------:R-:W-:-:S14]  /*0cc0*/  @P3 BRA `(.L_x_1863) ;  /* 0x0000000000643947 */ /* 0x000fdc0003800000 */
[----:B------:R-:W3:Y:S01]  /*0cd0*/  LDC.64 R4, c[0x0][0x3b0] ;  /* 0x0000ec00ff047b82 */ /* 0x000ee20000000a00 */
[----:B------:R-:W-:Y:S02]  /*0ce0*/  ULOP3.LUT UP0, UR5, UR4, 0x2, URZ, 0xc0, !UPT ;  /* 0x0000000204057892 */ /* 0x000fe4000f80c0ff */
[----:B------:R-:W-:Y:S02]  /*0cf0*/  UIMAD UR12, UR9, UR19, UR6 ;  /* 0x00000013090c72a4 */ /* 0x000fe4000f8e0206 */
[----:B------:R-:W-:Y:S02]  /*0d00*/  UIMAD UR10, UR18, UR19, UR6 ;  /* 0x00000013120a72a4 */ /* 0x000fe4000f8e0206 */
[----:B------:R-:W-:Y:S01]  /*0d10*/  PLOP3.LUT P2, PT, PT, PT, UP0, 0x80, 0x8 ;  /* 0x000000000008781c */ /* 0x000fe20003f4f008 */
[----:B------:R-:W-:Y:S01]  /*0d20*/  UIADD3 UR5, UPT, UPT, -UR5, 0x1, URZ ;  /* 0x0000000105057890 */ /* 0x000fe2000fffe1ff */
[----:B------:R-:W-:Y:S01]  /*0d30*/  MOV R7, UR12 ;  /* 0x0000000c00077c02 */ /* 0x000fe20008000f00 */
[----:B------:R-:W-:Y:S01]  /*0d40*/  UIMAD.WIDE.U32 UR10, UR10, 0x8, UR16 ;  /* 0x000000080a0a78a5 */ /* 0x000fe2000f8e0010 */
[----:B-1----:R-:W-:-:S03]  /*0d50*/  SEL R9, R22, RZ, !P2 ;  /* 0x000000ff16097207 */ /* 0x002fc60005000000 */
[----:B------:R-:W-:Y:S02]  /*0d60*/  MOV R11, UR5 ;  /* 0x00000005000b7c02 */ /* 0x000fe40008000f00 */
[----:B------:R-:W-:Y:S02]  /*0d70*/  ISETP.NE.AND P2, PT, R9, -0x1, PT ;  /* 0xffffffff0900780c */ /* 0x000fe40003f45270 */
[----:B------:R-:W-:Y:S01]  /*0d80*/  MOV R6, UR10 ;  /* 0x0000000a00067c02 */ /* 0x000fe20008000f00 */
[----:B---3--:R-:W-:-:S04]  /*0d90*/  IMAD.WIDE.U32 R4, R7, 0x4, R4 ;  /* 0x0000000407047825 */ /* 0x008fc800078e0004 */
[----:B------:R-:W-:-:S05]  /*0da0*/  IMAD.U32 R7, RZ, RZ, UR11 ;  /* 0x0000000bff077e24 */ /* 0x000fca000f8e00ff */
[----:B------:R3:W-:Y:S01]  /*0db0*/  STG.E.64 desc[UR14][R6.64], R12 ;  /* 0x0000000c06007986 */ /* 0x0007e2000c101b0e */
[----:B------:R-:W-:Y:S06]  /*0dc0*/  MEMBAR.ALL.GPU ;  /* 0x0000000000007992 */ /* 0x000fec000000a000 */
[----:B------:R-:W-:-:S00]  /*0dd0*/  ERRBAR ;  /* 0x00000000000079ab */ /* 0x000fc00000000000 */
[----:B------:R-:W-:Y:S06]  /*0de0*/  CGAERRBAR ;  /* 0x00000000000075ab */ /* 0x000fec0000000000 */
[----:B------:R3:W-:Y:S01]  /*0df0*/  REDG.E.ADD.S32.STRONG.GPU desc[UR14][R4.64], R11 ;  /* 0x0000000b0400798e */ /* 0x0007e2000c12e30e */
[----:B------:R-:W-:Y:S05]  /*0e00*/  @!P2 BRA `(.L_x_1863) ;  /* 0x000000000014a947 */ /* 0x000fea0003800000 */
.L_x_1864:
[----:B---3--:R-:W3:Y:S04]  /*0e10*/  LDG.E.STRONG.GPU R6, desc[UR14][R4.64] ;  /* 0x0000000e04067981 */ /* 0x008ee8000c1ef900 */
[----:B---3--:R-:W-:Y:S01]  /*0e20*/  CCTL.IVALL ;  /* 0x00000000ff00798f */ /* 0x008fe20002000000 */
[----:B------:R-:W-:Y:S05]  /*0e30*/  YIELD ;  /* 0x0000000000007946 */ /* 0x000fea0003800000 */
[----:B------:R-:W-:-:S13]  /*0e40*/  ISETP.NE.AND P2, PT, R6, R9, PT ;  /* 0x000000090600720c */ /* 0x000fda0003f45270 */
[----:B------:R-:W-:Y:S05]  /*0e50*/  @P2 BRA `(.L_x_1864) ;  /* 0xfffffffc00ec2947 */ /* 0x000fea000383ffff */
.L_x_1863:
[----:B------:R-:W-:Y:S05]  /*0e60*/  WARPSYNC.ALL ;  /* 0x0000000000007948 */ /* 0x000fea0003800000 */
[----:B------:R-:W-:Y:S06]  /*0e70*/  BAR.SYNC.DEFER_BLOCKING 0x0 ;  /* 0x0000000000007b1d */ /* 0x000fec0000010000 */
[----:B------:R-:W-:Y:S01]  /*0e80*/  UMOV UR5, URZ ;  /* 0x000000ff00057c82 */ /* 0x000fe20008000000 */
[----:B------:R-:W-:Y:S05]  /*0e90*/  @!P4 BRA `(.L_x_1865) ;  /* 0x000000040098c947 */ /* 0x000fea0003800000 */
[----:B------:R-:W-:Y:S01]  /*0ea0*/  LOP3.LUT R14, R22, 0x7ffffff8, RZ, 0xc0, !PT ;  /* 0x7ffffff8160e7812 */ /* 0x000fe200078ec0ff */
[----:B------:R-:W-:Y:S02]  /*0eb0*/  UIMAD UR10, UR19, 0x5, UR6 ;  /* 0x00000005130a78a4 */ /* 0x000fe4000f8e0206 */
[----:B------:R-:W-:Y:S02]  /*0ec0*/  ULEA UR11, UR19, UR6, 0x2 ;  /* 0x00000006130b7291 */ /* 0x000fe4000f8e10ff */
[----:B------:R-:W-:Y:S02]  /*0ed0*/  UIMAD UR12, UR19, 0x3, UR6 ;  /* 0x00000003130c78a4 */ /* 0x000fe4000f8e0206 */
[----:B------:R-:W-:Y:S02]  /*0ee0*/  UIMAD UR13, UR19, 0x7, UR6 ;  /* 0x00000007130d78a4 */ /* 0x000fe4000f8e0206 */
[----:B------:R-:W-:Y:S02]  /*0ef0*/  UIMAD UR20, UR19, 0x6, UR6 ;  /* 0x00000006131478a4 */ /* 0x000fe4000f8e0206 */
[----:B------:R-:W-:-:S02]  /*0f00*/  ULEA UR21, UR19, UR6, 0x1 ;  /* 0x0000000613157291 */ /* 0x000fc4000f8e08ff */
[----:B------:R-:W-:Y:S02]  /*0f10*/  UIADD3 UR22, UPT, UPT, UR6, UR19, URZ ;  /* 0x0000001306167290 */ /* 0x000fe4000fffe0ff */
[----:B------:R-:W-:Y:S01]  /*0f20*/  UIADD3 UR23, UPT, UPT, -UR18, URZ, URZ ;  /* 0x000000ff12177290 */ /* 0x000fe2000fffe1ff */
[----:B------:R-:W-:Y:S01]  /*0f30*/  UMOV UR5, URZ ;  /* 0x000000ff00057c82 */ /* 0x000fe20008000000 */
[----:B------:R-:W-:-:S10]  /*0f40*/  UMOV UR9, UR6 ;  /* 0x0000000600097c82 */ /* 0x000fd40008000000 */
.L_x_1866:
[----:B------:R-:W-:Y:S01]  /*0f50*/  UIADD3 UR24, UPT, UPT, UR5, 0x1, URZ ;  /* 0x0000000105187890 */ /* 0x000fe2000fffe0ff */
[----:B------:R-:W-:Y:S01]  /*0f60*/  ISETP.EQ.OR P2, PT, RZ, UR23, P3 ;  /* 0x00000017ff007c0c */ /* 0x000fe20009f42670 */
[----:B------:R-:W-:-:S04]  /*0f70*/  UIADD3 UR25, UPT, UPT, UR5, 0x2, URZ ;  /* 0x0000000205197890 */ /* 0x000fc8000fffe0ff */
[----:B---3--:R-:W-:Y:S01]  /*0f80*/  MOV R4, UR24 ;  /* 0x0000001800047c02 */ /* 0x008fe20008000f00 */
[----:B------:R-:W-:Y:S01]  /*0f90*/  UIADD3 UR24, UPT, UPT, UR5, 0x3, URZ ;  /* 0x0000000305187890 */ /* 0x000fe2000fffe0ff */
[----:B------:R-:W-:Y:S02]  /*0fa0*/  MOV R5, UR25 ;  /* 0x0000001900057c02 */ /* 0x000fe40008000f00 */
[----:B------:R-:W-:Y:S02]  /*0fb0*/  ISETP.EQ.OR P4, PT, R4, UR18, P3 ;  /* 0x0000001204007c0c */ /* 0x000fe40009f82670 */
[----:B------:R-:W-:Y:S02]  /*0fc0*/  ISETP.EQ.OR P6, PT, R5, UR18, P3 ;  /* 0x0000001205007c0c */ /* 0x000fe40009fc2670 */
[----:B------:R-:W-:Y:S01]  /*0fd0*/  MOV R4, UR24 ;  /* 0x0000001800047c02 */ /* 0x000fe20008000f00 */
[----:B------:R-:W-:-:S03]  /*0fe0*/  VOTEU.ALL UP0, P2 ;  /* 0x0000000000ff7886 */ /* 0x000fc60001000000 */
[----:B------:R-:W-:Y:S02]  /*0ff0*/  ISETP.EQ.OR P5, PT, R4, UR18, P3 ;  /* 0x0000001204007c0c */ /* 0x000fe40009fa2670 */
[----:B------:R-:W-:-:S03]  /*1000*/  @!UP0 UIMAD.WIDE.U32 UR24, UR9, 0x8, UR16 ;  /* 0x00000008091888a5 */ /* 0x000fc6000f8e0010 */
[----:B------:R-:W-:Y:S02]  /*1010*/  VOTEU.ALL UP0, P4 ;  /* 0x0000000000ff7886 */ /* 0x000fe40002000000 */
[----:B------:R-:W-:Y:S01]  /*1020*/  VOTEU.ALL UP1, P6 ;  /* 0x0000000000ff7886 */ /* 0x000fe20003020000 */
[----:B------:R-:W-:Y:S01]  /*1030*/  IMAD.U32 R4, RZ, RZ, UR24 ;  /* 0x00000018ff047e24 */ /* 0x000fe2000f8e00ff */
[----:B------:R-:W-:Y:S01]  /*1040*/  MOV R5, UR25 ;  /* 0x0000001900057c02 */ /* 0x000fe20008000f00 */
[----:B------:R-:W-:Y:S02]  /*1050*/  @!UP0 UIMAD.WIDE.U32 UR24, UR22, 0x8, UR16 ;  /* 0x00000008161888a5 */ /* 0x000fe4000f8e0010 */
[----:B------:R-:W-:Y:S01]  /*1060*/  @!UP1 UIMAD.WIDE.U32 UR26, UR21, 0x8, UR16 ;  /* 0x00000008151a98a5 */ /* 0x000fe2000f8e0010 */
[----:B------:R-:W-:Y:S02]  /*1070*/  VOTEU.ALL UP0, P5 ;  /* 0x0000000000ff7886 */ /* 0x000fe40002800000 */
[----:B------:R-:W0:Y:S01]  /*1080*/  @!P2 LDG.E.64 R4, desc[UR14][R4.64] ;  /* 0x0000000e0404a981 */ /* 0x000e22000c1e1b00 */
[----:B------:R-:W-:-:S02]  /*1090*/  MOV R6, UR24 ;  /* 0x0000001800067c02 */ /* 0x000fc40008000f00 */
[----:B------:R-:W-:Y:S01]  /*10a0*/  MOV R7, UR25 ;  /* 0x0000001900077c02 */ /* 0x000fe20008000f00 */
[----:B------:R-:W-:Y:S01]  /*10b0*/  @!UP0 UIMAD.WIDE.U32 UR24, UR12, 0x8, UR16 ;  /* 0x000000080c1888a5 */ /* 0x000fe2000f8e0010 */
[----:B------:R-:W-:Y:S01]  /*10c0*/  MOV R8, UR26 ;  /* 0x0000001a00087c02 */ /* 0x000fe20008000f00 */
[----:B-1----:R-:W-:-:S03]  /*10d0*/  IMAD.U32 R9, RZ, RZ, UR27 ;  /* 0x0000001bff097e24 */ /* 0x002fc6000f8e00ff */
[----:B------:R-:W3:Y:S01]  /*10e0*/  @!P4 LDG.E.64 R6, desc[UR14][R6.64] ;  /* 0x0000000e0606c981 */ /* 0x000ee2000c1e1b00 */
[----:B--2---:R-:W-:Y:S02]  /*10f0*/  MOV R10, UR24 ;  /* 0x00000018000a7c02 */ /* 0x004fe40008000f00 */
[----:B------:R-:W-:Y:S01]  /*1100*/  MOV R11, UR25 ;  /* 0x00000019000b7c02 */ /* 0x000fe20008000f00 */
[----:B------:R-:W2:Y:S05]  /*1110*/  @!P6 LDG.E.64 R8, desc[UR14][R8.64] ;  /* 0x0000000e0808e981 */ /* 0x000eaa000c1e1b00 */
[----:B------:R-:W4:Y:S01]  /*1120*/  @!P5 LDG.E.64 R10, desc[UR14][R10.64] ;  /* 0x0000000e0a0ad981 */ /* 0x000f22000c1e1b00 */
[----:B------:R-:W-:-:S02]  /*1130*/  UIADD3 UR24, UPT, UPT, UR5, 0x4, URZ ;  /* 0x0000000405187890 */ /* 0x000fc4000fffe0ff */
[----:B------:R-:W-:-:S04]  /*1140*/  UIADD3 UR25, UPT, UPT, UR5, 0x5, URZ ;  /* 0x0000000505197890 */ /* 0x000fc8000fffe0ff */
[----:B------:R-:W-:Y:S01]  /*1150*/  MOV R15, UR24 ;  /* 0x00000018000f7c02 */ /* 0x000fe20008000f00 */
[----:B------:R-:W-:Y:S01]  /*1160*/  UIADD3 UR24, UPT, UPT, UR5, 0x6, URZ ;  /* 0x0000000605187890 */ /* 0x000fe2000fffe0ff */
[----:B0-----:R-:W-:Y:S01]  /*1170*/  @!P2 FADD.FTZ R12, R12, R4 ;  /* 0x000000040c0ca221 */ /* 0x001fe20000010000 */
[----:B------:R-:W-:Y:S01]  /*1180*/  @!P2 FADD.FTZ R13, R13, R5 ;  /* 0x000000050d0da221 */ /* 0x000fe20000010000 */
[----:B------:R-:W-:Y:S02]  /*1190*/  ISETP.EQ.OR P2, PT, R15, UR18, P3 ;  /* 0x000000120f007c0c */ /* 0x000fe40009f42670 */
[----:B------:R-:W-:Y:S01]  /*11a0*/  MOV R4, UR25 ;  /* 0x0000001900047c02 */ /* 0x000fe20008000f00 */
[----:B------:R-:W-:Y:S01]  /*11b0*/  UIADD3 UR25, UPT, UPT, UR5, 0x7, URZ ;  /* 0x0000000705197890 */ /* 0x000fe2000fffe0ff */
[----:B---3--:R-:W-:Y:S01]  /*11c0*/  @!P4 FADD.FTZ R12, R12, R6 ;  /* 0x000000060c0cc221 */ /* 0x008fe20000010000 */
[----:B------:R-:W-:Y:S01]  /*11d0*/  @!P4 FADD.FTZ R13, R13, R7 ;  /* 0x000000070d0dc221 */ /* 0x000fe20000010000 */
[----:B------:R-:W-:Y:S01]  /*11e0*/  ISETP.EQ.OR P4, PT, R4, UR18, P3 ;  /* 0x0000001204007c0c */ /* 0x000fe20009f82670 */
[----:B------:R-:W-:-:S02]  /*11f0*/  IMAD.U32 R4, RZ, RZ, UR24 ;  /* 0x00000018ff047e24 */ /* 0x000fc4000f8e00ff */
[----:B--2---:R-:W-:Y:S01]  /*1200*/  @!P6 FADD.FTZ R12, R12, R8 ;  /* 0x000000080c0ce221 */ /* 0x004fe20000010000 */
[----:B------:R-:W-:Y:S01]  /*1210*/  @!P6 FADD.FTZ R13, R13, R9 ;  /* 0x000000090d0de221 */ /* 0x000fe20000010000 */
[----:B------:R-:W-:Y:S02]  /*1220*/  MOV R5, UR25 ;  /* 0x0000001900057c02 */ /* 0x000fe40008000f00 */
[----:B------:R-:W-:Y:S01]  /*1230*/  VOTEU.ALL UP0, P2 ;  /* 0x0000000000ff7886 */ /* 0x000fe20001000000 */
[----:B------:R-:W-:Y:S01]  /*1240*/  ISETP.EQ.OR P6, PT, R4, UR18, P3 ;  /* 0x0000001204007c0c */ /* 0x000fe20009fc2670 */
[----:B----4-:R-:W-:Y:S01]  /*1250*/  @!P5 FADD.FTZ R12, R12, R10 ;  /* 0x0000000a0c0cd221 */ /* 0x010fe20000010000 */
[----:B------:R-:W-:Y:S01]  /*1260*/  @!P5 FADD.FTZ R13, R13, R11 ;  /* 0x0000000b0d0dd221 */ /* 0x000fe20000010000 */
[----:B------:R-:W-:Y:S01]  /*1270*/  ISETP.EQ.OR P5, PT, R5, UR18, P3 ;  /* 0x0000001205007c0c */ /* 0x000fe20009fa2670 */
[----:B------:R-:W-:Y:S01]  /*1280*/  @!UP0 UIMAD.WIDE.U32 UR24, UR11, 0x8, UR16 ;  /* 0x000000080b1888a5 */ /* 0x000fe2000f8e0010 */
[----:B------:R-:W-:-:S05]  /*1290*/  VOTEU.ALL UP1, P4 ;  /* 0x0000000000ff7886 */ /* 0x000fca0002020000 */
[----:B------:R-:W-:Y:S02]  /*12a0*/  MOV R4, UR24 ;  /* 0x0000001800047c02 */ /* 0x000fe40008000f00 */
[----:B------:R-:W-:Y:S01]  /*12b0*/  MOV R5, UR25 ;  /* 0x0000001900057c02 */ /* 0x000fe20008000f00 */
[----:B------:R-:W-:Y:S01]  /*12c0*/  VOTEU.ALL UP0, P6 ;  /* 0x0000000000ff7886 */ /* 0x000fe20003000000 */
[----:B------:R-:W-:Y:S02]  /*12d0*/  @!UP1 UIMAD.WIDE.U32 UR26, UR10, 0x8, UR16 ;  /* 0x000000080a1a98a5 */ /* 0x000fe4000f8e0010 */
[----:B------:R-:W-:Y:S02]  /*12e0*/  VOTEU.ALL UP1, P5 ;  /* 0x0000000000ff7886 */ /* 0x000fe40002820000 */
[----:B------:R-:W-:Y:S01]  /*12f0*/  @!UP0 UIMAD.WIDE.U32 UR24, UR20, 0x8, UR16 ;  /* 0x00000008141888a5 */ /* 0x000fe2000f8e0010 */
[----:B------:R-:W2:Y:S01]  /*1300*/  @!P2 LDG.E.64 R4, desc[UR14][R4.64] ;  /* 0x0000000e0404a981 */ /* 0x000ea2000c1e1b00 */
[----:B------:R-:W-:Y:S01]  /*1310*/  MOV R6, UR26 ;  /* 0x0000001a00067c02 */ /* 0x000fe20008000f00 */
[----:B------:R-:W-:Y:S01]  /*1320*/  IMAD.U32 R7, RZ, RZ, UR27 ;  /* 0x0000001bff077e24 */ /* 0x000fe2000f8e00ff */
[----:B------:R-:W-:-:S02]  /*1330*/  @!UP1 UIMAD.WIDE.U32 UR26, UR13, 0x8, UR16 ;  /* 0x000000080d1a98a5 */ /* 0x000fc4000f8e0010 */
[----:B------:R-:W-:Y:S02]  /*1340*/  MOV R8, UR24 ;  /* 0x0000001800087c02 */ /* 0x000fe40008000f00 */
[----:B------:R-:W-:Y:S01]  /*1350*/  MOV R9, UR25 ;  /* 0x0000001900097c02 */ /* 0x000fe20008000f00 */
[----:B------:R-:W3:Y:S01]  /*1360*/  @!P4 LDG.E.64 R6, desc[UR14][R6.64] ;  /* 0x0000000e0606c981 */ /* 0x000ee2000c1e1b00 */
[----:B------:R-:W-:Y:S02]  /*1370*/  MOV R10, UR26 ;  /* 0x0000001a000a7c02 */ /* 0x000fe40008000f00 */
[----:B------:R-:W-:Y:S02]  /*1380*/  MOV R11, UR27 ;  /* 0x0000001b000b7c02 */ /* 0x000fe40008000f00 */
[----:B------:R-:W4:Y:S04]  /*1390*/  @!P6 LDG.E.64 R8, desc[UR14][R8.64] ;  /* 0x0000000e0808e981 */ /* 0x000f28000c1e1b00 */
[----:B------:R-:W5:Y:S01]  /*13a0*/  @!P5 LDG.E.64 R10, desc[UR14][R10.64] ;  /* 0x0000000e0a0ad981 */ /* 0x000f62000c1e1b00 */
[----:B------:R-:W-:-:S02]  /*13b0*/  UIADD3 UR5, UPT, UPT, UR5, 0x8, URZ ;  /* 0x0000000805057890 */ /* 0x000fc4000fffe0ff */
[----:B------:R-:W-:Y:S02]  /*13c0*/  UIADD3 UR23, UPT, UPT, UR23, 0x8, URZ ;  /* 0x0000000817177890 */ /* 0x000fe4000fffe0ff */
[----:B------:R-:W-:Y:S02]  /*13d0*/  ULEA UR9, UR19, UR9, 0x3 ;  /* 0x0000000913097291 */ /* 0x000fe4000f8e18ff */
[----:B------:R-:W-:Y:S02]  /*13e0*/  ULEA UR22, UR19, UR22, 0x3 ;  /* 0x0000001613167291 */ /* 0x000fe4000f8e18ff */
[----:B------:R-:W-:Y:S02]  /*13f0*/  ULEA UR21, UR19, UR21, 0x3 ;  /* 0x0000001513157291 */ /* 0x000fe4000f8e18ff */
[----:B------:R-:W-:Y:S02]  /*1400*/  ULEA UR12, UR19, UR12, 0x3 ;  /* 0x0000000c130c7291 */ /* 0x000fe4000f8e18ff */
[----:B------:R-:W-:-:S02]  /*1410*/  ULEA UR11, UR19, UR11, 0x3 ;  /* 0x0000000b130b7291 */ /* 0x000fc4000f8e18ff */
        /* <DEDUP_REMOVED lines=13> */
[----:B------:R-:W-:-:S15]  /*14f0*/  R2UR UR5, R14 ;  /* 0x000000000e0572ca */ /* 0x000fde00000e0000 */
.L_x_1865:
[----:B---3--:R-:W-:-:S13]  /*1500*/  LOP3.LUT P2, R4, R22, 0x7, RZ, 0xc0, !PT ;  /* 0x0000000716047812 */ /* 0x008fda000784c0ff */
[----:B------:R-:W-:Y:S05]  /*1510*/  @!P2 BRA `(.L_x_1862) ;  /* 0x000000040064a947 */ /* 0x000fea0003800000 */
[----:B------:R-:W-:Y:S01]  /*1520*/  VIADD R4, R4, 0xffffffff ;  /* 0xffffffff04047836 */ /* 0x000fe20000000000 */
[----:B------:R-:W-:-:S04]  /*1530*/  LOP3.LUT P2, R11, R22, 0x3, RZ, 0xc0, !PT ;  /* 0x00000003160b7812 */ /* 0x000fc8000784c0ff */
[----:B------:R-:W-:-:S13]  /*1540*/  ISETP.GE.U32.AND P4, PT, R4, 0x3, PT ;  /* 0x000000030400780c */ /* 0x000fda0003f86070 */
[----:B------:R-:W-:Y:S05]  /*1550*/  @!P4 BRA `(.L_x_1867) ;  /* 0x0000000000b4c947 */ /* 0x000fea0003800000 */
[----:B--2---:R-:W-:-:S04]  /*1560*/  MOV R10, UR5 ;  /* 0x00000005000a7c02 */ /* 0x004fc80008000f00 */
[----:B------:R-:W-:-:S13]  /*1570*/  ISETP.EQ.OR P6, PT, R10, UR18, P3 ;  /* 0x000000120a007c0c */ /* 0x000fda0009fc2670 */
[----:B------:R-:W-:-:S05]  /*1580*/  VOTEU.ALL UP0, P6 ;  /* 0x0000000000ff7886 */ /* 0x000fca0003000000 */
[----:B------:R-:W-:-:S04]  /*1590*/  @!UP0 UIMAD UR10, UR5, UR19, UR6 ;  /* 0x00000013050a82a4 */ /* 0x000fc8000f8e0206 */
[----:B------:R-:W-:-:S06]  /*15a0*/  @!UP0 UIMAD.WIDE.U32 UR10, UR10, 0x8, UR16 ;  /* 0x000000080a0a88a5 */ /* 0x000fcc000f8e0010 */
[----:B------:R-:W-:Y:S02]  /*15b0*/  MOV R4, UR10 ;  /* 0x0000000a00047c02 */ /* 0x000fe40008000f00 */
[----:B------:R-:W-:-:S06]  /*15c0*/  MOV R5, UR11 ;  /* 0x0000000b00057c02 */ /* 0x000fcc0008000f00 */
[----:B------:R-:W0:Y:S01]  /*15d0*/  @!P6 LDG.E.64 R4, desc[UR14][R4.64] ;  /* 0x0000000e0404e981 */ /* 0x000e22000c1e1b00 */
[----:B------:R-:W-:Y:S02]  /*15e0*/  UIADD3 UR10, UPT, UPT, UR5, 0x1, URZ ;  /* 0x00000001050a7890 */ /* 0x000fe4000fffe0ff */
[----:B------:R-:W-:Y:S02]  /*15f0*/  UIADD3 UR12, UPT, UPT, UR5, 0x2, URZ ;  /* 0x00000002050c7890 */ /* 0x000fe4000fffe0ff */
[----:B------:R-:W-:Y:S02]  /*1600*/  UIADD3 UR5, UPT, UPT, UR5, 0x3, URZ ;  /* 0x0000000305057890 */ /* 0x000fe4000fffe0ff */
[----:B------:R-:W-:Y:S02]  /*1610*/  MOV R6, UR10 ;  /* 0x0000000a00067c02 */ /* 0x000fe40008000f00 */
[----:B------:R-:W-:Y:S02]  /*1620*/  IMAD.U32 R7, RZ, RZ, UR12 ;  /* 0x0000000cff077e24 */ /* 0x000fe4000f8e00ff */
[----:B------:R-:W-:-:S02]  /*1630*/  ISETP.EQ.OR P5, PT, R6, UR18, P3 ;  /* 0x0000001206007c0c */ /* 0x000fc40009fa2670 */
[----:B------:R-:W-:Y:S02]  /*1640*/  MOV R6, UR5 ;  /* 0x0000000500067c02 */ /* 0x000fe40008000f00 */
[----:B------:R-:W-:-:S09]  /*1650*/  ISETP.EQ.OR P4, PT, R7, UR18, P3 ;  /* 0x0000001207007c0c */ /* 0x000fd20009f82670 */
[----:B------:R-:W-:-:S04]  /*1660*/  VOTEU.ALL UP0, P5 ;  /* 0x0000000000ff7886 */ /* 0x000fc80002800000 */
[----:B------:R-:W-:Y:S01]  /*1670*/  VOTEU.ALL UP1, P4 ;  /* 0x0000000000ff7886 */ /* 0x000fe20002020000 */
[----:B------:R-:W-:-:S04]  /*1680*/  @!UP0 UIMAD UR10, UR10, UR19, UR6 ;  /* 0x000000130a0a82a4 */ /* 0x000fc8000f8e0206 */
[----:B------:R-:W-:Y:S02]  /*1690*/  @!UP1 UIMAD UR12, UR12, UR19, UR6 ;  /* 0x000000130c0c92a4 */ /* 0x000fe4000f8e0206 */
[----:B------:R-:W-:Y:S02]  /*16a0*/  @!UP0 UIMAD.WIDE.U32 UR10, UR10, 0x8, UR16 ;  /* 0x000000080a0a88a5 */ /* 0x000fe4000f8e0010 */
[----:B------:R-:W-:-:S06]  /*16b0*/  @!UP1 UIMAD.WIDE.U32 UR12, UR12, 0x8, UR16 ;  /* 0x000000080c0c98a5 */ /* 0x000fcc000f8e0010 */
[----:B------:R-:W-:Y:S01]  /*16c0*/  MOV R8, UR12 ;  /* 0x0000000c00087c02 */ /* 0x000fe20008000f00 */
[----:B-1----:R-:W-:-:S06]  /*16d0*/  IMAD.U32 R9, RZ, RZ, UR13 ;  /* 0x0000000dff097e24 */ /* 0x002fcc000f8e00ff */
[----:B------:R-:W2:Y:S01]  /*16e0*/  @!P4 LDG.E.64 R8, desc[UR14][R8.64] ;  /* 0x0000000e0808c981 */ /* 0x000ea2000c1e1b00 */
[----:B0-----:R-:W-:Y:S01]  /*16f0*/  @!P6 FADD.FTZ R12, R12, R4 ;  /* 0x000000040c0ce221 */ /* 0x001fe20000010000 */
[----:B------:R-:W-:Y:S01]  /*1700*/  @!P6 FADD.FTZ R13, R13, R5 ;  /* 0x000000050d0de221 */ /* 0x000fe20000010000 */
[----:B------:R-:W-:Y:S02]  /*1710*/  ISETP.EQ.OR P6, PT, R6, UR18, P3 ;  /* 0x0000001206007c0c */ /* 0x000fe40009fc2670 */
[----:B------:R-:W-:Y:S02]  /*1720*/  MOV R4, UR10 ;  /* 0x0000000a00047c02 */ /* 0x000fe40008000f00 */
[----:B------:R-:W-:-:S06]  /*1730*/  MOV R5, UR11 ;  /* 0x0000000b00057c02 */ /* 0x000fcc0008000f00 */
[----:B------:R-:W3:Y:S03]  /*1740*/  @!P5 LDG.E.64 R4, desc[UR14][R4.64] ;  /* 0x0000000e0404d981 */ /* 0x000ee6000c1e1b00 */
[----:B------:R-:W-:-:S05]  /*1750*/  VOTEU.ALL UP2, P6 ;  /* 0x0000000000ff7886 */ /* 0x000fca0003040000 */
[----:B------:R-:W-:-:S04]  /*1760*/  @!UP2 UIMAD UR5, UR5, UR19, UR6 ;  /* 0x000000130505a2a4 */ /* 0x000fc8000f8e0206 */
[----:B------:R-:W-:-:S06]  /*1770*/  @!UP2 UIMAD.WIDE.U32 UR10, UR5, 0x8, UR16 ;  /* 0x00000008050aa8a5 */ /* 0x000fcc000f8e0010 */
[----:B------:R-:W-:Y:S02]  /*1780*/  MOV R6, UR10 ;  /* 0x0000000a00067c02 */ /* 0x000fe40008000f00 */
[----:B------:R-:W-:-:S06]  /*1790*/  MOV R7, UR11 ;  /* 0x0000000b00077c02 */ /* 0x000fcc0008000f00 */
[----:B------:R-:W4:Y:S01]  /*17a0*/  @!P6 LDG.E.64 R6, desc[UR14][R6.64] ;  /* 0x0000000e0606e981 */ /* 0x000f22000c1e1b00 */
[----:B------:R-:W-:-:S04]  /*17b0*/  IADD3 R10, PT, PT, R10, 0x4, RZ ;  /* 0x000000040a0a7810 */ /* 0x000fc80007ffe0ff */
[----:B------:R-:W-:Y:S01]  /*17c0*/  R2UR UR5, R10 ;  /* 0x000000000a0572ca */ /* 0x000fe200000e0000 */
[----:B---3--:R-:W-:Y:S01]  /*17d0*/  @!P5 FADD.FTZ R12, R12, R4 ;  /* 0x000000040c0cd221 */ /* 0x008fe20000010000 */
[----:B------:R-:W-:-:S03]  /*17e0*/  @!P5 FADD.FTZ R13, R13, R5 ;  /* 0x000000050d0dd221 */ /* 0x000fc60000010000 */
[----:B--2---:R-:W-:Y:S01]  /*17f0*/  @!P4 FADD.FTZ R12, R12, R8 ;  /* 0x000000080c0cc221 */ /* 0x004fe20000010000 */
[----:B------:R-:W-:-:S03]  /*1800*/  @!P4 FADD.FTZ R13, R13, R9 ;  /* 0x000000090d0dc221 */ /* 0x000fc60000010000 */
[----:B----4-:R-:W-:Y:S01]  /*1810*/  @!P6 FADD.FTZ R12, R12, R6 ;  /* 0x000000060c0ce221 */ /* 0x010fe20000010000 */
[----:B------:R-:W-:-:S07]  /*1820*/  @!P6 FADD.FTZ R13, R13, R7 ;  /* 0x000000070d0de221 */ /* 0x000fce0000010000 */
.L_x_1867:
[----:B------:R-:W-:Y:S05]  /*1830*/  @!P2 BRA `(.L_x_1862) ;  /* 0x00000000009ca947 */ /* 0x000fea0003800000 */
[----:B------:R-:W-:-:S13]  /*1840*/  ISETP.NE.AND P2, PT, R11, 0x1, PT ;  /* 0x000000010b00780c */ /* 0x000fda0003f45270 */
[----:B------:R-:W-:Y:S05]  /*1850*/  @!P2 BRA `(.L_x_1868) ;  /* 0x00000000005ca947 */ /* 0x000fea0003800000 */
[----:B------:R-:W-:Y:S02]  /*1860*/  UIADD3 UR10, UPT, UPT, UR5, 0x1, URZ ;  /* 0x00000001050a7890 */ /* 0x000fe4000fffe0ff */
[----:B------:R-:W-:-:S04]  /*1870*/  MOV R8, UR5 ;  /* 0x0000000500087c02 */ /* 0x000fc80008000f00 */
[----:B------:R-:W-:Y:S01]  /*1880*/  ISETP.EQ.OR P4, PT, R8, UR18, P3 ;  /* 0x0000001208007c0c */ /* 0x000fe20009f82670 */
[----:B------:R-:W-:-:S05]  /*1890*/  IMAD.U32 R4, RZ, RZ, UR10 ;  /* 0x0000000aff047e24 */ /* 0x000fca000f8e00ff */
[----:B------:R-:W-:-:S07]  /*18a0*/  ISETP.EQ.OR P2, PT, R4, UR18, P3 ;  /* 0x0000001204007c0c */ /* 0x000fce0009f42670 */
[----:B------:R-:W-:-:S05]  /*18b0*/  VOTEU.ALL UP0, P4 ;  /* 0x0000000000ff7886 */ /* 0x000fca0002000000 */
[----:B------:R-:W-:Y:S01]  /*18c0*/  @!UP0 UIMAD UR12, UR5, UR19, UR6 ;  /* 0x00000013050c82a4 */ /* 0x000fe2000f8e0206 */
[----:B------:R-:W-:-:S03]  /*18d0*/  VOTEU.ALL UP1, P2 ;  /* 0x0000000000ff7886 */ /* 0x000fc60001020000 */
[----:B------:R-:W-:Y:S02]  /*18e0*/  @!UP0 UIMAD.WIDE.U32 UR12, UR12, 0x8, UR16 ;  /* 0x000000080c0c88a5 */ /* 0x000fe4000f8e0010 */
[----:B------:R-:W-:-:S04]  /*18f0*/  @!UP1 UIMAD UR10, UR10, UR19, UR6 ;  /* 0x000000130a0a92a4 */ /* 0x000fc8000f8e0206 */
[----:B------:R-:W-:Y:S01]  /*1900*/  MOV R4, UR12 ;  /* 0x0000000c00047c02 */ /* 0x000fe20008000f00 */
[----:B------:R-:W-:Y:S01]  /*1910*/  @!UP1 UIMAD.WIDE.U32 UR10, UR10, 0x8, UR16 ;  /* 0x000000080a0a98a5 */ /* 0x000fe2000f8e0010 */
[----:B------:R-:W-:-:S05]  /*1920*/  MOV R5, UR13 ;  /* 0x0000000d00057c02 */ /* 0x000fca0008000f00 */
[----:B------:R-:W-:Y:S01]  /*1930*/  MOV R6, UR10 ;  /* 0x0000000a00067c02 */ /* 0x000fe20008000f00 */
[----:B------:R-:W0:Y:S01]  /*1940*/  @!P4 LDG.E.64 R4, desc[UR14][R4.64] ;  /* 0x0000000e0404c981 */ /* 0x000e22000c1e1b00 */
[----:B------:R-:W-:-:S06]  /*1950*/  MOV R7, UR11 ;  /* 0x0000000b00077c02 */ /* 0x000fcc0008000f00 */
[----:B------:R-:W3:Y:S01]  /*1960*/  @!P2 LDG.E.64 R6, desc[UR14][R6.64] ;  /* 0x0000000e0606a981 */ /* 0x000ee2000c1e1b00 */
[----:B------:R-:W-:-:S05]  /*1970*/  VIADD R8, R8, 0x2 ;  /* 0x0000000208087836 */ /* 0x000fca0000000000 */
[----:B------:R-:W-:Y:S01]  /*1980*/  R2UR UR5, R8 ;  /* 0x00000000080572ca */ /* 0x000fe200000e0000 */
[----:B0-----:R-:W-:Y:S01]  /*1990*/  @!P4 FADD.FTZ R12, R12, R4 ;  /* 0x000000040c0cc221 */ /* 0x001fe20000010000 */
[----:B------:R-:W-:-:S03]  /*19a0*/  @!P4 FADD.FTZ R13, R13, R5 ;  /* 0x000000050d0dc221 */ /* 0x000fc60000010000 */
[----:B---3--:R-:W-:Y:S01]  /*19b0*/  @!P2 FADD.FTZ R12, R12, R6 ;  /* 0x000000060c0ca221 */ /* 0x008fe20000010000 */
[----:B------:R-:W-:-:S09]  /*19c0*/  @!P2 FADD.FTZ R13, R13, R7 ;  /* 0x000000070d0da221 */ /* 0x000fd20000010000 */
.L_x_1868:
[----:B------:R-:W-:Y:S01]  /*19d0*/  MOV R5, UR5 ;  /* 0x0000000500057c02 */ /* 0x000fe20008000f00 */
[----:B------:R-:W-:Y:S01]  /*19e0*/  BSSY.RECONVERGENT B0, `(.L_x_1862) ;  /* 0x000000c000007945 */ /* 0x000fe20003800200 */
[----:B------:R-:W-:Y:S02]  /*19f0*/  LOP3.LUT R4, R22, 0x1, RZ, 0xc0, !PT ;  /* 0x0000000116047812 */ /* 0x000fe400078ec0ff */
[----:B------:R-:W-:-:S04]  /*1a00*/  ISETP.EQ.OR P2, PT, R5, UR18, P3 ;  /* 0x0000001205007c0c */ /* 0x000fc80009f42670 */
[----:B------:R-:W-:-:S13]  /*1a10*/  ISETP.NE.U32.OR P2, PT, R4, 0x1, P2 ;  /* 0x000000010400780c */ /* 0x000fda0001745470 */
[----:B------:R-:W-:Y:S05]  /*1a20*/  @P2 BRA `(.L_x_1869) ;  /* 0x00000000001c2947 */ /* 0x000fea0003800000 */
[----:B------:R-:W-:Y:S01]  /*1a30*/  UIMAD UR9, UR19, UR5, UR6 ;  /* 0x00000005130972a4 */ /* 0x000fe2000f8e0206 */
[----:B------:R-:W-:-:S05]  /*1a40*/  HFMA2 R5, -RZ, RZ, 0, 4.76837158203125e-07 ;  /* 0x00000008ff057431 */ /* 0x000fca00000001ff */
[----:B------:R-:W-:-:S05]  /*1a50*/  MOV R4, UR9 ;  /* 0x0000000900047c02 */ /* 0x000fca0008000f00 */
[----:B------:R-:W-:-:S06]  /*1a60*/  IMAD.WIDE.U32 R4, R4, R5, UR16 ;  /* 0x0000001004047e25 */ /* 0x000fcc000f8e0005 */
[----:B------:R-:W0:Y:S02]  /*1a70*/  LDG.E.64 R4, desc[UR14][R4.64] ;  /* 0x0000000e04047981 */ /* 0x000e24000c1e1b00 */
[----:B0-----:R-:W-:Y:S01]  /*1a80*/  FADD.FTZ R12, R12, R4 ;  /* 0x000000040c0c7221 */ /* 0x001fe20000010000 */
[----:B------:R-:W-:-:S07]  /*1a90*/  FADD.FTZ R13, R13, R5 ;  /* 0x000000050d0d7221 */ /* 0x000fce0000010000 */
.L_x_1869:
[----:B------:R-:W-:Y:S05]  /*1aa0*/  BSYNC.RECONVERGENT B0 ;  /* 0x0000000000007941 */ /* 0x000fea0003800200 */
.L_x_1862:
[----:B------:R-:W4:Y:S01]  /*1ab0*/  S2UR UR9, SR_CgaCtaId ;  /* 0x00000000000979c3 */ /* 0x000f220000008800 */
[----:B------:R-:W0:Y:S01]  /*1ac0*/  S2R R8, SR_TID.X ;  /* 0x0000000000087919 */ /* 0x000e220000002100 */
[----:B------:R-:W2:Y:S01]  /*1ad0*/  LDCU UR10, c[0x0][0x414] ;  /* 0x00008280ff0a77ac */ /* 0x000ea20008000800 */
[----:B------:R-:W-:Y:S01]  /*1ae0*/  IMAD.U32 R11, RZ, RZ, UR8 ;  /* 0x00000008ff0b7e24 */ /* 0x000fe2000f8e00ff */
[----:B------:R-:W-:-:S04]  /*1af0*/  UMOV UR5, 0x400 ;  /* 0x0000040000057882 */ /* 0x000fc80000000000 */
[----:B------:R-:W1:Y:S08]  /*1b00*/  @P0 LDC.64 R14, c[0x0][0x388] ;  /* 0x0000e200ff0e0b82 */ /* 0x000e700000000a00 */
[----:B------:R-:W0:Y:S01]  /*1b10*/  LDC.64 R6, c[0x0][0x398] ;  /* 0x0000e600ff067b82 */ /* 0x000e220000000a00 */
[----:B--2---:R-:W-:Y:S01]  /*1b20*/  @P0 FMUL.FTZ R10, R12, UR10 ;  /* 0x0000000a0c0a0c20 */ /* 0x004fe20008410000 */
[----:B----4-:R-:W-:-:S06]  /*1b30*/  ULEA UR5, UR9, UR5, 0x18 ;  /* 0x0000000509057291 */ /* 0x010fcc000f8ec0ff */
[----:B---3--:R-:W2:Y:S01]  /*1b40*/  LDC.64 R4, c[0x0][0x3a0] ;  /* 0x0000e800ff047b82 */ /* 0x008ea20000000a00 */
[----:B-1----:R-:W-:-:S04]  /*1b50*/  @P0 IMAD.WIDE R14, R11, 0x8, R14 ;  /* 0x000000080b0e0825 */ /* 0x002fc800078e020e */
[----:B------:R-:W-:Y:S01]  /*1b60*/  @P0 FMUL.FTZ R11, R13, UR10 ;  /* 0x0000000a0d0b0c20 */ /* 0x000fe20008410000 */
[----:B------:R-:W-:Y:S01]  /*1b70*/  @!P3 STS.64 [UR5+0x98], R12 ;  /* 0x0000980cff00b988 */ /* 0x000fe20008000a05 */
[----:B0-----:R-:W-:-:S03]  /*1b80*/  SHF.L.U32 R8, R8, 0x1, RZ ;  /* 0x0000000108087819 */ /* 0x001fc600000006ff */
[----:B------:R-:W-:Y:S01]  /*1b90*/  @P0 STG.E.64 desc[UR14][R14.64], R10 ;  /* 0x0000000a0e000986 */ /* 0x000fe2000c101b0e */
[----:B------:R-:W-:-:S04]  /*1ba0*/  LOP3.LUT R9, R8, 0x1e, RZ, 0xc0, !PT ;  /* 0x0000001e08097812 */ /* 0x000fc800078ec0ff */
[----:B------:R-:W-:-:S05]  /*1bb0*/  IADD3 R9, PT, PT, R20, R9, RZ ;  /* 0x0000000914097210 */ /* 0x000fca0007ffe0ff */
[----:B------:R-:W-:-:S04]  /*1bc0*/  IMAD.WIDE R16, R9, 0x4, R6 ;  /* 0x0000000409107825 */ /* 0x000fc800078e0206 */
[----:B--2---:R-:W-:Y:S01]  /*1bd0*/  IMAD.WIDE R6, R9, 0x4, R4 ;  /* 0x0000000409067825 */ /* 0x004fe200078e0204 */
[----:B------:R-:W-:Y:S06]  /*1be0*/  BAR.SYNC.DEFER_BLOCKING 0x0 ;  /* 0x0000000000007b1d */ /* 0x000fec0000010000 */
[----:B------:R0:W5:Y:S04]  /*1bf0*/  LDG.E.64 R4, desc[UR14][R16.64] ;  /* 0x0000000e10047981 */ /* 0x000168000c1e1b00 */
[----:B------:R-:W5:Y:S01]  /*1c00*/  LDG.E.64 R6, desc[UR14][R6.64] ;  /* 0x0000000e06067981 */ /* 0x000f62000c1e1b00 */
[----:B------:R-:W-:Y:S03]  /*1c10*/  BSSY.RECONVERGENT B0, `(.L_x_1870) ;  /* 0x000007e000007945 */ /* 0x000fe60003800200 */
[----:B------:R-:W1:Y:S01]  /*1c20*/  LDS.64 R8, [UR5+0x98] ;  /* 0x00009805ff087984 */ /* 0x000e620008000a00 */
[----:B------:R-:W2:Y:S02]  /*1c30*/  LDCU.U8 UR5, c[0x0][0x3fc] ;  /* 0x00007f80ff0577ac */ /* 0x000ea40008000000 */
[----:B--2---:R-:W-:Y:S01]  /*1c40*/  UISETP.NE.AND UP0, UPT, UR5, URZ, UPT ;  /* 0x000000ff0500728c */ /* 0x004fe2000bf05270 */
[----:B-1----:R-:W-:-:S04]  /*1c50*/  FMUL.FTZ R8, R8, UR10 ;  /* 0x0000000a08087c20 */ /* 0x002fc80008410000 */
[----:B------:R-:W-:-:S04]  /*1c60*/  FMUL.FTZ R18, R8, R8 ;  /* 0x0000000808127220 */ /* 0x000fc80000410000 */
[----:B------:R-:W-:-:S05]  /*1c70*/  FFMA.FTZ R9, R9, UR10, -R18 ;  /* 0x0000000a09097c23 */ /* 0x000fca0008010812 */
[----:B------:R-:W-:-:S13]  /*1c80*/  FSETP.GTU.FTZ.AND P2, PT, R9, RZ, PT ;  /* 0x000000ff0900720b */ /* 0x000fda0003f5c000 */
[----:B------:R-:W1:Y:S02]  /*1c90*/  @P2 LDC R18, c[0x0][0x3a8] ;  /* 0x0000ea00ff122b82 */ /* 0x000e640000000800 */
[----:B-1----:R-:W-:Y:S01]  /*1ca0*/  @P2 FADD.FTZ R10, R9, R18 ;  /* 0x00000012090a2221 */ /* 0x002fe20000010000 */
[----:B------:R-:W-:-:S06]  /*1cb0*/  MOV R9, 0x3f800000 ;  /* 0x3f80000000097802 */ /* 0x000fcc0000000f00 */
[----:B------:R0:W1:Y:S01]  /*1cc0*/  @P2 MUFU.RSQ R9, R10 ;  /* 0x0000000a00092308 */ /* 0x0000620000001400 */
[----:B------:R-:W-:Y:S05]  /*1cd0*/  BRA.U UP0, `(.L_x_1871) ;  /* 0x0000000100c07547 */ /* 0x000fea000b800000 */
[----:B------:R-:W2:Y:S01]  /*1ce0*/  LDCU.64 UR12, c[0x0][0x3e8] ;  /* 0x00007d00ff0c77ac */ /* 0x000ea20008000a00 */
[----:B0-----:R-:W-:Y:S01]  /*1cf0*/  SHF.R.S32.HI R16, RZ, 0x1f, R23 ;  /* 0x0000001fff107819 */ /* 0x001fe20000011417 */
[----:B------:R-:W-:Y:S01]  /*1d00*/  BSSY.RECONVERGENT B1, `(.L_x_1872) ;  /* 0x000001a000017945 */ /* 0x000fe20003800200 */
[----:B------:R-:W-:-:S04]  /*1d10*/  IADD3 R10, PT, PT, R23, 0x20, RZ ;  /* 0x00000020170a7810 */ /* 0x000fc80007ffe0ff */
[----:B------:R-:W-:Y:S02]  /*1d20*/  SHF.R.S32.HI R11, RZ, 0x1f, R10 ;  /* 0x0000001fff0b7819 */ /* 0x000fe4000001140a */
[----:B--2---:R-:W-:Y:S02]  /*1d30*/  ISETP.GE.U32.AND P1, PT, R23, UR12, PT ;  /* 0x0000000c17007c0c */ /* 0x004fe4000bf26070 */
[----:B------:R-:W-:Y:S02]  /*1d40*/  ISETP.GE.U32.AND P2, PT, R10, UR12, PT ;  /* 0x0000000c0a007c0c */ /* 0x000fe4000bf46070 */
[----:B------:R-:W-:Y:S02]  /*1d50*/  ISETP.GE.AND.EX P1, PT, R16, UR13, PT, P1 ;  /* 0x0000000d10007c0c */ /* 0x000fe4000bf26310 */
[----:B------:R-:W-:-:S11]  /*1d60*/  ISETP.GE.AND.EX P2, PT, R11, UR13, PT, P2 ;  /* 0x0000000d0b007c0c */ /* 0x000fd6000bf46320 */
[----:B------:R-:W-:Y:S05]  /*1d70*/  @P1 BRA `(.L_x_1873) ;  /* 0x0000000000481947 */ /* 0x000fea0003800000 */
[----:B------:R-:W0:Y:S01]  /*1d80*/  LDCU.64 UR16, c[0x0][0x3e0] ;  /* 0x00007c00ff1077ac */ /* 0x000e220008000a00 */
[----:B------:R-:W-:Y:S01]  /*1d90*/  MOV R12, R24 ;  /* 0x00000018000c7202 */ /* 0x000fe20000000f00 */
[--C-:B------:R-:W-:Y:S01]  /*1da0*/  FADD.FTZ R14, R21, -R8.reuse ;  /* 0x80000008150e7221 */ /* 0x100fe20000010000 */
[----:B------:R-:W-:Y:S01]  /*1db0*/  FADD.FTZ R2, R2, -R8 ;  /* 0x8000000802027221 */ /* 0x000fe20000010000 */
[----:B------:R-:W2:Y:S01]  /*1dc0*/  LDCU.64 UR10, c[0x0][0x380] ;  /* 0x00007000ff0a77ac */ /* 0x000ea20008000a00 */
[----:B------:R-:W-:Y:S02]  /*1dd0*/  IMAD.MOV.U32 R13, RZ, RZ, R27 ;  /* 0x000000ffff0d7224 */ /* 0x000fe400078e001b */
[-C--:B-1----:R-:W-:Y:S01]  /*1de0*/  FMUL.FTZ R15, R14, R9.reuse ;  /* 0x000000090e0f7220 */ /* 0x082fe20000410000 */
[----:B------:R-:W-:-:S04]  /*1df0*/  FMUL.FTZ R2, R2, R9 ;  /* 0x0000000902027220 */ /* 0x000fc80000410000 */
[----:B-----5:R-:W-:Y:S01]  /*1e00*/  FFMA.FTZ R17, R5, R2, R7 ;  /* 0x0000000205117223 */ /* 0x020fe20000010007 */
[----:B0-----:R-:W-:Y:S02]  /*1e10*/  IMAD R16, R16, UR16, RZ ;  /* 0x0000001010107c24 */ /* 0x001fe4000f8e02ff */
[----:B------:R-:W-:-:S04]  /*1e20*/  IMAD.WIDE.U32 R12, R23, UR16, R12 ;  /* 0x00000010170c7c25 */ /* 0x000fc8000f8e000c */
[----:B------:R-:W-:Y:S02]  /*1e30*/  IMAD R19, R23, UR17, R16 ;  /* 0x0000001117137c24 */ /* 0x000fe4000f8e0210 */
[----:B------:R-:W-:Y:S01]  /*1e40*/  FFMA.FTZ R16, R4, R15, R6 ;  /* 0x0000000f04107223 */ /* 0x000fe20000010006 */
[C---:B--2---:R-:W-:Y:S02]  /*1e50*/  LEA R14, P1, R12.reuse, UR10, 0x1 ;  /* 0x0000000a0c0e7c11 */ /* 0x044fe4000f8208ff */
[----:B------:R-:W-:Y:S02]  /*1e60*/  IADD3 R19, PT, PT, R13, R19, RZ ;  /* 0x000000130d137210 */ /* 0x000fe40007ffe0ff */
[----:B------:R-:W-:Y:S02]  /*1e70*/  F2FP.BF16.F32.PACK_AB R13, R17, R16 ;  /* 0x00000010110d723e */ /* 0x000fe400000010ff */
[----:B------:R-:W-:-:S05]  /*1e80*/  LEA.HI.X R15, R12, UR11, R19, 0x1, P1 ;  /* 0x0000000b0c0f7c11 */ /* 0x000fca00088f0c13 */
[----:B------:R0:W-:Y:S02]  /*1e90*/  STG.E desc[UR14][R14.64], R13 ;  /* 0x0000000d0e007986 */ /* 0x0001e4000c10190e */
.L_x_1873:
[----:B------:R-:W-:Y:S05]  /*1ea0*/  BSYNC.RECONVERGENT B1 ;  /* 0x0000000000017941 */ /* 0x000fea0003800200 */
.L_x_1872:
[----:B------:R-:W-:Y:S05]  /*1eb0*/  @P2 BRA `(.L_x_1874) ;  /* 0x00000004004c2947 */ /* 0x000fea0003800000 */
[----:B------:R-:W2:Y:S01]  /*1ec0*/  LDCU.64 UR10, c[0x0][0x3e0] ;  /* 0x00007c00ff0a77ac */ /* 0x000ea20008000a00 */
[----:B------:R-:W-:Y:S01]  /*1ed0*/  MOV R25, R27 ;  /* 0x0000001b00197202 */ /* 0x000fe20000000f00 */
[--C-:B------:R-:W-:Y:S01]  /*1ee0*/  FADD.FTZ R2, R3, -R8.reuse ;  /* 0x8000000803027221 */ /* 0x100fe20000010000 */
[----:B------:R-:W-:Y:S01]  /*1ef0*/  FADD.FTZ R0, R0, -R8 ;  /* 0x8000000800007221 */ /* 0x000fe20000010000 */
[----:B------:R-:W3:Y:S02]  /*1f00*/  LDCU.64 UR12, c[0x0][0x380] ;  /* 0x00007000ff0c77ac */ /* 0x000ee40008000a00 */
[-C--:B-1----:R-:W-:Y:S01]  /*1f10*/  FMUL.FTZ R3, R2, R9.reuse ;  /* 0x0000000902037220 */ /* 0x082fe20000410000 */
[----:B------:R-:W-:-:S03]  /*1f20*/  FMUL.FTZ R0, R0, R9 ;  /* 0x0000000900007220 */ /* 0x000fc60000410000 */
[----:B-----5:R-:W-:Y:S01]  /*1f30*/  FFMA.FTZ R4, R4, R3, R6 ;  /* 0x0000000304047223 */ /* 0x020fe20000010006 */
[----:B------:R-:W-:-:S05]  /*1f40*/  FFMA.FTZ R5, R5, R0, R7 ;  /* 0x0000000005057223 */ /* 0x000fca0000010007 */
[----:B------:R-:W-:Y:S01]  /*1f50*/  F2FP.BF16.F32.PACK_AB R5, R5, R4 ;  /* 0x000000040505723e */ /* 0x000fe200000010ff */
[----:B--2---:R-:W-:Y:S02]  /*1f60*/  IMAD R11, R11, UR10, RZ ;  /* 0x0000000a0b0b7c24 */ /* 0x004fe4000f8e02ff */
[----:B------:R-:W-:-:S04]  /*1f70*/  IMAD.WIDE.U32 R24, R10, UR10, R24 ;  /* 0x0000000a0a187c25 */ /* 0x000fc8000f8e0018 */
[----:B------:R-:W-:Y:S01]  /*1f80*/  IMAD R11, R10, UR11, R11 ;  /* 0x0000000b0a0b7c24 */ /* 0x000fe2000f8e020b */
[----:B---3--:R-:W-:-:S04]  /*1f90*/  LEA R2, P1, R24, UR12, 0x1 ;  /* 0x0000000c18027c11 */ /* 0x008fc8000f8208ff */
[----:B------:R-:W-:-:S04]  /*1fa0*/  IADD3 R11, PT, PT, R25, R11, RZ ;  /* 0x0000000b190b7210 */ /* 0x000fc80007ffe0ff */
[----:B------:R-:W-:-:S05]  /*1fb0*/  LEA.HI.X R3, R24, UR13, R11, 0x1, P1 ;  /* 0x0000000d18037c11 */ /* 0x000fca00088f0c0b */
[----:B------:R2:W-:Y:S01]  /*1fc0*/  STG.E desc[UR14][R2.64], R5 ;  /* 0x0000000502007986 */ /* 0x0005e2000c10190e */
[----:B------:R-:W-:Y:S05]  /*1fd0*/  BRA `(.L_x_1874) ;  /* 0x0000000400047947 */ /* 0x000fea0003800000 */
.L_x_1871:
[----:B------:R-:W-:Y:S04]  /*1fe0*/  BSSY.RECONVERGENT B1, `(.L_x_1875) ;  /* 0x000001f000017945 */ /* 0x000fe80003800200 */
[----:B------:R-:W-:Y:S05]  /*1ff0*/  @P1 BRA `(.L_x_1876) ;  /* 0x0000000000741947 */ /* 0x000fea0003800000 */
[--C-:B0-----:R-:W-:Y:S01]  /*2000*/  FADD.FTZ R10, R21, -R8.reuse ;  /* 0x80000008150a7221 */ /* 0x101fe20000010000 */
[----:B------:R-:W0:Y:S01]  /*2010*/  LDCU.64 UR10, c[0x0][0x3e0] ;  /* 0x00007c00ff0a77ac */ /* 0x000e220008000a00 */
[----:B------:R-:W-:Y:S02]  /*2020*/  SHF.R.S32.HI R16, RZ, 0x1f, R23 ;  /* 0x0000001fff107819 */ /* 0x000fe40000011417 */
[----:B-1----:R-:W-:Y:S01]  /*2030*/  FMUL.FTZ R11, R10, R9 ;  /* 0x000000090a0b7220 */ /* 0x002fe20000410000 */
[----:B------:R-:W-:Y:S01]  /*2040*/  FADD.FTZ R10, R2, -R8 ;  /* 0x80000008020a7221 */ /* 0x000fe20000010000 */
[----:B------:R-:W1:Y:S02]  /*2050*/  LDCU.64 UR12, c[0x0][0x380] ;  /* 0x00007000ff0c77ac */ /* 0x000e640008000a00 */
[----:B-----5:R-:W-:Y:S01]  /*2060*/  FFMA.FTZ R2, R4, R11, R6 ;  /* 0x0000000b04027223 */ /* 0x020fe20000010006 */
[----:B------:R-:W-:Y:S01]  /*2070*/  FMUL.FTZ R12, R10, R9 ;  /* 0x000000090a0c7220 */ /* 0x000fe20000410000 */
[----:B------:R-:W-:-:S02]  /*2080*/  IMAD.MOV.U32 R11, RZ, RZ, R27 ;  /* 0x000000ffff0b7224 */ /* 0x000fc400078e001b */
[----:B------:R-:W-:Y:S01]  /*2090*/  FMUL.FTZ R10, R2, -1.4426950216293334961 ;  /* 0xbfb8aa3b020a7820 */ /* 0x000fe20000410000 */
[----:B------:R-:W-:-:S04]  /*20a0*/  FFMA.FTZ R12, R5, R12, R7 ;  /* 0x0000000c050c7223 */ /* 0x000fc80000010007 */
[----:B------:R-:W-:Y:S01]  /*20b0*/  FMUL.FTZ R14, R12, -1.4426950216293334961 ;  /* 0xbfb8aa3b0c0e7820 */ /* 0x000fe20000410000 */
[----:B------:R-:W2:Y:S01]  /*20c0*/  MUFU.EX2 R10, R10 ;  /* 0x0000000a000a7308 */ /* 0x000ea20000000800 */
[----:B0-----:R-:W-:-:S04]  /*20d0*/  IMAD R16, R16, UR10, RZ ;  /* 0x0000000a10107c24 */ /* 0x001fc8000f8e02ff */
[----:B------:R-:W-:-:S03]  /*20e0*/  IMAD R19, R23, UR11, R16 ;  /* 0x0000000b17137c24 */ /* 0x000fc6000f8e0210 */
[----:B------:R-:W0:Y:S01]  /*20f0*/  MUFU.EX2 R14, R14 ;  /* 0x0000000e000e7308 */ /* 0x000e220000000800 */
[----:B--2---:R-:W-:Y:S01]  /*2100*/  FADD.FTZ R13, R10, 1 ;  /* 0x3f8000000a0d7421 */ /* 0x004fe20000010000 */
[----:B------:R-:W-:-:S06]  /*2110*/  MOV R10, R24 ;  /* 0x00000018000a7202 */ /* 0x000fcc0000000f00 */
[----:B------:R-:W2:Y:S01]  /*2120*/  MUFU.RCP R13, R13 ;  /* 0x0000000d000d7308 */ /* 0x000ea20000001000 */
[----:B------:R-:W-:-:S04]  /*2130*/  IMAD.WIDE.U32 R10, R23, UR10, R10 ;  /* 0x0000000a170a7c25 */ /* 0x000fc8000f8e000a */
[----:B0-----:R-:W-:Y:S01]  /*2140*/  FADD.FTZ R15, R14, 1 ;  /* 0x3f8000000e0f7421 */ /* 0x001fe20000010000 */
[----:B------:R-:W-:-:S05]  /*2150*/  IADD3 R19, PT, PT, R11, R19, RZ ;  /* 0x000000130b137210 */ /* 0x000fca0007ffe0ff */
[----:B------:R-:W0:Y:S01]  /*2160*/  MUFU.RCP R15, R15 ;  /* 0x0000000f000f7308 */ /* 0x000e220000001000 */
[----:B--2---:R-:W-:Y:S01]  /*2170*/  FMUL.FTZ R2, R2, R13 ;  /* 0x0000000d02027220 */ /* 0x004fe20000410000 */
[----:B0-----:R-:W-:Y:S01]  /*2180*/  FMUL.FTZ R17, R12, R15 ;  /* 0x0000000f0c117220 */ /* 0x001fe20000410000 */
[----:B-1----:R-:W-:-:S04]  /*2190*/  LEA R12, P1, R10, UR12, 0x1 ;  /* 0x0000000c0a0c7c11 */ /* 0x002fc8000f8208ff */
[----:B------:R-:W-:Y:S02]  /*21a0*/  LEA.HI.X R13, R10, UR13, R19, 0x1, P1 ;  /* 0x0000000d0a0d7c11 */ /* 0x000fe400088f0c13 */
[----:B------:R-:W-:-:S05]  /*21b0*/  F2FP.BF16.F32.PACK_AB R17, R17, R2 ;  /* 0x000000021111723e */ /* 0x000fca00000010ff */
[----:B------:R2:W-:Y:S02]  /*21c0*/  STG.E desc[UR14][R12.64], R17 ;  /* 0x000000110c007986 */ /* 0x0005e4000c10190e */
.L_x_1876:
[----:B------:R-:W-:Y:S05]  /*21d0*/  BSYNC.RECONVERGENT B1 ;  /* 0x0000000000017941 */ /* 0x000fea0003800200 */
.L_x_1875:
[----:B------:R-:W3:Y:S01]  /*21e0*/  LDCU.64 UR10, c[0x0][0x3e8] ;  /* 0x00007d00ff0a77ac */ /* 0x000ee20008000a00 */
[----:B------:R-:W-:-:S04]  /*21f0*/  IADD3 R2, PT, PT, R23, 0x20, RZ ;  /* 0x0000002017027810 */ /* 0x000fc80007ffe0ff */
[----:B0-----:R-:W-:Y:S02]  /*2200*/  SHF.R.S32.HI R10, RZ, 0x1f, R2 ;  /* 0x0000001fff0a7819 */ /* 0x001fe40000011402 */
[----:B---3--:R-:W-:-:S04]  /*2210*/  ISETP.GE.U32.AND P1, PT, R2, UR10, PT ;  /* 0x0000000a02007c0c */ /* 0x008fc8000bf26070 */
[----:B------:R-:W-:-:S13]  /*2220*/  ISETP.GE.AND.EX P1, PT, R10, UR11, PT, P1 ;  /* 0x0000000b0a007c0c */ /* 0x000fda000bf26310 */
[----:B------:R-:W-:Y:S05]  /*2230*/  @P1 BRA `(.L_x_1874) ;  /* 0x00000000006c1947 */ /* 0x000fea0003800000 */
[--C-:B--2---:R-:W-:Y:S01]  /*2240*/  FADD.FTZ R12, R3, -R8.reuse ;  /* 0x80000008030c7221 */ /* 0x104fe20000010000 */
[----:B------:R-:W-:Y:S01]  /*2250*/  FADD.FTZ R0, R0, -R8 ;  /* 0x8000000800007221 */ /* 0x000fe20000010000 */
[----:B------:R-:W0:Y:S01]  /*2260*/  LDCU.64 UR10, c[0x0][0x3e0] ;  /* 0x00007c00ff0a77ac */ /* 0x000e220008000a00 */
[----:B------:R-:W-:Y:S01]  /*2270*/  MOV R25, R27 ;  /* 0x0000001b00197202 */ /* 0x000fe20000000f00 */
[----:B-1----:R-:W-:Y:S01]  /*2280*/  FMUL.FTZ R3, R12, R9 ;  /* 0x000000090c037220 */ /* 0x002fe20000410000 */
[----:B------:R-:W1:Y:S03]  /*2290*/  LDCU.64 UR12, c[0x0][0x380] ;  /* 0x00007000ff0c77ac */ /* 0x000e660008000a00 */
[----:B-----5:R-:W-:Y:S01]  /*22a0*/  FFMA.FTZ R11, R4, R3, R6 ;  /* 0x00000003040b7223 */ /* 0x020fe20000010006 */
[----:B------:R-:W-:-:S03]  /*22b0*/  FMUL.FTZ R4, R0, R9 ;  /* 0x0000000900047220 */ /* 0x000fc60000410000 */
[----:B------:R-:W-:Y:S01]  /*22c0*/  FMUL.FTZ R0, R11, -1.4426950216293334961 ;  /* 0xbfb8aa3b0b007820 */ /* 0x000fe20000410000 */
[----:B------:R-:W-:-:S04]  /*22d0*/  FFMA.FTZ R6, R5, R4, R7 ;  /* 0x0000000405067223 */ /* 0x000fc80000010007 */
[----:B------:R-:W-:Y:S01]  /*22e0*/  FMUL.FTZ R3, R6, -1.4426950216293334961 ;  /* 0xbfb8aa3b06037820 */ /* 0x000fe20000410000 */
[----:B------:R-:W2:Y:S01]  /*22f0*/  MUFU.EX2 R0, R0 ;  /* 0x0000000000007308 */ /* 0x000ea20000000800 */
[----:B0-----:R-:W-:Y:S02]  /*2300*/  IMAD R7, R10, UR10, RZ ;  /* 0x0000000a0a077c24 */ /* 0x001fe4000f8e02ff */
[----:B------:R-:W-:-:S05]  /*2310*/  IMAD.WIDE.U32 R24, R2, UR10, R24 ;  /* 0x0000000a02187c25 */ /* 0x000fca000f8e0018 */
[----:B------:R-:W0:Y:S01]  /*2320*/  MUFU.EX2 R3, R3 ;  /* 0x0000000300037308 */ /* 0x000e220000000800 */
[----:B------:R-:W-:Y:S01]  /*2330*/  IMAD R9, R2, UR11, R7 ;  /* 0x0000000b02097c24 */ /* 0x000fe2000f8e0207 */
[----:B-1----:R-:W-:-:S04]  /*2340*/  LEA R2, P1, R24, UR12, 0x1 ;  /* 0x0000000c18027c11 */ /* 0x002fc8000f8208ff */
[----:B------:R-:W-:Y:S01]  /*2350*/  IADD3 R9, PT, PT, R25, R9, RZ ;  /* 0x0000000919097210 */ /* 0x000fe20007ffe0ff */
[----:B--2---:R-:W-:-:S06]  /*2360*/  FADD.FTZ R4, R0, 1 ;  /* 0x3f80000000047421 */ /* 0x004fcc0000010000 */
[----:B------:R-:W1:Y:S01]  /*2370*/  MUFU.RCP R4, R4 ;  /* 0x0000000400047308 */ /* 0x000e620000001000 */
[----:B0-----:R-:W-:Y:S01]  /*2380*/  FADD.FTZ R5, R3, 1 ;  /* 0x3f80000003057421 */ /* 0x001fe20000010000 */
[----:B------:R-:W-:-:S06]  /*2390*/  LEA.HI.X R3, R24, UR13, R9, 0x1, P1 ;  /* 0x0000000d18037c11 */ /* 0x000fcc00088f0c09 */
[----:B------:R-:W0:Y:S01]  /*23a0*/  MUFU.RCP R5, R5 ;  /* 0x0000000500057308 */ /* 0x000e220000001000 */
[----:B-1----:R-:W-:Y:S01]  /*23b0*/  FMUL.FTZ R0, R11, R4 ;  /* 0x000000040b007220 */ /* 0x002fe20000410000 */
[----:B0-----:R-:W-:-:S05]  /*23c0*/  FMUL.FTZ R7, R6, R5 ;  /* 0x0000000506077220 */ /* 0x001fca0000410000 */
[----:B------:R-:W-:-:S05]  /*23d0*/  F2FP.BF16.F32.PACK_AB R7, R7, R0 ;  /* 0x000000000707723e */ /* 0x000fca00000010ff */
[----:B------:R3:W-:Y:S02]  /*23e0*/  STG.E desc[UR14][R2.64], R7 ;  /* 0x0000000702007986 */ /* 0x0007e4000c10190e */
.L_x_1874:
[----:B------:R-:W-:Y:S05]  /*23f0*/  BSYNC.RECONVERGENT B0 ;  /* 0x0000000000007941 */ /* 0x000fea0003800200 */
.L_x_1870:
[----:B------:R-:W-:Y:S02]  /*2400*/  UIADD3 UR8, UPT, UPT, UR19, UR8, URZ ;  /* 0x0000000813087290 */ /* 0x000fe4000fffe0ff */
[----:B------:R-:W-:Y:S02]  /*2410*/  UIADD3 UR4, UPT, UPT, UR4, 0x1, URZ ;  /* 0x0000000104047890 */ /* 0x000fe4000fffe0ff */
[----:B------:R-:W-:-:S09]  /*2420*/  UISETP.GE.AND UP0, UPT, UR8, UR7, UPT ;  /* 0x000000070800728c */ /* 0x000fd2000bf06270 */
[----:B------:R-:W-:Y:S05]  /*2430*/  BRA.U !UP0, `(.L_x_1877) ;  /* 0xffffffdd084c7547 */ /* 0x000fea000b83ffff */
[----:B------:R-:W-:Y:S05]  /*2440*/  EXIT ;  /* 0x000000000000794d */ /* 0x000fea0003800000 */
.L_x_1878:
        /* <DEDUP_REMOVED lines=11> */
.L_x_3443:


//--------------------- .text._Z35group_norm_nhwc_fwd_one_pass_kernelI11Bf16IOFp32WLi128ELi32ELi512EEv26Group_norm_nhwc_fwd_params --------------------------
	.section	.text._Z35group_norm_nhwc_fwd_one_pass_kernelI11Bf16IOFp32WLi128ELi32ELi512EEv26Group_norm_nhwc_fwd_params,"ax",@progbits
	.align	128
        .global         _Z35group_norm_nhwc_fwd_one_pass_kernelI11Bf16IOFp32WLi128ELi32ELi512EEv26Group_norm_nhwc_fwd_params
        .type           _Z35group_norm_nhwc_fwd_one_pass_kernelI11Bf16IOFp32WLi128ELi32ELi512EEv26Group_norm_nhwc_fwd_params,@function
        .size           _Z35group_norm_nhwc_fwd_one_pass_kernelI11Bf16IOFp32WLi128ELi32ELi512EEv26Group_norm_nhwc_fwd_params,(.L_x_3444 - _Z35group_norm_nhwc_fwd_one_pass_kernelI11Bf16IOFp32WLi128ELi32ELi512EEv26Group_norm_nhwc_fwd_params)
        .other          _Z35group_norm_nhwc_fwd_one_pass_kernelI11Bf16IOFp32WLi128ELi32ELi512EEv26Group_norm_nhwc_fwd_params,@"STO_CUDA_ENTRY STV_DEFAULT"
_Z35group_norm_nhwc_fwd_one_pass_kernelI11Bf16IOFp32WLi128ELi32ELi512EEv26Group_norm_nhwc_fwd_params:
.text._Z35group_norm_nhwc_fwd_one_pass_kernelI11Bf16IOFp32WLi128ELi32ELi512EEv26Group_norm_nhwc_fwd_params:
        /* <DEDUP_REMOVED lines=15> */
[----:B------:R-:W-:Y:S01]  /*00f0*/  UMOV UR7, UR6 ;  /* 0x0000000600077c82 */ /* 0x000fe20008000000 */
[----:B-1----:R-:W-:Y:S01]  /*0100*/  MOV R0, UR4 ;  /* 0x0000000400007c02 */ /* 0x002fe20008000f00 */
[----:B------:R-:W-:Y:S01]  /*0110*/  UMOV UR4, URZ ;  /* 0x000000ff00047c82 */ /* 0x000fe20008000000 */
[----:B--2---:R-:W-:-:S02]  /*0120*/  ISETP.NE.U32.AND P1, PT, RZ, UR8, PT ;  /* 0x00000008ff007c0c */ /* 0x004fc4000bf25070 */
[----:B0-----:R-:W-:Y:S02]  /*0130*/  LOP3.LUT P0, RZ, R23, UR18, RZ, 0xfc, !PT ;  /* 0x0000001217ff7c12 */ /* 0x001fe4000f80fcff */
[----:B------:R-:W-:Y:S02]  /*0140*/  SHF.R.U32.HI R23, RZ, 0x4, R23 ;  /* 0x00000004ff177819 */ /* 0x000fe40000011617 */
[----:B------:R-:W-:-:S03]  /*0150*/  ISETP.NE.AND.EX P0, PT, RZ, UR9, !P0, P1 ;  /* 0x00000009ff007c0c */ /* 0x000fc6000c705310 */
[----:B---3--:R-:W-:-:S10]  /*0160*/  IMAD R23, R0, UR18, R23 ;  /* 0x0000001200177c24 */ /* 0x008fd4000f8e0217 */
.L_x_1906:
[----:B--2---:R-:W0:Y:S01]  /*0170*/  LDC R9, c[0x0][0x3f8] ;  /* 0x0000fe00ff097b82 */ /* 0x004e220000000800 */
[----:B-1----:R-:W1:Y:S01]  /*0180*/  LDCU.64 UR8, c[0x0][0x3e8] ;  /* 0x00007d00ff0877ac */ /* 0x002e620008000a00 */
[----:B------:R-:W-:Y:S02]  /*0190*/  SHF.R.S32.HI R15, RZ, 0x1f, R23 ;  /* 0x0000001fff0f7819 */ /* 0x000fe40000011417 */
[----:B------:R-:W-:Y:S01]  /*01a0*/  IADD3 R16, PT, PT, R23, 0x20, RZ ;  /* 0x0000002017107810 */ /* 0x000fe20007ffe0ff */
[----:B------:R-:W2:Y:S03]  /*01b0*/  LDCU.64 UR10, c[0x0][0x3f0] ;  /* 0x00007e00ff0a77ac */ /* 0x000ea60008000a00 */
[----:B------:R-:W-:Y:S02]  /*01c0*/  SHF.R.S32.HI R17, RZ, 0x1f, R16 ;  /* 0x0000001fff117819 */ /* 0x000fe40000011410 */
[----:B0--3-5:R-:W-:-:S02]  /*01d0*/  IABS R5, R9 ;  /* 0x0000000900057213 */ /* 0x029fc40000000000 */
[----:B------:R-:W-:Y:S02]  /*01e0*/  ISETP.NE.AND P3, PT, R9, RZ, PT ;  /* 0x000000ff0900720c */ /* 0x000fe40003f65270 */
[----:B------:R-:W0:Y:S08]  /*01f0*/  I2F.RP R0, R5 ;  /* 0x0000000500007306 */ /* 0x000e300000209400 */
[----:B0-----:R-:W0:Y:S02]  /*0200*/  MUFU.RCP R0, R0 ;  /* 0x0000000000007308 */ /* 0x001e240000001000 */
[----:B0---4-:R-:W-:-:S06]  /*0210*/  IADD3 R2, PT, PT, R0, 0xffffffe, RZ ;  /* 0x0ffffffe00027810 */ /* 0x011fcc0007ffe0ff */
[----:B------:R0:W3:Y:S02]  /*0220*/  F2I.FTZ.U32.TRUNC.NTZ R3, R2 ;  /* 0x0000000200037305 */ /* 0x0000e4000021f000 */
[----:B0-----:R-:W-:Y:S01]  /*0230*/  HFMA2 R2, -RZ, RZ, 0, 0 ;  /* 0x00000000ff027431 */ /* 0x001fe200000001ff */
[----:B---3--:R-:W-:-:S05]  /*0240*/  IADD3 R4, PT, PT, RZ, -R3, RZ ;  /* 0x80000003ff047210 */ /* 0x008fca0007ffe0ff */
[----:B------:R-:W-:Y:S01]  /*0250*/  IMAD R7, R4, R5, RZ ;  /* 0x0000000504077224 */ /* 0x000fe200078e02ff */
[----:B------:R-:W-:-:S03]  /*0260*/  IABS R4, UR7 ;  /* 0x0000000700047c13 */ /* 0x000fc60008000000 */
[----:B------:R-:W-:Y:S01]  /*0270*/  IMAD.HI.U32 R3, R3, R7, R2 ;  /* 0x0000000703037227 */ /* 0x000fe200078e0002 */
[----:B------:R-:W-:-:S05]  /*0280*/  IADD3 R2, PT, PT, R23, 0x60, RZ ;  /* 0x0000006017027810 */ /* 0x000fca0007ffe0ff */
[----:B------:R-:W-:-:S05]  /*0290*/  IMAD.HI.U32 R3, R3, R4, RZ ;  /* 0x0000000403037227 */ /* 0x000fca00078e00ff */
[----:B------:R-:W-:-:S05]  /*02a0*/  IADD3 R0, PT, PT, -R3, RZ, RZ ;  /* 0x000000ff03007210 */ /* 0x000fca0007ffe1ff */
[C---:B------:R-:W-:Y:S02]  /*02b0*/  IMAD R0, R5.reuse, R0, R4 ;  /* 0x0000000005007224 */ /* 0x040fe400078e0204 */
[----:B------:R-:W0:Y:S03]  /*02c0*/  S2R R4, SR_TID.X ;  /* 0x0000000000047919 */ /* 0x000e260000002100 */
[----:B------:R-:W-:-:S13]  /*02d0*/  ISETP.GT.U32.AND P2, PT, R5, R0, PT ;  /* 0x000000000500720c */ /* 0x000fda0003f44070 */
[----:B------:R-:W-:Y:S01]  /*02e0*/  @!P2 IMAD.IADD R0, R0, 0x1, -R5 ;  /* 0x000000010000a824 */ /* 0x000fe200078e0a05 */
[----:B------:R-:W-:Y:S02]  /*02f0*/  @!P2 IADD3 R3, PT, PT, R3, 0x1, RZ ;  /* 0x000000010303a810 */ /* 0x000fe40007ffe0ff */
[----:B-1----:R-:W-:Y:S02]  /*0300*/  ISETP.GE.U32.AND P2, PT, R23, UR8, PT ;  /* 0x0000000817007c0c */ /* 0x002fe4000bf46070 */
[----:B------:R-:W-:Y:S02]  /*0310*/  ISETP.GE.U32.AND P1, PT, R0, R5, PT ;  /* 0x000000050000720c */ /* 0x000fe40003f26070 */
[----:B------:R-:W-:Y:S02]  /*0320*/  LOP3.LUT R0, R9, UR7, RZ, 0x3c, !PT ;  /* 0x0000000709007c12 */ /* 0x000fe4000f8e3cff */
[----:B------:R-:W-:Y:S02]  /*0330*/  ISETP.GE.AND.EX P2, PT, R15, UR9, PT, P2 ;  /* 0x000000090f007c0c */ /* 0x000fe4000bf46320 */
[----:B------:R-:W-:-:S02]  /*0340*/  ISETP.GE.AND P4, PT, R0, RZ, PT ;  /* 0x000000ff0000720c */ /* 0x000fc40003f86270 */
[----:B------:R-:W-:Y:S02]  /*0350*/  IADD3 R0, PT, PT, R23, 0x40, RZ ;  /* 0x0000004017007810 */ /* 0x000fe40007ffe0ff */
[----:B0-----:R-:W-:-:S03]  /*0360*/  SHF.L.U32 R25, R4, 0x1, RZ ;  /* 0x0000000104197819 */ /* 0x001fc600000006ff */
[----:B------:R-:W-:Y:S02]  /*0370*/  @P1 IADD3 R3, PT, PT, R3, 0x1, RZ ;  /* 0x0000000103031810 */ /* 0x000fe40007ffe0ff */
[----:B------:R-:W-:Y:S02]  /*0380*/  ISETP.GE.U32.AND P1, PT, R16, UR8, PT ;  /* 0x0000000810007c0c */ /* 0x000fe4000bf26070 */
[----:B------:R-:W-:Y:S01]  /*0390*/  MOV R13, R3 ;  /* 0x00000003000d7202 */ /* 0x000fe20000000f00 */
[----:B------:R-:W0:Y:S01]  /*03a0*/  @!P2 LDC.64 R6, c[0x0][0x3e0] ;  /* 0x0000f800ff06ab82 */ /* 0x000e220000000a00 */
[----:B------:R-:W-:Y:S02]  /*03b0*/  ISETP.GE.AND.EX P1, PT, R17, UR9, PT, P1 ;  /* 0x0000000911007c0c */ /* 0x000fe4000bf26310 */
[----:B------:R-:W-:Y:S01]  /*03c0*/  SHF.R.S32.HI R5, RZ, 0x1f, R0 ;  /* 0x0000001fff057819 */ /* 0x000fe20000011400 */
[----:B------:R-:W-:Y:S01]  /*03d0*/  @!P4 IMAD.MOV R13, RZ, RZ, -R13 ;  /* 0x000000ffff0dc224 */ /* 0x000fe200078e0a0d */
[----:B------:R-:W-:-:S02]  /*03e0*/  @!P3 LOP3.LUT R13, RZ, R9, RZ, 0x33, !PT ;  /* 0x00000009ff0db212 */ /* 0x000fc400078e33ff */
[----:B------:R-:W-:Y:S01]  /*03f0*/  ISETP.GE.U32.AND P3, PT, R0, UR8, PT ;  /* 0x0000000800007c0c */ /* 0x000fe2000bf66070 */
[----:B------:R-:W1:Y:S01]  /*0400*/  @!P2 LDC.64 R10, c[0x0][0x390] ;  /* 0x0000e400ff0aab82 */ /* 0x000e620000000a00 */
[----:B------:R-:W-:Y:S02]  /*0410*/  IADD3 R20, PT, PT, -R13, RZ, RZ ;  /* 0x000000ff0d147210 */ /* 0x000fe40007ffe1ff */
[----:B------:R-:W-:Y:S02]  /*0420*/  SHF.R.S32.HI R3, RZ, 0x1f, R13 ;  /* 0x0000001fff037819 */ /* 0x000fe4000001140d */
[----:B------:R-:W-:Y:S01]  /*0430*/  ISETP.GE.AND.EX P3, PT, R5, UR9, PT, P3 ;  /* 0x0000000905007c0c */ /* 0x000fe2000bf66330 */
[----:B------:R-:W-:Y:S01]  /*0440*/  IMAD R20, R9, R20, UR7 ;  /* 0x0000000709147e24 */ /* 0x000fe2000f8e0214 */
[----:B------:R-:W-:Y:S01]  /*0450*/  ISETP.GE.U32.AND P4, PT, R2, UR8, PT ;  /* 0x0000000802007c0c */ /* 0x000fe2000bf86070 */
[----:B------:R-:W3:Y:S01]  /*0460*/  @!P1 LDC.64 R8, c[0x0][0x3e0] ;  /* 0x0000f800ff089b82 */ /* 0x000ee20000000a00 */
[----:B--2---:R-:W-:Y:S01]  /*0470*/  IMAD R12, R3, UR10, RZ ;  /* 0x0000000a030c7c24 */ /* 0x004fe2000f8e02ff */
[----:B------:R-:W-:Y:S01]  /*0480*/  SHF.R.S32.HI R3, RZ, 0x1f, R2 ;  /* 0x0000001fff037819 */ /* 0x000fe20000011402 */
[----:B------:R-:W-:-:S02]  /*0490*/  IMAD.SHL.U32 R20, R20, 0x20, RZ ;  /* 0x0000002014147824 */ /* 0x000fc400078e00ff */
[----:B------:R-:W-:Y:S01]  /*04a0*/  IMAD R27, R13, UR11, R12 ;  /* 0x0000000b0d1b7c24 */ /* 0x000fe2000f8e020c */
[----:B------:R-:W-:Y:S02]  /*04b0*/  ISETP.GE.AND.EX P4, PT, R3, UR9, PT, P4 ;  /* 0x0000000903007c0c */ /* 0x000fe4000bf86340 */
[----:B------:R-:W-:Y:S01]  /*04c0*/  LOP3.LUT R24, R20, 0x1e, R25, 0xf8, !PT ;  /* 0x0000001e14187812 */ /* 0x000fe200078ef819 */
[----:B0-----:R-:W-:Y:S01]  /*04d0*/  @!P2 IMAD R18, R15, R6, RZ ;  /* 0x000000060f12a224 */ /* 0x001fe200078e02ff */
[----:B------:R-:W-:Y:S01]  /*04e0*/  SHF.R.S32.HI R25, RZ, 0x1f, R20 ;  /* 0x0000001fff197819 */ /* 0x000fe20000011414 */
[----:B------:R-:W0:Y:S02]  /*04f0*/  @!P3 LDC.64 R14, c[0x0][0x3e0] ;  /* 0x0000f800ff0ebb82 */ /* 0x000e240000000a00 */
[----:B------:R-:W-:-:S06]  /*0500*/  IMAD.WIDE.U32 R24, R13, UR10, R24 ;  /* 0x0000000a0d187c25 */ /* 0x000fcc000f8e0018 */
[----:B------:R-:W2:Y:S01]  /*0510*/  @!P1 LDC.64 R12, c[0x0][0x390] ;  /* 0x0000e400ff0c9b82 */ /* 0x000ea20000000a00 */
[----:B------:R-:W-:Y:S02]  /*0520*/  IADD3 R27, PT, PT, R25, R27, RZ ;  /* 0x0000001b191b7210 */ /* 0x000fe40007ffe0ff */
[----:B------:R-:W-:Y:S01]  /*0530*/  @!P2 MOV R26, R24 ;  /* 0x00000018001aa202 */ /* 0x000fe20000000f00 */
[----:B---3--:R-:W-:Y:S01]  /*0540*/  @!P1 IMAD R21, R17, R8, RZ ;  /* 0x0000000811159224 */ /* 0x008fe200078e02ff */
[----:B------:R-:W-:Y:S01]  /*0550*/  @!P1 MOV R19, R27 ;  /* 0x0000001b00139202 */ /* 0x000fe20000000f00 */
[C---:B------:R-:W-:Y:S01]  /*0560*/  @!P2 IMAD R17, R23.reuse, R7, R18 ;  /* 0x000000071711a224 */ /* 0x040fe200078e0212 */
[----:B------:R-:W-:Y:S01]  /*0570*/  @!P1 MOV R18, R24 ;  /* 0x0000001800129202 */ /* 0x000fe20000000f00 */
[----:B------:R-:W-:Y:S02]  /*0580*/  @!P2 IMAD.WIDE.U32 R28, R23, R6, R26 ;  /* 0x00000006171ca225 */ /* 0x000fe400078e001a */
[----:B------:R-:W3:Y:S02]  /*0590*/  @!P4 LDC.64 R6, c[0x0][0x3e0] ;  /* 0x0000f800ff06cb82 */ /* 0x000ee40000000a00 */
[----:B------:R-:W-:-:S02]  /*05a0*/  @!P1 IMAD R21, R16, R9, R21 ;  /* 0x0000000910159224 */ /* 0x000fc400078e0215 */
[----:B------:R-:W-:Y:S01]  /*05b0*/  @!P1 IMAD.WIDE.U32 R18, R16, R8, R18 ;  /* 0x0000000810129225 */ /* 0x000fe200078e0012 */
[----:B-1----:R-:W-:-:S03]  /*05c0*/  @!P2 LEA R16, P5, R28, R10, 0x1 ;  /* 0x0000000a1c10a211 */ /* 0x002fc600078a08ff */
[----:B------:R-:W-:Y:S01]  /*05d0*/  @!P2 IMAD.IADD R17, R29, 0x1, R17 ;  /* 0x000000011d11a824 */ /* 0x000fe200078e0211 */
[----:B------:R-:W1:Y:S01]  /*05e0*/  @!P3 LDC.64 R8, c[0x0][0x390] ;  /* 0x0000e400ff08bb82 */ /* 0x000e620000000a00 */
[----:B------:R-:W-:Y:S01]  /*05f0*/  @!P1 IADD3 R21, PT, PT, R19, R21, RZ ;  /* 0x0000001513159210 */ /* 0x000fe20007ffe0ff */
[----:B0-----:R-:W-:Y:S01]  /*0600*/  @!P3 IMAD R5, R5, R14, RZ ;  /* 0x0000000e0505b224 */ /* 0x001fe200078e02ff */
[----:B------:R-:W-:Y:S02]  /*0610*/  @!P3 MOV R19, R27 ;  /* 0x0000001b0013b202 */ /* 0x000fe40000000f00 */
[----:B------:R-:W-:Y:S01]  /*0620*/  @!P2 LEA.HI.X R17, R28, R11, R17, 0x1, P5 ;  /* 0x0000000b1c11a211 */ /* 0x000fe200028f0c11 */
[----:B------:R-:W-:Y:S01]  /*0630*/  @!P3 IMAD R15, R0, R15, R5 ;  /* 0x0000000f000fb224 */ /* 0x000fe200078e0205 */
[C---:B--2---:R-:W-:Y:S01]  /*0640*/  @!P1 LEA R12, P5, R18.reuse, R12, 0x1 ;  /* 0x0000000c120c9211 */ /* 0x044fe200078a08ff */
[----:B------:R-:W0:Y:S03]  /*0650*/  @!P4 LDC.64 R10, c[0x0][0x390] ;  /* 0x0000e400ff0acb82 */ /* 0x000e260000000a00 */
[----:B------:R-:W-:Y:S01]  /*0660*/  @!P1 LEA.HI.X R13, R18, R13, R21, 0x1, P5 ;  /* 0x0000000d120d9211 */ /* 0x000fe200028f0c15 */
[----:B------:R-:W-:Y:S01]  /*0670*/  HFMA2 R21, -RZ, RZ, 0, 0 ;  /* 0x00000000ff157431 */ /* 0x000fe200000001ff */
[----:B------:R-:W-:Y:S01]  /*0680*/  @!P3 MOV R18, R24 ;  /* 0x000000180012b202 */ /* 0x000fe20000000f00 */
[----:B---3--:R-:W-:-:S04]  /*0690*/  @!P4 IMAD R3, R3, R6, RZ ;  /* 0x000000060303c224 */ /* 0x008fc800078e02ff */
[----:B------:R-:W-:-:S04]  /*06a0*/  @!P3 IMAD.WIDE.U32 R18, R0, R14, R18 ;  /* 0x0000000e0012b225 */ /* 0x000fc800078e0012 */
[----:B------:R-:W-:Y:S01]  /*06b0*/  IMAD.MOV.U32 R0, RZ, RZ, RZ ;  /* 0x000000ffff007224 */ /* 0x000fe200078e00ff */
[----:B------:R-:W2:Y:S05]  /*06c0*/  @!P2 LDG.E R21, desc[UR14][R16.64] ;  /* 0x0000000e1015a981 */ /* 0x000eaa000c1e1900 */
[----:B------:R3:W5:Y:S01]  /*06d0*/  @!P1 LDG.E R0, desc[UR14][R12.64] ;  /* 0x0000000e0c009981 */ /* 0x000762000c1e1900 */
[----:B------:R-:W-:Y:S01]  /*06e0*/  @!P4 IMAD R7, R2, R7, R3 ;  /* 0x000000070207c224 */ /* 0x000fe200078e0203 */
[----:B------:R-:W-:Y:S01]  /*06f0*/  @!P3 IADD3 R15, PT, PT, R19, R15, RZ ;  /* 0x0000000f130fb210 */ /* 0x000fe20007ffe0ff */
[----:B------:R-:W-:Y:S01]  /*0700*/  HFMA2 R5, -RZ, RZ, 0, 0 ;  /* 0x00000000ff057431 */ /* 0x000fe200000001ff */
[----:B-1----:R-:W-:-:S04]  /*0710*/  @!P3 LEA R8, P2, R18, R8, 0x1 ;  /* 0x000000081208b211 */ /* 0x002fc800078408ff */
[----:B------:R-:W-:Y:S02]  /*0720*/  @!P3 LEA.HI.X R9, R18, R9, R15, 0x1, P2 ;  /* 0x000000091209b211 */ /* 0x000fe400010f0c0f */
[----:B---3--:R-:W-:Y:S02]  /*0730*/  @!P4 MOV R12, R24 ;  /* 0x00000018000cc202 */ /* 0x008fe40000000f00 */
[----:B------:R-:W-:Y:S01]  /*0740*/  @!P4 MOV R13, R27 ;  /* 0x0000001b000dc202 */ /* 0x000fe20000000f00 */
[----:B------:R-:W3:Y:S02]  /*0750*/  @!P3 LDG.E R5, desc[UR14][R8.64] ;  /* 0x0000000e0805b981 */ /* 0x000ee4000c1e1900 */
[----:B------:R-:W-:-:S05]  /*0760*/  @!P4 IMAD.WIDE.U32 R2, R2, R6, R12 ;  /* 0x000000060202c225 */ /* 0x000fca00078e000c */
[----:B------:R-:W-:Y:S02]  /*0770*/  @!P4 IADD3 R3, PT, PT, R3, R7, RZ ;  /* 0x000000070303c210 */ /* 0x000fe40007ffe0ff */
[----:B0-----:R-:W-:-:S04]  /*0780*/  @!P4 LEA R10, P2, R2, R10, 0x1 ;  /* 0x0000000a020ac211 */ /* 0x001fc800078408ff */
[----:B------:R-:W-:Y:S01]  /*0790*/  @!P4 LEA.HI.X R11, R2, R11, R3, 0x1, P2 ;  /* 0x0000000b020bc211 */ /* 0x000fe200010f0c03 */
[----:B------:R-:W-:-:S06]  /*07a0*/  IMAD.MOV.U32 R3, RZ, RZ, RZ ;  /* 0x000000ffff037224 */ /* 0x000fcc00078e00ff */
[----:B------:R0:W4:Y:S02]  /*07b0*/  @!P4 LDG.E R3, desc[UR14][R10.64] ;  /* 0x0000000e0a03c981 */ /* 0x000124000c1e1900 */
[----:B0-----:R-:W0:Y:S02]  /*07c0*/  S2R R11, SR_LANEID ;  /* 0x00000000000b7919 */ /* 0x001e240000000000 */
[C---:B0-----:R-:W-:Y:S02]  /*07d0*/  ISETP.GT.AND P2, PT, R11.reuse, 0x1e, PT ;  /* 0x0000001e0b00780c */ /* 0x041fe40003f44270 */
[----:B------:R-:W-:Y:S01]  /*07e0*/  ISETP.GT.AND P3, PT, R11, 0xf, PT ;  /* 0x0000000f0b00780c */ /* 0x000fe20003f64270 */
[----:B------:R-:W-:Y:S01]  /*07f0*/  BSSY.RECONVERGENT B0, `(.L_x_1879) ;  /* 0x0000043000007945 */ /* 0x000fe20003800200 */
[C---:B--2---:R-:W-:Y:S02]  /*0800*/  PRMT R18, R21.reuse, 0x7632, R18 ;  /* 0x0000763215127816 */ /* 0x044fe40000000012 */
[----:B------:R-:W-:-:S02]  /*0810*/  SHF.L.U32 R21, R21, 0x10, RZ ;  /* 0x0000001015157819 */ /* 0x000fc400000006ff */
[----:B------:R-:W-:Y:S02]  /*0820*/  SHF.L.U32 R18, R18, 0x10, RZ ;  /* 0x0000001012127819 */ /* 0x000fe400000006ff */
[C---:B-----5:R-:W-:Y:S02]  /*0830*/  PRMT R16, R0.reuse, 0x7632, R16 ;  /* 0x0000763200107816 */ /* 0x060fe40000000010 */
[----:B------:R-:W-:Y:S01]  /*0840*/  SHF.L.U32 R19, R0, 0x10, RZ ;  /* 0x0000001000137819 */ /* 0x000fe200000006ff */
[----:B------:R-:W-:Y:S01]  /*0850*/  FADD.FTZ R0, R21, R18 ;  /* 0x0000001215007221 */ /* 0x000fe20000010000 */
[----:B------:R-:W-:Y:S01]  /*0860*/  SHF.L.U32 R16, R16, 0x10, RZ ;  /* 0x0000001010107819 */ /* 0x000fe200000006ff */
[----:B------:R-:W-:Y:S02]  /*0870*/  FMUL.FTZ R2, R18, R18 ;  /* 0x0000001212027220 */ /* 0x000fe40000410000 */
[----:B------:R-:W-:Y:S02]  /*0880*/  FADD.FTZ R6, RZ, R0 ;  /* 0x00000000ff067221 */ /* 0x000fe40000010000 */
[----:B------:R-:W-:Y:S01]  /*0890*/  FADD.FTZ R7, R19, R16 ;  /* 0x0000001013077221 */ /* 0x000fe20000010000 */
[----:B------:R-:W-:Y:S01]  /*08a0*/  FMUL.FTZ R8, R16, R16 ;  /* 0x0000001010087220 */ /* 0x000fe20000410000 */
[----:B------:R-:W-:Y:S01]  /*08b0*/  FFMA.FTZ R2, R21, R21, R2 ;  /* 0x0000001515027223 */ /* 0x000fe20000010002 */
[----:B---3--:R-:W-:Y:S01]  /*08c0*/  PRMT R0, R5, 0x7632, R0 ;  /* 0x0000763205007816 */ /* 0x008fe20000000000 */
[----:B------:R-:W-:Y:S01]  /*08d0*/  FADD.FTZ R6, R6, R7 ;  /* 0x0000000706067221 */ /* 0x000fe20000010000 */
[----:B------:R-:W-:Y:S01]  /*08e0*/  FFMA.FTZ R7, R19, R19, R8 ;  /* 0x0000001313077223 */ /* 0x000fe20000010008 */
[----:B------:R-:W-:Y:S01]  /*08f0*/  FADD.FTZ R2, RZ, R2 ;  /* 0x00000002ff027221 */ /* 0x000fe20000010000 */
[----:B------:R-:W-:Y:S01]  /*0900*/  SHF.L.U32 R0, R0, 0x10, RZ ;  /* 0x0000001000007819 */ /* 0x000fe200000006ff */
[----:B------:R-:W-:-:S02]  /*0910*/  IMAD.U32 R17, R5, 0x10000, RZ ;  /* 0x0001000005117824 */ /* 0x000fc400078e00ff */
[----:B------:R-:W-:Y:S02]  /*0920*/  FADD.FTZ R7, R2, R7 ;  /* 0x0000000702077221 */ /* 0x000fe40000010000 */
[----:B------:R-:W-:Y:S01]  /*0930*/  FMUL.FTZ R8, R0, R0 ;  /* 0x0000000000087220 */ /* 0x000fe20000410000 */
[----:B------:R-:W-:-:S03]  /*0940*/  FADD.FTZ R5, R17, R0 ;  /* 0x0000000011057221 */ /* 0x000fc60000010000 */
[----:B------:R-:W-:Y:S01]  /*0950*/  FFMA.FTZ R8, R17, R17, R8 ;  /* 0x0000001111087223 */ /* 0x000fe20000010008 */
[----:B----4-:R-:W-:-:S04]  /*0960*/  PRMT R9, R3, 0x7632, R9 ;  /* 0x0000763203097816 */ /* 0x010fc80000000009 */
[----:B------:R-:W-:Y:S02]  /*0970*/  SHF.L.U32 R2, R9, 0x10, RZ ;  /* 0x0000001009027819 */ /* 0x000fe400000006ff */
[----:B------:R-:W-:Y:S01]  /*0980*/  SHF.L.U32 R3, R3, 0x10, RZ ;  /* 0x0000001003037819 */ /* 0x000fe200000006ff */
[----:B------:R-:W-:Y:S02]  /*0990*/  FADD.FTZ R5, R6, R5 ;  /* 0x0000000506057221 */ /* 0x000fe40000010000 */
[----:B------:R-:W-:Y:S01]  /*09a0*/  FMUL.FTZ R10, R2, R2 ;  /* 0x00000002020a7220 */ /* 0x000fe20000410000 */
[----:B------:R-:W-:Y:S01]  /*09b0*/  FADD.FTZ R7, R7, R8 ;  /* 0x0000000807077221 */ /* 0x000fe20000010000 */
[C---:B------:R-:W-:Y:S02]  /*09c0*/  FADD.FTZ R6, R3.reuse, R2 ;  /* 0x0000000203067221 */ /* 0x040fe40000010000 */
[----:B------:R-:W-:Y:S02]  /*09d0*/  FFMA.FTZ R10, R3, R3, R10 ;  /* 0x00000003030a7223 */ /* 0x000fe4000001000a */
[----:B------:R-:W-:-:S02]  /*09e0*/  FADD.FTZ R5, R5, R6 ;  /* 0x0000000605057221 */ /* 0x000fc40000010000 */
        /* <DEDUP_REMOVED lines=26> */
[----:B01----:R-:W-:-:S12]  /*0b90*/  FADD.FTZ R8, R10, R13 ;  /* 0x0000000d0a087221 */ /* 0x003fd80000010000 */
[----:B------:R-:W0:Y:S01]  /*0ba0*/  @!P2 S2R R9, SR_CgaCtaId ;  /* 0x000000000009a919 */ /* 0x000e220000008800 */
[----:B------:R-:W-:Y:S02]  /*0bb0*/  @!P2 MOV R6, 0x400 ;  /* 0x000004000006a802 */ /* 0x000fe40000000f00 */
[----:B------:R-:W-:-:S04]  /*0bc0*/  @!P2 SHF.R.U32.HI R5, RZ, 0x2, R4 ;  /* 0x00000002ff05a819 */ /* 0x000fc80000011604 */
[----:B------:R-:W-:Y:S02]  /*0bd0*/  @!P2 LOP3.LUT R5, R5, 0xf8, RZ, 0xc0, !PT ;  /* 0x000000f80505a812 */ /* 0x000fe400078ec0ff */
[----:B0-----:R-:W-:Y:S01]  /*0be0*/  @!P2 LEA R6, R9, R6, 0x18 ;  /* 0x000000060906a211 */ /* 0x001fe200078ec0ff */
[----:B--2---:R-:W-:-:S03]  /*0bf0*/  FADD.FTZ R9, R7, R12 ;  /* 0x0000000c07097221 */ /* 0x004fc60000010000 */
[----:B------:R-:W-:-:S05]  /*0c00*/  @!P2 IADD3 R5, PT, PT, R5, R6, RZ ;  /* 0x000000060505a210 */ /* 0x000fca0007ffe0ff */
[----:B------:R3:W-:Y:S02]  /*0c10*/  @!P2 STS.64 [R5+0x10], R8 ;  /* 0x000010080500a388 */ /* 0x0007e40000000a00 */
.L_x_1880:
[----:B------:R-:W-:Y:S05]  /*0c20*/  BSYNC.RECONVERGENT B0 ;  /* 0x0000000000007941 */ /* 0x000fea0003800200 */
.L_x_1879:
[----:B------:R-:W-:Y:S01]  /*0c30*/  BAR.SYNC.DEFER_BLOCKING 0x0 ;  /* 0x0000000000007b1d */ /* 0x000fe20000010000 */
[----:B------:R-:W-:Y:S02]  /*0c40*/  ISETP.NE.AND P3, PT, R4, RZ, PT ;  /* 0x000000ff0400720c */ /* 0x000fe40003f65270 */
[----:B------:R-:W-:-:S03]  /*0c50*/  ISETP.GE.U32.AND P2, PT, R22, 0x2, PT ;  /* 0x000000021600780c */ /* 0x000fc60003f46070 */
[----:B------:R-:W-:Y:S08]  /*0c60*/  BSSY.RECONVERGENT B0, `(.L_x_1881) ;  /* 0x000002b000007945 */ /* 0x000ff00003800200 */
[----:B------:R-:W-:Y:S05]  /*0c70*/  @P3 BRA `(.L_x_1882) ;  /* 0x0000000000a43947 */ /* 0x000fea0003800000 */
[----:B------:R-:W4:Y:S01]  /*0c80*/  S2UR UR8, SR_CgaCtaId ;  /* 0x00000000000879c3 */ /* 0x000f220000008800 */
[----:B------:R-:W-:Y:S02]  /*0c90*/  UMOV UR5, 0x400 ;  /* 0x0000040000057882 */ /* 0x000fe40000000000 */
[----:B----4-:R-:W-:-:S09]  /*0ca0*/  ULEA UR5, UR8, UR5, 0x18 ;  /* 0x0000000508057291 */ /* 0x010fd2000f8ec0ff */
[----:B------:R-:W4:Y:S04]  /*0cb0*/  LDS.64 R10, [UR5+0x18] ;  /* 0x00001805ff0a7984 */ /* 0x000f280008000a00 */
[----:B---3--:R-:W3:Y:S04]  /*0cc0*/  LDS.128 R4, [UR5+0x20] ;  /* 0x00002005ff047984 */ /* 0x008ee80008000c00 */
[----:B-12---:R-:W1:Y:S01]  /*0cd0*/  LDS.128 R12, [UR5+0x30] ;  /* 0x00003005ff0c7984 */ /* 0x006e620008000c00 */
[----:B----4-:R-:W-:Y:S01]  /*0ce0*/  FADD.FTZ R29, R8, R10 ;  /* 0x0000000a081d7221 */ /* 0x010fe20000010000 */
[----:B0-----:R-:W-:-:S03]  /*0cf0*/  FADD.FTZ R8, R9, R11 ;  /* 0x0000000b09087221 */ /* 0x001fc60000010000 */
[----:B---3--:R-:W-:Y:S01]  /*0d00*/  FADD.FTZ R29, R29, R4 ;  /* 0x000000041d1d7221 */ /* 0x008fe20000010000 */
        /* <DEDUP_REMOVED lines=32> */
.L_x_1882:
[----:B------:R-:W-:Y:S05]  /*0f10*/  BSYNC.RECONVERGENT B0 ;  /* 0x0000000000007941 */ /* 0x000fea0003800200 */
.L_x_1881:
        /* <DEDUP_REMOVED lines=19> */
[----:B------:R-:W-:-:S03]  /*1050*/  SEL R11, R22, RZ, !P2 ;  /* 0x000000ff160b7207 */ /* 0x000fc60005000000 */
[----:B-1----:R-:W-:Y:S02]  /*1060*/  MOV R13, UR5 ;  /* 0x00000005000d7c02 */ /* 0x002fe40008000f00 */
[----:B------:R-:W-:Y:S01]  /*1070*/  ISETP.NE.AND P2, PT, R11, -0x1, PT ;  /* 0xffffffff0b00780c */ /* 0x000fe20003f45270 */
[----:B------:R-:W-:Y:S02]  /*1080*/  IMAD.U32 R4, RZ, RZ, UR8 ;  /* 0x00000008ff047e24 */ /* 0x000fe4000f8e00ff */
[----:B---3--:R-:W-:Y:S01]  /*1090*/  IMAD.WIDE.U32 R6, R5, 0x4, R6 ;  /* 0x0000000405067825 */ /* 0x008fe200078e0006 */
[----:B------:R-:W-:-:S05]  /*10a0*/  MOV R5, UR9 ;  /* 0x0000000900057c02 */ /* 0x000fca0008000f00 */
[----:B------:R3:W-:Y:S01]  /*10b0*/  STG.E.64 desc[UR14][R4.64], R8 ;  /* 0x0000000804007986 */ /* 0x0007e2000c101b0e */
[----:B------:R-:W-:Y:S06]  /*10c0*/  MEMBAR.ALL.GPU ;  /* 0x0000000000007992 */ /* 0x000fec000000a000 */
[----:B------:R-:W-:-:S00]  /*10d0*/  ERRBAR ;  /* 0x00000000000079ab */ /* 0x000fc00000000000 */
[----:B------:R-:W-:Y:S06]  /*10e0*/  CGAERRBAR ;  /* 0x00000000000075ab */ /* 0x000fec0000000000 */
[----:B------:R3:W-:Y:S01]  /*10f0*/  REDG.E.ADD.S32.STRONG.GPU desc[UR14][R6.64], R13 ;  /* 0x0000000d0600798e */ /* 0x0007e2000c12e30e */
[----:B------:R-:W-:Y:S05]  /*1100*/  @!P2 BRA `(.L_x_1884) ;  /* 0x000000000014a947 */ /* 0x000fea0003800000 */
.L_x_1885:
[----:B---3--:R-:W3:Y:S04]  /*1110*/  LDG.E.STRONG.GPU R4, desc[UR14][R6.64] ;  /* 0x0000000e06047981 */ /* 0x008ee8000c1ef900 */
[----:B---3--:R-:W-:Y:S01]  /*1120*/  CCTL.IVALL ;  /* 0x00000000ff00798f */ /* 0x008fe20002000000 */
[----:B------:R-:W-:Y:S05]  /*1130*/  YIELD ;  /* 0x0000000000007946 */ /* 0x000fea0003800000 */
[----:B------:R-:W-:-:S13]  /*1140*/  ISETP.NE.AND P2, PT, R4, R11, PT ;  /* 0x0000000b0400720c */ /* 0x000fda0003f45270 */
[----:B------:R-:W-:Y:S05]  /*1150*/  @P2 BRA `(.L_x_1885) ;  /* 0xfffffffc00ec2947 */ /* 0x000fea000383ffff */
.L_x_1884:
[----:B------:R-:W-:Y:S05]  /*1160*/  WARPSYNC.ALL ;  /* 0x0000000000007948 */ /* 0x000fea0003800000 */
[----:B------:R-:W-:Y:S06]  /*1170*/  BAR.SYNC.DEFER_BLOCKING 0x0 ;  /* 0x0000000000007b1d */ /* 0x000fec0000010000 */
[----:B------:R-:W-:Y:S01]  /*1180*/  UMOV UR5, URZ ;  /* 0x000000ff00057c82 */ /* 0x000fe20008000000 */
[----:B------:R-:W-:Y:S05]  /*1190*/  @!P4 BRA `(.L_x_1886) ;  /* 0x000000040098c947 */ /* 0x000fea0003800000 */
[----:B------:R-:W-:Y:S01]  /*11a0*/  LOP3.LUT R14, R22, 0x7ffffff8, RZ, 0xc0, !PT ;  /* 0x7ffffff8160e7812 */ /* 0x000fe200078ec0ff */
[----:B------:R-:W-:Y:S02]  /*11b0*/  UIMAD UR9, UR19, 0x7, UR6 ;  /* 0x00000007130978a4 */ /* 0x000fe4000f8e0206 */
[----:B------:R-:W-:Y:S02]  /*11c0*/  UIMAD UR10, UR19, 0x6, UR6 ;  /* 0x00000006130a78a4 */ /* 0x000fe4000f8e0206 */
[----:B------:R-:W-:Y:S02]  /*11d0*/  UIMAD UR11, UR19, 0x3, UR6 ;  /* 0x00000003130b78a4 */ /* 0x000fe4000f8e0206 */
[----:B------:R-:W-:Y:S02]  /*11e0*/  UIMAD UR12, UR19, 0x5, UR6 ;  /* 0x00000005130c78a4 */ /* 0x000fe4000f8e0206 */
[----:B------:R-:W-:Y:S02]  /*11f0*/  ULEA UR13, UR19, UR6, 0x2 ;  /* 0x00000006130d7291 */ /* 0x000fe4000f8e10ff */
[----:B------:R-:W-:-:S02]  /*1200*/  ULEA UR20, UR19, UR6, 0x1 ;  /* 0x0000000613147291 */ /* 0x000fc4000f8e08ff */
[----:B------:R-:W-:Y:S02]  /*1210*/  UIADD3 UR21, UPT, UPT, UR6, UR19, URZ ;  /* 0x0000001306157290 */ /* 0x000fe4000fffe0ff */
[----:B------:R-:W-:Y:S01]  /*1220*/  UIADD3 UR22, UPT, UPT, -UR18, URZ, URZ ;  /* 0x000000ff12167290 */ /* 0x000fe2000fffe1ff */
[----:B------:R-:W-:Y:S01]  /*1230*/  UMOV UR5, URZ ;  /* 0x000000ff00057c82 */ /* 0x000fe20008000000 */
[----:B------:R-:W-:-:S10]  /*1240*/  UMOV UR8, UR6 ;  /* 0x0000000600087c82 */ /* 0x000fd40008000000 */
.L_x_1887:
[----:B------:R-:W-:Y:S01]  /*1250*/  ISETP.EQ.OR P2, PT, RZ, UR22, P3 ;  /* 0x00000016ff007c0c */ /* 0x000fe20009f42670 */
[----:B------:R-:W-:Y:S02]  /*1260*/  UIADD3 UR23, UPT, UPT, UR5, 0x1, URZ ;  /* 0x0000000105177890 */ /* 0x000fe4000fffe0ff */
[----:B------:R-:W-:-:S04]  /*1270*/  UIADD3 UR24, UPT, UPT, UR5, 0x2, URZ ;  /* 0x0000000205187890 */ /* 0x000fc8000fffe0ff */
[----:B---3--:R-:W-:Y:S01]  /*1280*/  MOV R4, UR23 ;  /* 0x0000001700047c02 */ /* 0x008fe20008000f00 */
[----:B------:R-:W-:Y:S01]  /*1290*/  UIADD3 UR23, UPT, UPT, UR5, 0x3, URZ ;  /* 0x0000000305177890 */ /* 0x000fe2000fffe0ff */
[----:B------:R-:W-:Y:S02]  /*12a0*/  MOV R5, UR24 ;  /* 0x0000001800057c02 */ /* 0x000fe40008000f00 */
[----:B------:R-:W-:Y:S02]  /*12b0*/  ISETP.EQ.OR P4, PT, R4, UR18, P3 ;  /* 0x0000001204007c0c */ /* 0x000fe40009f82670 */
[----:B------:R-:W-:Y:S01]  /*12c0*/  VOTEU.ALL UP0, P2 ;  /* 0x0000000000ff7886 */ /* 0x000fe20001000000 */
[----:B------:R-:W-:Y:S02]  /*12d0*/  ISETP.EQ.OR P6, PT, R5, UR18, P3 ;  /* 0x0000001205007c0c */ /* 0x000fe40009fc2670 */
[----:B------:R-:W-:Y:S02]  /*12e0*/  MOV R4, UR23 ;  /* 0x0000001700047c02 */ /* 0x000fe40008000f00 */
[----:B------:R-:W-:-:S02]  /*12f0*/  @!UP0 UIMAD.WIDE.U32 UR24, UR8, 0x8, UR16 ;  /* 0x00000008081888a5 */ /* 0x000fc4000f8e0010 */
[----:B------:R-:W-:-:S04]  /*1300*/  ISETP.EQ.OR P5, PT, R4, UR18, P3 ;  /* 0x0000001204007c0c */ /* 0x000fc80009fa2670 */
[----:B------:R-:W-:Y:S01]  /*1310*/  IMAD.U32 R4, RZ, RZ, UR24 ;  /* 0x00000018ff047e24 */ /* 0x000fe2000f8e00ff */
[----:B------:R-:W-:Y:S01]  /*1320*/  MOV R5, UR25 ;  /* 0x0000001900057c02 */ /* 0x000fe20008000f00 */
[----:B------:R-:W-:Y:S01]  /*1330*/  VOTEU.ALL UP0, P4 ;  /* 0x0000000000ff7886 */ /* 0x000fe20002000000 */
[----:B------:R-:W-:-:S04]  /*1340*/  VOTEU.ALL UP1, P6 ;  /* 0x0000000000ff7886 */ /* 0x000fc80003020000 */
[----:B------:R-:W-:Y:S01]  /*1350*/  @!UP0 UIMAD.WIDE.U32 UR24, UR21, 0x8, UR16 ;  /* 0x00000008151888a5 */ /* 0x000fe2000f8e0010 */
[----:B------:R-:W0:Y:S01]  /*1360*/  @!P2 LDG.E.64 R4, desc[UR14][R4.64] ;  /* 0x0000000e0404a981 */ /* 0x000e22000c1e1b00 */
[----:B------:R-:W-:Y:S01]  /*1370*/  VOTEU.ALL UP0, P5 ;  /* 0x0000000000ff7886 */ /* 0x000fe20002800000 */
[----:B------:R-:W-:-:S03]  /*1380*/  @!UP1 UIMAD.WIDE.U32 UR26, UR20, 0x8, UR16 ;  /* 0x00000008141a98a5 */ /* 0x000fc6000f8e0010 */
[----:B------:R-:W-:Y:S02]  /*1390*/  MOV R6, UR24 ;  /* 0x0000001800067c02 */ /* 0x000fe40008000f00 */
[----:B------:R-:W-:Y:S01]  /*13a0*/  MOV R7, UR25 ;  /* 0x0000001900077c02 */ /* 0x000fe20008000f00 */
[----:B------:R-:W-:Y:S01]  /*13b0*/  @!UP0 UIMAD.WIDE.U32 UR24, UR11, 0x8, UR16 ;  /* 0x000000080b1888a5 */ /* 0x000fe2000f8e0010 */
[----:B------:R-:W-:Y:S02]  /*13c0*/  MOV R10, UR26 ;  /* 0x0000001a000a7c02 */ /* 0x000fe40008000f00 */
[----:B------:R-:W-:Y:S02]  /*13d0*/  MOV R11, UR27 ;  /* 0x0000001b000b7c02 */ /* 0x000fe40008000f00 */
[----:B------:R-:W3:Y:S01]  /*13e0*/  @!P4 LDG.E.64 R6, desc[UR14][R6.64] ;  /* 0x0000000e0606c981 */ /* 0x000ee2000c1e1b00 */
[----:B--2---:R-:W-:Y:S01]  /*13f0*/  IMAD.U32 R12, RZ, RZ, UR24 ;  /* 0x00000018ff0c7e24 */ /* 0x004fe2000f8e00ff */
[----:B-1----:R-:W-:-:S02]  /*1400*/  MOV R13, UR25 ;  /* 0x00000019000d7c02 */ /* 0x002fc40008000f00 */
[----:B------:R-:W2:Y:S04]  /*1410*/  @!P6 LDG.E.64 R10, desc[UR14][R10.64] ;  /* 0x0000000e0a0ae981 */ /* 0x000ea8000c1e1b00 */
[----:B------:R-:W4:Y:S01]  /*1420*/  @!P5 LDG.E.64 R12, desc[UR14][R12.64] ;  /* 0x0000000e0c0cd981 */ /* 0x000f22000c1e1b00 */
[----:B------:R-:W-:Y:S02]  /*1430*/  UIADD3 UR23, UPT, UPT, UR5, 0x4, URZ ;  /* 0x0000000405177890 */ /* 0x000fe4000fffe0ff */
[----:B------:R-:W-:Y:S01]  /*1440*/  UIADD3 UR24, UPT, UPT, UR5, 0x6, URZ ;  /* 0x0000000605187890 */ /* 0x000fe2000fffe0ff */
[----:B0-----:R-:W-:-:S03]  /*1450*/  @!P2 FADD.FTZ R8, R8, R4 ;  /* 0x000000040808a221 */ /* 0x001fc60000010000 */
[----:B------:R-:W-:Y:S01]  /*1460*/  MOV R4, UR23 ;  /* 0x0000001700047c02 */ /* 0x000fe20008000f00 */
[----:B------:R-:W-:Y:S01]  /*1470*/  UIADD3 UR23, UPT, UPT, UR5, 0x5, URZ ;  /* 0x0000000505177890 */ /* 0x000fe2000fffe0ff */
[----:B------:R-:W-:Y:S01]  /*1480*/  @!P2 FADD.FTZ R9, R9, R5 ;  /* 0x000000050909a221 */ /* 0x000fe20000010000 */
[----:B------:R-:W-:Y:S02]  /*1490*/  MOV R5, UR24 ;  /* 0x0000001800057c02 */ /* 0x000fe40008000f00 */
[----:B------:R-:W-:Y:S02]  /*14a0*/  ISETP.EQ.OR P2, PT, R4, UR18, P3 ;  /* 0x0000001204007c0c */ /* 0x000fe40009f42670 */
[----:B------:R-:W-:Y:S01]  /*14b0*/  MOV R4, UR23 ;  /* 0x0000001700047c02 */ /* 0x000fe20008000f00 */
[----:B------:R-:W-:Y:S01]  /*14c0*/  UIADD3 UR23, UPT, UPT, UR5, 0x7, URZ ;  /* 0x0000000705177890 */ /* 0x000fe2000fffe0ff */
[----:B---3--:R-:W-:Y:S01]  /*14d0*/  @!P4 FADD.FTZ R8, R8, R6 ;  /* 0x000000060808c221 */ /* 0x008fe20000010000 */
[----:B------:R-:W-:Y:S01]  /*14e0*/  @!P4 FADD.FTZ R9, R9, R7 ;  /* 0x000000070909c221 */ /* 0x000fe20000010000 */
[----:B------:R-:W-:-:S02]  /*14f0*/  ISETP.EQ.OR P4, PT, R4, UR18, P3 ;  /* 0x0000001204007c0c */ /* 0x000fc40009f82670 */
[----:B--2---:R-:W-:Y:S01]  /*1500*/  @!P6 FADD.FTZ R8, R8, R10 ;  /* 0x0000000a0808e221 */ /* 0x004fe20000010000 */
[----:B------:R-:W-:Y:S01]  /*1510*/  @!P6 FADD.FTZ R9, R9, R11 ;  /* 0x0000000b0909e221 */ /* 0x000fe20000010000 */
[----:B------:R-:W-:-:S03]  /*1520*/  ISETP.EQ.OR P6, PT, R5, UR18, P3 ;  /* 0x0000001205007c0c */ /* 0x000fc60009fc2670 */
[----:B------:R-:W-:Y:S01]  /*1530*/  VOTEU.ALL UP0, P2 ;  /* 0x0000000000ff7886 */ /* 0x000fe20001000000 */
[----:B------:R-:W-:Y:S01]  /*1540*/  MOV R4, UR23 ;  /* 0x0000001700047c02 */ /* 0x000fe20008000f00 */
[----:B----4-:R-:W-:Y:S01]  /*1550*/  @!P5 FADD.FTZ R8, R8, R12 ;  /* 0x0000000c0808d221 */ /* 0x010fe20000010000 */
[----:B------:R-:W-:Y:S02]  /*1560*/  @!P5 FADD.FTZ R9, R9, R13 ;  /* 0x0000000d0909d221 */ /* 0x000fe40000010000 */
[----:B------:R-:W-:Y:S01]  /*1570*/  ISETP.EQ.OR P5, PT, R4, UR18, P3 ;  /* 0x0000001204007c0c */ /* 0x000fe20009fa2670 */
[----:B------:R-:W-:Y:S01]  /*1580*/  @!UP0 UIMAD.WIDE.U32 UR24, UR13, 0x8, UR16 ;  /* 0x000000080d1888a5 */ /* 0x000fe2000f8e0010 */
[----:B------:R-:W-:-:S05]  /*1590*/  VOTEU.ALL UP0, P4 ;  /* 0x0000000000ff7886 */ /* 0x000fca0002000000 */
[----:B------:R-:W-:Y:S01]  /*15a0*/  IMAD.U32 R4, RZ, RZ, UR24 ;  /* 0x00000018ff047e24 */ /* 0x000fe2000f8e00ff */
[----:B------:R-:W-:Y:S01]  /*15b0*/  MOV R5, UR25 ;  /* 0x0000001900057c02 */ /* 0x000fe20008000f00 */
[----:B------:R-:W-:Y:S01]  /*15c0*/  VOTEU.ALL UP1, P6 ;  /* 0x0000000000ff7886 */ /* 0x000fe20003020000 */
[----:B------:R-:W-:-:S03]  /*15d0*/  @!UP0 UIMAD.WIDE.U32 UR24, UR12, 0x8, UR16 ;  /* 0x000000080c1888a5 */ /* 0x000fc6000f8e0010 */
[----:B------:R-:W-:Y:S01]  /*15e0*/  VOTEU.ALL UP0, P5 ;  /* 0x0000000000ff7886 */ /* 0x000fe20002800000 */
[----:B------:R-:W2:Y:S01]  /*15f0*/  @!P2 LDG.E.64 R4, desc[UR14][R4.64] ;  /* 0x0000000e0404a981 */ /* 0x000ea2000c1e1b00 */
[----:B------:R-:W-:Y:S01]  /*1600*/  @!UP1 UIMAD.WIDE.U32 UR26, UR10, 0x8, UR16 ;  /* 0x000000080a1a98a5 */ /* 0x000fe2000f8e0010 */
[----:B------:R-:W-:Y:S02]  /*1610*/  MOV R6, UR24 ;  /* 0x0000001800067c02 */ /* 0x000fe40008000f00 */
[----:B------:R-:W-:Y:S01]  /*1620*/  MOV R7, UR25 ;  /* 0x0000001900077c02 */ /* 0x000fe20008000f00 */
[----:B------:R-:W-:Y:S02]  /*1630*/  @!UP0 UIMAD.WIDE.U32 UR24, UR9, 0x8, UR16 ;  /* 0x00000008091888a5 */ /* 0x000fe4000f8e0010 */
[----:B------:R-:W-:Y:S02]  /*1640*/  MOV R10, UR26 ;  /* 0x0000001a000a7c02 */ /* 0x000fe40008000f00 */
[----:B------:R-:W-:Y:S01]  /*1650*/  MOV R11, UR27 ;  /* 0x0000001b000b7c02 */ /* 0x000fe20008000f00 */
[----:B------:R-:W3:Y:S01]  /*1660*/  @!P4 LDG.E.64 R6, desc[UR14][R6.64] ;  /* 0x0000000e0606c981 */ /* 0x000ee2000c1e1b00 */
[----:B------:R-:W-:Y:S01]  /*1670*/  IMAD.U32 R12, RZ, RZ, UR24 ;  /* 0x00000018ff0c7e24 */ /* 0x000fe2000f8e00ff */
[----:B------:R-:W-:-:S03]  /*1680*/  MOV R13, UR25 ;  /* 0x00000019000d7c02 */ /* 0x000fc60008000f00 */
[----:B------:R-:W4:Y:S04]  /*1690*/  @!P6 LDG.E.64 R10, desc[UR14][R10.64] ;  /* 0x0000000e0a0ae981 */ /* 0x000f28000c1e1b00 */
[----:B------:R-:W5:Y:S01]  /*16a0*/  @!P5 LDG.E.64 R12, desc[UR14][R12.64] ;  /* 0x0000000e0c0cd981 */ /* 0x000f62000c1e1b00 */
[----:B------:R-:W-:Y:S02]  /*16b0*/  UIADD3 UR5, UPT, UPT, UR5, 0x8, URZ ;  /* 0x0000000805057890 */ /* 0x000fe4000fffe0ff */
[----:B------:R-:W-:Y:S02]  /*16c0*/  UIADD3 UR22, UPT, UPT, UR22, 0x8, URZ ;  /* 0x0000000816167890 */ /* 0x000fe4000fffe0ff */
[----:B------:R-:W-:Y:S02]  /*16d0*/  ULEA UR8, UR19, UR8, 0x3 ;  /* 0x0000000813087291 */ /* 0x000fe4000f8e18ff */
[----:B------:R-:W-:-:S02]  /*16e0*/  ULEA UR21, UR19, UR21, 0x3 ;  /* 0x0000001513157291 */ /* 0x000fc4000f8e18ff */
[----:B------:R-:W-:Y:S02]  /*16f0*/  ULEA UR20, UR19, UR20, 0x3 ;  /* 0x0000001413147291 */ /* 0x000fe4000f8e18ff */
[----:B------:R-:W-:Y:S02]  /*1700*/  ULEA UR11, UR19, UR11, 0x3 ;  /* 0x0000000b130b7291 */ /* 0x000fe4000f8e18ff */
[----:B------:R-:W-:Y:S02]  /*1710*/  ULEA UR13, UR19, UR13, 0x3 ;  /* 0x0000000d130d7291 */ /* 0x000fe4000f8e18ff */
[----:B------:R-:W-:Y:S02]  /*1720*/  ULEA UR12, UR19, UR12, 0x3 ;  /* 0x0000000c130c7291 */ /* 0x000fe4000f8e18ff */
[----:B------:R-:W-:Y:S02]  /*1730*/  ULEA UR10, UR19, UR10, 0x3 ;  /* 0x0000000a130a7291 */ /* 0x000fe4000f8e18ff */
[----:B------:R-:W-:Y:S01]  /*1740*/  ULEA UR9, UR19, UR9, 0x3 ;  /* 0x0000000913097291 */ /* 0x000fe2000f8e18ff */
[----:B--2---:R-:W-:Y:S01]  /*1750*/  @!P2 FADD.FTZ R8, R8, R4 ;  /* 0x000000040808a221 */ /* 0x004fe20000010000 */
[----:B------:R-:W-:Y:S01]  /*1760*/  @!P2 FADD.FTZ R9, R9, R5 ;  /* 0x000000050909a221 */ /* 0x000fe20000010000 */
[----:B------:R-:W-:-:S02]  /*1770*/  ISETP.NE.AND P2, PT, R14, UR5, PT ;  /* 0x000000050e007c0c */ /* 0x000fc4000bf45270 */
        /* <DEDUP_REMOVED lines=8> */
.L_x_1886:
[----:B------:R-:W-:-:S13]  /*1800*/  LOP3.LUT P2, RZ, R22, 0x7, RZ, 0xc0, !PT ;  /* 0x0000000716ff7812 */ /* 0x000fda000784c0ff */
[----:B------:R-:W-:Y:S05]  /*1810*/  @!P2 BRA `(.L_x_1883) ;  /* 0x000000040070a947 */ /* 0x000fea0003800000 */
[----:B---3--:R-:W-:-:S04]  /*1820*/  LOP3.LUT R4, R22, 0x7, RZ, 0xc0, !PT ;  /* 0x0000000716047812 */ /* 0x008fc800078ec0ff */
[----:B------:R-:W-:-:S04]  /*1830*/  IADD3 R4, PT, PT, R4, -0x1, RZ ;  /* 0xffffffff04047810 */ /* 0x000fc80007ffe0ff */
[----:B------:R-:W-:-:S13]  /*1840*/  ISETP.GE.U32.AND P2, PT, R4, 0x3, PT ;  /* 0x000000030400780c */ /* 0x000fda0003f46070 */
[----:B------:R-:W-:Y:S05]  /*1850*/  @!P2 BRA `(.L_x_1888) ;  /* 0x0000000000b8a947 */ /* 0x000fea0003800000 */
[----:B------:R-:W-:Y:S02]  /*1860*/  UIADD3 UR10, UPT, UPT, UR5, 0x1, URZ ;  /* 0x00000001050a7890 */ /* 0x000fe4000fffe0ff */
[----:B------:R-:W-:Y:S01]  /*1870*/  MOV R4, UR5 ;  /* 0x0000000500047c02 */ /* 0x000fe20008000f00 */
[----:B------:R-:W-:Y:S02]  /*1880*/  UIADD3 UR12, UPT, UPT, UR5, 0x2, URZ ;  /* 0x00000002050c7890 */ /* 0x000fe4000fffe0ff */
[----:B------:R-:W-:Y:S01]  /*1890*/  UIADD3 UR13, UPT, UPT, UR5, 0x3, URZ ;  /* 0x00000003050d7890 */ /* 0x000fe2000fffe0ff */
[----:B------:R-:W-:Y:S02]  /*18a0*/  ISETP.EQ.OR P2, PT, R4, UR18, P3 ;  /* 0x0000001204007c0c */ /* 0x000fe40009f42670 */
[----:B------:R-:W-:Y:S02]  /*18b0*/  MOV R4, UR10 ;  /* 0x0000000a00047c02 */ /* 0x000fe40008000f00 */
[----:B------:R-:W-:-:S02]  /*18c0*/  MOV R5, UR12 ;  /* 0x0000000c00057c02 */ /* 0x000fc40008000f00 */
[----:B------:R-:W-:Y:S01]  /*18d0*/  ISETP.EQ.OR P4, PT, R4, UR18, P3 ;  /* 0x0000001204007c0c */ /* 0x000fe20009f82670 */
[----:B------:R-:W-:Y:S01]  /*18e0*/  IMAD.U32 R4, RZ, RZ, UR13 ;  /* 0x0000000dff047e24 */ /* 0x000fe2000f8e00ff */
[----:B------:R-:W-:-:S04]  /*18f0*/  ISETP.EQ.OR P5, PT, R5, UR18, P3 ;  /* 0x0000001205007c0c */ /* 0x000fc80009fa2670 */
[----:B------:R-:W-:Y:S01]  /*1900*/  ISETP.EQ.OR P6, PT, R4, UR18, P3 ;  /* 0x0000001204007c0c */ /* 0x000fe20009fc2670 */
[----:B------:R-:W-:-:S05]  /*1910*/  VOTEU.ALL UP2, P2 ;  /* 0x0000000000ff7886 */ /* 0x000fca0001040000 */
[----:B------:R-:W-:Y:S01]  /*1920*/  @!UP2 UIMAD UR8, UR5, UR19, UR6 ;  /* 0x000000130508a2a4 */ /* 0x000fe2000f8e0206 */
[----:B------:R-:W-:Y:S02]  /*1930*/  VOTEU.ALL UP1, P4 ;  /* 0x0000000000ff7886 */ /* 0x000fe40002020000 */
[----:B------:R-:W-:Y:S01]  /*1940*/  VOTEU.ALL UP0, P5 ;  /* 0x0000000000ff7886 */ /* 0x000fe20002800000 */
[----:B------:R-:W-:Y:S02]  /*1950*/  @!UP2 UIMAD.WIDE.U32 UR8, UR8, 0x8, UR16 ;  /* 0x000000080808a8a5 */ /* 0x000fe4000f8e0010 */
[----:B------:R-:W-:Y:S01]  /*1960*/  @!UP1 UIMAD UR10, UR10, UR19, UR6 ;  /* 0x000000130a0a92a4 */ /* 0x000fe2000f8e0206 */
[----:B------:R-:W-:Y:S01]  /*1970*/  VOTEU.ALL UP2, P6 ;  /* 0x0000000000ff7886 */ /* 0x000fe20003040000 */
[----:B------:R-:W-:Y:S02]  /*1980*/  @!UP0 UIMAD UR12, UR12, UR19, UR6 ;  /* 0x000000130c0c82a4 */ /* 0x000fe4000f8e0206 */
[----:B------:R-:W-:Y:S01]  /*1990*/  MOV R4, UR8 ;  /* 0x0000000800047c02 */ /* 0x000fe20008000f00 */
[----:B------:R-:W-:Y:S01]  /*19a0*/  @!UP1 UIMAD.WIDE.U32 UR10, UR10, 0x8, UR16 ;  /* 0x000000080a0a98a5 */ /* 0x000fe2000f8e0010 */
[----:B------:R-:W-:Y:S01]  /*19b0*/  MOV R5, UR9 ;  /* 0x0000000900057c02 */ /* 0x000fe20008000f00 */
[----:B------:R-:W-:-:S02]  /*19c0*/  @!UP2 UIMAD UR13, UR13, UR19, UR6 ;  /* 0x000000130d0da2a4 */ /* 0x000fc4000f8e0206 */
[----:B------:R-:W-:Y:S02]  /*19d0*/  @!UP0 UIMAD.WIDE.U32 UR8, UR12, 0x8, UR16 ;  /* 0x000000080c0888a5 */ /* 0x000fe4000f8e0010 */
[----:B------:R-:W-:Y:S01]  /*19e0*/  MOV R6, UR10 ;  /* 0x0000000a00067c02 */ /* 0x000fe20008000f00 */
[----:B------:R-:W0:Y:S01]  /*19f0*/  @!P2 LDG.E.64 R4, desc[UR14][R4.64] ;  /* 0x0000000e0404a981 */ /* 0x000e22000c1e1b00 */
[----:B------:R-:W-:Y:S01]  /*1a00*/  MOV R7, UR11 ;  /* 0x0000000b00077c02 */ /* 0x000fe20008000f00 */
[----:B------:R-:W-:Y:S01]  /*1a10*/  @!UP2 UIMAD.WIDE.U32 UR10, UR13, 0x8, UR16 ;  /* 0x000000080d0aa8a5 */ /* 0x000fe2000f8e0010 */
[----:B------:R-:W-:Y:S01]  /*1a20*/  MOV R10, UR8 ;  /* 0x00000008000a7c02 */ /* 0x000fe20008000f00 */
[----:B------:R-:W-:-:S03]  /*1a30*/  IMAD.U32 R11, RZ, RZ, UR9 ;  /* 0x00000009ff0b7e24 */ /* 0x000fc6000f8e00ff */
[----:B------:R-:W3:Y:S01]  /*1a40*/  @!P4 LDG.E.64 R6, desc[UR14][R6.64] ;  /* 0x0000000e0606c981 */ /* 0x000ee2000c1e1b00 */
[----:B--2---:R-:W-:Y:S02]  /*1a50*/  MOV R12, UR10 ;  /* 0x0000000a000c7c02 */ /* 0x004fe40008000f00 */
[----:B-1----:R-:W-:Y:S01]  /*1a60*/  MOV R13, UR11 ;  /* 0x0000000b000d7c02 */ /* 0x002fe20008000f00 */
[----:B------:R-:W2:Y:S05]  /*1a70*/  @!P5 LDG.E.64 R10, desc[UR14][R10.64] ;  /* 0x0000000e0a0ad981 */ /* 0x000eaa000c1e1b00 */
[----:B------:R-:W4:Y:S01]  /*1a80*/  @!P6 LDG.E.64 R12, desc[UR14][R12.64] ;  /* 0x0000000e0c0ce981 */ /* 0x000f22000c1e1b00 */
[----:B------:R-:W-:-:S04]  /*1a90*/  MOV R14, UR5 ;  /* 0x00000005000e7c02 */ /* 0x000fc80008000f00 */
[----:B------:R-:W-:-:S04]  /*1aa0*/  IADD3 R14, PT, PT, R14, 0x4, RZ ;  /* 0x000000040e0e7810 */ /* 0x000fc80007ffe0ff */
[----:B------:R-:W-:Y:S01]  /*1ab0*/  R2UR UR5, R14 ;  /* 0x000000000e0572ca */ /* 0x000fe200000e0000 */
[----:B0-----:R-:W-:Y:S01]  /*1ac0*/  @!P2 FADD.FTZ R8, R8, R4 ;  /* 0x000000040808a221 */ /* 0x001fe20000010000 */
[----:B------:R-:W-:-:S03]  /*1ad0*/  @!P2 FADD.FTZ R9, R9, R5 ;  /* 0x000000050909a221 */ /* 0x000fc60000010000 */
[----:B---3--:R-:W-:Y:S01]  /*1ae0*/  @!P4 FADD.FTZ R8, R8, R6 ;  /* 0x000000060808c221 */ /* 0x008fe20000010000 */
[----:B------:R-:W-:-:S03]  /*1af0*/  @!P4 FADD.FTZ R9, R9, R7 ;  /* 0x000000070909c221 */ /* 0x000fc60000010000 */
[----:B--2---:R-:W-:Y:S01]  /*1b00*/  @!P5 FADD.FTZ R8, R8, R10 ;  /* 0x0000000a0808d221 */ /* 0x004fe20000010000 */
[----:B------:R-:W-:-:S03]  /*1b10*/  @!P5 FADD.FTZ R9, R9, R11 ;  /* 0x0000000b0909d221 */ /* 0x000fc60000010000 */
[----:B----4-:R-:W-:Y:S01]  /*1b20*/  @!P6 FADD.FTZ R8, R8, R12 ;  /* 0x0000000c0808e221 */ /* 0x010fe20000010000 */
[----:B------:R-:W-:-:S07]  /*1b30*/  @!P6 FADD.FTZ R9, R9, R13 ;  /* 0x0000000d0909e221 */ /* 0x000fce0000010000 */
.L_x_1888:
[----:B------:R-:W-:-:S13]  /*1b40*/  LOP3.LUT P2, R4, R22, 0x3, RZ, 0xc0, !PT ;  /* 0x0000000316047812 */ /* 0x000fda000784c0ff */
        /* <DEDUP_REMOVED lines=20> */
[----:B------:R-:W-:-:S05]  /*1c90*/  MOV R10, UR5 ;  /* 0x00000005000a7c02 */ /* 0x000fca0008000f00 */
[----:B------:R-:W-:-:S05]  /*1ca0*/  VIADD R10, R10, 0x2 ;  /* 0x000000020a0a7836 */ /* 0x000fca0000000000 */
[----:B------:R-:W-:Y:S01]  /*1cb0*/  R2UR UR5, R10 ;  /* 0x000000000a0572ca */ /* 0x000fe200000e0000 */
[----:B0-----:R-:W-:Y:S01]  /*1cc0*/  @!P4 FADD.FTZ R8, R8, R4 ;  /* 0x000000040808c221 */ /* 0x001fe20000010000 */
[----:B------:R-:W-:-:S03]  /*1cd0*/  @!P4 FADD.FTZ R9, R9, R5 ;  /* 0x000000050909c221 */ /* 0x000fc60000010000 */
[----:B---3--:R-:W-:Y:S01]  /*1ce0*/  @!P2 FADD.FTZ R8, R8, R6 ;  /* 0x000000060808a221 */ /* 0x008fe20000010000 */
[----:B------:R-:W-:-:S09]  /*1cf0*/  @!P2 FADD.FTZ R9, R9, R7 ;  /* 0x000000070909a221 */ /* 0x000fd20000010000 */
.L_x_1889:
        /* <DEDUP_REMOVED lines=13> */
.L_x_1890:
[----:B------:R-:W-:Y:S05]  /*1dd0*/  BSYNC.RECONVERGENT B0 ;  /* 0x0000000000007941 */ /* 0x000fea0003800200 */
.L_x_1883:
[----:B------:R-:W4:Y:S01]  /*1de0*/  S2UR UR8, SR_CgaCtaId ;  /* 0x00000000000879c3 */ /* 0x000f220000008800 */
[----:B------:R-:W0:Y:S01]  /*1df0*/  S2R R10, SR_TID.X ;  /* 0x00000000000a7919 */ /* 0x000e220000002100 */
[----:B------:R-:W1:Y:S01]  /*1e00*/  LDCU UR9, c[0x0][0x414] ;  /* 0x00008280ff0977ac */ /* 0x000e620008000800 */
[----:B------:R-:W-:Y:S01]  /*1e10*/  MOV R11, UR7 ;  /* 0x00000007000b7c02 */ /* 0x000fe20008000f00 */
[----:B------:R-:W-:-:S04]  /*1e20*/  UMOV UR5, 0x400 ;  /* 0x0000040000057882 */ /* 0x000fc80000000000 */
[----:B------:R-:W2:Y:S08]  /*1e30*/  @P0 LDC.64 R28, c[0x0][0x388] ;  /* 0x0000e200ff1c0b82 */ /* 0x000eb00000000a00 */
[----:B---3--:R-:W3:Y:S01]  /*1e40*/  LDC.64 R6, c[0x0][0x398] ;  /* 0x0000e600ff067b82 */ /* 0x008ee20000000a00 */
[----:B-1----:R-:W-:Y:S01]  /*1e50*/  @P0 FMUL.FTZ R14, R8, UR9 ;  /* 0x00000009080e0c20 */ /* 0x002fe20008410000 */
[----:B------:R-:W-:Y:S01]  /*1e60*/  @P0 FMUL.FTZ R15, R9, UR9 ;  /* 0x00000009090f0c20 */ /* 0x000fe20008410000 */
[----:B----4-:R-:W-:-:S05]  /*1e70*/  ULEA UR5, UR8, UR5, 0x18 ;  /* 0x0000000508057291 */ /* 0x010fca000f8ec0ff */
[----:B------:R-:W1:Y:S01]  /*1e80*/  LDC.64 R4, c[0x0][0x3a0] ;  /* 0x0000e800ff047b82 */ /* 0x000e620000000a00 */
[----:B--2---:R-:W-:-:S03]  /*1e90*/  @P0 IMAD.WIDE R28, R11, 0x8, R28 ;  /* 0x000000080b1c0825 */ /* 0x004fc600078e021c */
[----:B------:R-:W-:Y:S01]  /*1ea0*/  @!P3 STS.64 [UR5+0x98], R8 ;  /* 0x00009808ff00b988 */ /* 0x000fe20008000a05 */
[----:B0-----:R-:W-:-:S03]  /*1eb0*/  SHF.L.U32 R10, R10, 0x1, RZ ;  /* 0x000000010a0a7819 */ /* 0x001fc600000006ff */
[----:B------:R-:W-:Y:S01]  /*1ec0*/  @P0 STG.E.64 desc[UR14][R28.64], R14 ;  /* 0x0000000e1c000986 */ /* 0x000fe2000c101b0e */
[----:B------:R-:W-:-:S05]  /*1ed0*/  LOP3.LUT R13, R10, 0x1e, RZ, 0xc0, !PT ;  /* 0x0000001e0a0d7812 */ /* 0x000fca00078ec0ff */
[----:B------:R-:W-:-:S04]  /*1ee0*/  IMAD.IADD R13, R20, 0x1, R13 ;  /* 0x00000001140d7824 */ /* 0x000fc800078e020d */
[----:B---3--:R-:W-:-:S04]  /*1ef0*/  IMAD.WIDE R10, R13, 0x4, R6 ;  /* 0x000000040d0a7825 */ /* 0x008fc800078e0206 */
[----:B-1----:R-:W-:Y:S01]  /*1f00*/  IMAD.WIDE R6, R13, 0x4, R4 ;  /* 0x000000040d067825 */ /* 0x002fe200078e0204 */
[----:B------:R-:W-:Y:S06]  /*1f10*/  BAR.SYNC.DEFER_BLOCKING 0x0 ;  /* 0x0000000000007b1d */ /* 0x000fec0000010000 */
[----:B------:R-:W5:Y:S04]  /*1f20*/  LDG.E.64 R6, desc[UR14][R6.64] ;  /* 0x0000000e06067981 */ /* 0x000f68000c1e1b00 */
[----:B------:R0:W5:Y:S04]  /*1f30*/  LDG.E.64 R4, desc[UR14][R10.64] ;  /* 0x0000000e0a047981 */ /* 0x000168000c1e1b00 */
[----:B0-----:R-:W0:Y:S01]  /*1f40*/  LDS.64 R10, [UR5+0x98] ;  /* 0x00009805ff0a7984 */ /* 0x001e220008000a00 */
[----:B------:R-:W1:Y:S01]  /*1f50*/  LDCU.U8 UR5, c[0x0][0x3fc] ;  /* 0x00007f80ff0577ac */ /* 0x000e620008000000 */
[----:B0-----:R-:W-:-:S04]  /*1f60*/  FMUL.FTZ R12, R10, UR9 ;  /* 0x000000090a0c7c20 */ /* 0x001fc80008410000 */
[----:B------:R-:W-:-:S04]  /*1f70*/  FMUL.FTZ R20, R12, R12 ;  /* 0x0000000c0c147220 */ /* 0x000fc80000410000 */
[----:B------:R-:W-:-:S05]  /*1f80*/  FFMA.FTZ R20, R11, UR9, -R20 ;  /* 0x000000090b147c23 */ /* 0x000fca0008010814 */
[----:B------:R-:W-:-:S13]  /*1f90*/  FSETP.GTU.FTZ.AND P2, PT, R20, RZ, PT ;  /* 0x000000ff1400720b */ /* 0x000fda0003f5c000 */
[----:B------:R-:W0:Y:S01]  /*1fa0*/  @P2 LDC R13, c[0x0][0x3a8] ;  /* 0x0000ea00ff0d2b82 */ /* 0x000e220000000800 */
[----:B-1----:R-:W-:Y:S01]  /*1fb0*/  UISETP.NE.AND UP0, UPT, UR5, URZ, UPT ;  /* 0x000000ff0500728c */ /* 0x002fe2000bf05270 */
[----:B------:R-:W-:Y:S01]  /*1fc0*/  BSSY.RECONVERGENT B0, `(.L_x_1891) ;  /* 0x00000ee000007945 */ /* 0x000fe20003800200 */
[----:B0-----:R-:W-:Y:S01]  /*1fd0*/  @P2 FADD.FTZ R20, R20, R13 ;  /* 0x0000000d14142221 */ /* 0x001fe20000010000 */
[----:B------:R-:W-:-:S06]  /*1fe0*/  MOV R13, 0x3f800000 ;  /* 0x3f800000000d7802 */ /* 0x000fcc0000000f00 */
[----:B------:R0:W1:Y:S01]  /*1ff0*/  @P2 MUFU.RSQ R13, R20 ;  /* 0x00000014000d2308 */ /* 0x0000620000001400 */
[----:B------:R-:W-:Y:S05]  /*2000*/  BRA.U UP0, `(.L_x_1892) ;  /* 0x0000000500887547 */ /* 0x000fea000b800000 */
[----:B------:R-:W2:Y:S01]  /*2010*/  LDCU.64 UR10, c[0x0][0x3e8] ;  /* 0x00007d00ff0a77ac */ /* 0x000ea20008000a00 */
[----:B------:R-:W-:Y:S01]  /*2020*/  SHF.R.S32.HI R28, RZ, 0x1f, R23 ;  /* 0x0000001fff1c7819 */ /* 0x000fe20000011417 */
[----:B------:R-:W-:Y:S01]  /*2030*/  BSSY.RECONVERGENT B1, `(.L_x_1893) ;  /* 0x0000019000017945 */ /* 0x000fe20003800200 */
[C---:B0-----:R-:W-:Y:S02]  /*2040*/  IADD3 R20, PT, PT, R23.reuse, 0x20, RZ ;  /* 0x0000002017147810 */ /* 0x041fe40007ffe0ff */
[C---:B------:R-:W-:Y:S02]  /*2050*/  IADD3 R14, PT, PT, R23.reuse, 0x40, RZ ;  /* 0x00000040170e7810 */ /* 0x040fe40007ffe0ff */
[C---:B------:R-:W-:Y:S02]  /*2060*/  IADD3 R15, PT, PT, R23.reuse, 0x60, RZ ;  /* 0x00000060170f7810 */ /* 0x040fe40007ffe0ff */
[----:B--2---:R-:W-:-:S04]  /*2070*/  ISETP.GE.U32.AND P1, PT, R23, UR10, PT ;  /* 0x0000000a17007c0c */ /* 0x004fc8000bf26070 */
[----:B------:R-:W-:-:S13]  /*2080*/  ISETP.GE.AND.EX P1, PT, R28, UR11, PT, P1 ;  /* 0x0000000b1c007c0c */ /* 0x000fda000bf26310 */
[----:B------:R-:W-:Y:S05]  /*2090*/  @P1 BRA `(.L_x_1894) ;  /* 0x0000000000481947 */ /* 0x000fea0003800000 */
[----:B------:R-:W0:Y:S01]  /*20a0*/  LDCU.64 UR12, c[0x0][0x3e0] ;  /* 0x00007c00ff0c77ac */ /* 0x000e220008000a00 */
[--C-:B------:R-:W-:Y:S01]  /*20b0*/  FADD.FTZ R10, R21, -R12.reuse ;  /* 0x8000000c150a7221 */ /* 0x100fe20000010000 */
[----:B------:R-:W-:Y:S01]  /*20c0*/  MOV R8, R24 ;  /* 0x0000001800087202 */ /* 0x000fe20000000f00 */
[----:B------:R-:W-:Y:S01]  /*20d0*/  FADD.FTZ R18, R18, -R12 ;  /* 0x8000000c12127221 */ /* 0x000fe20000010000 */
[----:B------:R-:W2:Y:S01]  /*20e0*/  LDCU.64 UR8, c[0x0][0x380] ;  /* 0x00007000ff0877ac */ /* 0x000ea20008000a00 */
[----:B------:R-:W-:Y:S02]  /*20f0*/  IMAD.MOV.U32 R9, RZ, RZ, R27 ;  /* 0x000000ffff097224 */ /* 0x000fe400078e001b */
[-C--:B-1----:R-:W-:Y:S01]  /*2100*/  FMUL.FTZ R21, R10, R13.reuse ;  /* 0x0000000d0a157220 */ /* 0x082fe20000410000 */
[----:B------:R-:W-:-:S03]  /*2110*/  FMUL.FTZ R10, R18, R13 ;  /* 0x0000000d120a7220 */ /* 0x000fc60000410000 */
[----:B-----5:R-:W-:Y:S01]  /*2120*/  FFMA.FTZ R18, R4, R21, R6 ;  /* 0x0000001504127223 */ /* 0x020fe20000010006 */
[----:B------:R-:W-:Y:S01]  /*2130*/  FFMA.FTZ R21, R5, R10, R7 ;  /* 0x0000000a05157223 */ /* 0x000fe20000010007 */
[----:B0-----:R-:W-:Y:S02]  /*2140*/  IMAD R28, R28, UR12, RZ ;  /* 0x0000000c1c1c7c24 */ /* 0x001fe4000f8e02ff */
[----:B------:R-:W-:-:S04]  /*2150*/  IMAD.WIDE.U32 R8, R23, UR12, R8 ;  /* 0x0000000c17087c25 */ /* 0x000fc8000f8e0008 */
[----:B------:R-:W-:Y:S01]  /*2160*/  IMAD R11, R23, UR13, R28 ;  /* 0x0000000d170b7c24 */ /* 0x000fe2000f8e021c */
[----:B--2---:R-:W-:-:S04]  /*2170*/  LEA R10, P1, R8, UR8, 0x1 ;  /* 0x00000008080a7c11 */ /* 0x004fc8000f8208ff */
[----:B------:R-:W-:Y:S02]  /*2180*/  IADD3 R11, PT, PT, R9, R11, RZ ;  /* 0x0000000b090b7210 */ /* 0x000fe40007ffe0ff */
[----:B------:R-:W-:Y:S02]  /*2190*/  F2FP.BF16.F32.PACK_AB R9, R21, R18 ;  /* 0x000000121509723e */ /* 0x000fe400000010ff */
[----:B------:R-:W-:-:S05]  /*21a0*/  LEA.HI.X R11, R8, UR9, R11, 0x1, P1 ;  /* 0x00000009080b7c11 */ /* 0x000fca00088f0c0b */
[----:B------:R0:W-:Y:S02]  /*21b0*/  STG.E desc[UR14][R10.64], R9 ;  /* 0x000000090a007986 */ /* 0x0001e4000c10190e */
.L_x_1894:
[----:B------:R-:W-:Y:S05]  /*21c0*/  BSYNC.RECONVERGENT B1 ;  /* 0x0000000000017941 */ /* 0x000fea0003800200 */
.L_x_1893:
[----:B------:R-:W-:Y:S01]  /*21d0*/  ISETP.GE.U32.AND P1, PT, R20, UR10, PT ;  /* 0x0000000a14007c0c */ /* 0x000fe2000bf26070 */
[----:B------:R-:W-:Y:S01]  /*21e0*/  BSSY.RECONVERGENT B1, `(.L_x_1895) ;  /* 0x000001c000017945 */ /* 0x000fe20003800200 */
[----:B0-----:R-:W-:Y:S02]  /*21f0*/  SHF.R.S32.HI R11, RZ, 0x1f, R20 ;  /* 0x0000001fff0b7819 */ /* 0x001fe40000011414 */
[----:B------:R-:W-:Y:S02]  /*2200*/  ISETP.GE.U32.AND P2, PT, R14, UR10, PT ;  /* 0x0000000a0e007c0c */ /* 0x000fe4000bf46070 */
[----:B------:R-:W-:Y:S02]  /*2210*/  ISETP.GE.AND.EX P1, PT, R11, UR11, PT, P1 ;  /* 0x0000000b0b007c0c */ /* 0x000fe4000bf26310 */
[----:B------:R-:W-:Y:S02]  /*2220*/  ISETP.GE.U32.AND P3, PT, R15, UR10, PT ;  /* 0x0000000a0f007c0c */ /* 0x000fe4000bf66070 */
[----:B------:R-:W-:-:S02]  /*2230*/  SHF.R.S32.HI R21, RZ, 0x1f, R14 ;  /* 0x0000001fff157819 */ /* 0x000fc4000001140e */
[----:B------:R-:W-:Y:S02]  /*2240*/  SHF.R.S32.HI R18, RZ, 0x1f, R15 ;  /* 0x0000001fff127819 */ /* 0x000fe4000001140f */
[----:B------:R-:W-:Y:S02]  /*2250*/  ISETP.GE.AND.EX P2, PT, R21, UR11, PT, P2 ;  /* 0x0000000b15007c0c */ /* 0x000fe4000bf46320 */
[----:B------:R-:W-:-:S03]  /*2260*/  ISETP.GE.AND.EX P3, PT, R18, UR11, PT, P3 ;  /* 0x0000000b12007c0c */ /* 0x000fc6000bf66330 */
[----:B------:R-:W-:Y:S10]  /*2270*/  @P1 BRA `(.L_x_1896) ;  /* 0x0000000000481947 */ /* 0x000ff40003800000 */
[----:B------:R-:W0:Y:S01]  /*2280*/  LDCU.64 UR8, c[0x0][0x3e0] ;  /* 0x00007c00ff0877ac */ /* 0x000e220008000a00 */
[----:B------:R-:W-:Y:S01]  /*2290*/  MOV R8, R24 ;  /* 0x0000001800087202 */ /* 0x000fe20000000f00 */
[--C-:B------:R-:W-:Y:S01]  /*22a0*/  FADD.FTZ R10, R19, -R12.reuse ;  /* 0x8000000c130a7221 */ /* 0x100fe20000010000 */
[----:B------:R-:W-:Y:S01]  /*22b0*/  MOV R9, R27 ;  /* 0x0000001b00097202 */ /* 0x000fe20000000f00 */
[----:B------:R-:W2:Y:S01]  /*22c0*/  LDCU.64 UR12, c[0x0][0x380] ;  /* 0x00007000ff0c77ac */ /* 0x000ea20008000a00 */
[----:B------:R-:W-:Y:S01]  /*22d0*/  FADD.FTZ R16, R16, -R12 ;  /* 0x8000000c10107221 */ /* 0x000fe20000010000 */
[----:B-1----:R-:W-:-:S03]  /*22e0*/  FMUL.FTZ R19, R10, R13 ;  /* 0x0000000d0a137220 */ /* 0x002fc60000410000 */
[----:B------:R-:W-:Y:S01]  /*22f0*/  FMUL.FTZ R16, R16, R13 ;  /* 0x0000000d10107220 */ /* 0x000fe20000410000 */
[----:B-----5:R-:W-:-:S03]  /*2300*/  FFMA.FTZ R19, R4, R19, R6 ;  /* 0x0000001304137223 */ /* 0x020fc60000010006 */
        /* <DEDUP_REMOVED lines=9> */
.L_x_1896:
[----:B------:R-:W-:Y:S05]  /*23a0*/  BSYNC.RECONVERGENT B1 ;  /* 0x0000000000017941 */ /* 0x000fea0003800200 */
.L_x_1895:
[----:B------:R-:W-:Y:S04]  /*23b0*/  BSSY.RECONVERGENT B1, `(.L_x_1897) ;  /* 0x0000014000017945 */ /* 0x000fe80003800200 */
[----:B------:R-:W-:Y:S05]  /*23c0*/  @P2 BRA `(.L_x_1898) ;  /* 0x0000000000482947 */ /* 0x000fea0003800000 */
[----:B------:R-:W2:Y:S01]  /*23d0*/  LDCU.64 UR8, c[0x0][0x3e0] ;  /* 0x00007c00ff0877ac */ /* 0x000ea20008000a00 */
[----:B------:R-:W-:Y:S01]  /*23e0*/  MOV R8, R24 ;  /* 0x0000001800087202 */ /* 0x000fe20000000f00 */
[--C-:B0-----:R-:W-:Y:S01]  /*23f0*/  FADD.FTZ R10, R17, -R12.reuse ;  /* 0x8000000c110a7221 */ /* 0x101fe20000010000 */
[----:B------:R-:W-:Y:S01]  /*2400*/  FADD.FTZ R0, R0, -R12 ;  /* 0x8000000c00007221 */ /* 0x000fe20000010000 */
[----:B------:R-:W0:Y:S01]  /*2410*/  LDCU.64 UR12, c[0x0][0x380] ;  /* 0x00007000ff0c77ac */ /* 0x000e220008000a00 */
[----:B------:R-:W-:Y:S02]  /*2420*/  IMAD.MOV.U32 R9, RZ, RZ, R27 ;  /* 0x000000ffff097224 */ /* 0x000fe400078e001b */
[-C--:B-1----:R-:W-:Y:S01]  /*2430*/  FMUL.FTZ R11, R10, R13.reuse ;  /* 0x0000000d0a0b7220 */ /* 0x082fe20000410000 */
[----:B------:R-:W-:-:S04]  /*2440*/  FMUL.FTZ R0, R0, R13 ;  /* 0x0000000d00007220 */ /* 0x000fc80000410000 */
[----:B-----5:R-:W-:Y:S01]  /*2450*/  FFMA.FTZ R17, R5, R0, R7 ;  /* 0x0000000005117223 */ /* 0x020fe20000010007 */
[----:B--2---:R-:W-:Y:S02]  /*2460*/  IMAD R21, R21, UR8, RZ ;  /* 0x0000000815157c24 */ /* 0x004fe4000f8e02ff */
[----:B------:R-:W-:-:S04]  /*2470*/  IMAD.WIDE.U32 R8, R14, UR8, R8 ;  /* 0x000000080e087c25 */ /* 0x000fc8000f8e0008 */
[----:B------:R-:W-:Y:S02]  /*2480*/  IMAD R21, R14, UR9, R21 ;  /* 0x000000090e157c24 */ /* 0x000fe4000f8e0215 */
[----:B------:R-:W-:Y:S01]  /*2490*/  FFMA.FTZ R14, R4, R11, R6 ;  /* 0x0000000b040e7223 */ /* 0x000fe20000010006 */
[C---:B0-----:R-:W-:Y:S02]  /*24a0*/  LEA R10, P1, R8.reuse, UR12, 0x1 ;  /* 0x0000000c080a7c11 */ /* 0x041fe4000f8208ff */
[----:B------:R-:W-:Y:S02]  /*24b0*/  IADD3 R21, PT, PT, R9, R21, RZ ;  /* 0x0000001509157210 */ /* 0x000fe40007ffe0ff */
[----:B------:R-:W-:Y:S02]  /*24c0*/  F2FP.BF16.F32.PACK_AB R9, R17, R14 ;  /* 0x0000000e1109723e */ /* 0x000fe400000010ff */
[----:B------:R-:W-:-:S05]  /*24d0*/  LEA.HI.X R11, R8, UR13, R21, 0x1, P1 ;  /* 0x0000000d080b7c11 */ /* 0x000fca00088f0c15 */
[----:B------:R2:W-:Y:S02]  /*24e0*/  STG.E desc[UR14][R10.64], R9 ;  /* 0x000000090a007986 */ /* 0x0005e4000c10190e */
.L_x_1898:
[----:B------:R-:W-:Y:S05]  /*24f0*/  BSYNC.RECONVERGENT B1 ;  /* 0x0000000000017941 */ /* 0x000fea0003800200 */
.L_x_1897:
[----:B------:R-:W-:Y:S05]  /*2500*/  @P3 BRA `(.L_x_1899) ;  /* 0x0000000800643947 */ /* 0x000fea0003800000 */
[----:B------:R-:W3:Y:S01]  /*2510*/  LDCU.64 UR8, c[0x0][0x3e0] ;  /* 0x00007c00ff0877ac */ /* 0x000ee20008000a00 */
[----:B------:R-:W-:Y:S01]  /*2520*/  MOV R25, R27 ;  /* 0x0000001b00197202 */ /* 0x000fe20000000f00 */
[--C-:B------:R-:W-:Y:S01]  /*2530*/  FADD.FTZ R0, R3, -R12.reuse ;  /* 0x8000000c03007221 */ /* 0x100fe20000010000 */
[----:B------:R-:W-:Y:S01]  /*2540*/  FADD.FTZ R2, R2, -R12 ;  /* 0x8000000c02027221 */ /* 0x000fe20000010000 */
[----:B------:R-:W4:Y:S02]  /*2550*/  LDCU.64 UR10, c[0x0][0x380] ;  /* 0x00007000ff0a77ac */ /* 0x000f240008000a00 */
[-C--:B-1----:R-:W-:Y:S01]  /*2560*/  FMUL.FTZ R3, R0, R13.reuse ;  /* 0x0000000d00037220 */ /* 0x082fe20000410000 */
[----:B------:R-:W-:-:S03]  /*2570*/  FMUL.FTZ R2, R2, R13 ;  /* 0x0000000d02027220 */ /* 0x000fc60000410000 */
[----:B-----5:R-:W-:Y:S01]  /*2580*/  FFMA.FTZ R4, R4, R3, R6 ;  /* 0x0000000304047223 */ /* 0x020fe20000010006 */
[----:B------:R-:W-:-:S05]  /*2590*/  FFMA.FTZ R5, R5, R2, R7 ;  /* 0x0000000205057223 */ /* 0x000fca0000010007 */
[----:B------:R-:W-:Y:S01]  /*25a0*/  F2FP.BF16.F32.PACK_AB R5, R5, R4 ;  /* 0x000000040505723e */ /* 0x000fe200000010ff */
[----:B---3--:R-:W-:Y:S02]  /*25b0*/  IMAD R18, R18, UR8, RZ ;  /* 0x0000000812127c24 */ /* 0x008fe4000f8e02ff */
[----:B------:R-:W-:-:S04]  /*25c0*/  IMAD.WIDE.U32 R24, R15, UR8, R24 ;  /* 0x000000080f187c25 */ /* 0x000fc8000f8e0018 */
[----:B------:R-:W-:Y:S01]  /*25d0*/  IMAD R15, R15, UR9, R18 ;  /* 0x000000090f0f7c24 */ /* 0x000fe2000f8e0212 */
[----:B----4-:R-:W-:-:S04]  /*25e0*/  LEA R2, P1, R24, UR10, 0x1 ;  /* 0x0000000a18027c11 */ /* 0x010fc8000f8208ff */
[----:B------:R-:W-:-:S04]  /*25f0*/  IADD3 R15, PT, PT, R25, R15, RZ ;  /* 0x0000000f190f7210 */ /* 0x000fc80007ffe0ff */
[----:B------:R-:W-:-:S05]  /*2600*/  LEA.HI.X R3, R24, UR11, R15, 0x1, P1 ;  /* 0x0000000b18037c11 */ /* 0x000fca00088f0c0f */
[----:B------:R3:W-:Y:S01]  /*2610*/  STG.E desc[UR14][R2.64], R5 ;  /* 0x0000000502007986 */ /* 0x0007e2000c10190e */
[----:B------:R-:W-:Y:S05]  /*2620*/  BRA `(.L_x_1899) ;  /* 0x00000008001c7947 */ /* 0x000fea0003800000 */
.L_x_1892:
[----:B------:R-:W2:Y:S01]  /*2630*/  LDCU.64 UR8, c[0x0][0x3e8] ;  /* 0x00007d00ff0877ac */ /* 0x000ea20008000a00 */
[----:B------:R-:W-:Y:S01]  /*2640*/  SHF.R.S32.HI R8, RZ, 0x1f, R23 ;  /* 0x0000001fff087819 */ /* 0x000fe20000011417 */
[----:B------:R-:W-:Y:S01]  /*2650*/  BSSY.RECONVERGENT B1, `(.L_x_1900) ;  /* 0x0000028000017945 */ /* 0x000fe20003800200 */
[C---:B------:R-:W-:Y:S02]  /*2660*/  IADD3 R14, PT, PT, R23.reuse, 0x40, RZ ;  /* 0x00000040170e7810 */ /* 0x040fe40007ffe0ff */
[C---:B------:R-:W-:Y:S02]  /*2670*/  IADD3 R15, PT, PT, R23.reuse, 0x60, RZ ;  /* 0x00000060170f7810 */ /* 0x040fe40007ffe0ff */
[----:B0-----:R-:W-:Y:S02]  /*2680*/  SHF.R.S32.HI R20, RZ, 0x1f, R14 ;  /* 0x0000001fff147819 */ /* 0x001fe4000001140e */
[----:B------:R-:W-:Y:S02]  /*2690*/  SHF.R.S32.HI R28, RZ, 0x1f, R15 ;  /* 0x0000001fff1c7819 */ /* 0x000fe4000001140f */
[----:B--2---:R-:W-:-:S02]  /*26a0*/  ISETP.GE.U32.AND P2, PT, R23, UR8, PT ;  /* 0x0000000817007c0c */ /* 0x004fc4000bf46070 */
[----:B------:R-:W-:Y:S02]  /*26b0*/  ISETP.GE.U32.AND P3, PT, R14, UR8, PT ;  /* 0x000000080e007c0c */ /* 0x000fe4000bf66070 */
[----:B------:R-:W-:Y:S02]  /*26c0*/  ISETP.GE.AND.EX P4, PT, R8, UR9, PT, P2 ;  /* 0x0000000908007c0c */ /* 0x000fe4000bf86320 */
[----:B------:R-:W-:Y:S02]  /*26d0*/  ISETP.GE.U32.AND P5, PT, R15, UR8, PT ;  /* 0x000000080f007c0c */ /* 0x000fe4000bfa6070 */
[----:B------:R-:W-:Y:S02]  /*26e0*/  ISETP.GE.AND.EX P2, PT, R20, UR9, PT, P3 ;  /* 0x0000000914007c0c */ /* 0x000fe4000bf46330 */
[----:B------:R-:W-:-:S07]  /*26f0*/  ISETP.GE.AND.EX P3, PT, R28, UR9, PT, P5 ;  /* 0x000000091c007c0c */ /* 0x000fce000bf66350 */
[----:B------:R-:W-:Y:S06]  /*2700*/  @P4 BRA `(.L_x_1901) ;  /* 0x0000000000704947 */ /* 0x000fec0003800000 */
[--C-:B------:R-:W-:Y:S01]  /*2710*/  FADD.FTZ R10, R21, -R12.reuse ;  /* 0x8000000c150a7221 */ /* 0x100fe20000010000 */
[----:B------:R-:W0:Y:S03]  /*2720*/  LDCU.64 UR10, c[0x0][0x3e0] ;  /* 0x00007c00ff0a77ac */ /* 0x000e260008000a00 */
[----:B-1----:R-:W-:Y:S01]  /*2730*/  FMUL.FTZ R9, R10, R13 ;  /* 0x0000000d0a097220 */ /* 0x002fe20000410000 */
[----:B------:R-:W-:Y:S01]  /*2740*/  FADD.FTZ R10, R18, -R12 ;  /* 0x8000000c120a7221 */ /* 0x000fe20000010000 */
[----:B------:R-:W1:Y:S02]  /*2750*/  LDCU.64 UR12, c[0x0][0x380] ;  /* 0x00007000ff0c77ac */ /* 0x000e640008000a00 */
[----:B-----5:R-:W-:Y:S01]  /*2760*/  FFMA.FTZ R18, R4, R9, R6 ;  /* 0x0000000904127223 */ /* 0x020fe20000010006 */
[----:B------:R-:W-:-:S03]  /*2770*/  FMUL.FTZ R10, R10, R13 ;  /* 0x0000000d0a0a7220 */ /* 0x000fc60000410000 */
[----:B------:R-:W-:Y:S01]  /*2780*/  FMUL.FTZ R9, R18, -1.4426950216293334961 ;  /* 0xbfb8aa3b12097820 */ /* 0x000fe20000410000 */
[----:B------:R-:W-:-:S04]  /*2790*/  FFMA.FTZ R21, R5, R10, R7 ;  /* 0x0000000a05157223 */ /* 0x000fc80000010007 */
[----:B------:R-:W-:Y:S01]  /*27a0*/  FMUL.FTZ R29, R21, -1.4426950216293334961 ;  /* 0xbfb8aa3b151d7820 */ /* 0x000fe20000410000 */
[----:B------:R-:W2:Y:S08]  /*27b0*/  MUFU.EX2 R9, R9 ;  /* 0x0000000900097308 */ /* 0x000eb00000000800 */
[----:B------:R-:W3:Y:S01]  /*27c0*/  MUFU.EX2 R29, R29 ;  /* 0x0000001d001d7308 */ /* 0x000ee20000000800 */
[----:B--2---:R-:W-:Y:S01]  /*27d0*/  FADD.FTZ R10, R9, 1 ;  /* 0x3f800000090a7421 */ /* 0x004fe20000010000 */
[----:B------:R-:W-:-:S06]  /*27e0*/  MOV R9, R27 ;  /* 0x0000001b00097202 */ /* 0x000fcc0000000f00 */
[----:B------:R-:W2:Y:S01]  /*27f0*/  MUFU.RCP R11, R10 ;  /* 0x0000000a000b7308 */ /* 0x000ea20000001000 */
[----:B---3--:R-:W-:-:S07]  /*2800*/  FADD.FTZ R29, R29, 1 ;  /* 0x3f8000001d1d7421 */ /* 0x008fce0000010000 */
[----:B------:R-:W3:Y:S01]  /*2810*/  MUFU.RCP R10, R29 ;  /* 0x0000001d000a7308 */ /* 0x000ee20000001000 */
[----:B--2---:R-:W-:Y:S01]  /*2820*/  FMUL.FTZ R18, R18, R11 ;  /* 0x0000000b12127220 */ /* 0x004fe20000410000 */
[----:B0-----:R-:W-:Y:S02]  /*2830*/  IMAD R11, R8, UR10, RZ ;  /* 0x0000000a080b7c24 */ /* 0x001fe4000f8e02ff */
[----:B------:R-:W-:Y:S02]  /*2840*/  IMAD.MOV.U32 R8, RZ, RZ, R24 ;  /* 0x000000ffff087224 */ /* 0x000fe400078e0018 */
[C---:B------:R-:W-:Y:S02]  /*2850*/  IMAD R11, R23.reuse, UR11, R11 ;  /* 0x0000000b170b7c24 */ /* 0x040fe4000f8e020b */
[----:B------:R-:W-:-:S04]  /*2860*/  IMAD.WIDE.U32 R8, R23, UR10, R8 ;  /* 0x0000000a17087c25 */ /* 0x000fc8000f8e0008 */
[----:B---3--:R-:W-:Y:S01]  /*2870*/  FMUL.FTZ R21, R21, R10 ;  /* 0x0000000a15157220 */ /* 0x008fe20000410000 */
[----:B------:R-:W-:Y:S02]  /*2880*/  IADD3 R11, PT, PT, R9, R11, RZ ;  /* 0x0000000b090b7210 */ /* 0x000fe40007ffe0ff */
[C---:B-1----:R-:W-:Y:S02]  /*2890*/  LEA R10, P4, R8.reuse, UR12, 0x1 ;  /* 0x0000000c080a7c11 */ /* 0x042fe4000f8808ff */
[----:B------:R-:W-:Y:S02]  /*28a0*/  F2FP.BF16.F32.PACK_AB R21, R21, R18 ;  /* 0x000000121515723e */ /* 0x000fe400000010ff */
[----:B------:R-:W-:-:S05]  /*28b0*/  LEA.HI.X R11, R8, UR13, R11, 0x1, P4 ;  /* 0x0000000d080b7c11 */ /* 0x000fca000a0f0c0b */
[----:B------:R0:W-:Y:S04]  /*28c0*/  STG.E desc[UR14][R10.64], R21 ;  /* 0x000000150a007986 */ /* 0x0001e8000c10190e */
.L_x_1901:
[----:B------:R-:W-:Y:S05]  /*28d0*/  BSYNC.RECONVERGENT B1 ;  /* 0x0000000000017941 */ /* 0x000fea0003800200 */
.L_x_1900:
[----:B------:R-:W-:Y:S04]  /*28e0*/  BSSY.RECONVERGENT B1, `(.L_x_1902) ;  /* 0x0000020000017945 */ /* 0x000fe80003800200 */
[----:B------:R-:W-:Y:S05]  /*28f0*/  @P1 BRA `(.L_x_1903) ;  /* 0x0000000000781947 */ /* 0x000fea0003800000 */
[--C-:B------:R-:W-:Y:S01]  /*2900*/  FADD.FTZ R8, R19, -R12.reuse ;  /* 0x8000000c13087221 */ /* 0x100fe20000010000 */
[----:B------:R-:W-:Y:S01]  /*2910*/  FADD.FTZ R16, R16, -R12 ;  /* 0x8000000c10107221 */ /* 0x000fe20000010000 */
[----:B------:R-:W2:Y:S01]  /*2920*/  LDCU.64 UR10, c[0x0][0x3e0] ;  /* 0x00007c00ff0a77ac */ /* 0x000ea20008000a00 */
[----:B------:R-:W-:Y:S01]  /*2930*/  IADD3 R29, PT, PT, R23, 0x20, RZ ;  /* 0x00000020171d7810 */ /* 0x000fe20007ffe0ff */
[-C--:B-1----:R-:W-:Y:S01]  /*2940*/  FMUL.FTZ R9, R8, R13.reuse ;  /* 0x0000000d08097220 */ /* 0x082fe20000410000 */
[----:B------:R-:W-:Y:S01]  /*2950*/  FMUL.FTZ R16, R16, R13 ;  /* 0x0000000d10107220 */ /* 0x000fe20000410000 */
[----:B------:R-:W1:Y:S01]  /*2960*/  LDCU.64 UR12, c[0x0][0x380] ;  /* 0x00007000ff0c77ac */ /* 0x000e620008000a00 */
[----:B------:R-:W-:Y:S01]  /*2970*/  SHF.R.S32.HI R18, RZ, 0x1f, R29 ;  /* 0x0000001fff127819 */ /* 0x000fe2000001141d */
[----:B-----5:R-:W-:Y:S01]  /*2980*/  FFMA.FTZ R9, R4, R9, R6 ;  /* 0x0000000904097223 */ /* 0x020fe20000010006 */
[----:B------:R-:W-:-:S03]  /*2990*/  FFMA.FTZ R16, R5, R16, R7 ;  /* 0x0000001005107223 */ /* 0x000fc60000010007 */
[----:B0-----:R-:W-:Y:S01]  /*29a0*/  FMUL.FTZ R10, R9, -1.4426950216293334961 ;  /* 0xbfb8aa3b090a7820 */ /* 0x001fe20000410000 */
[----:B------:R-:W-:-:S05]  /*29b0*/  FMUL.FTZ R11, R16, -1.4426950216293334961 ;  /* 0xbfb8aa3b100b7820 */ /* 0x000fca0000410000 */
[----:B------:R-:W0:Y:S08]  /*29c0*/  MUFU.EX2 R10, R10 ;  /* 0x0000000a000a7308 */ /* 0x000e300000000800 */
[----:B------:R-:W3:Y:S01]  /*29d0*/  MUFU.EX2 R11, R11 ;  /* 0x0000000b000b7308 */ /* 0x000ee20000000800 */
[----:B0-----:R-:W-:Y:S01]  /*29e0*/  FADD.FTZ R8, R10, 1 ;  /* 0x3f8000000a087421 */ /* 0x001fe20000010000 */
[----:B--2---:R-:W-:-:S04]  /*29f0*/  IMAD R10, R18, UR10, RZ ;  /* 0x0000000a120a7c24 */ /* 0x004fc8000f8e02ff */
[----:B------:R-:W-:Y:S02]  /*2a00*/  IMAD R21, R29, UR11, R10 ;  /* 0x0000000b1d157c24 */ /* 0x000fe4000f8e020a */
[----:B------:R-:W0:Y:S01]  /*2a10*/  MUFU.RCP R8, R8 ;  /* 0x0000000800087308 */ /* 0x000e220000001000 */
[----:B------:R-:W-:Y:S01]  /*2a20*/  MOV R10, R24 ;  /* 0x00000018000a7202 */ /* 0x000fe20000000f00 */
[----:B---3--:R-:W-:Y:S01]  /*2a30*/  FADD.FTZ R19, R11, 1 ;  /* 0x3f8000000b137421 */ /* 0x008fe20000010000 */
[----:B------:R-:W-:-:S05]  /*2a40*/  MOV R11, R27 ;  /* 0x0000001b000b7202 */ /* 0x000fca0000000f00 */
[----:B------:R-:W2:Y:S01]  /*2a50*/  MUFU.RCP R19, R19 ;  /* 0x0000001300137308 */ /* 0x000ea20000001000 */
[----:B------:R-:W-:-:S04]  /*2a60*/  IMAD.WIDE.U32 R10, R29, UR10, R10 ;  /* 0x0000000a1d0a7c25 */ /* 0x000fc8000f8e000a */
[----:B------:R-:W-:Y:S02]  /*2a70*/  IMAD.IADD R21, R11, 0x1, R21 ;  /* 0x000000010b157824 */ /* 0x000fe400078e0215 */
[----:B0-----:R-:W-:Y:S01]  /*2a80*/  FMUL.FTZ R18, R9, R8 ;  /* 0x0000000809127220 */ /* 0x001fe20000410000 */
[----:B-1----:R-:W-:-:S04]  /*2a90*/  LEA R8, P1, R10, UR12, 0x1 ;  /* 0x0000000c0a087c11 */ /* 0x002fc8000f8208ff */
[----:B------:R-:W-:Y:S01]  /*2aa0*/  LEA.HI.X R9, R10, UR13, R21, 0x1, P1 ;  /* 0x0000000d0a097c11 */ /* 0x000fe200088f0c15 */
[----:B--2---:R-:W-:-:S05]  /*2ab0*/  FMUL.FTZ R29, R16, R19 ;  /* 0x00000013101d7220 */ /* 0x004fca0000410000 */
[----:B------:R-:W-:-:S05]  /*2ac0*/  F2FP.BF16.F32.PACK_AB R29, R29, R18 ;  /* 0x000000121d1d723e */ /* 0x000fca00000010ff */
[----:B------:R2:W-:Y:S02]  /*2ad0*/  STG.E desc[UR14][R8.64], R29 ;  /* 0x0000001d08007986 */ /* 0x0005e4000c10190e */
.L_x_1903:
[----:B------:R-:W-:Y:S05]  /*2ae0*/  BSYNC.RECONVERGENT B1 ;  /* 0x0000000000017941 */ /* 0x000fea0003800200 */
.L_x_1902:
[----:B------:R-:W-:Y:S04]  /*2af0*/  BSSY.RECONVERGENT B1, `(.L_x_1904) ;  /* 0x000001e000017945 */ /* 0x000fe80003800200 */
[----:B------:R-:W-:Y:S05]  /*2b00*/  @P2 BRA `(.L_x_1905) ;  /* 0x0000000000702947 */ /* 0x000fea0003800000 */
[--C-:B--2---:R-:W-:Y:S01]  /*2b10*/  FADD.FTZ R8, R17, -R12.reuse ;  /* 0x8000000c11087221 */ /* 0x104fe20000010000 */
[----:B------:R-:W-:Y:S01]  /*2b20*/  FADD.FTZ R0, R0, -R12 ;  /* 0x8000000c00007221 */ /* 0x000fe20000010000 */
[----:B------:R-:W2:Y:S02]  /*2b30*/  LDCU.64 UR10, c[0x0][0x3e0] ;  /* 0x00007c00ff0a77ac */ /* 0x000ea40008000a00 */
[-C--:B-1----:R-:W-:Y:S01]  /*2b40*/  FMUL.FTZ R9, R8, R13.reuse ;  /* 0x0000000d08097220 */ /* 0x082fe20000410000 */
[----:B------:R-:W-:Y:S01]  /*2b50*/  FMUL.FTZ R0, R0, R13 ;  /* 0x0000000d00007220 */ /* 0x000fe20000410000 */
[----:B------:R-:W1:Y:S02]  /*2b60*/  LDCU.64 UR12, c[0x0][0x380] ;  /* 0x00007000ff0c77ac */ /* 0x000e640008000a00 */
[----:B0----5:R-:W-:Y:S01]  /*2b70*/  FFMA.FTZ R10, R4, R9, R6 ;  /* 0x00000009040a7223 */ /* 0x021fe20000010006 */
[----:B------:R-:W-:Y:S01]  /*2b80*/  FFMA.FTZ R0, R5, R0, R7 ;  /* 0x0000000005007223 */ /* 0x000fe20000010007 */
[----:B------:R-:W-:-:S02]  /*2b90*/  MOV R9, R27 ;  /* 0x0000001b00097202 */ /* 0x000fc40000000f00 */
[----:B------:R-:W-:Y:S01]  /*2ba0*/  FMUL.FTZ R8, R10, -1.4426950216293334961 ;  /* 0xbfb8aa3b0a087820 */ /* 0x000fe20000410000 */
[----:B------:R-:W-:-:S05]  /*2bb0*/  FMUL.FTZ R17, R0, -1.4426950216293334961 ;  /* 0xbfb8aa3b00117820 */ /* 0x000fca0000410000 */
[----:B------:R-:W0:Y:S01]  /*2bc0*/  MUFU.EX2 R8, R8 ;  /* 0x0000000800087308 */ /* 0x000e220000000800 */
[----:B--2---:R-:W-:-:S04]  /*2bd0*/  IMAD R21, R20, UR10, RZ ;  /* 0x0000000a14157c24 */ /* 0x004fc8000f8e02ff */
[----:B------:R-:W-:-:S03]  /*2be0*/  IMAD R21, R14, UR11, R21 ;  /* 0x0000000b0e157c24 */ /* 0x000fc6000f8e0215 */
[----:B------:R-:W2:Y:S01]  /*2bf0*/  MUFU.EX2 R17, R17 ;  /* 0x0000001100117308 */ /* 0x000ea20000000800 */
[----:B0-----:R-:W-:Y:S01]  /*2c00*/  FADD.FTZ R16, R8, 1 ;  /* 0x3f80000008107421 */ /* 0x001fe20000010000 */
[----:B------:R-:W-:-:S06]  /*2c10*/  MOV R8, R24 ;  /* 0x0000001800087202 */ /* 0x000fcc0000000f00 */
[----:B------:R-:W0:Y:S01]  /*2c20*/  MUFU.RCP R11, R16 ;  /* 0x00000010000b7308 */ /* 0x000e220000001000 */
[----:B------:R-:W-:-:S04]  /*2c30*/  IMAD.WIDE.U32 R8, R14, UR10, R8 ;  /* 0x0000000a0e087c25 */ /* 0x000fc8000f8e0008 */
[----:B--2---:R-:W-:Y:S01]  /*2c40*/  FADD.FTZ R18, R17, 1 ;  /* 0x3f80000011127421 */ /* 0x004fe20000010000 */
[----:B------:R-:W-:-:S03]  /*2c50*/  IADD3 R21, PT, PT, R9, R21, RZ ;  /* 0x0000001509157210 */ /* 0x000fc60007ffe0ff */
[----:B------:R-:W2:Y:S01]  /*2c60*/  MUFU.RCP R19, R18 ;  /* 0x0000001200137308 */ /* 0x000ea20000001000 */
[----:B0-----:R-:W-:Y:S01]  /*2c70*/  FMUL.FTZ R14, R10, R11 ;  /* 0x0000000b0a0e7220 */ /* 0x001fe20000410000 */
[----:B-1----:R-:W-:-:S04]  /*2c80*/  LEA R10, P1, R8, UR12, 0x1 ;  /* 0x0000000c080a7c11 */ /* 0x002fc8000f8208ff */
[----:B------:R-:W-:Y:S01]  /*2c90*/  LEA.HI.X R11, R8, UR13, R21, 0x1, P1 ;  /* 0x0000000d080b7c11 */ /* 0x000fe200088f0c15 */
[----:B--2---:R-:W-:-:S05]  /*2ca0*/  FMUL.FTZ R19, R0, R19 ;  /* 0x0000001300137220 */ /* 0x004fca0000410000 */
[----:B------:R-:W-:-:S05]  /*2cb0*/  F2FP.BF16.F32.PACK_AB R19, R19, R14 ;  /* 0x0000000e1313723e */ /* 0x000fca00000010ff */
[----:B------:R3:W-:Y:S02]  /*2cc0*/  STG.E desc[UR14][R10.64], R19 ;  /* 0x000000130a007986 */ /* 0x0007e4000c10190e */
.L_x_1905:
[----:B------:R-:W-:Y:S05]  /*2cd0*/  BSYNC.RECONVERGENT B1 ;  /* 0x0000000000017941 */ /* 0x000fea0003800200 */
.L_x_1904:
[----:B------:R-:W-:Y:S05]  /*2ce0*/  @P3 BRA `(.L_x_1899) ;  /* 0x00000000006c3947 */ /* 0x000fea0003800000 */
[--C-:B------:R-:W-:Y:S01]  /*2cf0*/  FADD.FTZ R0, R3, -R12.reuse ;  /* 0x8000000c03007221 */ /* 0x100fe20000010000 */
[----:B------:R-:W-:Y:S01]  /*2d00*/  FADD.FTZ R2, R2, -R12 ;  /* 0x8000000c02027221 */ /* 0x000fe20000010000 */
[----:B------:R-:W4:Y:S01]  /*2d10*/  LDCU.64 UR8, c[0x0][0x3e0] ;  /* 0x00007c00ff0877ac */ /* 0x000f220008000a00 */
[----:B------:R-:W-:Y:S01]  /*2d20*/  MOV R25, R27 ;  /* 0x0000001b00197202 */ /* 0x000fe20000000f00 */
[-C--:B-1----:R-:W-:Y:S01]  /*2d30*/  FMUL.FTZ R3, R0, R13.reuse ;  /* 0x0000000d00037220 */ /* 0x082fe20000410000 */
[----:B------:R-:W-:Y:S01]  /*2d40*/  FMUL.FTZ R2, R2, R13 ;  /* 0x0000000d02027220 */ /* 0x000fe20000410000 */
[----:B------:R-:W1:Y:S02]  /*2d50*/  LDCU.64 UR10, c[0x0][0x380] ;  /* 0x00007000ff0a77ac */ /* 0x000e640008000a00 */
[----:B-----5:R-:W-:Y:S01]  /*2d60*/  FFMA.FTZ R3, R4, R3, R6 ;  /* 0x0000000304037223 */ /* 0x020fe20000010006 */
[----:B------:R-:W-:-:S03]  /*2d70*/  FFMA.FTZ R6, R5, R2, R7 ;  /* 0x0000000205067223 */ /* 0x000fc60000010007 */
[----:B------:R-:W-:Y:S01]  /*2d80*/  FMUL.FTZ R0, R3, -1.4426950216293334961 ;  /* 0xbfb8aa3b03007820 */ /* 0x000fe20000410000 */
[----:B------:R-:W-:-:S05]  /*2d90*/  FMUL.FTZ R2, R6, -1.4426950216293334961 ;  /* 0xbfb8aa3b06027820 */ /* 0x000fca0000410000 */
[----:B------:R-:W0:Y:S01]  /*2da0*/  MUFU.EX2 R0, R0 ;  /* 0x0000000000007308 */ /* 0x000e220000000800 */
[----:B----4-:R-:W-:Y:S02]  /*2db0*/  IMAD R28, R28, UR8, RZ ;  /* 0x000000081c1c7c24 */ /* 0x010fe4000f8e02ff */
[----:B------:R-:W-:-:S05]  /*2dc0*/  IMAD.WIDE.U32 R24, R15, UR8, R24 ;  /* 0x000000080f187c25 */ /* 0x000fca000f8e0018 */
[----:B------:R-:W4:Y:S01]  /*2dd0*/  MUFU.EX2 R2, R2 ;  /* 0x0000000200027308 */ /* 0x000f220000000800 */
[----:B------:R-:W-:-:S05]  /*2de0*/  IMAD R15, R15, UR9, R28 ;  /* 0x000000090f0f7c24 */ /* 0x000fca000f8e021c */
[----:B------:R-:W-:Y:S01]  /*2df0*/  IADD3 R15, PT, PT, R25, R15, RZ ;  /* 0x0000000f190f7210 */ /* 0x000fe20007ffe0ff */
[----:B0-----:R-:W-:-:S06]  /*2e00*/  FADD.FTZ R4, R0, 1 ;  /* 0x3f80000000047421 */ /* 0x001fcc0000010000 */
[----:B------:R-:W0:Y:S01]  /*2e10*/  MUFU.RCP R4, R4 ;  /* 0x0000000400047308 */ /* 0x000e220000001000 */
[----:B----4-:R-:W-:Y:S01]  /*2e20*/  FADD.FTZ R5, R2, 1 ;  /* 0x3f80000002057421 */ /* 0x010fe20000010000 */
[----:B-1----:R-:W-:-:S06]  /*2e30*/  LEA R2, P1, R24, UR10, 0x1 ;  /* 0x0000000a18027c11 */ /* 0x002fcc000f8208ff */
[----:B------:R-:W1:Y:S01]  /*2e40*/  MUFU.RCP R5, R5 ;  /* 0x0000000500057308 */ /* 0x000e620000001000 */
[----:B0-----:R-:W-:Y:S01]  /*2e50*/  FMUL.FTZ R0, R3, R4 ;  /* 0x0000000403007220 */ /* 0x001fe20000410000 */
[----:B------:R-:W-:Y:S01]  /*2e60*/  LEA.HI.X R3, R24, UR11, R15, 0x1, P1 ;  /* 0x0000000b18037c11 */ /* 0x000fe200088f0c0f */
[----:B-1----:R-:W-:-:S05]  /*2e70*/  FMUL.FTZ R7, R6, R5 ;  /* 0x0000000506077220 */ /* 0x002fca0000410000 */
[----:B------:R-:W-:-:S05]  /*2e80*/  F2FP.BF16.F32.PACK_AB R7, R7, R0 ;  /* 0x000000000707723e */ /* 0x000fca00000010ff */
[----:B------:R4:W-:Y:S02]  /*2e90*/  STG.E desc[UR14][R2.64], R7 ;  /* 0x0000000702007986 */ /* 0x0009e4000c10190e */
.L_x_1899:
[----:B------:R-:W-:Y:S05]  /*2ea0*/  BSYNC.RECONVERGENT B0 ;  /* 0x0000000000007941 */ /* 0x000fea0003800200 */
.L_x_1891:
[----:B------:R-:W0:Y:S01]  /*2eb0*/  LDCU UR5, c[0x0][0x3f8] ;  /* 0x00007f00ff0577ac */ /* 0x000e220008000800 */
[----:B------:R-:W0:Y:S01]  /*2ec0*/  LDCU UR8, c[0x0][0x3c8] ;  /* 0x00007900ff0877ac */ /* 0x000e220008000800 */
[----:B------:R-:W-:Y:S02]  /*2ed0*/  UIADD3 UR7, UPT, UPT, UR19, UR7, URZ ;  /* 0x0000000713077290 */ /* 0x000fe4000fffe0ff */
[----:B------:R-:W-:Y:S02]  /*2ee0*/  UIADD3 UR4, UPT, UPT, UR4, 0x1, URZ ;  /* 0x0000000104047890 */ /* 0x000fe4000fffe0ff */
[----:B0-----:R-:W-:-:S04]  /*2ef0*/  UIMAD UR5, UR5, UR8, URZ ;  /* 0x00000008050572a4 */ /* 0x001fc8000f8e02ff */
[----:B------:R-:W-:-:S09]  /*2f00*/  UISETP.GE.AND UP0, UPT, UR7, UR5, UPT ;  /* 0x000000050700728c */ /* 0x000fd2000bf06270 */
[----:B------:R-:W-:Y:S05]  /*2f10*/  BRA.U !UP0, `(.L_x_1906) ;  /* 0xffffffd108947547 */ /* 0x000fea000b83ffff */
[----:B------:R-:W-:Y:S05]  /*2f20*/  EXIT ;  /* 0x000000000000794d */ /* 0x000fea0003800000 */
.L_x_1907:
        /* <DEDUP_REMOVED lines=13> */
.L_x_3444:


//--------------------- .text._Z35group_norm_nhwc_fwd_one_pass_kernelI11Bf16IOFp32WLi256ELi32ELi512EEv26Group_norm_nhwc_fwd_params --------------------------
	.section	.text._Z35group_norm_nhwc_fwd_one_pass_kernelI11Bf16IOFp32WLi256ELi32ELi512EEv26Group_norm_nhwc_fwd_params,"ax",@progbits
	.align	128
        .global         _Z35group_norm_nhwc_fwd_one_pass_kernelI11Bf16IOFp32WLi256ELi32ELi512EEv26Group_norm_nhwc_fwd_params
        .type           _Z35group_norm_nhwc_fwd_one_pass_kernelI11Bf16IOFp32WLi256ELi32ELi512EEv26Group_norm_nhwc_fwd_params,@function
        .size           _Z35group_norm_nhwc_fwd_one_pass_kernelI11Bf16IOFp32WLi256ELi32ELi512EEv26Group_norm_nhwc_fwd_params,(.L_x_3445 - _Z35group_norm_nhwc_fwd_one_pass_kernelI11Bf16IOFp32WLi256ELi32ELi512EEv26Group_norm_nhwc_fwd_params)
        .other          _Z35group_norm_nhwc_fwd_one_pass_kernelI11Bf16IOFp32WLi256ELi32ELi512EEv26Group_norm_nhwc_fwd_params,@"STO_CUDA_ENTRY STV_DEFAULT"
_Z35group_norm_nhwc_fwd_one_pass_kernelI11Bf16IOFp32WLi256ELi32ELi512EEv26Group_norm_nhwc_fwd_params:
.text._Z35group_norm_nhwc_fwd_one_pass_kernelI11Bf16IOFp32WLi256ELi32ELi512EEv26Group_norm_nhwc_fwd_params:
[----:B------:R-:W-:Y:S01]  /*0000*/  LDC R1, c[0x0][0x37c] ;  /* 0x0000df00ff017b82 */ /* 0x000fe20000000800 */
[----:B------:R-:W0:Y:S01]  /*0010*/  S2R R0, SR_CTAID.Y ;  /* 0x0000000000007919 */ /* 0x000e220000002600 */
[----:B------:R-:W1:Y:S01]  /*0020*/  LDCU UR5, c[0x0][0x3f8] ;  /* 0x00007f00ff0577ac */ /* 0x000e620008000800 */
[----:B------:R-:W1:Y:S02]  /*0030*/  LDCU UR4, c[0x0][0x3c8] ;  /* 0x00007900ff0477ac */ /* 0x000e640008000800 */
[----:B-1----:R-:W-:-:S06]  /*0040*/  UIMAD UR5, UR5, UR4, URZ ;  /* 0x00000004050572a4 */ /* 0x002fcc000f8e02ff */
[----:B0-----:R-:W-:-:S13]  /*0050*/  ISETP.GE.AND P0, PT, R0, UR5, PT ;  /* 0x0000000500007c0c */ /* 0x001fda000bf06270 */
[----:B------:R-:W-:Y:S05]  /*0060*/  @P0 EXIT ;  /* 0x000000000000094d */ /* 0x000fea0003800000 */
[----:B------:R-:W0:Y:S01]  /*0070*/  S2R R2, SR_TID.X ;  /* 0x0000000000027919 */ /* 0x000e220000002100 */
[----:B------:R-:W1:Y:S01]  /*0080*/  LDCU UR7, c[0x0][0x404] ;  /* 0x00008080ff0777ac */ /* 0x000e620008000800 */
[----:B------:R-:W2:Y:S01]  /*0090*/  S2UR UR4, SR_CgaCtaId ;  /* 0x00000000000479c3 */ /* 0x000ea20000008800 */
[----:B------:R-:W-:Y:S01]  /*00a0*/  HFMA2 R45, -RZ, RZ, 0, 0 ;  /* 0x00000000ff2d7431 */ /* 0x000fe200000001ff */
[----:B------:R-:W1:Y:S01]  /*00b0*/  S2R R43, SR_CTAID.X ;  /* 0x00000000002b7919 */ /* 0x000e620000002500 */
[----:B------:R-:W3:Y:S01]  /*00c0*/  LDCU.64 UR8, c[0x0][0x388] ;  /* 0x00007100ff0877ac */ /* 0x000ee20008000a00 */
[----:B------:R-:W-:Y:S01]  /*00d0*/  MOV R44, R0 ;  /* 0x00000000002c7202 */ /* 0x000fe20000000f00 */
[----:B------:R-:W4:Y:S01]  /*00e0*/  S2R R3, SR_LANEID ;  /* 0x0000000000037919 */ /* 0x000f220000000000 */
[----:B------:R-:W5:Y:S02]  /*00f0*/  LDCU.U8 UR10, c[0x0][0x3fc] ;  /* 0x00007f80ff0a77ac */ /* 0x000f640008000000 */
[----:B------:R-:W4:Y:S01]  /*0100*/  LDC R4, c[0x0][0x374] ;  /* 0x0000dd00ff047b82 */ /* 0x000f220000000800 */
[----:B------:R-:W-:-:S07]  /*0110*/  UMOV UR6, 0x400 ;  /* 0x0000040000067882 */ /* 0x000fce0000000000 */
[----:B------:R-:W4:Y:S01]  /*0120*/  LDC R5, c[0x0][0x370] ;  /* 0x0000dc00ff057b82 */ /* 0x000f220000000800 */
[----:B---3--:R-:W-:Y:S01]  /*0130*/  ISETP.NE.U32.AND P1, PT, RZ, UR8, PT ;  /* 0x00000008ff007c0c */ /* 0x008fe2000bf25070 */
[----:B--2---:R-:W-:Y:S02]  /*0140*/  ULEA UR6, UR4, UR6, 0x18 ;  /* 0x0000000604067291 */ /* 0x004fe4000f8ec0ff */
[----:B-----5:R-:W-:Y:S01]  /*0150*/  UISETP.NE.AND UP0, UPT, UR10, URZ, UPT ;  /* 0x000000ff0a00728c */ /* 0x020fe2000bf05270 */
[--C-:B0-----:R-:W-:Y:S02]  /*0160*/  SHF.R.U32.HI R6, RZ, 0x4, R2.reuse ;  /* 0x00000004ff067819 */ /* 0x101fe40000011602 */
[C---:B------:R-:W-:Y:S02]  /*0170*/  SHF.L.U32 R52, R2.reuse, 0x1, RZ ;  /* 0x0000000102347819 */ /* 0x040fe400000006ff */
[----:B------:R-:W-:Y:S01]  /*0180*/  SHF.R.U32.HI R50, RZ, 0x2, R2 ;  /* 0x00000002ff327819 */ /* 0x000fe20000011602 */
[----:B-1----:R-:W-:Y:S01]  /*0190*/  IMAD R51, R43, UR7, R6 ;  /* 0x000000072b337c24 */ /* 0x002fe2000f8e0206 */
[----:B------:R-:W-:-:S02]  /*01a0*/  LOP3.LUT P0, RZ, R2, R43, RZ, 0xfc, !PT ;  /* 0x0000002b02ff7212 */ /* 0x000fc4000780fcff */
[----:B------:R-:W-:Y:S02]  /*01b0*/  LOP3.LUT R52, R52, 0x1e, RZ, 0xc0, !PT ;  /* 0x0000001e34347812 */ /* 0x000fe400078ec0ff */
[C---:B------:R-:W-:Y:S02]  /*01c0*/  IADD3 R49, PT, PT, R51.reuse, 0x80, RZ ;  /* 0x0000008033317810 */ /* 0x040fe40007ffe0ff */
[C---:B------:R-:W-:Y:S02]  /*01d0*/  IADD3 R48, PT, PT, R51.reuse, 0xa0, RZ ;  /* 0x000000a033307810 */ /* 0x040fe40007ffe0ff */
[C---:B------:R-:W-:Y:S02]  /*01e0*/  IADD3 R47, PT, PT, R51.reuse, 0xc0, RZ ;  /* 0x000000c0332f7810 */ /* 0x040fe40007ffe0ff */
[----:B------:R-:W-:Y:S02]  /*01f0*/  IADD3 R46, PT, PT, R51, 0xe0, RZ ;  /* 0x000000e0332e7810 */ /* 0x000fe40007ffe0ff */
[----:B------:R-:W-:-:S02]  /*0200*/  LOP3.LUT R50, R50, 0xf8, RZ, 0xc0, !PT ;  /* 0x000000f832327812 */ /* 0x000fc400078ec0ff */
[----:B------:R-:W-:Y:S02]  /*0210*/  SHF.R.S32.HI R6, RZ, 0x1f, R51 ;  /* 0x0000001fff067819 */ /* 0x000fe40000011433 */
[----:B------:R-:W-:Y:S02]  /*0220*/  SHF.R.S32.HI R7, RZ, 0x1f, R49 ;  /* 0x0000001fff077819 */ /* 0x000fe40000011431 */
[----:B------:R-:W-:Y:S02]  /*0230*/  SHF.R.S32.HI R8, RZ, 0x1f, R48 ;  /* 0x0000001fff087819 */ /* 0x000fe40000011430 */
[----:B------:R-:W-:Y:S02]  /*0240*/  SHF.R.S32.HI R9, RZ, 0x1f, R47 ;  /* 0x0000001fff097819 */ /* 0x000fe4000001142f */
[----:B------:R-:W-:Y:S02]  /*0250*/  SHF.R.S32.HI R10, RZ, 0x1f, R46 ;  /* 0x0000001fff0a7819 */ /* 0x000fe4000001142e */
[----:B------:R-:W-:Y:S01]  /*0260*/  ISETP.NE.AND.EX P0, PT, RZ, UR9, !P0, P1 ;  /* 0x00000009ff007c0c */ /* 0x000fe2000c705310 */
[----:B------:R-:W0:-:S12]  /*0270*/  LDCU.64 UR8, c[0x0][0x358] ;  /* 0x00006b00ff0877ac */ /* 0x000e180008000a00 */
.L_x_1951:
[----:B012---:R-:W1:Y:S01]  /*0280*/  LDC R17, c[0x0][0x3f8] ;  /* 0x0000fe00ff117b82 */ /* 0x007e620000000800 */
[----:B------:R-:W-:Y:S01]  /*0290*/  IABS R16, R44 ;  /* 0x0000002c00107213 */ /* 0x000fe20000000000 */
[----:B------:R-:W2:Y:S01]  /*02a0*/  LDCU.64 UR10, c[0x0][0x3e8] ;  /* 0x00007d00ff0a77ac */ /* 0x000ea20008000a00 */
[C---:B------:R-:W-:Y:S02]  /*02b0*/  IADD3 R27, PT, PT, R51.reuse, 0x60, RZ ;  /* 0x00000060331b7810 */ /* 0x040fe40007ffe0ff */
[----:B------:R-:W-:Y:S01]  /*02c0*/  IADD3 R31, PT, PT, R51, 0x20, RZ ;  /* 0x00000020331f7810 */ /* 0x000fe20007ffe0ff */
[----:B---3--:R-:W3:Y:S01]  /*02d0*/  LDCU.64 UR12, c[0x0][0x3f0] ;  /* 0x00007e00ff0c77ac */ /* 0x008ee20008000a00 */
[----:B------:R-:W-:Y:S02]  /*02e0*/  SHF.R.S32.HI R35, RZ, 0x1f, R27 ;  /* 0x0000001fff237819 */ /* 0x000fe4000001141b */
[----:B------:R-:W-:Y:S02]  /*02f0*/  SHF.R.S32.HI R33, RZ, 0x1f, R31 ;  /* 0x0000001fff217819 */ /* 0x000fe4000001141f */
[----:B--2---:R-:W-:-:S02]  /*0300*/  ISETP.GE.U32.AND P5, PT, R31, UR10, PT ;  /* 0x0000000a1f007c0c */ /* 0x004fc4000bfa6070 */
[----:B-1---5:R-:W-:Y:S02]  /*0310*/  IABS R14, R17 ;  /* 0x00000011000e7213 */ /* 0x022fe40000000000 */
[----:B------:R-:W-:Y:S02]  /*0320*/  ISETP.NE.AND P4, PT, R17, RZ, PT ;  /* 0x000000ff1100720c */ /* 0x000fe40003f85270 */
[----:B----4-:R-:W1:Y:S01]  /*0330*/  I2F.RP R11, R14 ;  /* 0x0000000e000b7306 */ /* 0x010e620000209400 */
[----:B------:R-:W-:-:S13]  /*0340*/  ISETP.GE.AND.EX P5, PT, R33, UR11, PT, P5 ;  /* 0x0000000b21007c0c */ /* 0x000fda000bfa6350 */
[----:B------:R-:W2:Y:S01]  /*0350*/  @!P5 LDC.64 R24, c[0x0][0x3e0] ;  /* 0x0000f800ff18db82 */ /* 0x000ea20000000a00 */
[----:B-1----:R-:W1:Y:S07]  /*0360*/  MUFU.RCP R11, R11 ;  /* 0x0000000b000b7308 */ /* 0x002e6e0000001000 */
[----:B------:R-:W5:Y:S01]  /*0370*/  @!P5 LDC.64 R20, c[0x0][0x390] ;  /* 0x0000e400ff14db82 */ /* 0x000f620000000a00 */
[----:B-1----:R-:W-:-:S04]  /*0380*/  IADD3 R12, PT, PT, R11, 0xffffffe, RZ ;  /* 0x0ffffffe0b0c7810 */ /* 0x002fc80007ffe0ff */
[----:B------:R1:W4:Y:S02]  /*0390*/  F2I.FTZ.U32.TRUNC.NTZ R13, R12 ;  /* 0x0000000c000d7305 */ /* 0x000324000021f000 */
[----:B-1----:R-:W-:Y:S02]  /*03a0*/  MOV R12, RZ ;  /* 0x000000ff000c7202 */ /* 0x002fe40000000f00 */
[----:B----4-:R-:W-:-:S05]  /*03b0*/  IADD3 R15, PT, PT, RZ, -R13, RZ ;  /* 0x8000000dff0f7210 */ /* 0x010fca0007ffe0ff */
[----:B------:R-:W-:-:S04]  /*03c0*/  IMAD R15, R15, R14, RZ ;  /* 0x0000000e0f0f7224 */ /* 0x000fc800078e02ff */
[----:B------:R-:W-:Y:S01]  /*03d0*/  IMAD.HI.U32 R13, R13, R15, R12 ;  /* 0x0000000f0d0d7227 */ /* 0x000fe200078e000c */
[----:B------:R-:W-:-:S05]  /*03e0*/  MOV R15, R16 ;  /* 0x00000010000f7202 */ /* 0x000fca0000000f00 */
[----:B------:R-:W-:-:S05]  /*03f0*/  IMAD.HI.U32 R13, R13, R15, RZ ;  /* 0x0000000f0d0d7227 */ /* 0x000fca00078e00ff */
[----:B------:R-:W-:-:S05]  /*0400*/  IADD3 R11, PT, PT, -R13, RZ, RZ ;  /* 0x000000ff0d0b7210 */ /* 0x000fca0007ffe1ff */
[----:B------:R-:W-:-:S05]  /*0410*/  IMAD R11, R14, R11, R15 ;  /* 0x0000000b0e0b7224 */ /* 0x000fca00078e020f */
[----:B------:R-:W-:-:S13]  /*0420*/  ISETP.GT.U32.AND P3, PT, R14, R11, PT ;  /* 0x0000000b0e00720c */ /* 0x000fda0003f64070 */
[-C--:B------:R-:W-:Y:S02]  /*0430*/  @!P3 IADD3 R11, PT, PT, R11, -R14.reuse, RZ ;  /* 0x8000000e0b0bb210 */ /* 0x080fe40007ffe0ff */
[----:B------:R-:W-:Y:S02]  /*0440*/  @!P3 IADD3 R13, PT, PT, R13, 0x1, RZ ;  /* 0x000000010d0db810 */ /* 0x000fe40007ffe0ff */
[----:B------:R-:W-:Y:S02]  /*0450*/  ISETP.GE.U32.AND P2, PT, R11, R14, PT ;  /* 0x0000000e0b00720c */ /* 0x000fe40003f46070 */
[----:B------:R-:W-:Y:S02]  /*0460*/  LOP3.LUT R11, R44, R17, RZ, 0x3c, !PT ;  /* 0x000000112c0b7212 */ /* 0x000fe400078e3cff */
[----:B------:R-:W-:Y:S02]  /*0470*/  ISETP.GE.U32.AND P3, PT, R27, UR10, PT ;  /* 0x0000000a1b007c0c */ /* 0x000fe4000bf66070 */
[----:B------:R-:W-:-:S02]  /*0480*/  ISETP.GE.AND P1, PT, R11, RZ, PT ;  /* 0x000000ff0b00720c */ /* 0x000fc40003f26270 */
[----:B------:R-:W-:Y:S02]  /*0490*/  ISETP.GE.AND.EX P3, PT, R35, UR11, PT, P3 ;  /* 0x0000000b23007c0c */ /* 0x000fe4000bf66330 */
[----:B------:R-:W-:-:S03]  /*04a0*/  IADD3 R11, PT, PT, R51, 0x40, RZ ;  /* 0x00000040330b7810 */ /* 0x000fc60007ffe0ff */
[----:B------:R-:W-:Y:S02]  /*04b0*/  @P2 IADD3 R13, PT, PT, R13, 0x1, RZ ;  /* 0x000000010d0d2810 */ /* 0x000fe40007ffe0ff */
[----:B------:R-:W-:Y:S02]  /*04c0*/  ISETP.GE.U32.AND P2, PT, R11, UR10, PT ;  /* 0x0000000a0b007c0c */ /* 0x000fe4000bf46070 */
[----:B------:R-:W-:Y:S02]  /*04d0*/  MOV R15, R13 ;  /* 0x0000000d000f7202 */ /* 0x000fe40000000f00 */
[----:B------:R-:W-:Y:S02]  /*04e0*/  SHF.R.S32.HI R29, RZ, 0x1f, R11 ;  /* 0x0000001fff1d7819 */ /* 0x000fe4000001140b */
[----:B------:R-:W-:Y:S01]  /*04f0*/  @!P1 IADD3 R15, PT, PT, -R15, RZ, RZ ;  /* 0x000000ff0f0f9210 */ /* 0x000fe20007ffe1ff */
[----:B------:R-:W1:Y:S01]  /*0500*/  @!P3 LDC.64 R12, c[0x0][0x3e0] ;  /* 0x0000f800ff0cbb82 */ /* 0x000e620000000a00 */
[----:B------:R-:W-:-:S02]  /*0510*/  @!P4 LOP3.LUT R15, RZ, R17, RZ, 0x33, !PT ;  /* 0x00000011ff0fc212 */ /* 0x000fc400078e33ff */
[----:B------:R-:W-:Y:S02]  /*0520*/  ISETP.GE.AND.EX P2, PT, R29, UR11, PT, P2 ;  /* 0x0000000b1d007c0c */ /* 0x000fe4000bf46320 */
[----:B------:R-:W-:Y:S02]  /*0530*/  IADD3 R53, PT, PT, -R15, RZ, RZ ;  /* 0x000000ff0f357210 */ /* 0x000fe40007ffe1ff */
[----:B------:R-:W-:Y:S01]  /*0540*/  SHF.R.S32.HI R14, RZ, 0x1f, R15 ;  /* 0x0000001fff0e7819 */ /* 0x000fe2000001140f */
[----:B------:R-:W4:Y:S01]  /*0550*/  @!P3 LDC.64 R22, c[0x0][0x390] ;  /* 0x0000e400ff16bb82 */ /* 0x000f220000000a00 */
[----:B------:R-:W-:Y:S01]  /*0560*/  ISETP.GE.U32.AND P1, PT, R51, UR10, PT ;  /* 0x0000000a33007c0c */ /* 0x000fe2000bf26070 */
[----:B------:R-:W-:Y:S02]  /*0570*/  IMAD R53, R17, R53, R44 ;  /* 0x0000003511357224 */ /* 0x000fe400078e022c */
[----:B---3--:R-:W-:Y:S01]  /*0580*/  IMAD R14, R14, UR12, RZ ;  /* 0x0000000c0e0e7c24 */ /* 0x008fe2000f8e02ff */
[----:B------:R-:W-:-:S02]  /*0590*/  ISETP.GE.AND.EX P1, PT, R6, UR11, PT, P1 ;  /* 0x0000000b06007c0c */ /* 0x000fc4000bf26310 */
[----:B------:R-:W-:Y:S01]  /*05a0*/  SHF.L.U32 R53, R53, 0x5, RZ ;  /* 0x0000000535357819 */ /* 0x000fe200000006ff */
[----:B------:R-:W-:Y:S01]  /*05b0*/  IMAD R55, R15, UR13, R14 ;  /* 0x0000000d0f377c24 */ /* 0x000fe2000f8e020e */
[----:B------:R-:W3:Y:S02]  /*05c0*/  @!P2 LDC.64 R18, c[0x0][0x3e0] ;  /* 0x0000f800ff12ab82 */ /* 0x000ee40000000a00 */
[----:B------:R-:W-:Y:S02]  /*05d0*/  SHF.R.S32.HI R57, RZ, 0x1f, R53 ;  /* 0x0000001fff397819 */ /* 0x000fe40000011435 */
[----:B------:R-:W-:Y:S01]  /*05e0*/  LOP3.LUT R56, R53, R52, RZ, 0xfc, !PT ;  /* 0x0000003435387212 */ /* 0x000fe200078efcff */
[----:B-1----:R-:W-:Y:S01]  /*05f0*/  @!P3 IMAD R14, R35, R12, RZ ;  /* 0x0000000c230eb224 */ /* 0x002fe200078e02ff */
[----:B------:R-:W-:-:S03]  /*0600*/  CS2R R34, SRZ ;  /* 0x0000000000227805 */ /* 0x000fc6000001ff00 */
[----:B------:R-:W-:Y:S01]  /*0610*/  IMAD.WIDE.U32 R56, R15, UR12, R56 ;  /* 0x0000000c0f387c25 */ /* 0x000fe2000f8e0038 */
[----:B------:R-:W1:Y:S03]  /*0620*/  @!P1 LDC.64 R16, c[0x0][0x3e0] ;  /* 0x0000f800ff109b82 */ /* 0x000e660000000a00 */
[----:B------:R-:W-:Y:S01]  /*0630*/  @!P3 IMAD R15, R27, R13, R14 ;  /* 0x0000000d1b0fb224 */ /* 0x000fe200078e020e */
[----:B------:R-:W-:Y:S01]  /*0640*/  IADD3 R55, PT, PT, R57, R55, RZ ;  /* 0x0000003739377210 */ /* 0x000fe20007ffe0ff */
[----:B--2---:R-:W-:Y:S01]  /*0650*/  @!P5 IMAD R14, R33, R24, RZ ;  /* 0x00000018210ed224 */ /* 0x004fe200078e02ff */
[-C--:B------:R-:W-:Y:S02]  /*0660*/  @!P3 MOV R54, R56.reuse ;  /* 0x000000380036b202 */ /* 0x080fe40000000f00 */
[----:B------:R-:W-:Y:S01]  /*0670*/  @!P5 MOV R26, R56 ;  /* 0x00000038001ad202 */ /* 0x000fe20000000f00 */
[----:B------:R-:W-:-:S02]  /*0680*/  @!P5 IMAD R33, R31, R25, R14 ;  /* 0x000000191f21d224 */ /* 0x000fc400078e020e */
[----:B------:R-:W-:Y:S01]  /*0690*/  @!P3 IMAD.WIDE.U32 R12, R27, R12, R54 ;  /* 0x0000000c1b0cb225 */ /* 0x000fe200078e0036 */
[----:B------:R-:W-:-:S04]  /*06a0*/  @!P5 MOV R27, R55 ;  /* 0x00000037001bd202 */ /* 0x000fc80000000f00 */
[----:B------:R-:W-:Y:S01]  /*06b0*/  @!P3 IADD3 R13, PT, PT, R13, R15, RZ ;  /* 0x0000000f0d0db210 */ /* 0x000fe20007ffe0ff */
[----:B------:R-:W-:Y:S01]  /*06c0*/  @!P5 IMAD.WIDE.U32 R24, R31, R24, R26 ;  /* 0x000000181f18d225 */ /* 0x000fe200078e001a */
[C---:B----4-:R-:W-:Y:S01]  /*06d0*/  @!P3 LEA R22, P4, R12.reuse, R22, 0x1 ;  /* 0x000000160c16b211 */ /* 0x050fe200078808ff */
[----:B------:R-:W2:Y:S02]  /*06e0*/  @!P2 LDC.64 R14, c[0x0][0x390] ;  /* 0x0000e400ff0eab82 */ /* 0x000ea40000000a00 */
[----:B---3--:R-:W-:Y:S01]  /*06f0*/  @!P2 IMAD R26, R29, R18, RZ ;  /* 0x000000121d1aa224 */ /* 0x008fe200078e02ff */
[----:B------:R-:W-:Y:S02]  /*0700*/  @!P3 LEA.HI.X R23, R12, R23, R13, 0x1, P4 ;  /* 0x000000170c17b211 */ /* 0x000fe400020f0c0d */
[----:B------:R-:W-:Y:S02]  /*0710*/  ISETP.GE.U32.AND P4, PT, R49, UR10, PT ;  /* 0x0000000a31007c0c */ /* 0x000fe4000bf86070 */
[----:B------:R-:W-:Y:S01]  /*0720*/  @!P5 IADD3 R25, PT, PT, R25, R33, RZ ;  /* 0x000000211919d210 */ /* 0x000fe20007ffe0ff */
[----:B0-----:R0:W3:Y:S01]  /*0730*/  @!P3 LDG.E R34, desc[UR8][R22.64] ;  /* 0x000000081622b981 */ /* 0x0010e2000c1e1900 */
[----:B------:R-:W-:Y:S01]  /*0740*/  ISETP.GE.AND.EX P3, PT, R7, UR11, PT, P4 ;  /* 0x0000000b07007c0c */ /* 0x000fe2000bf66340 */
[----:B------:R-:W4:Y:S01]  /*0750*/  @!P1 LDC.64 R12, c[0x0][0x390] ;  /* 0x0000e400ff0c9b82 */ /* 0x000f220000000a00 */
[----:B------:R-:W-:Y:S01]  /*0760*/  @!P2 IMAD R27, R11, R19, R26 ;  /* 0x000000130b1ba224 */ /* 0x000fe200078e021a */
[----:B------:R-:W-:-:S02]  /*0770*/  ISETP.GE.U32.AND P4, PT, R48, UR10, PT ;  /* 0x0000000a30007c0c */ /* 0x000fc4000bf86070 */
[----:B-----5:R-:W-:Y:S02]  /*0780*/  @!P5 LEA R20, P6, R24, R20, 0x1 ;  /* 0x000000141814d211 */ /* 0x020fe400078c08ff */
[----:B0-----:R-:W-:Y:S02]  /*0790*/  @!P2 MOV R22, R56 ;  /* 0x000000380016a202 */ /* 0x001fe40000000f00 */
[----:B------:R-:W-:Y:S02]  /*07a0*/  @!P2 MOV R23, R55 ;  /* 0x000000370017a202 */ /* 0x000fe40000000f00 */
[----:B------:R-:W-:Y:S01]  /*07b0*/  ISETP.GE.AND.EX P4, PT, R8, UR11, PT, P4 ;  /* 0x0000000b08007c0c */ /* 0x000fe2000bf86340 */
[----:B------:R-:W-:Y:S01]  /*07c0*/  @!P2 IMAD.WIDE.U32 R18, R11, R18, R22 ;  /* 0x000000120b12a225 */ /* 0x000fe200078e0016 */
[----:B------:R-:W-:-:S04]  /*07d0*/  @!P5 LEA.HI.X R21, R24, R21, R25, 0x1, P6 ;  /* 0x000000151815d211 */ /* 0x000fc800030f0c19 */
[----:B------:R-:W-:Y:S02]  /*07e0*/  @!P2 IADD3 R11, PT, PT, R19, R27, RZ ;  /* 0x0000001b130ba210 */ /* 0x000fe40007ffe0ff */
[----:B------:R-:W0:Y:S01]  /*07f0*/  @!P3 LDC.64 R26, c[0x0][0x3e0] ;  /* 0x0000f800ff1abb82 */ /* 0x000e220000000a00 */
[----:B-1----:R-:W-:Y:S01]  /*0800*/  @!P1 IMAD R24, R6, R16, RZ ;  /* 0x0000001006189224 */ /* 0x002fe200078e02ff */
[----:B------:R-:W-:Y:S02]  /*0810*/  @!P1 MOV R22, R56 ;  /* 0x0000003800169202 */ /* 0x000fe40000000f00 */
[----:B------:R-:W-:Y:S01]  /*0820*/  @!P1 MOV R23, R55 ;  /* 0x0000003700179202 */ /* 0x000fe20000000f00 */
[C---:B------:R-:W-:Y:S01]  /*0830*/  @!P1 IMAD R25, R51.reuse, R17, R24 ;  /* 0x0000001133199224 */ /* 0x040fe200078e0218 */
[----:B------:R-:W-:Y:S02]  /*0840*/  MOV R29, RZ ;  /* 0x000000ff001d7202 */ /* 0x000fe40000000f00 */
[----:B--2---:R-:W-:Y:S01]  /*0850*/  @!P2 LEA R14, P6, R18, R14, 0x1 ;  /* 0x0000000e120ea211 */ /* 0x004fe200078c08ff */
[----:B------:R-:W-:-:S02]  /*0860*/  @!P1 IMAD.WIDE.U32 R16, R51, R16, R22 ;  /* 0x0000001033109225 */ /* 0x000fc400078e0016 */
[----:B------:R-:W1:Y:S01]  /*0870*/  @!P4 LDC.64 R22, c[0x0][0x3e0] ;  /* 0x0000f800ff16cb82 */ /* 0x000e620000000a00 */
[----:B------:R-:W-:Y:S01]  /*0880*/  @!P2 LEA.HI.X R15, R18, R15, R11, 0x1, P6 ;  /* 0x0000000f120fa211 */ /* 0x000fe200030f0c0b */
[----:B------:R2:W5:Y:S01]  /*0890*/  @!P5 LDG.E R29, desc[UR8][R20.64] ;  /* 0x00000008141dd981 */ /* 0x000562000c1e1900 */
[----:B------:R-:W-:Y:S02]  /*08a0*/  ISETP.GE.U32.AND P6, PT, R47, UR10, PT ;  /* 0x0000000a2f007c0c */ /* 0x000fe4000bfc6070 */
[----:B------:R-:W-:Y:S02]  /*08b0*/  @!P1 IADD3 R11, PT, PT, R17, R25, RZ ;  /* 0x00000019110b9210 */ /* 0x000fe40007ffe0ff */
[C---:B----4-:R-:W-:Y:S02]  /*08c0*/  @!P1 LEA R12, P5, R16.reuse, R12, 0x1 ;  /* 0x0000000c100c9211 */ /* 0x050fe400078a08ff */
[----:B------:R-:W-:Y:S01]  /*08d0*/  ISETP.GE.AND.EX P6, PT, R9, UR11, PT, P6 ;  /* 0x0000000b09007c0c */ /* 0x000fe2000bfc6360 */
[----:B--2---:R-:W2:Y:S01]  /*08e0*/  @!P3 LDC.64 R20, c[0x0][0x390] ;  /* 0x0000e400ff14bb82 */ /* 0x004ea20000000a00 */
[----:B------:R-:W-:-:S02]  /*08f0*/  @!P1 LEA.HI.X R13, R16, R13, R11, 0x1, P5 ;  /* 0x0000000d100d9211 */ /* 0x000fc400028f0c0b */
[----:B------:R-:W-:Y:S02]  /*0900*/  ISETP.GE.U32.AND P5, PT, R46, UR10, PT ;  /* 0x0000000a2e007c0c */ /* 0x000fe4000bfa6070 */
[----:B------:R-:W-:Y:S01]  /*0910*/  MOV R11, RZ ;  /* 0x000000ff000b7202 */ /* 0x000fe20000000f00 */
[----:B0-----:R-:W-:Y:S01]  /*0920*/  @!P3 IMAD R24, R7, R26, RZ ;  /* 0x0000001a0718b224 */ /* 0x001fe200078e02ff */
[----:B------:R-:W-:Y:S02]  /*0930*/  ISETP.GE.AND.EX P5, PT, R10, UR11, PT, P5 ;  /* 0x0000000b0a007c0c */ /* 0x000fe4000bfa6350 */
[----:B------:R-:W-:Y:S01]  /*0940*/  @!P3 MOV R25, R55 ;  /* 0x000000370019b202 */ /* 0x000fe20000000f00 */
[----:B------:R-:W-:Y:S01]  /*0950*/  @!P3 IMAD R31, R49, R27, R24 ;  /* 0x0000001b311fb224 */ /* 0x000fe200078e0218 */
[----:B------:R0:W4:Y:S01]  /*0960*/  @!P1 LDG.E R11, desc[UR8][R12.64] ;  /* 0x000000080c0b9981 */ /* 0x000122000c1e1900 */
[----:B------:R-:W2:Y:S01]  /*0970*/  @!P6 LDC.64 R18, c[0x0][0x3e0] ;  /* 0x0000f800ff12eb82 */ /* 0x000ea20000000a00 */
[----:B------:R-:W-:Y:S01]  /*0980*/  @!P3 MOV R24, R56 ;  /* 0x000000380018b202 */ /* 0x000fe20000000f00 */
[----:B-1----:R-:W-:Y:S01]  /*0990*/  @!P4 IMAD R28, R8, R22, RZ ;  /* 0x00000016081cc224 */ /* 0x002fe200078e02ff */
[----:B------:R-:W-:-:S05]  /*09a0*/  MOV R32, RZ ;  /* 0x000000ff00207202 */ /* 0x000fca0000000f00 */
[----:B------:R-:W1:Y:S01]  /*09b0*/  @!P5 LDC.64 R16, c[0x0][0x3e0] ;  /* 0x0000f800ff10db82 */ /* 0x000e620000000a00 */
[----:B------:R-:W-:Y:S01]  /*09c0*/  @!P3 IMAD.WIDE.U32 R26, R49, R26, R24 ;  /* 0x0000001a311ab225 */ /* 0x000fe200078e0018 */
[----:B------:R2:W4:Y:S06]  /*09d0*/  @!P2 LDG.E R32, desc[UR8][R14.64] ;  /* 0x000000080e20a981 */ /* 0x00052c000c1e1900 */
[----:B0-----:R-:W0:Y:S01]  /*09e0*/  @!P4 LDC.64 R12, c[0x0][0x390] ;  /* 0x0000e400ff0ccb82 */ /* 0x001e220000000a00 */
[----:B------:R-:W-:Y:S01]  /*09f0*/  @!P4 IMAD R33, R48, R23, R28 ;  /* 0x000000173021c224 */ /* 0x000fe200078e021c */
[----:B------:R-:W-:-:S02]  /*0a00*/  @!P3 IADD3 R23, PT, PT, R27, R31, RZ ;  /* 0x0000001f1b17b210 */ /* 0x000fc40007ffe0ff */
[----:B------:R-:W-:Y:S02]  /*0a10*/  @!P4 MOV R24, R56 ;  /* 0x000000380018c202 */ /* 0x000fe40000000f00 */
[----:B------:R-:W-:Y:S02]  /*0a20*/  @!P4 MOV R25, R55 ;  /* 0x000000370019c202 */ /* 0x000fe40000000f00 */
[----:B--2---:R-:W2:Y:S01]  /*0a30*/  @!P6 LDC.64 R14, c[0x0][0x390] ;  /* 0x0000e400ff0eeb82 */ /* 0x004ea20000000a00 */
[----:B------:R-:W-:Y:S01]  /*0a40*/  @!P3 LEA R20, P2, R26, R20, 0x1 ;  /* 0x000000141a14b211 */ /* 0x000fe200078408ff */
[----:B------:R-:W-:-:S03]  /*0a50*/  @!P4 IMAD.WIDE.U32 R24, R48, R22, R24 ;  /* 0x000000163018c225 */ /* 0x000fc600078e0018 */
[----:B------:R-:W-:-:S03]  /*0a60*/  @!P3 LEA.HI.X R21, R26, R21, R23, 0x1, P2 ;  /* 0x000000151a15b211 */ /* 0x000fc600010f0c17 */
[----:B------:R-:W2:Y:S01]  /*0a70*/  @!P5 LDC.64 R22, c[0x0][0x390] ;  /* 0x0000e400ff16db82 */ /* 0x000ea20000000a00 */
[----:B------:R-:W-:Y:S01]  /*0a80*/  @!P4 IADD3 R25, PT, PT, R25, R33, RZ ;  /* 0x000000211919c210 */ /* 0x000fe20007ffe0ff */
[----:B------:R0:W4:Y:S01]  /*0a90*/  @!P3 LDG.E R35, desc[UR8][R20.64] ;  /* 0x000000081423b981 */ /* 0x000122000c1e1900 */
[----:B------:R-:W-:Y:S01]  /*0aa0*/  @!P6 IMAD R26, R9, R18, RZ ;  /* 0x00000012091ae224 */ /* 0x000fe200078e02ff */
[C---:B0-----:R-:W-:Y:S02]  /*0ab0*/  @!P4 LEA R12, P2, R24.reuse, R12, 0x1 ;  /* 0x0000000c180cc211 */ /* 0x041fe400078408ff */
[----:B------:R-:W-:Y:S02]  /*0ac0*/  @!P6 MOV R20, R56 ;  /* 0x000000380014e202 */ /* 0x000fe40000000f00 */
[----:B------:R-:W-:Y:S02]  /*0ad0*/  @!P6 MOV R21, R55 ;  /* 0x000000370015e202 */ /* 0x000fe40000000f00 */
[----:B------:R-:W-:Y:S01]  /*0ae0*/  @!P4 LEA.HI.X R13, R24, R13, R25, 0x1, P2 ;  /* 0x0000000d180dc211 */ /* 0x000fe200010f0c19 */
[C---:B------:R-:W-:Y:S01]  /*0af0*/  @!P6 IMAD R25, R47.reuse, R19, R26 ;  /* 0x000000132f19e224 */ /* 0x040fe200078e021a */
[----:B------:R-:W-:Y:S01]  /*0b00*/  @!P5 MOV R19, R55 ;  /* 0x000000370013d202 */ /* 0x000fe20000000f00 */
[----:B------:R-:W-:Y:S01]  /*0b10*/  @!P6 IMAD.WIDE.U32 R20, R47, R18, R20 ;  /* 0x000000122f14e225 */ /* 0x000fe200078e0014 */
[----:B------:R-:W-:-:S03]  /*0b20*/  @!P5 MOV R18, R56 ;  /* 0x000000380012d202 */ /* 0x000fc60000000f00 */
[-C--:B-1----:R-:W-:Y:S01]  /*0b30*/  @!P5 IMAD R24, R10, R16.reuse, RZ ;  /* 0x000000100a18d224 */ /* 0x082fe200078e02ff */
[----:B------:R-:W-:Y:S01]  /*0b40*/  MOV R38, RZ ;  /* 0x000000ff00267202 */ /* 0x000fe20000000f00 */
[----:B------:R-:W-:Y:S01]  /*0b50*/  @!P5 IMAD.WIDE.U32 R18, R46, R16, R18 ;  /* 0x000000102e12d225 */ /* 0x000fe200078e0012 */
[----:B------:R-:W-:Y:S02]  /*0b60*/  @!P6 IADD3 R16, PT, PT, R21, R25, RZ ;  /* 0x000000191510e210 */ /* 0x000fe40007ffe0ff */
[----:B--2---:R-:W-:Y:S01]  /*0b70*/  @!P6 LEA R14, P2, R20, R14, 0x1 ;  /* 0x0000000e140ee211 */ /* 0x004fe200078408ff */
[----:B------:R-:W-:Y:S01]  /*0b80*/  @!P5 IMAD R17, R46, R17, R24 ;  /* 0x000000112e11d224 */ /* 0x000fe200078e0218 */
[----:B------:R-:W-:Y:S01]  /*0b90*/  MOV R40, RZ ;  /* 0x000000ff00287202 */ /* 0x000fe20000000f00 */
[----:B------:R0:W2:Y:S01]  /*0ba0*/  @!P4 LDG.E R38, desc[UR8][R12.64] ;  /* 0x000000080c26c981 */ /* 0x0000a2000c1e1900 */
[----:B------:R-:W-:Y:S02]  /*0bb0*/  @!P6 LEA.HI.X R15, R20, R15, R16, 0x1, P2 ;  /* 0x0000000f140fe211 */ /* 0x000fe400010f0c10 */
[----:B------:R-:W-:-:S02]  /*0bc0*/  @!P5 IADD3 R16, PT, PT, R19, R17, RZ ;  /* 0x000000111310d210 */ /* 0x000fc40007ffe0ff */
[C---:B------:R-:W-:Y:S01]  /*0bd0*/  @!P5 LEA R22, P2, R18.reuse, R22, 0x1 ;  /* 0x000000161216d211 */ /* 0x040fe200078408ff */
[----:B------:R1:W2:Y:S01]  /*0be0*/  @!P6 LDG.E R40, desc[UR8][R14.64] ;  /* 0x000000080e28e981 */ /* 0x0002a2000c1e1900 */
[----:B------:R-:W-:Y:S02]  /*0bf0*/  MOV R42, RZ ;  /* 0x000000ff002a7202 */ /* 0x000fe40000000f00 */
[----:B------:R-:W-:-:S05]  /*0c00*/  @!P5 LEA.HI.X R23, R18, R23, R16, 0x1, P2 ;  /* 0x000000171217d211 */ /* 0x000fca00010f0c10 */
[----:B------:R-:W2:Y:S01]  /*0c10*/  @!P5 LDG.E R42, desc[UR8][R22.64] ;  /* 0x00000008162ad981 */ /* 0x000ea2000c1e1900 */
[C---:B------:R-:W-:Y:S02]  /*0c20*/  ISETP.GT.AND P2, PT, R3.reuse, 0x1e, PT ;  /* 0x0000001e0300780c */ /* 0x040fe40003f44270 */
[----:B------:R-:W-:Y:S02]  /*0c30*/  ISETP.GT.AND P3, PT, R3, 0xf, PT ;  /* 0x0000000f0300780c */ /* 0x000fe40003f64270 */
[----:B---3--:R-:W-:-:S04]  /*0c40*/  PRMT R33, R34, 0x7632, R33 ;  /* 0x0000763222217816 */ /* 0x008fc80000000021 */
[----:B------:R-:W-:Y:S02]  /*0c50*/  SHF.L.U32 R33, R33, 0x10, RZ ;  /* 0x0000001021217819 */ /* 0x000fe400000006ff */
[----:B------:R-:W-:Y:S02]  /*0c60*/  SHF.L.U32 R34, R34, 0x10, RZ ;  /* 0x0000001022227819 */ /* 0x000fe400000006ff */
[C---:B-----5:R-:W-:Y:S02]  /*0c70*/  PRMT R30, R29.reuse, 0x7632, R30 ;  /* 0x000076321d1e7816 */ /* 0x060fe4000000001e */
[----:B------:R-:W-:Y:S02]  /*0c80*/  SHF.L.U32 R29, R29, 0x10, RZ ;  /* 0x000000101d1d7819 */ /* 0x000fe400000006ff */
[----:B------:R-:W-:Y:S02]  /*0c90*/  SHF.L.U32 R30, R30, 0x10, RZ ;  /* 0x000000101e1e7819 */ /* 0x000fe400000006ff */
[----:B----4-:R-:W-:-:S02]  /*0ca0*/  PRMT R28, R11, 0x7632, R28 ;  /* 0x000076320b1c7816 */ /* 0x010fc4000000001c */
[----:B------:R-:W-:Y:S02]  /*0cb0*/  SHF.L.U32 R11, R11, 0x10, RZ ;  /* 0x000000100b0b7819 */ /* 0x000fe400000006ff */
[----:B------:R-:W-:Y:S01]  /*0cc0*/  SHF.L.U32 R28, R28, 0x10, RZ ;  /* 0x000000101c1c7819 */ /* 0x000fe200000006ff */
[----:B0-----:R-:W-:-:S04]  /*0cd0*/  FADD.FTZ R13, R29, R30 ;  /* 0x0000001e1d0d7221 */ /* 0x001fc80000010000 */
[C---:B------:R-:W-:Y:S01]  /*0ce0*/  FADD.FTZ R12, R11.reuse, R28 ;  /* 0x0000001c0b0c7221 */ /* 0x040fe20000010000 */
[----:B-1----:R-:W-:Y:S01]  /*0cf0*/  FMUL.FTZ R14, R28, R28 ;  /* 0x0000001c1c0e7220 */ /* 0x002fe20000410000 */
[----:B------:R-:W-:Y:S01]  /*0d00*/  PRMT R31, R32, 0x7632, R31 ;  /* 0x00007632201f7816 */ /* 0x000fe2000000001f */
[----:B------:R-:W-:Y:S01]  /*0d10*/  FMUL.FTZ R16, R30, R30 ;  /* 0x0000001e1e107220 */ /* 0x000fe20000410000 */
[----:B------:R-:W-:Y:S01]  /*0d20*/  FADD.FTZ R12, RZ, R12 ;  /* 0x0000000cff0c7221 */ /* 0x000fe20000010000 */
[----:B------:R-:W-:Y:S01]  /*0d30*/  FFMA.FTZ R14, R11, R11, R14 ;  /* 0x0000000b0b0e7223 */ /* 0x000fe2000001000e */
[----:B------:R-:W-:Y:S02]  /*0d40*/  SHF.L.U32 R31, R31, 0x10, RZ ;  /* 0x000000101f1f7819 */ /* 0x000fe400000006ff */
[----:B------:R-:W-:Y:S01]  /*0d50*/  FADD.FTZ R12, R12, R13 ;  /* 0x0000000d0c0c7221 */ /* 0x000fe20000010000 */
[----:B------:R-:W-:Y:S01]  /*0d60*/  SHF.L.U32 R32, R32, 0x10, RZ ;  /* 0x0000001020207819 */ /* 0x000fe200000006ff */
[----:B------:R-:W-:Y:S01]  /*0d70*/  FFMA.FTZ R13, R29, R29, R16 ;  /* 0x0000001d1d0d7223 */ /* 0x000fe20000010010 */
[----:B------:R-:W-:Y:S01]  /*0d80*/  FADD.FTZ R14, RZ, R14 ;  /* 0x0000000eff0e7221 */ /* 0x000fe20000010000 */
[----:B------:R-:W-:-:S03]  /*0d90*/  FMUL.FTZ R17, R31, R31 ;  /* 0x0000001f1f117220 */ /* 0x000fc60000410000 */
[----:B------:R-:W-:Y:S01]  /*0da0*/  FADD.FTZ R13, R14, R13 ;  /* 0x0000000d0e0d7221 */ /* 0x000fe20000010000 */
[C---:B------:R-:W-:Y:S01]  /*0db0*/  FFMA.FTZ R14, R32.reuse, R32, R17 ;  /* 0x00000020200e7223 */ /* 0x040fe20000010011 */
[----:B------:R-:W-:Y:S01]  /*0dc0*/  FMUL.FTZ R17, R33, R33 ;  /* 0x0000002121117220 */ /* 0x000fe20000410000 */
[----:B------:R-:W-:Y:S02]  /*0dd0*/  FADD.FTZ R15, R32, R31 ;  /* 0x0000001f200f7221 */ /* 0x000fe40000010000 */
[----:B------:R-:W-:Y:S01]  /*0de0*/  FADD.FTZ R13, R13, R14 ;  /* 0x0000000e0d0d7221 */ /* 0x000fe20000010000 */
[----:B------:R-:W-:Y:S01]  /*0df0*/  FFMA.FTZ R14, R34, R34, R17 ;  /* 0x00000022220e7223 */ /* 0x000fe20000010011 */
[----:B------:R-:W-:Y:S01]  /*0e00*/  PRMT R36, R35, 0x7632, R36 ;  /* 0x0000763223247816 */ /* 0x000fe20000000024 */
[----:B------:R-:W-:-:S03]  /*0e10*/  FADD.FTZ R12, R12, R15 ;  /* 0x0000000f0c0c7221 */ /* 0x000fc60000010000 */
[----:B------:R-:W-:Y:S01]  /*0e20*/  SHF.L.U32 R36, R36, 0x10, RZ ;  /* 0x0000001024247819 */ /* 0x000fe200000006ff */
[----:B------:R-:W-:Y:S01]  /*0e30*/  FADD.FTZ R15, R34, R33 ;  /* 0x00000021220f7221 */ /* 0x000fe20000010000 */
[----:B------:R-:W-:Y:S01]  /*0e40*/  SHF.L.U32 R35, R35, 0x10, RZ ;  /* 0x0000001023237819 */ /* 0x000fe200000006ff */
[----:B------:R-:W-:Y:S02]  /*0e50*/  FADD.FTZ R13, R13, R14 ;  /* 0x0000000e0d0d7221 */ /* 0x000fe40000010000 */
[----:B------:R-:W-:Y:S01]  /*0e60*/  FMUL.FTZ R14, R36, R36 ;  /* 0x00000024240e7220 */ /* 0x000fe20000410000 */
[----:B------:R-:W-:Y:S01]  /*0e70*/  FADD.FTZ R12, R12, R15 ;  /* 0x0000000f0c0c7221 */ /* 0x000fe20000010000 */
[C---:B------:R-:W-:Y:S02]  /*0e80*/  FADD.FTZ R15, R35.reuse, R36 ;  /* 0x00000024230f7221 */ /* 0x040fe40000010000 */
[----:B------:R-:W-:Y:S02]  /*0e90*/  FFMA.FTZ R14, R35, R35, R14 ;  /* 0x00000023230e7223 */ /* 0x000fe4000001000e */
[----:B------:R-:W-:-:S02]  /*0ea0*/  FADD.FTZ R12, R12, R15 ;  /* 0x0000000f0c0c7221 */ /* 0x000fc40000010000 */
[----:B------:R-:W-:Y:S01]  /*0eb0*/  FADD.FTZ R13, R13, R14 ;  /* 0x0000000e0d0d7221 */ /* 0x000fe20000010000 */
[----:B--2---:R-:W-:-:S04]  /*0ec0*/  PRMT R37, R38, 0x7632, R37 ;  /* 0x0000763226257816 */ /* 0x004fc80000000025 */
[----:B------:R-:W-:Y:S02]  /*0ed0*/  SHF.L.U32 R37, R37, 0x10, RZ ;  /* 0x0000001025257819 */ /* 0x000fe400000006ff */
[----:B------:R-:W-:Y:S02]  /*0ee0*/  PRMT R39, R40, 0x7632, R39 ;  /* 0x0000763228277816 */ /* 0x000fe40000000027 */
[----:B------:R-:W-:Y:S01]  /*0ef0*/  SHF.L.U32 R38, R38, 0x10, RZ ;  /* 0x0000001026267819 */ /* 0x000fe200000006ff */
[----:B------:R-:W-:Y:S01]  /*0f00*/  FMUL.FTZ R17, R37, R37 ;  /* 0x0000002525117220 */ /* 0x000fe20000410000 */
[----:B------:R-:W-:Y:S02]  /*0f10*/  SHF.L.U32 R39, R39, 0x10, RZ ;  /* 0x0000001027277819 */ /* 0x000fe400000006ff */
[----:B------:R-:W-:Y:S01]  /*0f20*/  PRMT R41, R42, 0x7632, R41 ;  /* 0x000076322a297816 */ /* 0x000fe20000000029 */
[C---:B------:R-:W-:Y:S01]  /*0f30*/  FADD.FTZ R15, R38.reuse, R37 ;  /* 0x00000025260f7221 */ /* 0x040fe20000010000 */
[----:B------:R-:W-:Y:S01]  /*0f40*/  FFMA.FTZ R14, R38, R38, R17 ;  /* 0x00000026260e7223 */ /* 0x000fe20000010011 */
[----:B------:R-:W-:Y:S01]  /*0f50*/  SHF.L.U32 R40, R40, 0x10, RZ ;  /* 0x0000001028287819 */ /* 0x000fe200000006ff */
[----:B------:R-:W-:Y:S01]  /*0f60*/  FMUL.FTZ R17, R39, R39 ;  /* 0x0000002727117220 */ /* 0x000fe20000410000 */
[----:B------:R-:W-:Y:S01]  /*0f70*/  SHF.L.U32 R41, R41, 0x10, RZ ;  /* 0x0000001029297819 */ /* 0x000fe200000006ff */
[----:B------:R-:W-:Y:S01]  /*0f80*/  FADD.FTZ R12, R12, R15 ;  /* 0x0000000f0c0c7221 */ /* 0x000fe20000010000 */
[----:B------:R-:W-:Y:S01]  /*0f90*/  FADD.FTZ R13, R13, R14 ;  /* 0x0000000e0d0d7221 */ /* 0x000fe20000010000 */
[----:B------:R-:W-:Y:S01]  /*0fa0*/  SHF.L.U32 R42, R42, 0x10, RZ ;  /* 0x000000102a2a7819 */ /* 0x000fe200000006ff */
[C---:B------:R-:W-:Y:S01]  /*0fb0*/  FADD.FTZ R15, R40.reuse, R39 ;  /* 0x00000027280f7221 */ /* 0x040fe20000010000 */
[----:B------:R-:W-:Y:S01]  /*0fc0*/  FFMA.FTZ R14, R40, R40, R17 ;  /* 0x00000028280e7223 */ /* 0x000fe20000010011 */
[----:B------:R-:W-:-:S02]  /*0fd0*/  FMUL.FTZ R17, R41, R41 ;  /* 0x0000002929117220 */ /* 0x000fc40000410000 */
[----:B------:R-:W-:Y:S01]  /*0fe0*/  FADD.FTZ R12, R12, R15 ;  /* 0x0000000f0c0c7221 */ /* 0x000fe20000010000 */
[----:B------:R-:W-:Y:S01]  /*0ff0*/  FADD.FTZ R13, R13, R14 ;  /* 0x0000000e0d0d7221 */ /* 0x000fe20000010000 */
[C---:B------:R-:W-:Y:S01]  /*1000*/  FADD.FTZ R15, R42.reuse, R41 ;  /* 0x000000292a0f7221 */ /* 0x040fe20000010000 */
[----:B------:R-:W-:-:S03]  /*1010*/  FFMA.FTZ R14, R42, R42, R17 ;  /* 0x0000002a2a0e7223 */ /* 0x000fc60000010011 */
[----:B------:R-:W-:Y:S01]  /*1020*/  FADD.FTZ R12, R12, R15 ;  /* 0x0000000f0c0c7221 */ /* 0x000fe20000010000 */
[----:B------:R-:W-:-:S04]  /*1030*/  FADD.FTZ R13, R13, R14 ;  /* 0x0000000e0d0d7221 */ /* 0x000fc80000010000 */
        /* <DEDUP_REMOVED lines=17> */
[----:B------:R-:W-:Y:S01]  /*1150*/  BSSY.RECONVERGENT B0, `(.L_x_1908) ;  /* 0x000000c000007945 */ /* 0x000fe20003800200 */
        /* <DEDUP_REMOVED lines=11> */
.L_x_1909:
[----:B------:R-:W-:Y:S05]  /*1210*/  BSYNC.RECONVERGENT B0 ;  /* 0x0000000000007941 */ /* 0x000fea0003800200 */
.L_x_1908:
        /* <DEDUP_REMOVED lines=8> */
[----:B-12---:R-:W1:Y:S04]  /*12a0*/  LDS.64 R18, [UR4+0x18] ;  /* 0x00001804ff127984 */ /* 0x006e680008000a00 */
[----:B------:R-:W2:Y:S04]  /*12b0*/  LDS.128 R20, [UR4+0x20] ;  /* 0x00002004ff147984 */ /* 0x000ea80008000c00 */
[----:B------:R-:W4:Y:S04]  /*12c0*/  LDS.128 R24, [UR4+0x30] ;  /* 0x00003004ff187984 */ /* 0x000f280008000c00 */
[----:B------:R-:W5:Y:S01]  /*12d0*/  LDS.128 R12, [UR4+0x40] ;  /* 0x00004004ff0c7984 */ /* 0x000f620008000c00 */
[----:B-1----:R-:W-:Y:S01]  /*12e0*/  FADD.FTZ R59, R16, R18 ;  /* 0x00000012103b7221 */ /* 0x002fe20000010000 */
[----:B0--3--:R-:W-:-:S03]  /*12f0*/  FADD.FTZ R16, R17, R19 ;  /* 0x0000001311107221 */ /* 0x009fc60000010000 */
[----:B--2---:R-:W-:Y:S01]  /*1300*/  FADD.FTZ R59, R59, R20 ;  /* 0x000000143b3b7221 */ /* 0x004fe20000010000 */
[----:B------:R-:W-:Y:S02]  /*1310*/  FADD.FTZ R20, R16, R21 ;  /* 0x0000001510147221 */ /* 0x000fe40000010000 */
[----:B------:R-:W0:Y:S01]  /*1320*/  LDS.128 R16, [UR4+0x50] ;  /* 0x00005004ff107984 */ /* 0x000e220008000c00 */
[----:B------:R-:W-:Y:S01]  /*1330*/  FADD.FTZ R59, R59, R22 ;  /* 0x000000163b3b7221 */ /* 0x000fe20000010000 */
[----:B------:R-:W-:-:S03]  /*1340*/  FADD.FTZ R20, R20, R23 ;  /* 0x0000001714147221 */ /* 0x000fc60000010000 */
[----:B----4-:R-:W-:Y:S01]  /*1350*/  FADD.FTZ R59, R59, R24 ;  /* 0x000000183b3b7221 */ /* 0x010fe20000010000 */
[----:B------:R-:W-:Y:S02]  /*1360*/  FADD.FTZ R24, R20, R25 ;  /* 0x0000001914187221 */ /* 0x000fe40000010000 */
[----:B------:R-:W1:Y:S01]  /*1370*/  LDS.128 R20, [UR4+0x60] ;  /* 0x00006004ff147984 */ /* 0x000e620008000c00 */
[----:B------:R-:W-:Y:S01]  /*1380*/  FADD.FTZ R59, R59, R26 ;  /* 0x0000001a3b3b7221 */ /* 0x000fe20000010000 */
[----:B------:R-:W-:-:S03]  /*1390*/  FADD.FTZ R24, R24, R27 ;  /* 0x0000001b18187221 */ /* 0x000fc60000010000 */
[----:B-----5:R-:W-:Y:S01]  /*13a0*/  FADD.FTZ R59, R59, R12 ;  /* 0x0000000c3b3b7221 */ /* 0x020fe20000010000 */
[----:B------:R-:W-:Y:S02]  /*13b0*/  FADD.FTZ R12, R24, R13 ;  /* 0x0000000d180c7221 */ /* 0x000fe40000010000 */
[----:B------:R-:W2:Y:S01]  /*13c0*/  LDS.128 R24, [UR4+0x70] ;  /* 0x00007004ff187984 */ /* 0x000ea20008000c00 */
[----:B------:R-:W-:Y:S01]  /*13d0*/  FADD.FTZ R59, R59, R14 ;  /* 0x0000000e3b3b7221 */ /* 0x000fe20000010000 */
[----:B------:R-:W-:Y:S02]  /*13e0*/  FADD.FTZ R58, R12, R15 ;  /* 0x0000000f0c3a7221 */ /* 0x000fe40000010000 */
[----:B------:R-:W3:Y:S01]  /*13f0*/  LDS.128 R12, [UR4+0x80] ;  /* 0x00008004ff0c7984 */ /* 0x000ee20008000c00 */
[----:B0-----:R-:W-:Y:S01]  /*1400*/  FADD.FTZ R59, R59, R16 ;  /* 0x000000103b3b7221 */ /* 0x001fe20000010000 */
        /* <DEDUP_REMOVED lines=13> */
[----:B------:R-:W-:Y:S01]  /*14e0*/  FADD.FTZ R16, R59, R14 ;  /* 0x0000000e3b107221 */ /* 0x000fe20000010000 */
[----:B------:R-:W-:-:S07]  /*14f0*/  FADD.FTZ R17, R58, R15 ;  /* 0x0000000f3a117221 */ /* 0x000fce0000010000 */
.L_x_1911:
[----:B------:R-:W-:Y:S05]  /*1500*/  BSYNC.RECONVERGENT B0 ;  /* 0x0000000000007941 */ /* 0x000fea0003800200 */
.L_x_1910:
[----:B------:R-:W-:Y:S05]  /*1510*/  @!P2 BRA `(.L_x_1912) ;  /* 0x00000008009ca947 */ /* 0x000fea0003800000 */
[----:B------:R-:W4:Y:S01]  /*1520*/  LDC.64 R58, c[0x0][0x3b8] ;  /* 0x0000ee00ff3a7b82 */ /* 0x000f220000000a00 */
        /* <DEDUP_REMOVED lines=8> */
[----:B-1----:R-:W-:Y:S01]  /*15b0*/  LOP3.LUT P4, R18, R45, 0x2, RZ, 0xc0, !PT ;  /* 0x000000022d127812 */ /* 0x002fe2000788c0ff */
[----:B------:R-:W-:Y:S01]  /*15c0*/  IMAD R15, R43, R4, R0 ;  /* 0x000000042b0f7224 */ /* 0x000fe200078e0200 */
[----:B--2---:R-:W-:Y:S02]  /*15d0*/  IADD3 R19, PT, PT, R14, R0, RZ ;  /* 0x000000000e137210 */ /* 0x004fe40007ffe0ff */
[----:B------:R-:W-:Y:S01]  /*15e0*/  SEL R21, R5, RZ, !P4 ;  /* 0x000000ff05157207 */ /* 0x000fe20006000000 */
[----:B------:R-:W-:-:S03]  /*15f0*/  IMAD.WIDE.U32 R14, R15, 0x8, R58 ;  /* 0x000000080f0e7825 */ /* 0x000fc600078e003a */
[----:B------:R-:W-:Y:S02]  /*1600*/  ISETP.NE.AND P4, PT, R21, -0x1, PT ;  /* 0xffffffff1500780c */ /* 0x000fe40003f85270 */
[----:B------:R1:W-:Y:S01]  /*1610*/  STG.E.64 desc[UR8][R14.64], R16 ;  /* 0x000000100e007986 */ /* 0x0003e2000c101b08 */
[----:B----4-:R-:W-:-:S04]  /*1620*/  LEA R12, P5, R19, R12, 0x2 ;  /* 0x0000000c130c7211 */ /* 0x010fc800078a10ff */
[----:B------:R-:W-:Y:S02]  /*1630*/  LEA.HI.X R13, R19, R13, RZ, 0x2, P5 ;  /* 0x0000000d130d7211 */ /* 0x000fe400028f14ff */
[----:B------:R-:W-:Y:S01]  /*1640*/  IADD3 R19, PT, PT, -R18, 0x1, RZ ;  /* 0x0000000112137810 */ /* 0x000fe20007ffe1ff */
[----:B------:R-:W-:Y:S06]  /*1650*/  MEMBAR.ALL.GPU ;  /* 0x0000000000007992 */ /* 0x000fec000000a000 */
[----:B------:R-:W-:-:S00]  /*1660*/  ERRBAR ;  /* 0x00000000000079ab */ /* 0x000fc00000000000 */
[----:B------:R-:W-:Y:S06]  /*1670*/  CGAERRBAR ;  /* 0x00000000000075ab */ /* 0x000fec0000000000 */
[----:B------:R1:W-:Y:S01]  /*1680*/  REDG.E.ADD.S32.STRONG.GPU desc[UR8][R12.64], R19 ;  /* 0x000000130c00798e */ /* 0x0003e2000c12e308 */
[----:B------:R-:W-:Y:S05]  /*1690*/  @!P4 BRA `(.L_x_1913) ;  /* 0x000000000014c947 */ /* 0x000fea0003800000 */
.L_x_1914:
[----:B-1----:R-:W2:Y:S04]  /*16a0*/  LDG.E.STRONG.GPU R14, desc[UR8][R12.64] ;  /* 0x000000080c0e7981 */ /* 0x002ea8000c1ef900 */
[----:B--2---:R-:W-:Y:S01]  /*16b0*/  CCTL.IVALL ;  /* 0x00000000ff00798f */ /* 0x004fe20002000000 */
[----:B------:R-:W-:Y:S05]  /*16c0*/  YIELD ;  /* 0x0000000000007946 */ /* 0x000fea0003800000 */
[----:B------:R-:W-:-:S13]  /*16d0*/  ISETP.NE.AND P4, PT, R14, R21, PT ;  /* 0x000000150e00720c */ /* 0x000fda0003f85270 */
[----:B------:R-:W-:Y:S05]  /*16e0*/  @P4 BRA `(.L_x_1914) ;  /* 0xfffffffc00ec4947 */ /* 0x000fea000383ffff */
.L_x_1913:
[----:B------:R-:W-:Y:S05]  /*16f0*/  WARPSYNC.ALL ;  /* 0x0000000000007948 */ /* 0x000fea0003800000 */
[----:B------:R-:W-:Y:S01]  /*1700*/  BAR.SYNC.DEFER_BLOCKING 0x0 ;  /* 0x0000000000007b1d */ /* 0x000fe20000010000 */
[----:B------:R-:W-:-:S05]  /*1710*/  HFMA2 R20, -RZ, RZ, 0, 0 ;  /* 0x00000000ff147431 */ /* 0x000fca00000001ff */
[----:B------:R-:W-:Y:S05]  /*1720*/  @!P2 BRA `(.L_x_1915) ;  /* 0x00000004001ca947 */ /* 0x000fea0003800000 */
[CC--:B------:R-:W-:Y:S01]  /*1730*/  LEA R22, R4.reuse, R0.reuse, 0x1 ;  /* 0x0000000004167211 */ /* 0x0c0fe200078e08ff */
[C-C-:B-1----:R-:W-:Y:S01]  /*1740*/  IMAD R18, R4.reuse, 0x7, R0.reuse ;  /* 0x0000000704127824 */ /* 0x142fe200078e0200 */
[C---:B------:R-:W-:Y:S01]  /*1750*/  LEA R26, R4.reuse, R0, 0x2 ;  /* 0x00000000041a7211 */ /* 0x040fe200078e10ff */
[--C-:B------:R-:W-:Y:S01]  /*1760*/  IMAD R21, R4, 0x3, R0.reuse ;  /* 0x0000000304157824 */ /* 0x100fe200078e0200 */
[----:B------:R-:W-:Y:S01]  /*1770*/  IADD3 R25, PT, PT, R0, R4, RZ ;  /* 0x0000000400197210 */ /* 0x000fe20007ffe0ff */
[C-C-:B------:R-:W-:Y:S01]  /*1780*/  IMAD R20, R4.reuse, 0x5, R0.reuse ;  /* 0x0000000504147824 */ /* 0x140fe200078e0200 */
[----:B------:R-:W-:Y:S01]  /*1790*/  IADD3 R24, PT, PT, -R43, RZ, RZ ;  /* 0x000000ff2b187210 */ /* 0x000fe20007ffe1ff */
[----:B------:R-:W-:Y:S01]  /*17a0*/  IMAD R27, R4, 0x6, R0 ;  /* 0x00000006041b7824 */ /* 0x000fe200078e0200 */
[----:B------:R-:W-:Y:S01]  /*17b0*/  MOV R23, R0 ;  /* 0x0000000000177202 */ /* 0x000fe20000000f00 */
[----:B------:R-:W-:Y:S01]  /*17c0*/  UMOV UR4, URZ ;  /* 0x000000ff00047c82 */ /* 0x000fe20008000000 */
[----:B--2---:R-:W-:-:S07]  /*17d0*/  LOP3.LUT R19, R5, 0x7ffffff8, RZ, 0xc0, !PT ;  /* 0x7ffffff805137812 */ /* 0x004fce00078ec0ff */
.L_x_1916:
        /* <DEDUP_REMOVED lines=9> */
[----:B------:R-:W-:Y:S01]  /*1870*/  ISETP.EQ.OR P2, PT, R43, UR7, P3 ;  /* 0x000000072b007c0c */ /* 0x000fe20009f42670 */
[----:B0--3--:R-:W-:Y:S01]  /*1880*/  @!P4 FADD.FTZ R16, R16, R12 ;  /* 0x0000000c1010c221 */ /* 0x009fe20000010000 */
[----:B------:R-:W-:Y:S01]  /*1890*/  @!P4 FADD.FTZ R17, R17, R13 ;  /* 0x0000000d1111c221 */ /* 0x000fe20000010000 */
[----:B------:R-:W-:-:S10]  /*18a0*/  ISETP.EQ.OR P4, PT, R43, UR10, P3 ;  /* 0x0000000a2b007c0c */ /* 0x000fd40009f82670 */
[----:B------:R-:W-:-:S04]  /*18b0*/  @!P2 IMAD.WIDE.U32 R12, R22, 0x8, R58 ;  /* 0x00000008160ca825 */ /* 0x000fc800078e003a */
[----:B--2---:R-:W-:Y:S01]  /*18c0*/  @!P5 FADD.FTZ R16, R16, R14 ;  /* 0x0000000e1010d221 */ /* 0x004fe20000010000 */
[----:B------:R-:W-:Y:S01]  /*18d0*/  @!P5 FADD.FTZ R17, R17, R15 ;  /* 0x0000000f1111d221 */ /* 0x000fe20000010000 */
[----:B------:R-:W2:Y:S01]  /*18e0*/  @!P2 LDG.E.64 R12, desc[UR8][R12.64] ;  /* 0x000000080c0ca981 */ /* 0x000ea2000c1e1b00 */
[----:B------:R-:W-:-:S06]  /*18f0*/  @!P4 IMAD.WIDE.U32 R14, R21, 0x8, R58 ;  /* 0x00000008150ec825 */ /* 0x000fcc00078e003a */
[----:B------:R-:W3:Y:S01]  /*1900*/  @!P4 LDG.E.64 R14, desc[UR8][R14.64] ;  /* 0x000000080e0ec981 */ /* 0x000ee2000c1e1b00 */
[----:B------:R-:W-:-:S06]  /*1910*/  UIADD3 UR7, UPT, UPT, UR4, 0x4, URZ ;  /* 0x0000000404077890 */ /* 0x000fcc000fffe0ff */
[----:B------:R-:W-:Y:S01]  /*1920*/  ISETP.EQ.OR P5, PT, R43, UR7, P3 ;  /* 0x000000072b007c0c */ /* 0x000fe20009fa2670 */
[----:B------:R-:W-:Y:S01]  /*1930*/  UIADD3 UR7, UPT, UPT, UR4, 0x5, URZ ;  /* 0x0000000504077890 */ /* 0x000fe2000fffe0ff */
[----:B--2---:R-:W-:Y:S01]  /*1940*/  @!P2 FADD.FTZ R16, R16, R12 ;  /* 0x0000000c1010a221 */ /* 0x004fe20000010000 */
[----:B------:R-:W-:-:S04]  /*1950*/  @!P2 FADD.FTZ R17, R17, R13 ;  /* 0x0000000d1111a221 */ /* 0x000fc80000010000 */
[----:B------:R-:W-:-:S06]  /*1960*/  ISETP.EQ.OR P2, PT, R43, UR7, P3 ;  /* 0x000000072b007c0c */ /* 0x000fcc0009f42670 */
[----:B------:R-:W-:-:S06]  /*1970*/  @!P5 IMAD.WIDE.U32 R12, R26, 0x8, R58 ;  /* 0x000000081a0cd825 */ /* 0x000fcc00078e003a */
[----:B------:R-:W2:Y:S01]  /*1980*/  @!P5 LDG.E.64 R12, desc[UR8][R12.64] ;  /* 0x000000080c0cd981 */ /* 0x000ea2000c1e1b00 */
[----:B---3--:R-:W-:Y:S01]  /*1990*/  @!P4 FADD.FTZ R16, R16, R14 ;  /* 0x0000000e1010c221 */ /* 0x008fe20000010000 */
[----:B------:R-:W-:Y:S01]  /*19a0*/  @!P4 FADD.FTZ R17, R17, R15 ;  /* 0x0000000f1111c221 */ /* 0x000fe20000010000 */
[----:B------:R-:W-:-:S06]  /*19b0*/  @!P2 IMAD.WIDE.U32 R14, R20, 0x8, R58 ;  /* 0x00000008140ea825 */ /* 0x000fcc00078e003a */
[----:B------:R-:W3:Y:S01]  /*19c0*/  @!P2 LDG.E.64 R14, desc[UR8][R14.64] ;  /* 0x000000080e0ea981 */ /* 0x000ee2000c1e1b00 */
[----:B------:R-:W-:Y:S02]  /*19d0*/  UIADD3 UR7, UPT, UPT, UR4, 0x6, URZ ;  /* 0x0000000604077890 */ /* 0x000fe4000fffe0ff */
[----:B------:R-:W-:-:S04]  /*19e0*/  UIADD3 UR10, UPT, UPT, UR4, 0x7, URZ ;  /* 0x00000007040a7890 */ /* 0x000fc8000fffe0ff */
[----:B------:R-:W-:Y:S01]  /*19f0*/  ISETP.EQ.OR P4, PT, R43, UR7, P3 ;  /* 0x000000072b007c0c */ /* 0x000fe20009f82670 */
[----:B--2---:R-:W-:Y:S01]  /*1a00*/  @!P5 FADD.FTZ R16, R16, R12 ;  /* 0x0000000c1010d221 */ /* 0x004fe20000010000 */
[----:B------:R-:W-:Y:S01]  /*1a10*/  @!P5 FADD.FTZ R17, R17, R13 ;  /* 0x0000000d1111d221 */ /* 0x000fe20000010000 */
[----:B------:R-:W-:-:S10]  /*1a20*/  ISETP.EQ.OR P5, PT, R43, UR10, P3 ;  /* 0x0000000a2b007c0c */ /* 0x000fd40009fa2670 */
[----:B------:R-:W-:-:S06]  /*1a30*/  @!P4 IMAD.WIDE.U32 R12, R27, 0x8, R58 ;  /* 0x000000081b0cc825 */ /* 0x000fcc00078e003a */
[----:B------:R-:W2:Y:S01]  /*1a40*/  @!P4 LDG.E.64 R12, desc[UR8][R12.64] ;  /* 0x000000080c0cc981 */ /* 0x000ea2000c1e1b00 */
[----:B---3--:R-:W-:Y:S01]  /*1a50*/  @!P2 FADD.FTZ R16, R16, R14 ;  /* 0x0000000e1010a221 */ /* 0x008fe20000010000 */
[----:B------:R-:W-:Y:S01]  /*1a60*/  @!P2 FADD.FTZ R17, R17, R15 ;  /* 0x0000000f1111a221 */ /* 0x000fe20000010000 */
[----:B------:R-:W-:-:S06]  /*1a70*/  @!P5 IMAD.WIDE.U32 R14, R18, 0x8, R58 ;  /* 0x00000008120ed825 */ /* 0x000fcc00078e003a */
[----:B------:R-:W3:Y:S01]  /*1a80*/  @!P5 LDG.E.64 R14, desc[UR8][R14.64] ;  /* 0x000000080e0ed981 */ /* 0x000ee2000c1e1b00 */
[----:B------:R-:W-:-:S06]  /*1a90*/  UIADD3 UR4, UPT, UPT, UR4, 0x8, URZ ;  /* 0x0000000804047890 */ /* 0x000fcc000fffe0ff */
[----:B------:R-:W-:Y:S02]  /*1aa0*/  ISETP.NE.AND P2, PT, R19, UR4, PT ;  /* 0x0000000413007c0c */ /* 0x000fe4000bf45270 */
        /* <DEDUP_REMOVED lines=11> */
[----:B---3--:R-:W-:Y:S01]  /*1b60*/  @!P5 FADD.FTZ R16, R16, R14 ;  /* 0x0000000e1010d221 */ /* 0x008fe20000010000 */
[----:B------:R-:W-:Y:S01]  /*1b70*/  @!P5 FADD.FTZ R17, R17, R15 ;  /* 0x0000000f1111d221 */ /* 0x000fe20000010000 */
[----:B------:R-:W-:Y:S06]  /*1b80*/  @P2 BRA `(.L_x_1916) ;  /* 0xfffffffc00142947 */ /* 0x000fec000383ffff */
[----:B------:R-:W-:-:S07]  /*1b90*/  MOV R20, R19 ;  /* 0x0000001300147202 */ /* 0x000fce0000000f00 */
.L_x_1915:
[----:B-1----:R-:W-:-:S04]  /*1ba0*/  LOP3.LUT R12, R5, 0x7, RZ, 0xc0, !PT ;  /* 0x00000007050c7812 */ /* 0x002fc800078ec0ff */
[----:B------:R-:W-:-:S13]  /*1bb0*/  ISETP.NE.AND P2, PT, R12, RZ, PT ;  /* 0x000000ff0c00720c */ /* 0x000fda0003f45270 */
[----:B------:R-:W-:Y:S05]  /*1bc0*/  @!P2 BRA `(.L_x_1912) ;  /* 0x0000000000f0a947 */ /* 0x000fea0003800000 */
[----:B------:R-:W-:Y:S02]  /*1bd0*/  IADD3 R12, PT, PT, R12, -0x1, RZ ;  /* 0xffffffff0c0c7810 */ /* 0x000fe40007ffe0ff */
[----:B------:R-:W-:Y:S02]  /*1be0*/  LOP3.LUT P2, R21, R5, 0x3, RZ, 0xc0, !PT ;  /* 0x0000000305157812 */ /* 0x000fe4000784c0ff */
[----:B------:R-:W-:-:S13]  /*1bf0*/  ISETP.GE.U32.AND P4, PT, R12, 0x3, PT ;  /* 0x000000030c00780c */ /* 0x000fda0003f86070 */
[----:B------:R-:W-:Y:S05]  /*1c00*/  @!P4 BRA `(.L_x_1917) ;  /* 0x000000000070c947 */ /* 0x000fea0003800000 */
[----:B------:R-:W-:-:S13]  /*1c10*/  ISETP.EQ.OR P6, PT, R20, R43, P3 ;  /* 0x0000002b1400720c */ /* 0x000fda0001fc2670 */
[----:B------:R-:W-:-:S04]  /*1c20*/  @!P6 IMAD R13, R20, R4, R0 ;  /* 0x00000004140de224 */ /* 0x000fc800078e0200 */
[----:B------:R-:W-:-:S06]  /*1c30*/  @!P6 IMAD.WIDE.U32 R12, R13, 0x8, R58 ;  /* 0x000000080d0ce825 */ /* 0x000fcc00078e003a */
[----:B------:R-:W0:Y:S01]  /*1c40*/  @!P6 LDG.E.64 R12, desc[UR8][R12.64] ;  /* 0x000000080c0ce981 */ /* 0x000e22000c1e1b00 */
[C---:B------:R-:W-:Y:S02]  /*1c50*/  IADD3 R15, PT, PT, R20.reuse, 0x1, RZ ;  /* 0x00000001140f7810 */ /* 0x040fe40007ffe0ff */
[C---:B--2---:R-:W-:Y:S02]  /*1c60*/  IADD3 R19, PT, PT, R20.reuse, 0x2, RZ ;  /* 0x0000000214137810 */ /* 0x044fe40007ffe0ff */
[-C--:B------:R-:W-:Y:S02]  /*1c70*/  ISETP.EQ.OR P5, PT, R15, R43.reuse, P3 ;  /* 0x0000002b0f00720c */ /* 0x080fe40001fa2670 */
[----:B------:R-:W-:Y:S02]  /*1c80*/  IADD3 R23, PT, PT, R20, 0x3, RZ ;  /* 0x0000000314177810 */ /* 0x000fe40007ffe0ff */
[----:B------:R-:W-:-:S09]  /*1c90*/  ISETP.EQ.OR P4, PT, R19, R43, P3 ;  /* 0x0000002b1300720c */ /* 0x000fd20001f82670 */
[----:B------:R-:W-:-:S04]  /*1ca0*/  @!P5 IMAD R15, R15, R4, R0 ;  /* 0x000000040f0fd224 */ /* 0x000fc800078e0200 */
[----:B------:R-:W-:Y:S02]  /*1cb0*/  @!P4 IMAD R19, R19, R4, R0 ;  /* 0x000000041313c224 */ /* 0x000fe400078e0200 */
[----:B0--3--:R-:W-:Y:S01]  /*1cc0*/  @!P6 FADD.FTZ R16, R16, R12 ;  /* 0x0000000c1010e221 */ /* 0x009fe20000010000 */
[----:B------:R-:W-:Y:S01]  /*1cd0*/  @!P6 FADD.FTZ R17, R17, R13 ;  /* 0x0000000d1111e221 */ /* 0x000fe20000010000 */
[----:B------:R-:W-:Y:S01]  /*1ce0*/  ISETP.EQ.OR P6, PT, R23, R43, P3 ;  /* 0x0000002b1700720c */ /* 0x000fe20001fc2670 */
        /* <DEDUP_REMOVED lines=14> */
.L_x_1917:
        /* <DEDUP_REMOVED lines=12> */
[----:B------:R-:W4:Y:S01]  /*1e90*/  @!P2 LDG.E.64 R14, desc[UR8][R14.64] ;  /* 0x000000080e0ea981 */ /* 0x000f22000c1e1b00 */
[----:B------:R-:W-:Y:S01]  /*1ea0*/  IADD3 R20, PT, PT, R20, 0x2, RZ ;  /* 0x0000000214147810 */ /* 0x000fe20007ffe0ff */
[----:B0--3--:R-:W-:Y:S01]  /*1eb0*/  @!P4 FADD.FTZ R16, R16, R12 ;  /* 0x0000000c1010c221 */ /* 0x009fe20000010000 */
[----:B------:R-:W-:-:S03]  /*1ec0*/  @!P4 FADD.FTZ R17, R17, R13 ;  /* 0x0000000d1111c221 */ /* 0x000fc60000010000 */
[----:B----4-:R-:W-:Y:S01]  /*1ed0*/  @!P2 FADD.FTZ R16, R16, R14 ;  /* 0x0000000e1010a221 */ /* 0x010fe20000010000 */
[----:B------:R-:W-:-:S07]  /*1ee0*/  @!P2 FADD.FTZ R17, R17, R15 ;  /* 0x0000000f1111a221 */ /* 0x000fce0000010000 */
.L_x_1918:
[----:B------:R-:W-:Y:S01]  /*1ef0*/  ISETP.EQ.OR P2, PT, R20, R43, P3 ;  /* 0x0000002b1400720c */ /* 0x000fe20001f42670 */
        /* <DEDUP_REMOVED lines=8> */
.L_x_1919:
[----:B------:R-:W-:Y:S05]  /*1f80*/  BSYNC.RECONVERGENT B0 ;  /* 0x0000000000007941 */ /* 0x000fea0003800200 */
.L_x_1912:
[----:B------:R-:W4:Y:S01]  /*1f90*/  S2UR UR7, SR_CgaCtaId ;  /* 0x00000000000779c3 */ /* 0x000f220000008800 */
[----:B------:R-:W0:Y:S01]  /*1fa0*/  LDCU UR10, c[0x0][0x414] ;  /* 0x00008280ff0a77ac */ /* 0x000e220008000800 */
[----:B------:R-:W-:Y:S01]  /*1fb0*/  IADD3 R53, PT, PT, R52, R53, RZ ;  /* 0x0000003534357210 */ /* 0x000fe20007ffe0ff */
[----:B------:R-:W-:-:S05]  /*1fc0*/  UMOV UR4, 0x400 ;  /* 0x0000040000047882 */ /* 0x000fca0000000000 */
[----:B------:R-:W3:Y:S08]  /*1fd0*/  @P0 LDC.64 R20, c[0x0][0x388] ;  /* 0x0000e200ff140b82 */ /* 0x000ef00000000a00 */
[----:B------:R-:W3:Y:S01]  /*1fe0*/  LDC.64 R14, c[0x0][0x3a0] ;  /* 0x0000e800ff0e7b82 */ /* 0x000ee20000000a00 */
[----:B0-----:R-:W-:Y:S01]  /*1ff0*/  @P0 FMUL.FTZ R12, R16, UR10 ;  /* 0x0000000a100c0c20 */ /* 0x001fe20008410000 */
[----:B------:R-:W-:Y:S01]  /*2000*/  @P0 FMUL.FTZ R13, R17, UR10 ;  /* 0x0000000a110d0c20 */ /* 0x000fe20008410000 */
[----:B----4-:R-:W-:-:S05]  /*2010*/  ULEA UR4, UR7, UR4, 0x18 ;  /* 0x0000000407047291 */ /* 0x010fca000f8ec0ff */
[----:B-12---:R-:W0:Y:S01]  /*2020*/  LDC.64 R18, c[0x0][0x398] ;  /* 0x0000e600ff127b82 */ /* 0x006e220000000a00 */
[----:B---3--:R-:W-:-:S03]  /*2030*/  @P0 IMAD.WIDE R20, R44, 0x8, R20 ;  /* 0x000000082c140825 */ /* 0x008fc600078e0214 */
[----:B------:R-:W-:Y:S04]  /*2040*/  @!P3 STS.64 [UR4+0x98], R16 ;  /* 0x00009810ff00b988 */ /* 0x000fe80008000a04 */
[----:B------:R1:W-:Y:S01]  /*2050*/  @P0 STG.E.64 desc[UR8][R20.64], R12 ;  /* 0x0000000c14000986 */ /* 0x0003e2000c101b08 */
[C---:B------:R-:W-:Y:S01]  /*2060*/  IMAD.WIDE R14, R53.reuse, 0x4, R14 ;  /* 0x00000004350e7825 */ /* 0x040fe200078e020e */
[----:B------:R-:W-:Y:S03]  /*2070*/  BAR.SYNC.DEFER_BLOCKING 0x0 ;  /* 0x0000000000007b1d */ /* 0x000fe60000010000 */
[----:B0-----:R-:W-:-:S05]  /*2080*/  IMAD.WIDE R18, R53, 0x4, R18 ;  /* 0x0000000435127825 */ /* 0x001fca00078e0212 */
[----:B-1----:R0:W5:Y:S04]  /*2090*/  LDG.E.64 R12, desc[UR8][R18.64] ;  /* 0x00000008120c7981 */ /* 0x002168000c1e1b00 */
[----:B------:R-:W5:Y:S01]  /*20a0*/  LDG.E.64 R14, desc[UR8][R14.64] ;  /* 0x000000080e0e7981 */ /* 0x000f62000c1e1b00 */
[----:B------:R-:W-:Y:S01]  /*20b0*/  HFMA2 R21, -RZ, RZ, 1.875, 0 ;  /* 0x3f800000ff157431 */ /* 0x000fe200000001ff */
[----:B------:R-:W-:Y:S02]  /*20c0*/  BSSY.RECONVERGENT B0, `(.L_x_1920) ;  /* 0x00001d2000007945 */ /* 0x000fe40003800200 */
[----:B------:R-:W1:Y:S02]  /*20d0*/  LDS.64 R16, [UR4+0x98] ;  /* 0x00009804ff107984 */ /* 0x000e640008000a00 */
[----:B-1----:R-:W-:-:S04]  /*20e0*/  FMUL.FTZ R20, R16, UR10 ;  /* 0x0000000a10147c20 */ /* 0x002fc80008410000 */
[----:B------:R-:W-:-:S04]  /*20f0*/  FMUL.FTZ R22, R20, R20 ;  /* 0x0000001414167220 */ /* 0x000fc80000410000 */
[----:B------:R-:W-:-:S05]  /*2100*/  FFMA.FTZ R22, R17, UR10, -R22 ;  /* 0x0000000a11167c23 */ /* 0x000fca0008010816 */
[----:B------:R-:W-:-:S13]  /*2110*/  FSETP.GTU.FTZ.AND P2, PT, R22, RZ, PT ;  /* 0x000000ff1600720b */ /* 0x000fda0003f5c000 */
[----:B------:R-:W1:Y:S02]  /*2120*/  @P2 LDC R23, c[0x0][0x3a8] ;  /* 0x0000ea00ff172b82 */ /* 0x000e640000000800 */
[----:B-1----:R-:W-:Y:S01]  /*2130*/  @P2 FADD.FTZ R16, R22, R23 ;  /* 0x0000001716102221 */ /* 0x002fe20000010000 */
[----:B------:R-:W-:-:S03]  /*2140*/  IADD3 R22, PT, PT, R51, 0x20, RZ ;  /* 0x0000002033167810 */ /* 0x000fc60007ffe0ff */
[----:B------:R0:W1:Y:S01]  /*2150*/  @P2 MUFU.RSQ R21, R16 ;  /* 0x0000001000152308 */ /* 0x0000620000001400 */
[----:B------:R-:W-:Y:S05]  /*2160*/  BRA.U UP0, `(.L_x_1921) ;  /* 0x0000000900f47547 */ /* 0x000fea000b800000 */
[----:B------:R-:W2:Y:S01]  /*2170*/  LDCU.64 UR12, c[0x0][0x3e8] ;  /* 0x00007d00ff0c77ac */ /* 0x000ea20008000a00 */
[----:B------:R-:W-:Y:S01]  /*2180*/  SHF.R.S32.HI R25, RZ, 0x1f, R22 ;  /* 0x0000001fff197819 */ /* 0x000fe20000011416 */
[----:B------:R-:W-:Y:S01]  /*2190*/  BSSY.RECONVERGENT B1, `(.L_x_1922) ;  /* 0x000001c000017945 */ /* 0x000fe20003800200 */
[C---:B------:R-:W-:Y:S02]  /*21a0*/  IADD3 R24, PT, PT, R51.reuse, 0x40, RZ ;  /* 0x0000004033187810 */ /* 0x040fe40007ffe0ff */
[C---:B------:R-:W-:Y:S02]  /*21b0*/  IADD3 R23, PT, PT, R51.reuse, 0x60, RZ ;  /* 0x0000006033177810 */ /* 0x040fe40007ffe0ff */
[----:B--2---:R-:W-:Y:S02]  /*21c0*/  ISETP.GE.U32.AND P2, PT, R51, UR12, PT ;  /* 0x0000000c33007c0c */ /* 0x004fe4000bf46070 */
[----:B------:R-:W-:Y:S02]  /*21d0*/  ISETP.GE.U32.AND P3, PT, R22, UR12, PT ;  /* 0x0000000c16007c0c */ /* 0x000fe4000bf66070 */
[----:B------:R-:W-:-:S02]  /*21e0*/  ISETP.GE.AND.EX P2, PT, R6, UR13, PT, P2 ;  /* 0x0000000d06007c0c */ /* 0x000fc4000bf46320 */
[----:B------:R-:W-:Y:S02]  /*21f0*/  ISETP.GE.U32.AND P5, PT, R24, UR12, PT ;  /* 0x0000000c18007c0c */ /* 0x000fe4000bfa6070 */
[----:B------:R-:W-:Y:S02]  /*2200*/  ISETP.GE.U32.AND P1, PT, R23, UR12, PT ;  /* 0x0000000c17007c0c */ /* 0x000fe4000bf26070 */
[----:B------:R-:W-:-:S07]  /*2210*/  ISETP.GE.AND.EX P3, PT, R25, UR13, PT, P3 ;  /* 0x0000000d19007c0c */ /* 0x000fce000bf66330 */
[----:B------:R-:W-:Y:S06]  /*2220*/  @P2 BRA `(.L_x_1923) ;  /* 0x0000000000482947 */ /* 0x000fec0003800000 */
[----:B------:R-:W2:Y:S01]  /*2230*/  LDCU.64 UR14, c[0x0][0x3e0] ;  /* 0x00007c00ff0e77ac */ /* 0x000ea20008000a00 */
[----:B0-----:R-:W-:Y:S01]  /*2240*/  MOV R16, R56 ;  /* 0x0000003800107202 */ /* 0x001fe20000000f00 */
[--C-:B------:R-:W-:Y:S01]  /*2250*/  FADD.FTZ R18, R11, -R20.reuse ;  /* 0x800000140b127221 */ /* 0x100fe20000010000 */
[----:B------:R-:W-:Y:S01]  /*2260*/  MOV R17, R55 ;  /* 0x0000003700117202 */ /* 0x000fe20000000f00 */
[----:B------:R-:W0:Y:S01]  /*2270*/  LDCU.64 UR10, c[0x0][0x380] ;  /* 0x00007000ff0a77ac */ /* 0x000e220008000a00 */
[----:B------:R-:W-:Y:S01]  /*2280*/  FADD.FTZ R28, R28, -R20 ;  /* 0x800000141c1c7221 */ /* 0x000fe20000010000 */
[----:B-1----:R-:W-:-:S03]  /*2290*/  FMUL.FTZ R11, R18, R21 ;  /* 0x00000015120b7220 */ /* 0x002fc60000410000 */
[----:B------:R-:W-:Y:S01]  /*22a0*/  FMUL.FTZ R28, R28, R21 ;  /* 0x000000151c1c7220 */ /* 0x000fe20000410000 */
[----:B-----5:R-:W-:-:S03]  /*22b0*/  FFMA.FTZ R11, R12, R11, R14 ;  /* 0x0000000b0c0b7223 */ /* 0x020fc6000001000e */
[----:B------:R-:W-:Y:S01]  /*22c0*/  FFMA.FTZ R28, R13, R28, R15 ;  /* 0x0000001c0d1c7223 */ /* 0x000fe2000001000f */
[----:B--2---:R-:W-:-:S04]  /*22d0*/  IMAD R26, R6, UR14, RZ ;  /* 0x0000000e061a7c24 */ /* 0x004fc8000f8e02ff */
[----:B------:R-:W-:Y:S01]  /*22e0*/  F2FP.BF16.F32.PACK_AB R11, R28, R11 ;  /* 0x0000000b1c0b723e */ /* 0x000fe200000010ff */
[----:B------:R-:W-:-:S04]  /*22f0*/  IMAD.WIDE.U32 R16, R51, UR14, R16 ;  /* 0x0000000e33107c25 */ /* 0x000fc8000f8e0010 */
[----:B------:R-:W-:Y:S01]  /*2300*/  IMAD R19, R51, UR15, R26 ;  /* 0x0000000f33137c24 */ /* 0x000fe2000f8e021a */
[----:B0-----:R-:W-:-:S04]  /*2310*/  LEA R18, P2, R16, UR10, 0x1 ;  /* 0x0000000a10127c11 */ /* 0x001fc8000f8408ff */
[----:B------:R-:W-:-:S04]  /*2320*/  IADD3 R19, PT, PT, R17, R19, RZ ;  /* 0x0000001311137210 */ /* 0x000fc80007ffe0ff */
[----:B------:R-:W-:-:S05]  /*2330*/  LEA.HI.X R19, R16, UR11, R19, 0x1, P2 ;  /* 0x0000000b10137c11 */ /* 0x000fca00090f0c13 */
[----:B------:R2:W-:Y:S02]  /*2340*/  STG.E desc[UR8][R18.64], R11 ;  /* 0x0000000b12007986 */ /* 0x0005e4000c101908 */
.L_x_1923:
[----:B------:R-:W-:Y:S05]  /*2350*/  BSYNC.RECONVERGENT B1 ;  /* 0x0000000000017941 */ /* 0x000fea0003800200 */
.L_x_1922:
[----:B------:R-:W-:Y:S04]  /*2360*/  BSSY.RECONVERGENT B1, `(.L_x_1924) ;  /* 0x0000014000017945 */ /* 0x000fe80003800200 */
[----:B------:R-:W-:Y:S05]  /*2370*/  @P3 BRA `(.L_x_1925) ;  /* 0x0000000000483947 */ /* 0x000fea0003800000 */
[----:B------:R-:W3:Y:S01]  /*2380*/  LDCU.64 UR10, c[0x0][0x3e0] ;  /* 0x00007c00ff0a77ac */ /* 0x000ee20008000a00 */
[----:B0-----:R-:W-:Y:S01]  /*2390*/  MOV R16, R56 ;  /* 0x0000003800107202 */ /* 0x001fe20000000f00 */
[--C-:B--2---:R-:W-:Y:S01]  /*23a0*/  FADD.FTZ R18, R29, -R20.reuse ;  /* 0x800000141d127221 */ /* 0x104fe20000010000 */
[----:B------:R-:W-:Y:S01]  /*23b0*/  MOV R17, R55 ;  /* 0x0000003700117202 */ /* 0x000fe20000000f00 */
[----:B------:R-:W0:Y:S01]  /*23c0*/  LDCU.64 UR14, c[0x0][0x380] ;  /* 0x00007000ff0e77ac */ /* 0x000e220008000a00 */
[----:B------:R-:W-:Y:S01]  /*23d0*/  FADD.FTZ R30, R30, -R20 ;  /* 0x800000141e1e7221 */ /* 0x000fe20000010000 */
[----:B-1----:R-:W-:-:S03]  /*23e0*/  FMUL.FTZ R11, R18, R21 ;  /* 0x00000015120b7220 */ /* 0x002fc60000410000 */
[----:B------:R-:W-:Y:S01]  /*23f0*/  FMUL.FTZ R30, R30, R21 ;  /* 0x000000151e1e7220 */ /* 0x000fe20000410000 */
[----:B-----5:R-:W-:-:S03]  /*2400*/  FFMA.FTZ R11, R12, R11, R14 ;  /* 0x0000000b0c0b7223 */ /* 0x020fc6000001000e */
[----:B------:R-:W-:Y:S01]  /*2410*/  FFMA.FTZ R30, R13, R30, R15 ;  /* 0x0000001e0d1e7223 */ /* 0x000fe2000001000f */
[----:B---3--:R-:W-:-:S04]  /*2420*/  IMAD R25, R25, UR10, RZ ;  /* 0x0000000a19197c24 */ /* 0x008fc8000f8e02ff */
[----:B------:R-:W-:Y:S01]  /*2430*/  F2FP.BF16.F32.PACK_AB R11, R30, R11 ;  /* 0x0000000b1e0b723e */ /* 0x000fe200000010ff */
[----:B------:R-:W-:-:S04]  /*2440*/  IMAD.WIDE.U32 R16, R22, UR10, R16 ;  /* 0x0000000a16107c25 */ /* 0x000fc8000f8e0010 */
[----:B------:R-:W-:Y:S01]  /*2450*/  IMAD R25, R22, UR11, R25 ;  /* 0x0000000b16197c24 */ /* 0x000fe2000f8e0219 */
[----:B0-----:R-:W-:-:S04]  /*2460*/  LEA R18, P2, R16, UR14, 0x1 ;  /* 0x0000000e10127c11 */ /* 0x001fc8000f8408ff */
[----:B------:R-:W-:-:S04]  /*2470*/  IADD3 R25, PT, PT, R17, R25, RZ ;  /* 0x0000001911197210 */ /* 0x000fc80007ffe0ff */
[----:B------:R-:W-:-:S05]  /*2480*/  LEA.HI.X R19, R16, UR15, R25, 0x1, P2 ;  /* 0x0000000f10137c11 */ /* 0x000fca00090f0c19 */
[----:B------:R3:W-:Y:S02]  /*2490*/  STG.E desc[UR8][R18.64], R11 ;  /* 0x0000000b12007986 */ /* 0x0007e4000c101908 */
.L_x_1925:
[----:B------:R-:W-:Y:S05]  /*24a0*/  BSYNC.RECONVERGENT B1 ;  /* 0x0000000000017941 */ /* 0x000fea0003800200 */
.L_x_1924:
[----:B------:R-:W-:Y:S01]  /*24b0*/  SHF.R.S32.HI R25, RZ, 0x1f, R24 ;  /* 0x0000001fff197819 */ /* 0x000fe20000011418 */
[----:B------:R-:W-:Y:S01]  /*24c0*/  BSSY.RECONVERGENT B1, `(.L_x_1926) ;  /* 0x000001f000017945 */ /* 0x000fe20003800200 */
[----:B------:R-:W-:Y:S02]  /*24d0*/  ISETP.GE.U32.AND P6, PT, R49, UR12, PT ;  /* 0x0000000c31007c0c */ /* 0x000fe4000bfc6070 */
[----:B------:R-:W-:Y:S02]  /*24e0*/  ISETP.GE.AND.EX P5, PT, R25, UR13, PT, P5 ;  /* 0x0000000d19007c0c */ /* 0x000fe4000bfa6350 */
[----:B------:R-:W-:Y:S02]  /*24f0*/  ISETP.GE.U32.AND P2, PT, R48, UR12, PT ;  /* 0x0000000c30007c0c */ /* 0x000fe4000bf46070 */
[----:B--23--:R-:W-:Y:S02]  /*2500*/  SHF.R.S32.HI R11, RZ, 0x1f, R23 ;  /* 0x0000001fff0b7819 */ /* 0x00cfe40000011417 */
[----:B------:R-:W-:-:S02]  /*2510*/  ISETP.GE.U32.AND P3, PT, R47, UR12, PT ;  /* 0x0000000c2f007c0c */ /* 0x000fc4000bf66070 */
[----:B------:R-:W-:Y:S02]  /*2520*/  ISETP.GE.U32.AND P4, PT, R46, UR12, PT ;  /* 0x0000000c2e007c0c */ /* 0x000fe4000bf86070 */
[----:B------:R-:W-:Y:S02]  /*2530*/  ISETP.GE.AND.EX P1, PT, R11, UR13, PT, P1 ;  /* 0x0000000d0b007c0c */ /* 0x000fe4000bf26310 */
[----:B------:R-:W-:Y:S02]  /*2540*/  ISETP.GE.AND.EX P6, PT, R7, UR13, PT, P6 ;  /* 0x0000000d07007c0c */ /* 0x000fe4000bfc6360 */
[----:B------:R-:W-:Y:S02]  /*2550*/  ISETP.GE.AND.EX P2, PT, R8, UR13, PT, P2 ;  /* 0x0000000d08007c0c */ /* 0x000fe4000bf46320 */
[----:B------:R-:W-:Y:S02]  /*2560*/  ISETP.GE.AND.EX P3, PT, R9, UR13, PT, P3 ;  /* 0x0000000d09007c0c */ /* 0x000fe4000bf66330 */
[----:B------:R-:W-:Y:S01]  /*2570*/  ISETP.GE.AND.EX P4, PT, R10, UR13, PT, P4 ;  /* 0x0000000d0a007c0c */ /* 0x000fe2000bf86340 */
[----:B------:R-:W-:-:S12]  /*2580*/  @P5 BRA `(.L_x_1927) ;  /* 0x0000000000485947 */ /* 0x000fd80003800000 */
        /* <DEDUP_REMOVED lines=18> */
.L_x_1927:
[----:B------:R-:W-:Y:S05]  /*26b0*/  BSYNC.RECONVERGENT B1 ;  /* 0x0000000000017941 */ /* 0x000fea0003800200 */
.L_x_1926:
[----:B------:R-:W-:Y:S04]  /*26c0*/  BSSY.RECONVERGENT B1, `(.L_x_1928) ;  /* 0x0000014000017945 */ /* 0x000fe80003800200 */
[----:B------:R-:W-:Y:S05]  /*26d0*/  @P1 BRA `(.L_x_1929) ;  /* 0x0000000000481947 */ /* 0x000fea0003800000 */
[----:B------:R-:W3:Y:S01]  /*26e0*/  LDCU.64 UR10, c[0x0][0x3e0] ;  /* 0x00007c00ff0a77ac */ /* 0x000ee20008000a00 */
[----:B0-----:R-:W-:Y:S01]  /*26f0*/  MOV R16, R56 ;  /* 0x0000003800107202 */ /* 0x001fe20000000f00 */
[--C-:B------:R-:W-:Y:S01]  /*2700*/  FADD.FTZ R34, R34, -R20.reuse ;  /* 0x8000001422227221 */ /* 0x100fe20000010000 */
[----:B--2---:R-:W-:Y:S01]  /*2710*/  MOV R17, R55 ;  /* 0x0000003700117202 */ /* 0x004fe20000000f00 */
[----:B------:R-:W0:Y:S01]  /*2720*/  LDCU.64 UR14, c[0x0][0x380] ;  /* 0x00007000ff0e77ac */ /* 0x000e220008000a00 */
[----:B------:R-:W-:-:S04]  /*2730*/  FADD.FTZ R18, R33, -R20 ;  /* 0x8000001421127221 */ /* 0x000fc80000010000 */
[-C--:B-1----:R-:W-:Y:S01]  /*2740*/  FMUL.FTZ R18, R18, R21.reuse ;  /* 0x0000001512127220 */ /* 0x082fe20000410000 */
[----:B---3--:R-:W-:Y:S02]  /*2750*/  IMAD R22, R11, UR10, RZ ;  /* 0x0000000a0b167c24 */ /* 0x008fe4000f8e02ff */
[----:B------:R-:W-:Y:S01]  /*2760*/  FMUL.FTZ R11, R34, R21 ;  /* 0x00000015220b7220 */ /* 0x000fe20000410000 */
[----:B------:R-:W-:-:S04]  /*2770*/  IMAD.WIDE.U32 R16, R23, UR10, R16 ;  /* 0x0000000a17107c25 */ /* 0x000fc8000f8e0010 */
[----:B-----5:R-:W-:Y:S01]  /*2780*/  FFMA.FTZ R11, R12, R11, R14 ;  /* 0x0000000b0c0b7223 */ /* 0x020fe2000001000e */
[----:B------:R-:W-:Y:S02]  /*2790*/  IMAD R23, R23, UR11, R22 ;  /* 0x0000000b17177c24 */ /* 0x000fe4000f8e0216 */
[----:B------:R-:W-:Y:S01]  /*27a0*/  FFMA.FTZ R22, R13, R18, R15 ;  /* 0x000000120d167223 */ /* 0x000fe2000001000f */
[----:B0-----:R-:W-:Y:S02]  /*27b0*/  LEA R18, P1, R16, UR14, 0x1 ;  /* 0x0000000e10127c11 */ /* 0x001fe4000f8208ff */
[----:B------:R-:W-:Y:S02]  /*27c0*/  IADD3 R23, PT, PT, R17, R23, RZ ;  /* 0x0000001711177210 */ /* 0x000fe40007ffe0ff */
[----:B------:R-:W-:Y:S02]  /*27d0*/  F2FP.BF16.F32.PACK_AB R11, R22, R11 ;  /* 0x0000000b160b723e */ /* 0x000fe400000010ff */
[----:B------:R-:W-:-:S05]  /*27e0*/  LEA.HI.X R19, R16, UR15, R23, 0x1, P1 ;  /* 0x0000000f10137c11 */ /* 0x000fca00088f0c17 */
[----:B------:R3:W-:Y:S02]  /*27f0*/  STG.E desc[UR8][R18.64], R11 ;  /* 0x0000000b12007986 */ /* 0x0007e4000c101908 */
.L_x_1929:
[----:B------:R-:W-:Y:S05]  /*2800*/  BSYNC.RECONVERGENT B1 ;  /* 0x0000000000017941 */ /* 0x000fea0003800200 */
.L_x_1928:
[----:B------:R-:W-:Y:S04]  /*2810*/  BSSY.RECONVERGENT B1, `(.L_x_1930) ;  /* 0x0000014000017945 */ /* 0x000fe80003800200 */
[----:B------:R-:W-:Y:S05]  /*2820*/  @P6 BRA `(.L_x_1931) ;  /* 0x0000000000486947 */ /* 0x000fea0003800000 */
[----:B------:R-:W4:Y:S01]  /*2830*/  LDCU.64 UR10, c[0x0][0x3e0] ;  /* 0x00007c00ff0a77ac */ /* 0x000f220008000a00 */
[----:B0-----:R-:W-:Y:S01]  /*2840*/  MOV R16, R56 ;  /* 0x0000003800107202 */ /* 0x001fe20000000f00 */
[--C-:B--23--:R-:W-:Y:S01]  /*2850*/  FADD.FTZ R18, R35, -R20.reuse ;  /* 0x8000001423127221 */ /* 0x10cfe20000010000 */
[----:B------:R-:W-:Y:S01]  /*2860*/  MOV R17, R55 ;  /* 0x0000003700117202 */ /* 0x000fe20000000f00 */
[----:B------:R-:W0:Y:S01]  /*2870*/  LDCU.64 UR14, c[0x0][0x380] ;  /* 0x00007000ff0e77ac */ /* 0x000e220008000a00 */
[----:B------:R-:W-:Y:S01]  /*2880*/  FADD.FTZ R36, R36, -R20 ;  /* 0x8000001424247221 */ /* 0x000fe20000010000 */
[----:B-1----:R-:W-:-:S03]  /*2890*/  FMUL.FTZ R11, R18, R21 ;  /* 0x00000015120b7220 */ /* 0x002fc60000410000 */
[----:B------:R-:W-:Y:S01]  /*28a0*/  FMUL.FTZ R36, R36, R21 ;  /* 0x0000001524247220 */ /* 0x000fe20000410000 */
[----:B-----5:R-:W-:-:S03]  /*28b0*/  FFMA.FTZ R11, R12, R11, R14 ;  /* 0x0000000b0c0b7223 */ /* 0x020fc6000001000e */
[----:B------:R-:W-:Y:S01]  /*28c0*/  FFMA.FTZ R36, R13, R36, R15 ;  /* 0x000000240d247223 */ /* 0x000fe2000001000f */
[----:B----4-:R-:W-:-:S04]  /*28d0*/  IMAD R22, R7, UR10, RZ ;  /* 0x0000000a07167c24 */ /* 0x010fc8000f8e02ff */
[----:B------:R-:W-:Y:S01]  /*28e0*/  F2FP.BF16.F32.PACK_AB R11, R36, R11 ;  /* 0x0000000b240b723e */ /* 0x000fe200000010ff */
[----:B------:R-:W-:-:S04]  /*28f0*/  IMAD.WIDE.U32 R16, R49, UR10, R16 ;  /* 0x0000000a31107c25 */ /* 0x000fc8000f8e0010 */
[----:B------:R-:W-:Y:S01]  /*2900*/  IMAD R19, R49, UR11, R22 ;  /* 0x0000000b31137c24 */ /* 0x000fe2000f8e0216 */
[----:B0-----:R-:W-:-:S04]  /*2910*/  LEA R18, P1, R16, UR14, 0x1 ;  /* 0x0000000e10127c11 */ /* 0x001fc8000f8208ff */
[----:B------:R-:W-:-:S04]  /*2920*/  IADD3 R19, PT, PT, R17, R19, RZ ;  /* 0x0000001311137210 */ /* 0x000fc80007ffe0ff */
[----:B------:R-:W-:-:S05]  /*2930*/  LEA.HI.X R19, R16, UR15, R19, 0x1, P1 ;  /* 0x0000000f10137c11 */ /* 0x000fca00088f0c13 */
[----:B------:R4:W-:Y:S02]  /*2940*/  STG.E desc[UR8][R18.64], R11 ;  /* 0x0000000b12007986 */ /* 0x0009e4000c101908 */
.L_x_1931:
[----:B------:R-:W-:Y:S05]  /*2950*/  BSYNC.RECONVERGENT B1 ;  /* 0x0000000000017941 */ /* 0x000fea0003800200 */
.L_x_1930:
[----:B------:R-:W-:Y:S04]  /*2960*/  BSSY.RECONVERGENT B1, `(.L_x_1932) ;  /* 0x0000014000017945 */ /* 0x000fe80003800200 */
[----:B------:R-:W-:Y:S05]  /*2970*/  @P2 BRA `(.L_x_1933) ;  /* 0x0000000000482947 */ /* 0x000fea0003800000 */
[----:B------:R-:W1:Y:S01]  /*2980*/  LDCU.64 UR10, c[0x0][0x3e0] ;  /* 0x00007c00ff0a77ac */ /* 0x000e620008000a00 */
[----:B0-----:R-:W-:Y:S01]  /*2990*/  MOV R16, R56 ;  /* 0x0000003800107202 */ /* 0x001fe20000000f00 */
[--C-:B------:R-:W-:Y:S01]  /*29a0*/  FADD.FTZ R38, R38, -R20.reuse ;  /* 0x8000001426267221 */ /* 0x100fe20000010000 */
[----:B--2---:R-:W-:Y:S01]  /*29b0*/  MOV R17, R55 ;  /* 0x0000003700117202 */ /* 0x004fe20000000f00 */
[----:B------:R-:W0:Y:S01]  /*29c0*/  LDCU.64 UR14, c[0x0][0x380] ;  /* 0x00007000ff0e77ac */ /* 0x000e220008000a00 */
[----:B---34-:R-:W-:Y:S01]  /*29d0*/  FADD.FTZ R18, R37, -R20 ;  /* 0x8000001425127221 */ /* 0x018fe20000010000 */
[----:B-1----:R-:W-:-:S03]  /*29e0*/  FMUL.FTZ R11, R38, R21 ;  /* 0x00000015260b7220 */ /* 0x002fc60000410000 */
[----:B------:R-:W-:Y:S01]  /*29f0*/  FMUL.FTZ R18, R18, R21 ;  /* 0x0000001512127220 */ /* 0x000fe20000410000 */
[----:B-----5:R-:W-:-:S03]  /*2a00*/  FFMA.FTZ R11, R12, R11, R14 ;  /* 0x0000000b0c0b7223 */ /* 0x020fc6000001000e */
[----:B------:R-:W-:Y:S01]  /*2a10*/  FFMA.FTZ R22, R13, R18, R15 ;  /* 0x000000120d167223 */ /* 0x000fe2000001000f */
[----:B------:R-:W-:-:S04]  /*2a20*/  IMAD R19, R8, UR10, RZ ;  /* 0x0000000a08137c24 */ /* 0x000fc8000f8e02ff */
[----:B------:R-:W-:Y:S01]  /*2a30*/  F2FP.BF16.F32.PACK_AB R11, R22, R11 ;  /* 0x0000000b160b723e */ /* 0x000fe200000010ff */
[----:B------:R-:W-:-:S04]  /*2a40*/  IMAD.WIDE.U32 R16, R48, UR10, R16 ;  /* 0x0000000a30107c25 */ /* 0x000fc8000f8e0010 */
[----:B------:R-:W-:Y:S01]  /*2a50*/  IMAD R19, R48, UR11, R19 ;  /* 0x0000000b30137c24 */ /* 0x000fe2000f8e0213 */
[----:B0-----:R-:W-:-:S04]  /*2a60*/  LEA R18, P1, R16, UR14, 0x1 ;  /* 0x0000000e10127c11 */ /* 0x001fc8000f8208ff */
[----:B------:R-:W-:-:S04]  /*2a70*/  IADD3 R19, PT, PT, R17, R19, RZ ;  /* 0x0000001311137210 */ /* 0x000fc80007ffe0ff */
[----:B------:R-:W-:-:S05]  /*2a80*/  LEA.HI.X R19, R16, UR15, R19, 0x1, P1 ;  /* 0x0000000f10137c11 */ /* 0x000fca00088f0c13 */
[----:B------:R0:W-:Y:S02]  /*2a90*/  STG.E desc[UR8][R18.64], R11 ;  /* 0x0000000b12007986 */ /* 0x0001e4000c101908 */
.L_x_1933:
[----:B------:R-:W-:Y:S05]  /*2aa0*/  BSYNC.RECONVERGENT B1 ;  /* 0x0000000000017941 */ /* 0x000fea0003800200 */
.L_x_1932:
        /* <DEDUP_REMOVED lines=10> */
[----:B-----5:R-:W-:Y:S01]  /*2b50*/  FFMA.FTZ R11, R12, R11, R14 ;  /* 0x0000000b0c0b7223 */ /* 0x020fe2000001000e */
[----:B------:R-:W-:Y:S02]  /*2b60*/  IMAD R22, R9, UR10, RZ ;  /* 0x0000000a09167c24 */ /* 0x000fe4000f8e02ff */
[----:B------:R-:W-:-:S04]  /*2b70*/  IMAD.WIDE.U32 R16, R47, UR10, R16 ;  /* 0x0000000a2f107c25 */ /* 0x000fc8000f8e0010 */
[----:B------:R-:W-:Y:S02]  /*2b80*/  IMAD R19, R47, UR11, R22 ;  /* 0x0000000b2f137c24 */ /* 0x000fe4000f8e0216 */
[----:B------:R-:W-:Y:S01]  /*2b90*/  FFMA.FTZ R22, R13, R18, R15 ;  /* 0x000000120d167223 */ /* 0x000fe2000001000f */
[----:B0-----:R-:W-:Y:S02]  /*2ba0*/  LEA R18, P1, R16, UR14, 0x1 ;  /* 0x0000000e10127c11 */ /* 0x001fe4000f8208ff */
[----:B------:R-:W-:Y:S02]  /*2bb0*/  IADD3 R19, PT, PT, R17, R19, RZ ;  /* 0x0000001311137210 */ /* 0x000fe40007ffe0ff */
[----:B------:R-:W-:Y:S02]  /*2bc0*/  F2FP.BF16.F32.PACK_AB R11, R22, R11 ;  /* 0x0000000b160b723e */ /* 0x000fe400000010ff */
[----:B------:R-:W-:-:S05]  /*2bd0*/  LEA.HI.X R19, R16, UR15, R19, 0x1, P1 ;  /* 0x0000000f10137c11 */ /* 0x000fca00088f0c13 */
[----:B------:R0:W-:Y:S02]  /*2be0*/  STG.E desc[UR8][R18.64], R11 ;  /* 0x0000000b12007986 */ /* 0x0001e4000c101908 */
.L_x_1935:
[----:B------:R-:W-:Y:S05]  /*2bf0*/  BSYNC.RECONVERGENT B1 ;  /* 0x0000000000017941 */ /* 0x000fea0003800200 */
.L_x_1934:
[----:B------:R-:W-:Y:S05]  /*2c00*/  @P4 BRA `(.L_x_1936) ;  /* 0x0000001000744947 */ /* 0x000fea0003800000 */
[----:B------:R-:W1:Y:S01]  /*2c10*/  LDCU.64 UR10, c[0x0][0x3e0] ;  /* 0x00007c00ff0a77ac */ /* 0x000e620008000a00 */
[--C-:B------:R-:W-:Y:S01]  /*2c20*/  FADD.FTZ R42, R42, -R20.reuse ;  /* 0x800000142a2a7221 */ /* 0x100fe20000010000 */
[----:B0-----:R-:W-:Y:S01]  /*2c30*/  MOV R16, R56 ;  /* 0x0000003800107202 */ /* 0x001fe20000000f00 */
[----:B------:R-:W-:Y:S01]  /*2c40*/  FADD.FTZ R20, R41, -R20 ;  /* 0x8000001429147221 */ /* 0x000fe20000010000 */
[----:B------:R-:W0:Y:S01]  /*2c50*/  LDCU.64 UR12, c[0x0][0x380] ;  /* 0x00007000ff0c77ac */ /* 0x000e220008000a00 */
[----:B--2---:R-:W-:Y:S01]  /*2c60*/  MOV R17, R55 ;  /* 0x0000003700117202 */ /* 0x004fe20000000f00 */
[-C--:B-1-34-:R-:W-:Y:S01]  /*2c70*/  FMUL.FTZ R11, R42, R21.reuse ;  /* 0x000000152a0b7220 */ /* 0x09afe20000410000 */
[----:B------:R-:W-:-:S03]  /*2c80*/  FMUL.FTZ R20, R20, R21 ;  /* 0x0000001514147220 */ /* 0x000fc60000410000 */
[----:B-----5:R-:W-:Y:S01]  /*2c90*/  FFMA.FTZ R11, R12, R11, R14 ;  /* 0x0000000b0c0b7223 */ /* 0x020fe2000001000e */
[----:B------:R-:W-:-:S05]  /*2ca0*/  FFMA.FTZ R20, R13, R20, R15 ;  /* 0x000000140d147223 */ /* 0x000fca000001000f */
[----:B------:R-:W-:Y:S01]  /*2cb0*/  F2FP.BF16.F32.PACK_AB R11, R20, R11 ;  /* 0x0000000b140b723e */ /* 0x000fe200000010ff */
[----:B------:R-:W-:Y:S02]  /*2cc0*/  IMAD R19, R10, UR10, RZ ;  /* 0x0000000a0a137c24 */ /* 0x000fe4000f8e02ff */
[----:B------:R-:W-:-:S04]  /*2cd0*/  IMAD.WIDE.U32 R16, R46, UR10, R16 ;  /* 0x0000000a2e107c25 */ /* 0x000fc8000f8e0010 */
[----:B------:R-:W-:Y:S01]  /*2ce0*/  IMAD R19, R46, UR11, R19 ;  /* 0x0000000b2e137c24 */ /* 0x000fe2000f8e0213 */
[----:B0-----:R-:W-:-:S04]  /*2cf0*/  LEA R12, P1, R16, UR12, 0x1 ;  /* 0x0000000c100c7c11 */ /* 0x001fc8000f8208ff */
[----:B------:R-:W-:-:S04]  /*2d00*/  IADD3 R19, PT, PT, R17, R19, RZ ;  /* 0x0000001311137210 */ /* 0x000fc80007ffe0ff */
[----:B------:R-:W-:-:S05]  /*2d10*/  LEA.HI.X R13, R16, UR13, R19, 0x1, P1 ;  /* 0x0000000d100d7c11 */ /* 0x000fca00088f0c13 */
[----:B------:R0:W-:Y:S01]  /*2d20*/  STG.E desc[UR8][R12.64], R11 ;  /* 0x0000000b0c007986 */ /* 0x0001e2000c101908 */
[----:B------:R-:W-:Y:S05]  /*2d30*/  BRA `(.L_x_1936) ;  /* 0x0000001000287947 */ /* 0x000fea0003800000 */
.L_x_1921:
[----:B------:R-:W2:Y:S01]  /*2d40*/  LDCU.64 UR14, c[0x0][0x3e8] ;  /* 0x00007d00ff0e77ac */ /* 0x000ea20008000a00 */
[----:B------:R-:W-:Y:S01]  /*2d50*/  SHF.R.S32.HI R25, RZ, 0x1f, R22 ;  /* 0x0000001fff197819 */ /* 0x000fe20000011416 */
[----:B------:R-:W-:Y:S01]  /*2d60*/  BSSY.RECONVERGENT B1, `(.L_x_1937) ;  /* 0x0000024000017945 */ /* 0x000fe20003800200 */
[C---:B------:R-:W-:Y:S02]  /*2d70*/  IADD3 R24, PT, PT, R51.reuse, 0x40, RZ ;  /* 0x0000004033187810 */ /* 0x040fe40007ffe0ff */
[----:B------:R-:W-:Y:S02]  /*2d80*/  IADD3 R23, PT, PT, R51, 0x60, RZ ;  /* 0x0000006033177810 */ /* 0x000fe40007ffe0ff */
[----:B--2---:R-:W-:Y:S02]  /*2d90*/  ISETP.GE.U32.AND P2, PT, R22, UR14, PT ;  /* 0x0000000e16007c0c */ /* 0x004fe4000bf46070 */
[----:B------:R-:W-:Y:S02]  /*2da0*/  ISETP.GE.U32.AND P5, PT, R24, UR14, PT ;  /* 0x0000000e18007c0c */ /* 0x000fe4000bfa6070 */
[----:B------:R-:W-:-:S02]  /*2db0*/  ISETP.GE.U32.AND P6, PT, R23, UR14, PT ;  /* 0x0000000e17007c0c */ /* 0x000fc4000bfc6070 */
[----:B------:R-:W-:Y:S01]  /*2dc0*/  ISETP.GE.AND.EX P2, PT, R25, UR15, PT, P2 ;  /* 0x0000000f19007c0c */ /* 0x000fe2000bf46320 */
[----:B------:R-:W-:-:S12]  /*2dd0*/  @P1 BRA `(.L_x_1938) ;  /* 0x0000000000701947 */ /* 0x000fd80003800000 */
[--C-:B0-----:R-:W-:Y:S01]  /*2de0*/  FADD.FTZ R16, R11, -R20.reuse ;  /* 0x800000140b107221 */ /* 0x101fe20000010000 */
[----:B------:R-:W-:Y:S01]  /*2df0*/  FADD.FTZ R28, R28, -R20 ;  /* 0x800000141c1c7221 */ /* 0x000fe20000010000 */
[----:B------:R-:W0:Y:S01]  /*2e00*/  LDCU.64 UR10, c[0x0][0x3e0] ;  /* 0x00007c00ff0a77ac */ /* 0x000e220008000a00 */
[----:B------:R-:W-:Y:S01]  /*2e10*/  MOV R18, R56 ;  /* 0x0000003800127202 */ /* 0x000fe20000000f00 */
[-C--:B-1----:R-:W-:Y:S01]  /*2e20*/  FMUL.FTZ R11, R16, R21.reuse ;  /* 0x00000015100b7220 */ /* 0x082fe20000410000 */
[----:B------:R-:W-:Y:S01]  /*2e30*/  FMUL.FTZ R28, R28, R21 ;  /* 0x000000151c1c7220 */ /* 0x000fe20000410000 */
[----:B------:R-:W1:Y:S01]  /*2e40*/  LDCU.64 UR12, c[0x0][0x380] ;  /* 0x00007000ff0c77ac */ /* 0x000e620008000a00 */
[----:B------:R-:W-:Y:S01]  /*2e50*/  MOV R19, R55 ;  /* 0x0000003700137202 */ /* 0x000fe20000000f00 */
[----:B-----5:R-:W-:Y:S01]  /*2e60*/  FFMA.FTZ R16, R12, R11, R14 ;  /* 0x0000000b0c107223 */ /* 0x020fe2000001000e */
[----:B------:R-:W-:-:S03]  /*2e70*/  FFMA.FTZ R11, R13, R28, R15 ;  /* 0x0000001c0d0b7223 */ /* 0x000fc6000001000f */
[----:B------:R-:W-:Y:S01]  /*2e80*/  FMUL.FTZ R17, R16, -1.4426950216293334961 ;  /* 0xbfb8aa3b10117820 */ /* 0x000fe20000410000 */
[----:B------:R-:W-:-:S05]  /*2e90*/  FMUL.FTZ R28, R11, -1.4426950216293334961 ;  /* 0xbfb8aa3b0b1c7820 */ /* 0x000fca0000410000 */
[----:B------:R-:W2:Y:S01]  /*2ea0*/  MUFU.EX2 R17, R17 ;  /* 0x0000001100117308 */ /* 0x000ea20000000800 */
[----:B0-----:R-:W-:Y:S02]  /*2eb0*/  IMAD R60, R6, UR10, RZ ;  /* 0x0000000a063c7c24 */ /* 0x001fe4000f8e02ff */
[----:B------:R-:W-:-:S05]  /*2ec0*/  IMAD.WIDE.U32 R18, R51, UR10, R18 ;  /* 0x0000000a33127c25 */ /* 0x000fca000f8e0012 */
[----:B------:R-:W0:Y:S01]  /*2ed0*/  MUFU.EX2 R28, R28 ;  /* 0x0000001c001c7308 */ /* 0x000e220000000800 */
[----:B--2---:R-:W-:Y:S01]  /*2ee0*/  FADD.FTZ R26, R17, 1 ;  /* 0x3f800000111a7421 */ /* 0x004fe20000010000 */
[----:B------:R-:W-:-:S06]  /*2ef0*/  IMAD R17, R51, UR11, R60 ;  /* 0x0000000b33117c24 */ /* 0x000fcc000f8e023c */
[----:B------:R-:W2:Y:S01]  /*2f00*/  MUFU.RCP R27, R26 ;  /* 0x0000001a001b7308 */ /* 0x000ea20000001000 */
[----:B------:R-:W-:Y:S01]  /*2f10*/  IADD3 R17, PT, PT, R19, R17, RZ ;  /* 0x0000001113117210 */ /* 0x000fe20007ffe0ff */
[----:B0-----:R-:W-:-:S06]  /*2f20*/  FADD.FTZ R53, R28, 1 ;  /* 0x3f8000001c357421 */ /* 0x001fcc0000010000 */
[----:B------:R-:W0:Y:S01]  /*2f30*/  MUFU.RCP R58, R53 ;  /* 0x00000035003a7308 */ /* 0x000e220000001000 */
[----:B--2---:R-:W-:Y:S01]  /*2f40*/  FMUL.FTZ R27, R16, R27 ;  /* 0x0000001b101b7220 */ /* 0x004fe20000410000 */
[----:B-1----:R-:W-:-:S04]  /*2f50*/  LEA R16, P1, R18, UR12, 0x1 ;  /* 0x0000000c12107c11 */ /* 0x002fc8000f8208ff */
[----:B------:R-:W-:Y:S01]  /*2f60*/  LEA.HI.X R17, R18, UR13, R17, 0x1, P1 ;  /* 0x0000000d12117c11 */ /* 0x000fe200088f0c11 */
[----:B0-----:R-:W-:-:S05]  /*2f70*/  FMUL.FTZ R58, R11, R58 ;  /* 0x0000003a0b3a7220 */ /* 0x001fca0000410000 */
[----:B------:R-:W-:-:S05]  /*2f80*/  F2FP.BF16.F32.PACK_AB R27, R58, R27 ;  /* 0x0000001b3a1b723e */ /* 0x000fca00000010ff */
[----:B------:R2:W-:Y:S02]  /*2f90*/  STG.E desc[UR8][R16.64], R27 ;  /* 0x0000001b10007986 */ /* 0x0005e4000c101908 */
.L_x_1938:
[----:B------:R-:W-:Y:S05]  /*2fa0*/  BSYNC.RECONVERGENT B1 ;  /* 0x0000000000017941 */ /* 0x000fea0003800200 */
.L_x_1937:
[----:B------:R-:W-:Y:S04]  /*2fb0*/  BSSY.RECONVERGENT B1, `(.L_x_1939) ;  /* 0x000001e000017945 */ /* 0x000fe80003800200 */
[----:B------:R-:W-:Y:S05]  /*2fc0*/  @P2 BRA `(.L_x_1940) ;  /* 0x0000000000702947 */ /* 0x000fea0003800000 */
[--C-:B0-2---:R-:W-:Y:S01]  /*2fd0*/  FADD.FTZ R16, R29, -R20.reuse ;  /* 0x800000141d107221 */ /* 0x105fe20000010000 */
        /* <DEDUP_REMOVED lines=15> */
[----:B------:R-:W-:-:S05]  /*30d0*/  IMAD R25, R22, UR11, R25 ;  /* 0x0000000b16197c24 */ /* 0x000fca000f8e0219 */
[----:B------:R-:W-:Y:S01]  /*30e0*/  IADD3 R25, PT, PT, R19, R25, RZ ;  /* 0x0000001913197210 */ /* 0x000fe20007ffe0ff */
[----:B--2---:R-:W-:-:S06]  /*30f0*/  FADD.FTZ R26, R17, 1 ;  /* 0x3f800000111a7421 */ /* 0x004fcc0000010000 */
[----:B------:R-:W2:Y:S01]  /*3100*/  MUFU.RCP R26, R26 ;  /* 0x0000001a001a7308 */ /* 0x000ea20000001000 */
[----:B0-----:R-:W-:-:S07]  /*3110*/  FADD.FTZ R28, R27, 1 ;  /* 0x3f8000001b1c7421 */ /* 0x001fce0000010000 */
[----:B------:R-:W0:Y:S01]  /*3120*/  MUFU.RCP R29, R28 ;  /* 0x0000001c001d7308 */ /* 0x000e220000001000 */
[----:B--2---:R-:W-:Y:S01]  /*3130*/  FMUL.FTZ R11, R11, R26 ;  /* 0x0000001a0b0b7220 */ /* 0x004fe20000410000 */
[----:B0-----:R-:W-:Y:S01]  /*3140*/  FMUL.FTZ R22, R16, R29 ;  /* 0x0000001d10167220 */ /* 0x001fe20000410000 */
[----:B-1----:R-:W-:-:S04]  /*3150*/  LEA R16, P1, R18, UR12, 0x1 ;  /* 0x0000000c12107c11 */ /* 0x002fc8000f8208ff */
[----:B------:R-:W-:Y:S02]  /*3160*/  LEA.HI.X R17, R18, UR13, R25, 0x1, P1 ;  /* 0x0000000d12117c11 */ /* 0x000fe400088f0c19 */
[----:B------:R-:W-:-:S05]  /*3170*/  F2FP.BF16.F32.PACK_AB R11, R22, R11 ;  /* 0x0000000b160b723e */ /* 0x000fca00000010ff */
[----:B------:R3:W-:Y:S02]  /*3180*/  STG.E desc[UR8][R16.64], R11 ;  /* 0x0000000b10007986 */ /* 0x0007e4000c101908 */
.L_x_1940:
[----:B------:R-:W-:Y:S05]  /*3190*/  BSYNC.RECONVERGENT B1 ;  /* 0x0000000000017941 */ /* 0x000fea0003800200 */
.L_x_1939:
[----:B------:R-:W-:Y:S01]  /*31a0*/  SHF.R.S32.HI R29, RZ, 0x1f, R24 ;  /* 0x0000001fff1d7819 */ /* 0x000fe20000011418 */
[----:B------:R-:W-:Y:S01]  /*31b0*/  BSSY.RECONVERGENT B1, `(.L_x_1941) ;  /* 0x0000029000017945 */ /* 0x000fe20003800200 */
[----:B------:R-:W-:Y:S02]  /*31c0*/  ISETP.GE.U32.AND P1, PT, R49, UR14, PT ;  /* 0x0000000e31007c0c */ /* 0x000fe4000bf26070 */
[----:B------:R-:W-:Y:S02]  /*31d0*/  ISETP.GE.AND.EX P5, PT, R29, UR15, PT, P5 ;  /* 0x0000000f1d007c0c */ /* 0x000fe4000bfa6350 */
[----:B------:R-:W-:Y:S02]  /*31e0*/  ISETP.GE.U32.AND P2, PT, R48, UR14, PT ;  /* 0x0000000e30007c0c */ /* 0x000fe4000bf46070 */
[----:B---3--:R-:W-:Y:S02]  /*31f0*/  SHF.R.S32.HI R11, RZ, 0x1f, R23 ;  /* 0x0000001fff0b7819 */ /* 0x008fe40000011417 */
        /* <DEDUP_REMOVED lines=8> */
[--C-:B0-2---:R-:W-:Y:S01]  /*3280*/  FADD.FTZ R16, R31, -R20.reuse ;  /* 0x800000141f107221 */ /* 0x105fe20000010000 */
[----:B------:R-:W-:Y:S01]  /*3290*/  FADD.FTZ R32, R32, -R20 ;  /* 0x8000001420207221 */ /* 0x000fe20000010000 */
[----:B------:R-:W0:Y:S02]  /*32a0*/  LDCU.64 UR10, c[0x0][0x3e0] ;  /* 0x00007c00ff0a77ac */ /* 0x000e240008000a00 */
[-C--:B-1----:R-:W-:Y:S01]  /*32b0*/  FMUL.FTZ R22, R16, R21.reuse ;  /* 0x0000001510167220 */ /* 0x082fe20000410000 */
[----:B------:R-:W-:Y:S01]  /*32c0*/  FMUL.FTZ R17, R32, R21 ;  /* 0x0000001520117220 */ /* 0x000fe20000410000 */
[----:B------:R-:W1:Y:S02]  /*32d0*/  LDCU.64 UR12, c[0x0][0x380] ;  /* 0x00007000ff0c77ac */ /* 0x000e640008000a00 */
[----:B-----5:R-:W-:Y:S01]  /*32e0*/  FFMA.FTZ R27, R13, R22, R15 ;  /* 0x000000160d1b7223 */ /* 0x020fe2000001000f */
[----:B------:R-:W-:Y:S01]  /*32f0*/  FFMA.FTZ R18, R12, R17, R14 ;  /* 0x000000110c127223 */ /* 0x000fe2000001000e */
[----:B------:R-:W-:-:S02]  /*3300*/  MOV R17, R55 ;  /* 0x0000003700117202 */ /* 0x000fc40000000f00 */
[----:B------:R-:W-:Y:S01]  /*3310*/  FMUL.FTZ R25, R27, -1.4426950216293334961 ;  /* 0xbfb8aa3b1b197820 */ /* 0x000fe20000410000 */
[----:B------:R-:W-:-:S05]  /*3320*/  FMUL.FTZ R16, R18, -1.4426950216293334961 ;  /* 0xbfb8aa3b12107820 */ /* 0x000fca0000410000 */
[----:B------:R-:W2:Y:S01]  /*3330*/  MUFU.EX2 R25, R25 ;  /* 0x0000001900197308 */ /* 0x000ea20000000800 */
[----:B0-----:R-:W-:-:S04]  /*3340*/  IMAD R29, R29, UR10, RZ ;  /* 0x0000000a1d1d7c24 */ /* 0x001fc8000f8e02ff */
[----:B------:R-:W-:-:S03]  /*3350*/  IMAD R29, R24, UR11, R29 ;  /* 0x0000000b181d7c24 */ /* 0x000fc6000f8e021d */
[----:B------:R-:W0:Y:S01]  /*3360*/  MUFU.EX2 R16, R16 ;  /* 0x0000001000107308 */ /* 0x000e220000000800 */
[----:B--2---:R-:W-:-:S07]  /*3370*/  FADD.FTZ R26, R25, 1 ;  /* 0x3f800000191a7421 */ /* 0x004fce0000010000 */
[----:B------:R-:W2:Y:S01]  /*3380*/  MUFU.RCP R26, R26 ;  /* 0x0000001a001a7308 */ /* 0x000ea20000001000 */
[----:B0-----:R-:W-:Y:S01]  /*3390*/  FADD.FTZ R22, R16, 1 ;  /* 0x3f80000010167421 */ /* 0x001fe20000010000 */
[----:B------:R-:W-:-:S06]  /*33a0*/  MOV R16, R56 ;  /* 0x0000003800107202 */ /* 0x000fcc0000000f00 */
[----:B------:R-:W0:Y:S01]  /*33b0*/  MUFU.RCP R19, R22 ;  /* 0x0000001600137308 */ /* 0x000e220000001000 */
[----:B------:R-:W-:-:S05]  /*33c0*/  IMAD.WIDE.U32 R16, R24, UR10, R16 ;  /* 0x0000000a18107c25 */ /* 0x000fca000f8e0010 */
[----:B------:R-:W-:Y:S01]  /*33d0*/  IADD3 R29, PT, PT, R17, R29, RZ ;  /* 0x0000001d111d7210 */ /* 0x000fe20007ffe0ff */
[----:B--2---:R-:W-:Y:S01]  /*33e0*/  FMUL.FTZ R25, R27, R26 ;  /* 0x0000001a1b197220 */ /* 0x004fe20000410000 */
[----:B0-----:R-:W-:Y:S01]  /*33f0*/  FMUL.FTZ R24, R18, R19 ;  /* 0x0000001312187220 */ /* 0x001fe20000410000 */
[----:B-1----:R-:W-:-:S04]  /*3400*/  LEA R18, P5, R16, UR12, 0x1 ;  /* 0x0000000c10127c11 */ /* 0x002fc8000f8a08ff */
[----:B------:R-:W-:Y:S02]  /*3410*/  LEA.HI.X R19, R16, UR13, R29, 0x1, P5 ;  /* 0x0000000d10137c11 */ /* 0x000fe4000a8f0c1d */
[----:B------:R-:W-:-:S05]  /*3420*/  F2FP.BF16.F32.PACK_AB R25, R25, R24 ;  /* 0x000000181919723e */ /* 0x000fca00000010ff */
[----:B------:R3:W-:Y:S02]  /*3430*/  STG.E desc[UR8][R18.64], R25 ;  /* 0x0000001912007986 */ /* 0x0007e4000c101908 */
.L_x_1942:
[----:B------:R-:W-:Y:S05]  /*3440*/  BSYNC.RECONVERGENT B1 ;  /* 0x0000000000017941 */ /* 0x000fea0003800200 */
.L_x_1941:
[----:B------:R-:W-:Y:S04]  /*3450*/  BSSY.RECONVERGENT B1, `(.L_x_1943) ;  /* 0x000001e000017945 */ /* 0x000fe80003800200 */
[----:B------:R-:W-:Y:S05]  /*3460*/  @P6 BRA `(.L_x_1944) ;  /* 0x0000000000706947 */ /* 0x000fea0003800000 */
[--C-:B------:R-:W-:Y:S01]  /*3470*/  FADD.FTZ R34, R34, -R20.reuse ;  /* 0x8000001422227221 */ /* 0x100fe20000010000 */
[----:B0-2---:R-:W-:Y:S01]  /*3480*/  FADD.FTZ R16, R33, -R20 ;  /* 0x8000001421107221 */ /* 0x005fe20000010000 */
[----:B------:R-:W0:Y:S02]  /*3490*/  LDCU.64 UR10, c[0x0][0x3e0] ;  /* 0x00007c00ff0a77ac */ /* 0x000e240008000a00 */
[-C--:B-1----:R-:W-:Y:S01]  /*34a0*/  FMUL.FTZ R17, R34, R21.reuse ;  /* 0x0000001522117220 */ /* 0x082fe20000410000 */
[----:B---3--:R-:W-:Y:S01]  /*34b0*/  FMUL.FTZ R18, R16, R21 ;  /* 0x0000001510127220 */ /* 0x008fe20000410000 */
[----:B------:R-:W1:Y:S02]  /*34c0*/  LDCU.64 UR12, c[0x0][0x380] ;  /* 0x00007000ff0c77ac */ /* 0x000e640008000a00 */
[----:B-----5:R-:W-:Y:S01]  /*34d0*/  FFMA.FTZ R19, R12, R17, R14 ;  /* 0x000000110c137223 */ /* 0x020fe2000001000e */
[----:B------:R-:W-:Y:S01]  /*34e0*/  FFMA.FTZ R25, R13, R18, R15 ;  /* 0x000000120d197223 */ /* 0x000fe2000001000f */
[----:B------:R-:W-:-:S02]  /*34f0*/  MOV R17, R55 ;  /* 0x0000003700117202 */ /* 0x000fc40000000f00 */
[----:B------:R-:W-:Y:S01]  /*3500*/  FMUL.FTZ R16, R19, -1.4426950216293334961 ;  /* 0xbfb8aa3b13107820 */ /* 0x000fe20000410000 */
[----:B------:R-:W-:-:S05]  /*3510*/  FMUL.FTZ R18, R25, -1.4426950216293334961 ;  /* 0xbfb8aa3b19127820 */ /* 0x000fca0000410000 */
[----:B------:R-:W2:Y:S01]  /*3520*/  MUFU.EX2 R16, R16 ;  /* 0x0000001000107308 */ /* 0x000ea20000000800 */
[----:B0-----:R-:W-:-:S07]  /*3530*/  IMAD R26, R11, UR10, RZ ;  /* 0x0000000a0b1a7c24 */ /* 0x001fce000f8e02ff */
[----:B------:R-:W0:Y:S01]  /*3540*/  MUFU.EX2 R18, R18 ;  /* 0x0000001200127308 */ /* 0x000e220000000800 */
[----:B--2---:R-:W-:Y:S01]  /*3550*/  FADD.FTZ R22, R16, 1 ;  /* 0x3f80000010167421 */ /* 0x004fe20000010000 */
[----:B------:R-:W-:-:S06]  /*3560*/  MOV R16, R56 ;  /* 0x0000003800107202 */ /* 0x000fcc0000000f00 */
[----:B------:R-:W2:Y:S01]  /*3570*/  MUFU.RCP R22, R22 ;  /* 0x0000001600167308 */ /* 0x000ea20000001000 */
[----:B------:R-:W-:-:S04]  /*3580*/  IMAD.WIDE.U32 R16, R23, UR10, R16 ;  /* 0x0000000a17107c25 */ /* 0x000fc8000f8e0010 */
[----:B0-----:R-:W-:Y:S01]  /*3590*/  FADD.FTZ R24, R18, 1 ;  /* 0x3f80000012187421 */ /* 0x001fe20000010000 */
[----:B------:R-:W-:Y:S01]  /*35a0*/  IMAD R23, R23, UR11, R26 ;  /* 0x0000000b17177c24 */ /* 0x000fe2000f8e021a */
[----:B-1----:R-:W-:-:S04]  /*35b0*/  LEA R18, P5, R16, UR12, 0x1 ;  /* 0x0000000c10127c11 */ /* 0x002fc8000f8a08ff */
[----:B------:R-:W0:Y:S01]  /*35c0*/  MUFU.RCP R24, R24 ;  /* 0x0000001800187308 */ /* 0x000e220000001000 */
[----:B------:R-:W-:Y:S01]  /*35d0*/  IADD3 R23, PT, PT, R17, R23, RZ ;  /* 0x0000001711177210 */ /* 0x000fe20007ffe0ff */
[----:B--2---:R-:W-:-:S03]  /*35e0*/  FMUL.FTZ R11, R19, R22 ;  /* 0x00000016130b7220 */ /* 0x004fc60000410000 */
[----:B------:R-:W-:Y:S01]  /*35f0*/  LEA.HI.X R19, R16, UR13, R23, 0x1, P5 ;  /* 0x0000000d10137c11 */ /* 0x000fe2000a8f0c17 */
[----:B0-----:R-:W-:-:S05]  /*3600*/  FMUL.FTZ R26, R25, R24 ;  /* 0x00000018191a7220 */ /* 0x001fca0000410000 */
[----:B------:R-:W-:-:S05]  /*3610*/  F2FP.BF16.F32.PACK_AB R11, R26, R11 ;  /* 0x0000000b1a0b723e */ /* 0x000fca00000010ff */
[----:B------:R4:W-:Y:S02]  /*3620*/  STG.E desc[UR8][R18.64], R11 ;  /* 0x0000000b12007986 */ /* 0x0009e4000c101908 */
.L_x_1944:
[----:B------:R-:W-:Y:S05]  /*3630*/  BSYNC.RECONVERGENT B1 ;  /* 0x0000000000017941 */ /* 0x000fea0003800200 */
.L_x_1943:
[----:B------:R-:W-:Y:S04]  /*3640*/  BSSY.RECONVERGENT B1, `(.L_x_1945) ;  /* 0x000001e000017945 */ /* 0x000fe80003800200 */
[----:B------:R-:W-:Y:S05]  /*3650*/  @P1 BRA `(.L_x_1946) ;  /* 0x0000000000701947 */ /* 0x000fea0003800000 */
[--C-:B0-2---:R-:W-:Y:S01]  /*3660*/  FADD.FTZ R16, R35, -R20.reuse ;  /* 0x8000001423107221 */ /* 0x105fe20000010000 */
[----:B------:R-:W-:Y:S01]  /*3670*/  FADD.FTZ R36, R36, -R20 ;  /* 0x8000001424247221 */ /* 0x000fe20000010000 */
[----:B------:R-:W0:Y:S01]  /*3680*/  LDCU.64 UR10, c[0x0][0x3e0] ;  /* 0x00007c00ff0a77ac */ /* 0x000e220008000a00 */
[----:B---34-:R-:W-:Y:S01]  /*3690*/  MOV R18, R56 ;  /* 0x0000003800127202 */ /* 0x018fe20000000f00 */
        /* <DEDUP_REMOVED lines=16> */
[----:B0-----:R-:W-:Y:S01]  /*37a0*/  FADD.FTZ R23, R16, 1 ;  /* 0x3f80000010177421 */ /* 0x001fe20000010000 */
[----:B-1----:R-:W-:-:S06]  /*37b0*/  LEA R16, P1, R18, UR12, 0x1 ;  /* 0x0000000c12107c11 */ /* 0x002fcc000f8208ff */
[----:B------:R-:W0:Y:S01]  /*37c0*/  MUFU.RCP R23, R23 ;  /* 0x0000001700177308 */ /* 0x000e220000001000 */
[----:B--2---:R-:W-:Y:S01]  /*37d0*/  FMUL.FTZ R11, R17, R22 ;  /* 0x00000016110b7220 */ /* 0x004fe20000410000 */
[----:B------:R-:W-:Y:S01]  /*37e0*/  LEA.HI.X R17, R18, UR13, R25, 0x1, P1 ;  /* 0x0000000d12117c11 */ /* 0x000fe200088f0c19 */
[----:B0-----:R-:W-:-:S05]  /*37f0*/  FMUL.FTZ R24, R36, R23 ;  /* 0x0000001724187220 */ /* 0x001fca0000410000 */
[----:B------:R-:W-:-:S05]  /*3800*/  F2FP.BF16.F32.PACK_AB R11, R24, R11 ;  /* 0x0000000b180b723e */ /* 0x000fca00000010ff */
[----:B------:R0:W-:Y:S02]  /*3810*/  STG.E desc[UR8][R16.64], R11 ;  /* 0x0000000b10007986 */ /* 0x0001e4000c101908 */
.L_x_1946:
[----:B------:R-:W-:Y:S05]  /*3820*/  BSYNC.RECONVERGENT B1 ;  /* 0x0000000000017941 */ /* 0x000fea0003800200 */
.L_x_1945:
[----:B------:R-:W-:Y:S04]  /*3830*/  BSSY.RECONVERGENT B1, `(.L_x_1947) ;  /* 0x000001e000017945 */ /* 0x000fe80003800200 */
[----:B------:R-:W-:Y:S05]  /*3840*/  @P2 BRA `(.L_x_1948) ;  /* 0x0000000000702947 */ /* 0x000fea0003800000 */
[--C-:B------:R-:W-:Y:S01]  /*3850*/  FADD.FTZ R38, R38, -R20.reuse ;  /* 0x8000001426267221 */ /* 0x100fe20000010000 */
[----:B0-2---:R-:W-:Y:S01]  /*3860*/  FADD.FTZ R16, R37, -R20 ;  /* 0x8000001425107221 */ /* 0x005fe20000010000 */
        /* <DEDUP_REMOVED lines=26> */
.L_x_1948:
[----:B------:R-:W-:Y:S05]  /*3a10*/  BSYNC.RECONVERGENT B1 ;  /* 0x0000000000017941 */ /* 0x000fea0003800200 */
.L_x_1947:
[----:B------:R-:W-:Y:S04]  /*3a20*/  BSSY.RECONVERGENT B1, `(.L_x_1949) ;  /* 0x000001e000017945 */ /* 0x000fe80003800200 */
[----:B------:R-:W-:Y:S05]  /*3a30*/  @P3 BRA `(.L_x_1950) ;  /* 0x0000000000703947 */ /* 0x000fea0003800000 */
[--C-:B------:R-:W-:Y:S01]  /*3a40*/  FADD.FTZ R40, R40, -R20.reuse ;  /* 0x8000001428287221 */ /* 0x100fe20000010000 */
[----:B0-2---:R-:W-:Y:S01]  /*3a50*/  FADD.FTZ R16, R39, -R20 ;  /* 0x8000001427107221 */ /* 0x005fe20000010000 */
[----:B------:R-:W0:Y:S01]  /*3a60*/  LDCU.64 UR10, c[0x0][0x3e0] ;  /* 0x00007c00ff0a77ac */ /* 0x000e220008000a00 */
[----:B------:R-:W-:Y:S01]  /*3a70*/  MOV R17, R55 ;  /* 0x0000003700117202 */ /* 0x000fe20000000f00 */
[-C--:B-1--4-:R-:W-:Y:S01]  /*3a80*/  FMUL.FTZ R11, R40, R21.reuse ;  /* 0x00000015280b7220 */ /* 0x092fe20000410000 */
[----:B------:R-:W-:Y:S01]  /*3a90*/  FMUL.FTZ R16, R16, R21 ;  /* 0x0000001510107220 */ /* 0x000fe20000410000 */
[----:B------:R-:W1:Y:S02]  /*3aa0*/  LDCU.64 UR12, c[0x0][0x380] ;  /* 0x00007000ff0c77ac */ /* 0x000e640008000a00 */
[----:B---3-5:R-:W-:Y:S01]  /*3ab0*/  FFMA.FTZ R19, R12, R11, R14 ;  /* 0x0000000b0c137223 */ /* 0x028fe2000001000e */
[----:B------:R-:W-:Y:S01]  /*3ac0*/  FFMA.FTZ R24, R13, R16, R15 ;  /* 0x000000100d187223 */ /* 0x000fe2000001000f */
[----:B------:R-:W-:-:S02]  /*3ad0*/  MOV R16, R56 ;  /* 0x0000003800107202 */ /* 0x000fc40000000f00 */
        /* <DEDUP_REMOVED lines=18> */
.L_x_1950:
[----:B------:R-:W-:Y:S05]  /*3c00*/  BSYNC.RECONVERGENT B1 ;  /* 0x0000000000017941 */ /* 0x000fea0003800200 */
.L_x_1949:
[----:B------:R-:W-:Y:S05]  /*3c10*/  @P4 BRA `(.L_x_1936) ;  /* 0x0000000000704947 */ /* 0x000fea0003800000 */
[--C-:B------:R-:W-:Y:S01]  /*3c20*/  FADD.FTZ R42, R42, -R20.reuse ;  /* 0x800000142a2a7221 */ /* 0x100fe20000010000 */
[----:B------:R-:W-:Y:S01]  /*3c30*/  FADD.FTZ R20, R41, -R20 ;  /* 0x8000001429147221 */ /* 0x000fe20000010000 */
[----:B------:R-:W2:Y:S02]  /*3c40*/  LDCU.64 UR10, c[0x0][0x3e0] ;  /* 0x00007c00ff0a77ac */ /* 0x000ea40008000a00 */
[-C--:B01--4-:R-:W-:Y:S01]  /*3c50*/  FMUL.FTZ R11, R42, R21.reuse ;  /* 0x000000152a0b7220 */ /* 0x093fe20000410000 */
[----:B------:R-:W-:Y:S01]  /*3c60*/  FMUL.FTZ R20, R20, R21 ;  /* 0x0000001514147220 */ /* 0x000fe20000410000 */
[----:B------:R-:W0:Y:S02]  /*3c70*/  LDCU.64 UR12, c[0x0][0x380] ;  /* 0x00007000ff0c77ac */ /* 0x000e240008000a00 */
[----:B---3-5:R-:W-:Y:S01]  /*3c80*/  FFMA.FTZ R19, R12, R11, R14 ;  /* 0x0000000b0c137223 */ /* 0x028fe2000001000e */
[----:B------:R-:W-:Y:S01]  /*3c90*/  FFMA.FTZ R20, R13, R20, R15 ;  /* 0x000000140d147223 */ /* 0x000fe2000001000f */
[----:B------:R-:W-:-:S02]  /*3ca0*/  MOV R12, R56 ;  /* 0x00000038000c7202 */ /* 0x000fc40000000f00 */
[----:B------:R-:W-:Y:S01]  /*3cb0*/  FMUL.FTZ R11, R19, -1.4426950216293334961 ;  /* 0xbfb8aa3b130b7820 */ /* 0x000fe20000410000 */
[----:B------:R-:W-:Y:S01]  /*3cc0*/  FMUL.FTZ R14, R20, -1.4426950216293334961 ;  /* 0xbfb8aa3b140e7820 */ /* 0x000fe20000410000 */
[----:B------:R-:W-:-:S04]  /*3cd0*/  MOV R13, R55 ;  /* 0x00000037000d7202 */ /* 0x000fc80000000f00 */
[----:B------:R-:W1:Y:S01]  /*3ce0*/  MUFU.EX2 R11, R11 ;  /* 0x0000000b000b7308 */ /* 0x000e620000000800 */
[----:B--2---:R-:W-:Y:S02]  /*3cf0*/  IMAD R15, R10, UR10, RZ ;  /* 0x0000000a0a0f7c24 */ /* 0x004fe4000f8e02ff */
[----:B------:R-:W-:-:S05]  /*3d00*/  IMAD.WIDE.U32 R12, R46, UR10, R12 ;  /* 0x0000000a2e0c7c25 */ /* 0x000fca000f8e000c */
[----:B------:R-:W2:Y:S01]  /*3d10*/  MUFU.EX2 R14, R14 ;  /* 0x0000000e000e7308 */ /* 0x000ea20000000800 */
[----:B------:R-:W-:-:S05]  /*3d20*/  IMAD R15, R46, UR11, R15 ;  /* 0x0000000b2e0f7c24 */ /* 0x000fca000f8e020f */
[----:B------:R-:W-:Y:S01]  /*3d30*/  IADD3 R15, PT, PT, R13, R15, RZ ;  /* 0x0000000f0d0f7210 */ /* 0x000fe20007ffe0ff */
[----:B-1----:R-:W-:-:S06]  /*3d40*/  FADD.FTZ R16, R11, 1 ;  /* 0x3f8000000b107421 */ /* 0x002fcc0000010000 */
[----:B------:R-:W1:Y:S01]  /*3d50*/  MUFU.RCP R16, R16 ;  /* 0x0000001000107308 */ /* 0x000e620000001000 */
[----:B--2---:R-:W-:Y:S01]  /*3d60*/  FADD.FTZ R17, R14, 1 ;  /* 0x3f8000000e117421 */ /* 0x004fe20000010000 */
[----:B0-----:R-:W-:-:S04]  /*3d70*/  LEA R14, P1, R12, UR12, 0x1 ;  /* 0x0000000c0c0e7c11 */ /* 0x001fc8000f8208ff */
[----:B------:R-:W-:Y:S02]  /*3d80*/  LEA.HI.X R15, R12, UR13, R15, 0x1, P1 ;  /* 0x0000000d0c0f7c11 */ /* 0x000fe400088f0c0f */
[----:B------:R-:W0:Y:S01]  /*3d90*/  MUFU.RCP R17, R17 ;  /* 0x0000001100117308 */ /* 0x000e220000001000 */
[----:B-1----:R-:W-:Y:S01]  /*3da0*/  FMUL.FTZ R11, R19, R16 ;  /* 0x00000010130b7220 */ /* 0x002fe20000410000 */
[----:B0-----:R-:W-:-:S05]  /*3db0*/  FMUL.FTZ R18, R20, R17 ;  /* 0x0000001114127220 */ /* 0x001fca0000410000 */
[----:B------:R-:W-:-:S05]  /*3dc0*/  F2FP.BF16.F32.PACK_AB R11, R18, R11 ;  /* 0x0000000b120b723e */ /* 0x000fca00000010ff */
[----:B------:R0:W-:Y:S02]  /*3dd0*/  STG.E desc[UR8][R14.64], R11 ;  /* 0x0000000b0e007986 */ /* 0x0001e4000c101908 */
.L_x_1936:
[----:B------:R-:W-:Y:S05]  /*3de0*/  BSYNC.RECONVERGENT B0 ;  /* 0x0000000000007941 */ /* 0x000fea0003800200 */
.L_x_1920:
[----:B------:R-:W-:Y:S02]  /*3df0*/  IADD3 R44, PT, PT, R4, R44, RZ ;  /* 0x0000002c042c7210 */ /* 0x000fe40007ffe0ff */
[----:B------:R-:W-:Y:S02]  /*3e00*/  IADD3 R45, PT, PT, R45, 0x1, RZ ;  /* 0x000000012d2d7810 */ /* 0x000fe40007ffe0ff */
[----:B------:R-:W-:-:S13]  /*3e10*/  ISETP.GE.AND P1, PT, R44, UR5, PT ;  /* 0x000000052c007c0c */ /* 0x000fda000bf26270 */
[----:B------:R-:W-:Y:S05]  /*3e20*/  @!P1 BRA `(.L_x_1951) ;  /* 0xffffffc400149947 */ /* 0x000fea000383ffff */
[----:B------:R-:W-:Y:S05]  /*3e30*/  EXIT ;  /* 0x000000000000794d */ /* 0x000fea0003800000 */
.L_x_1952:
        /* <DEDUP_REMOVED lines=12> */
.L_x_3445:


//--------------------- .text._Z35group_norm_nhwc_fwd_one_pass_kernelI11Bf16IOFp32WLi512ELi32ELi512EEv26Group_norm_nhwc_fwd_params --------------------------
	.section	.text._Z35group_norm_nhwc_fwd_one_pass_kernelI11Bf16IOFp32WLi512ELi32ELi512EEv26Group_norm_nhwc_fwd_params,"ax",@progbits
	.align	128
        .global         _Z35group_norm_nhwc_fwd_one_pass_kernelI11Bf16IOFp32WLi512ELi32ELi512EEv26Group_norm_nhwc_fwd_params
        .type           _Z35group_norm_nhwc_fwd_one_pass_kernelI11Bf16IOFp32WLi512ELi32ELi512EEv26Group_norm_nhwc_fwd_params,@function
        .size           _Z35group_norm_nhwc_fwd_one_pass_kernelI11Bf16IOFp32WLi512ELi32ELi512EEv26Group_norm_nhwc_fwd_params,(.L_x_3446 - _Z35group_norm_nhwc_fwd_one_pass_kernelI11Bf16IOFp32WLi512ELi32ELi512EEv26Group_norm_nhwc_fwd_params)
        .other          _Z35group_norm_nhwc_fwd_one_pass_kernelI11Bf16IOFp32WLi512ELi32ELi512EEv26Group_norm_nhwc_fwd_params,@"STO_CUDA_ENTRY STV_DEFAULT"
_Z35group_norm_nhwc_fwd_one_pass_kernelI11Bf16IOFp32WLi512ELi32ELi512EEv26Group_norm_nhwc_fwd_params:
.text._Z35group_norm_nhwc_fwd_one_pass_kernelI11Bf16IOFp32WLi512ELi32ELi512EEv26Group_norm_nhwc_fwd_params:
        /* <DEDUP_REMOVED lines=9> */
[----:B------:R-:W2:Y:S01]  /*0090*/  LDC R5, c[0x0][0x374] ;  /* 0x0000dd00ff057b82 */ /* 0x000ea20000000800 */
[----:B------:R-:W-:Y:S01]  /*00a0*/  HFMA2 R6, -RZ, RZ, 0, 0 ;  /* 0x00000000ff067431 */ /* 0x000fe200000001ff */
[----:B------:R-:W3:Y:S01]  /*00b0*/  S2R R3, SR_CTAID.X ;  /* 0x0000000000037919 */ /* 0x000ee20000002500 */
[----:B------:R-:W4:Y:S01]  /*00c0*/  LDCU.64 UR6, c[0x0][0x388] ;  /* 0x00007100ff0677ac */ /* 0x000f220008000a00 */
[----:B------:R-:W-:Y:S01]  /*00d0*/  MOV R8, R0 ;  /* 0x0000000000087202 */ /* 0x000fe20000000f00 */
[----:B------:R-:W2:Y:S03]  /*00e0*/  S2R R4, SR_LANEID ;  /* 0x0000000000047919 */ /* 0x000ea60000000000 */
[----:B------:R-:W2:Y:S01]  /*00f0*/  LDC R7, c[0x0][0x370] ;  /* 0x0000dc00ff077b82 */ /* 0x000ea20000000800 */
[----:B----4-:R-:W-:-:S02]  /*0100*/  ISETP.NE.U32.AND P1, PT, RZ, UR6, PT ;  /* 0x00000006ff007c0c */ /* 0x010fc4000bf25070 */
[----:B0-----:R-:W-:Y:S02]  /*0110*/  SHF.R.U32.HI R92, RZ, 0x4, R2 ;  /* 0x00000004ff5c7819 */ /* 0x001fe40000011602 */
[----:B---3--:R-:W-:-:S03]  /*0120*/  LOP3.LUT P0, RZ, R2, R3, RZ, 0xfc, !PT ;  /* 0x0000000302ff7212 */ /* 0x008fc6000780fcff */
[----:B-1----:R-:W-:Y:S01]  /*0130*/  IMAD R92, R3, UR4, R92 ;  /* 0x00000004035c7c24 */ /* 0x002fe2000f8e025c */
[----:B------:R-:W-:Y:S01]  /*0140*/  ISETP.NE.AND.EX P0, PT, RZ, UR7, !P0, P1 ;  /* 0x00000007ff007c0c */ /* 0x000fe2000c705310 */
[----:B------:R-:W0:Y:S03]  /*0150*/  LDCU.64 UR6, c[0x0][0x358] ;  /* 0x00006b00ff0677ac */ /* 0x000e260008000a00 */
        /* <DEDUP_REMOVED lines=14> */
[----:B------:R-:W-:Y:S02]  /*0240*/  IADD3 R13, PT, PT, R92, 0x1e0, RZ ;  /* 0x000001e05c0d7810 */ /* 0x000fe40007ffe0ff */
        /* <DEDUP_REMOVED lines=15> */
[----:B0-2---:R-:W-:-:S07]  /*0340*/  SHF.R.S32.HI R67, RZ, 0x1f, R13 ;  /* 0x0000001fff437819 */ /* 0x005fce000001140d */
.L_x_2028:
[----:B0--34-:R-:W0:Y:S01]  /*0350*/  LDC R43, c[0x0][0x3f8] ;  /* 0x0000fe00ff2b7b82 */ /* 0x019e220000000800 */
[----:B------:R-:W1:Y:S01]  /*0360*/  LDCU.64 UR4, c[0x0][0x3e8] ;  /* 0x00007d00ff0477ac */ /* 0x000e620008000a00 */
[----:B------:R-:W-:Y:S01]  /*0370*/  SHF.L.U32 R103, R2, 0x1, RZ ;  /* 0x0000000102677819 */ /* 0x000fe200000006ff */
[----:B--2---:R-:W2:Y:S01]  /*0380*/  LDCU.64 UR8, c[0x0][0x3f0] ;  /* 0x00007e00ff0877ac */ /* 0x004ea20008000a00 */
[----:B-1----:R-:W-:Y:S02]  /*0390*/  ISETP.GE.U32.AND P4, PT, R90, UR4, PT ;  /* 0x000000045a007c0c */ /* 0x002fe4000bf86070 */
[----:B------:R-:W-:Y:S02]  /*03a0*/  ISETP.GE.U32.AND P5, PT, R88, UR4, PT ;  /* 0x0000000458007c0c */ /* 0x000fe4000bfa6070 */
[----:B------:R-:W-:Y:S02]  /*03b0*/  ISETP.GE.AND.EX P4, PT, R15, UR5, PT, P4 ;  /* 0x000000050f007c0c */ /* 0x000fe4000bf86340 */
[----:B0----5:R-:W-:-:S02]  /*03c0*/  IABS R39, R43 ;  /* 0x0000002b00277213 */ /* 0x021fc40000000000 */
[----:B------:R-:W-:Y:S02]  /*03d0*/  ISETP.GE.AND.EX P5, PT, R17, UR5, PT, P5 ;  /* 0x0000000511007c0c */ /* 0x000fe4000bfa6350 */
[----:B------:R-:W0:Y:S07]  /*03e0*/  I2F.RP R14, R39 ;  /* 0x00000027000e7306 */ /* 0x000e2e0000209400 */
[----:B------:R-:W1:Y:S01]  /*03f0*/  @!P4 LDC.64 R44, c[0x0][0x390] ;  /* 0x0000e400ff2ccb82 */ /* 0x000e620000000a00 */
[----:B0-----:R-:W0:Y:S07]  /*0400*/  MUFU.RCP R14, R14 ;  /* 0x0000000e000e7308 */ /* 0x001e2e0000001000 */
[----:B------:R-:W3:Y:S01]  /*0410*/  @!P5 LDC.64 R50, c[0x0][0x390] ;  /* 0x0000e400ff32db82 */ /* 0x000ee20000000a00 */
[----:B0-----:R-:W-:-:S04]  /*0420*/  IADD3 R36, PT, PT, R14, 0xffffffe, RZ ;  /* 0x0ffffffe0e247810 */ /* 0x001fc80007ffe0ff */
[----:B------:R0:W4:Y:S02]  /*0430*/  F2I.FTZ.U32.TRUNC.NTZ R37, R36 ;  /* 0x0000002400257305 */ /* 0x000124000021f000 */
[----:B0-----:R-:W-:Y:S02]  /*0440*/  MOV R36, RZ ;  /* 0x000000ff00247202 */ /* 0x001fe40000000f00 */
[----:B----4-:R-:W-:-:S05]  /*0450*/  IADD3 R16, PT, PT, RZ, -R37, RZ ;  /* 0x80000025ff107210 */ /* 0x010fca0007ffe0ff */
[----:B------:R-:W-:Y:S01]  /*0460*/  IMAD R41, R16, R39, RZ ;  /* 0x0000002710297224 */ /* 0x000fe200078e02ff */
[----:B------:R-:W-:-:S03]  /*0470*/  IABS R16, R8 ;  /* 0x0000000800107213 */ /* 0x000fc60000000000 */
[----:B------:R-:W-:Y:S02]  /*0480*/  IMAD.HI.U32 R37, R37, R41, R36 ;  /* 0x0000002925257227 */ /* 0x000fe400078e0024 */
[----:B------:R-:W0:Y:S04]  /*0490*/  @!P4 LDC.64 R40, c[0x0][0x3e0] ;  /* 0x0000f800ff28cb82 */ /* 0x000e280000000a00 */
        /* <DEDUP_REMOVED lines=8> */
[----:B------:R-:W-:Y:S02]  /*0520*/  ISETP.NE.AND P2, PT, R43, RZ, PT ;  /* 0x000000ff2b00720c */ /* 0x000fe40003f45270 */
[----:B------:R-:W-:-:S07]  /*0530*/  ISETP.GE.AND P3, PT, R14, RZ, PT ;  /* 0x000000ff0e00720c */ /* 0x000fce0003f66270 */
[----:B------:R-:W-:Y:S02]  /*0540*/  @P1 IADD3 R37, PT, PT, R37, 0x1, RZ ;  /* 0x0000000125251810 */ /* 0x000fe40007ffe0ff */
[----:B------:R-:W-:-:S04]  /*0550*/  ISETP.GE.U32.AND P1, PT, R84, UR4, PT ;  /* 0x0000000454007c0c */ /* 0x000fc8000bf26070 */
[----:B------:R-:W-:Y:S02]  /*0560*/  @!P3 IADD3 R37, PT, PT, -R37, RZ, RZ ;  /* 0x000000ff2525b210 */ /* 0x000fe40007ffe1ff */
[----:B------:R-:W-:Y:S02]  /*0570*/  @!P2 LOP3.LUT R37, RZ, R43, RZ, 0x33, !PT ;  /* 0x0000002bff25a212 */ /* 0x000fe400078e33ff */
[----:B------:R-:W-:Y:S02]  /*0580*/  ISETP.GE.U32.AND P3, PT, R86, UR4, PT ;  /* 0x0000000456007c0c */ /* 0x000fe4000bf66070 */
[----:B------:R-:W-:Y:S02]  /*0590*/  IADD3 R39, PT, PT, -R37, RZ, RZ ;  /* 0x000000ff25277210 */ /* 0x000fe40007ffe1ff */
[----:B------:R-:W-:Y:S02]  /*05a0*/  SHF.R.S32.HI R14, RZ, 0x1f, R37 ;  /* 0x0000001fff0e7819 */ /* 0x000fe40000011425 */
[----:B------:R-:W-:Y:S01]  /*05b0*/  ISETP.GE.AND.EX P3, PT, R19, UR5, PT, P3 ;  /* 0x0000000513007c0c */ /* 0x000fe2000bf66330 */
[----:B------:R-:W-:Y:S01]  /*05c0*/  IMAD R94, R43, R39, R8 ;  /* 0x000000272b5e7224 */ /* 0x000fe200078e0208 */
[----:B------:R-:W-:Y:S01]  /*05d0*/  ISETP.GE.U32.AND P2, PT, R82, UR4, PT ;  /* 0x0000000452007c0c */ /* 0x000fe2000bf46070 */
[----:B--2---:R-:W-:Y:S01]  /*05e0*/  IMAD R14, R14, UR8, RZ ;  /* 0x000000080e0e7c24 */ /* 0x004fe2000f8e02ff */
[----:B------:R-:W2:Y:S01]  /*05f0*/  @!P5 LDC.64 R38, c[0x0][0x3e0] ;  /* 0x0000f800ff26db82 */ /* 0x000ea20000000a00 */
[----:B------:R-:W-:-:S02]  /*0600*/  ISETP.GE.AND.EX P1, PT, R21, UR5, PT, P1 ;  /* 0x0000000515007c0c */ /* 0x000fc4000bf26310 */
[----:B------:R-:W-:Y:S01]  /*0610*/  SHF.L.U32 R94, R94, 0x5, RZ ;  /* 0x000000055e5e7819 */ /* 0x000fe200000006ff */
[----:B------:R-:W-:Y:S01]  /*0620*/  IMAD R101, R37, UR9, R14 ;  /* 0x0000000925657c24 */ /* 0x000fe2000f8e020e */
[----:B------:R-:W-:Y:S01]  /*0630*/  ISETP.GE.AND.EX P2, PT, R23, UR5, PT, P2 ;  /* 0x0000000517007c0c */ /* 0x000fe2000bf46320 */
[----:B0-----:R-:W-:Y:S01]  /*0640*/  @!P4 IMAD R14, R15, R40, RZ ;  /* 0x000000280f0ec224 */ /* 0x001fe200078e02ff */
[----:B------:R-:W-:Y:S02]  /*0650*/  LOP3.LUT R102, R94, 0x1e, R103, 0xf8, !PT ;  /* 0x0000001e5e667812 */ /* 0x000fe400078ef867 */
[----:B------:R-:W-:Y:S01]  /*0660*/  SHF.R.S32.HI R103, RZ, 0x1f, R94 ;  /* 0x0000001fff677819 */ /* 0x000fe2000001145e */
[----:B------:R-:W-:Y:S01]  /*0670*/  @!P4 IMAD R43, R90, R41, R14 ;  /* 0x000000295a2bc224 */ /* 0x000fe200078e020e */
[----:B------:R-:W0:Y:S01]  /*0680*/  @!P3 LDC.64 R46, c[0x0][0x390] ;  /* 0x0000e400ff2ebb82 */ /* 0x000e220000000a00 */
[----:B------:R-:W-:-:S05]  /*0690*/  IMAD.WIDE.U32 R102, R37, UR8, R102 ;  /* 0x0000000825667c25 */ /* 0x000fca000f8e0066 */
[----:B------:R-:W-:Y:S02]  /*06a0*/  IADD3 R101, PT, PT, R103, R101, RZ ;  /* 0x0000006567657210 */ /* 0x000fe40007ffe0ff */
[----:B------:R-:W-:Y:S01]  /*06b0*/  @!P4 MOV R100, R102 ;  /* 0x000000660064c202 */ /* 0x000fe20000000f00 */
[----:B--2---:R-:W-:-:S04]  /*06c0*/  @!P5 IMAD R16, R17, R38, RZ ;  /* 0x000000261110d224 */ /* 0x004fc800078e02ff */
[----:B------:R-:W-:Y:S02]  /*06d0*/  @!P4 IMAD.WIDE.U32 R36, R90, R40, R100 ;  /* 0x000000285a24c225 */ /* 0x000fe400078e0064 */
[----:B------:R-:W2:Y:S02]  /*06e0*/  @!P3 LDC.64 R40, c[0x0][0x3e0] ;  /* 0x0000f800ff28bb82 */ /* 0x000ea40000000a00 */
[----:B------:R-:W-:Y:S01]  /*06f0*/  @!P5 IMAD R49, R88, R39, R16 ;  /* 0x000000275831d224 */ /* 0x000fe200078e0210 */
[----:B------:R-:W-:Y:S02]  /*0700*/  @!P4 IADD3 R14, PT, PT, R37, R43, RZ ;  /* 0x0000002b250ec210 */ /* 0x000fe40007ffe0ff */
[C---:B-1----:R-:W-:Y:S02]  /*0710*/  @!P4 LEA R42, P6, R36.reuse, R44, 0x1 ;  /* 0x0000002c242ac211 */ /* 0x042fe400078c08ff */
[----:B------:R-:W-:Y:S02]  /*0720*/  @!P5 MOV R44, R102 ;  /* 0x00000066002cd202 */ /* 0x000fe40000000f00 */
[----:B------:R-:W-:-:S02]  /*0730*/  @!P4 LEA.HI.X R43, R36, R45, R14, 0x1, P6 ;  /* 0x0000002d242bc211 */ /* 0x000fc400030f0c0e */
[----:B------:R-:W-:Y:S01]  /*0740*/  MOV R14, RZ ;  /* 0x000000ff000e7202 */ /* 0x000fe20000000f00 */
[----:B------:R-:W1:Y:S01]  /*0750*/  @!P1 LDC.64 R36, c[0x0][0x3e0] ;  /* 0x0000f800ff249b82 */ /* 0x000e620000000a00 */
[----:B------:R-:W-:-:S04]  /*0760*/  @!P5 MOV R45, R101 ;  /* 0x00000065002dd202 */ /* 0x000fc80000000f00 */
[----:B------:R4:W5:Y:S01]  /*0770*/  @!P4 LDG.E R14, desc[UR6][R42.64] ;  /* 0x000000062a0ec981 */ /* 0x000962000c1e1900 */
[----:B------:R-:W-:Y:S01]  /*0780*/  @!P5 IMAD.WIDE.U32 R38, R88, R38, R44 ;  /* 0x000000265826d225 */ /* 0x000fe200078e002c */
[----:B------:R-:W-:Y:S01]  /*0790*/  ISETP.GE.U32.AND P4, PT, R80, UR4, PT ;  /* 0x0000000450007c0c */ /* 0x000fe2000bf86070 */
[----:B------:R-:W1:Y:S03]  /*07a0*/  @!P2 LDC.64 R44, c[0x0][0x3e0] ;  /* 0x0000f800ff2cab82 */ /* 0x000e660000000a00 */
[----:B------:R-:W-:Y:S02]  /*07b0*/  @!P5 IADD3 R16, PT, PT, R39, R49, RZ ;  /* 0x000000312710d210 */ /* 0x000fe40007ffe0ff */
[C---:B---3--:R-:W-:Y:S02]  /*07c0*/  @!P5 LEA R48, P6, R38.reuse, R50, 0x1 ;  /* 0x000000322630d211 */ /* 0x048fe400078c08ff */
[----:B------:R-:W-:Y:S01]  /*07d0*/  ISETP.GE.AND.EX P4, PT, R25, UR5, PT, P4 ;  /* 0x0000000519007c0c */ /* 0x000fe2000bf86340 */
[----:B--2---:R-:W-:Y:S01]  /*07e0*/  @!P3 IMAD R18, R19, R40, RZ ;  /* 0x000000281312b224 */ /* 0x004fe200078e02ff */
[----:B------:R-:W-:-:S02]  /*07f0*/  @!P5 LEA.HI.X R49, R38, R51, R16, 0x1, P6 ;  /* 0x000000332631d211 */ /* 0x000fc400030f0c10 */
[----:B------:R-:W-:Y:S01]  /*0800*/  @!P3 MOV R50, R102 ;  /* 0x000000660032b202 */ /* 0x000fe20000000f00 */
[C---:B------:R-:W-:Y:S01]  /*0810*/  @!P3 IMAD R53, R86.reuse, R41, R18 ;  /* 0x000000295635b224 */ /* 0x040fe200078e0212 */
[----:B------:R-:W-:Y:S01]  /*0820*/  @!P3 MOV R51, R101 ;  /* 0x000000650033b202 */ /* 0x000fe20000000f00 */
[----:B------:R-:W2:Y:S01]  /*0830*/  @!P1 LDC.64 R38, c[0x0][0x390] ;  /* 0x0000e400ff269b82 */ /* 0x000ea20000000a00 */
[----:B------:R-:W-:Y:S01]  /*0840*/  MOV R18, RZ ;  /* 0x000000ff00127202 */ /* 0x000fe20000000f00 */
[----:B------:R-:W-:-:S05]  /*0850*/  @!P3 IMAD.WIDE.U32 R50, R86, R40, R50 ;  /* 0x000000285632b225 */ /* 0x000fca00078e0032 */
[----:B------:R3:W5:Y:S01]  /*0860*/  @!P5 LDG.E R18, desc[UR6][R48.64] ;  /* 0x000000063012d981 */ /* 0x000762000c1e1900 */
[----:B----4-:R-:W4:Y:S01]  /*0870*/  @!P4 LDC.64 R42, c[0x0][0x3e0] ;  /* 0x0000f800ff2acb82 */ /* 0x010f220000000a00 */
[----:B------:R-:W-:Y:S02]  /*0880*/  @!P3 IADD3 R16, PT, PT, R51, R53, RZ ;  /* 0x000000353310b210 */ /* 0x000fe40007ffe0ff */
[----:B0-----:R-:W-:Y:S02]  /*0890*/  @!P3 LEA R46, P6, R50, R46, 0x1 ;  /* 0x0000002e322eb211 */ /* 0x001fe400078c08ff */
[----:B------:R-:W-:Y:S02]  /*08a0*/  ISETP.GE.U32.AND P5, PT, R78, UR4, PT ;  /* 0x000000044e007c0c */ /* 0x000fe4000bfa6070 */
[----:B------:R-:W-:Y:S01]  /*08b0*/  MOV R75, RZ ;  /* 0x000000ff004b7202 */ /* 0x000fe20000000f00 */
[----:B------:R-:W0:Y:S01]  /*08c0*/  @!P2 LDC.64 R40, c[0x0][0x390] ;  /* 0x0000e400ff28ab82 */ /* 0x000e220000000a00 */
[----:B------:R-:W-:-:S02]  /*08d0*/  @!P3 LEA.HI.X R47, R50, R47, R16, 0x1, P6 ;  /* 0x0000002f322fb211 */ /* 0x000fc400030f0c10 */
[----:B------:R-:W-:Y:S01]  /*08e0*/  ISETP.GE.AND.EX P5, PT, R27, UR5, PT, P5 ;  /* 0x000000051b007c0c */ /* 0x000fe2000bfa6350 */
[----:B-1----:R-:W-:Y:S01]  /*08f0*/  @!P1 IMAD R20, R21, R36, RZ ;  /* 0x0000002415149224 */ /* 0x002fe200078e02ff */
[----:B---3--:R-:W-:Y:S01]  /*0900*/  @!P1 MOV R48, R102 ;  /* 0x0000006600309202 */ /* 0x008fe20000000f00 */
[----:B------:R1:W3:Y:S01]  /*0910*/  @!P3 LDG.E R75, desc[UR6][R46.64] ;  /* 0x000000062e4bb981 */ /* 0x0002e2000c1e1900 */
[----:B------:R-:W-:Y:S01]  /*0920*/  @!P1 MOV R49, R101 ;  /* 0x0000006500319202 */ /* 0x000fe20000000f00 */
[----:B------:R-:W-:Y:S01]  /*0930*/  @!P1 IMAD R37, R84, R37, R20 ;  /* 0x0000002554259224 */ /* 0x000fe200078e0214 */
[----:B------:R-:W-:Y:S01]  /*0940*/  ISETP.GE.U32.AND P3, PT, R92, UR4, PT ;  /* 0x000000045c007c0c */ /* 0x000fe2000bf66070 */
[----:B------:R-:W-:Y:S01]  /*0950*/  @!P2 IMAD R16, R23, R44, RZ ;  /* 0x0000002c1710a224 */ /* 0x000fe200078e02ff */
[----:B------:R-:W-:Y:S01]  /*0960*/  @!P2 MOV R50, R102 ;  /* 0x000000660032a202 */ /* 0x000fe20000000f00 */
[----:B------:R-:W-:Y:S01]  /*0970*/  @!P1 IMAD.WIDE.U32 R48, R84, R36, R48 ;  /* 0x0000002454309225 */ /* 0x000fe200078e0030 */
[----:B------:R-:W-:-:S02]  /*0980*/  @!P2 MOV R51, R101 ;  /* 0x000000650033a202 */ /* 0x000fc40000000f00 */
[----:B------:R-:W-:Y:S01]  /*0990*/  ISETP.GE.AND.EX P3, PT, R9, UR5, PT, P3 ;  /* 0x0000000509007c0c */ /* 0x000fe2000bf66330 */
[C---:B------:R-:W-:Y:S01]  /*09a0*/  @!P2 IMAD R53, R82.reuse, R45, R16 ;  /* 0x0000002d5235a224 */ /* 0x040fe200078e0210 */
[----:B------:R-:W-:Y:S01]  /*09b0*/  @!P1 IADD3 R16, PT, PT, R49, R37, RZ ;  /* 0x0000002531109210 */ /* 0x000fe20007ffe0ff */
[----:B------:R-:W-:Y:S01]  /*09c0*/  @!P2 IMAD.WIDE.U32 R50, R82, R44, R50 ;  /* 0x0000002c5232a225 */ /* 0x000fe200078e0032 */
[C---:B--2---:R-:W-:Y:S01]  /*09d0*/  @!P1 LEA R38, P6, R48.reuse, R38, 0x1 ;  /* 0x0000002630269211 */ /* 0x044fe200078c08ff */
[----:B------:R-:W2:Y:S01]  /*09e0*/  @!P4 LDC.64 R44, c[0x0][0x390] ;  /* 0x0000e400ff2ccb82 */ /* 0x000ea20000000a00 */
[----:B------:R-:W-:Y:S02]  /*09f0*/  @!P4 MOV R49, R101 ;  /* 0x000000650031c202 */ /* 0x000fe40000000f00 */
[----:B------:R-:W-:-:S05]  /*0a00*/  @!P1 LEA.HI.X R39, R48, R39, R16, 0x1, P6 ;  /* 0x0000002730279211 */ /* 0x000fca00030f0c10 */
[----:B------:R-:W2:Y:S01]  /*0a10*/  @!P5 LDC.64 R36, c[0x0][0x3e0] ;  /* 0x0000f800ff24db82 */ /* 0x000ea20000000a00 */
[----:B------:R-:W-:Y:S01]  /*0a20*/  @!P4 MOV R48, R102 ;  /* 0x000000660030c202 */ /* 0x000fe20000000f00 */
[-C--:B----4-:R-:W-:Y:S01]  /*0a30*/  @!P4 IMAD R20, R25, R42.reuse, RZ ;  /* 0x0000002a1914c224 */ /* 0x090fe200078e02ff */
[----:B------:R-:W-:Y:S02]  /*0a40*/  MOV R77, RZ ;  /* 0x000000ff004d7202 */ /* 0x000fe40000000f00 */
[----:B------:R-:W-:Y:S01]  /*0a50*/  @!P2 IADD3 R16, PT, PT, R51, R53, RZ ;  /* 0x000000353310a210 */ /* 0x000fe20007ffe0ff */
[C---:B------:R-:W-:Y:S02]  /*0a60*/  @!P4 IMAD R51, R80.reuse, R43, R20 ;  /* 0x0000002b5033c224 */ /* 0x040fe400078e0214 */
[----:B------:R-:W-:Y:S01]  /*0a70*/  @!P4 IMAD.WIDE.U32 R48, R80, R42, R48 ;  /* 0x0000002a5030c225 */ /* 0x000fe200078e0030 */
[----:B-1----:R-:W1:Y:S01]  /*0a80*/  @!P5 LDC.64 R46, c[0x0][0x390] ;  /* 0x0000e400ff2edb82 */ /* 0x002e620000000a00 */
[----:B0-----:R-:W-:Y:S01]  /*0a90*/  @!P2 LEA R40, P6, R50, R40, 0x1 ;  /* 0x000000283228a211 */ /* 0x001fe200078c08ff */
[----:B------:R0:W4:Y:S01]  /*0aa0*/  @!P1 LDG.E R77, desc[UR6][R38.64] ;  /* 0x00000006264d9981 */ /* 0x000122000c1e1900 */
[----:B------:R-:W-:-:S05]  /*0ab0*/  ISETP.GE.U32.AND P1, PT, R76, UR4, PT ;  /* 0x000000044c007c0c */ /* 0x000fca000bf26070 */
[----:B------:R-:W1:Y:S01]  /*0ac0*/  @!P3 LDC.64 R42, c[0x0][0x3e0] ;  /* 0x0000f800ff2abb82 */ /* 0x000e620000000a00 */
[----:B------:R-:W-:Y:S02]  /*0ad0*/  MOV R24, RZ ;  /* 0x000000ff00187202 */ /* 0x000fe40000000f00 */
[----:B------:R-:W-:Y:S02]  /*0ae0*/  @!P2 LEA.HI.X R41, R50, R41, R16, 0x1, P6 ;  /* 0x000000293229a211 */ /* 0x000fe400030f0c10 */
[----:B------:R-:W-:Y:S02]  /*0af0*/  ISETP.GE.U32.AND P6, PT, R74, UR4, PT ;  /* 0x000000044a007c0c */ /* 0x000fe4000bfc6070 */
[----:B------:R-:W-:Y:S01]  /*0b00*/  ISETP.GE.AND.EX P1, PT, R29, UR5, PT, P1 ;  /* 0x000000051d007c0c */ /* 0x000fe2000bf26310 */
[----:B------:R0:W4:Y:S01]  /*0b10*/  @!P2 LDG.E R24, desc[UR6][R40.64] ;  /* 0x000000062818a981 */ /* 0x000122000c1e1900 */
[----:B------:R-:W-:Y:S01]  /*0b20*/  ISETP.GE.AND.EX P2, PT, R31, UR5, PT, P6 ;  /* 0x000000051f007c0c */ /* 0x000fe2000bf46360 */
[----:B--2---:R-:W-:Y:S01]  /*0b30*/  @!P5 IMAD R20, R27, R36, RZ ;  /* 0x000000241b14d224 */ /* 0x004fe200078e02ff */
[----:B------:R-:W-:Y:S01]  /*0b40*/  @!P4 IADD3 R16, PT, PT, R49, R51, RZ ;  /* 0x000000333110c210 */ /* 0x000fe20007ffe0ff */
[----:B0-----:R-:W0:Y:S01]  /*0b50*/  @!P3 LDC.64 R38, c[0x0][0x390] ;  /* 0x0000e400ff26bb82 */ /* 0x001e220000000a00 */
[----:B------:R-:W-:Y:S01]  /*0b60*/  @!P4 LEA R50, P6, R48, R44, 0x1 ;  /* 0x0000002c3032c211 */ /* 0x000fe200078c08ff */
[----:B------:R-:W-:Y:S01]  /*0b70*/  @!P5 IMAD R49, R78, R37, R20 ;  /* 0x000000254e31d224 */ /* 0x000fe200078e0214 */
[----:B------:R-:W-:-:S02]  /*0b80*/  MOV R26, RZ ;  /* 0x000000ff001a7202 */ /* 0x000fc40000000f00 */
[-C--:B------:R-:W-:Y:S02]  /*0b90*/  @!P5 MOV R40, R102.reuse ;  /* 0x000000660028d202 */ /* 0x080fe40000000f00 */
[----:B------:R-:W-:Y:S02]  /*0ba0*/  @!P5 MOV R41, R101 ;  /* 0x000000650029d202 */ /* 0x000fe40000000f00 */
[----:B------:R-:W-:Y:S02]  /*0bb0*/  @!P4 LEA.HI.X R51, R48, R45, R16, 0x1, P6 ;  /* 0x0000002d3033c211 */ /* 0x000fe400030f0c10 */
[----:B------:R-:W-:Y:S01]  /*0bc0*/  @!P3 MOV R52, R102 ;  /* 0x000000660034b202 */ /* 0x000fe20000000f00 */
[----:B------:R-:W-:Y:S01]  /*0bd0*/  @!P5 IMAD.WIDE.U32 R36, R78, R36, R40 ;  /* 0x000000244e24d225 */ /* 0x000fe200078e0028 */
[----:B------:R-:W-:Y:S01]  /*0be0*/  @!P3 MOV R53, R101 ;  /* 0x000000650035b202 */ /* 0x000fe20000000f00 */
[----:B------:R-:W2:Y:S01]  /*0bf0*/  @!P1 LDC.64 R40, c[0x0][0x3e0] ;  /* 0x0000f800ff289b82 */ /* 0x000ea20000000a00 */
[----:B------:R0:W4:Y:S01]  /*0c00*/  @!P4 LDG.E R26, desc[UR6][R50.64] ;  /* 0x00000006321ac981 */ /* 0x000122000c1e1900 */
[----:B-1----:R-:W-:Y:S01]  /*0c10*/  @!P3 IMAD R20, R9, R42, RZ ;  /* 0x0000002a0914b224 */ /* 0x002fe200078e02ff */
[----:B------:R-:W-:-:S02]  /*0c20*/  @!P5 IADD3 R16, PT, PT, R37, R49, RZ ;  /* 0x000000312510d210 */ /* 0x000fc40007ffe0ff */
[----:B------:R-:W-:Y:S02]  /*0c30*/  @!P5 LEA R48, P6, R36, R46, 0x1 ;  /* 0x0000002e2430d211 */ /* 0x000fe400078c08ff */
[----:B------:R-:W-:Y:S01]  /*0c40*/  ISETP.GE.U32.AND P4, PT, R72, UR4, PT ;  /* 0x0000000448007c0c */ /* 0x000fe2000bf86070 */
[----:B------:R-:W1:Y:S01]  /*0c50*/  @!P2 LDC.64 R44, c[0x0][0x3e0] ;  /* 0x0000f800ff2cab82 */ /* 0x000e620000000a00 */
[----:B------:R-:W-:Y:S01]  /*0c60*/  @!P5 LEA.HI.X R49, R36, R47, R16, 0x1, P6 ;  /* 0x0000002f2431d211 */ /* 0x000fe200030f0c10 */
[C---:B------:R-:W-:Y:S01]  /*0c70*/  @!P3 IMAD R43, R92.reuse, R43, R20 ;  /* 0x0000002b5c2bb224 */ /* 0x040fe200078e0214 */
[----:B------:R-:W-:Y:S01]  /*0c80*/  ISETP.GE.AND.EX P4, PT, R33, UR5, PT, P4 ;  /* 0x0000000521007c0c */ /* 0x000fe2000bf86340 */
[----:B------:R-:W-:Y:S01]  /*0c90*/  @!P3 IMAD.WIDE.U32 R52, R92, R42, R52 ;  /* 0x0000002a5c34b225 */ /* 0x000fe200078e0034 */
[----:B------:R-:W-:-:S03]  /*0ca0*/  MOV R28, RZ ;  /* 0x000000ff001c7202 */ /* 0x000fc60000000f00 */
[----:B------:R-:W1:Y:S01]  /*0cb0*/  @!P1 LDC.64 R46, c[0x0][0x390] ;  /* 0x0000e400ff2e9b82 */ /* 0x000e620000000a00 */
[----:B------:R-:W-:Y:S02]  /*0cc0*/  ISETP.GE.U32.AND P6, PT, R70, UR4, PT ;  /* 0x0000000446007c0c */ /* 0x000fe4000bfc6070 */
[----:B------:R-:W-:Y:S01]  /*0cd0*/  @!P3 IADD3 R16, PT, PT, R53, R43, RZ ;  /* 0x0000002b3510b210 */ /* 0x000fe20007ffe0ff */
[----:B------:R0:W4:Y:S01]  /*0ce0*/  @!P5 LDG.E R28, desc[UR6][R48.64] ;  /* 0x00000006301cd981 */ /* 0x000122000c1e1900 */
[----:B------:R-:W-:-:S03]  /*0cf0*/  ISETP.GE.AND.EX P5, PT, R35, UR5, PT, P6 ;  /* 0x0000000523007c0c */ /* 0x000fc6000bfa6360 */
[----:B------:R-:W1:Y:S01]  /*0d00*/  @!P2 LDC.64 R42, c[0x0][0x390] ;  /* 0x0000e400ff2aab82 */ /* 0x000e620000000a00 */
[C---:B0-----:R-:W-:Y:S02]  /*0d10*/  @!P3 LEA R50, P6, R52.reuse, R38, 0x1 ;  /* 0x000000263432b211 */ /* 0x041fe400078c08ff */
[----:B------:R-:W-:Y:S02]  /*0d20*/  MOV R71, RZ ;  /* 0x000000ff00477202 */ /* 0x000fe40000000f00 */
[----:B------:R-:W-:-:S03]  /*0d30*/  @!P3 LEA.HI.X R51, R52, R39, R16, 0x1, P6 ;  /* 0x000000273433b211 */ /* 0x000fc600030f0c10 */
[----:B------:R-:W0:Y:S01]  /*0d40*/  @!P4 LDC.64 R36, c[0x0][0x3e0] ;  /* 0x0000f800ff24cb82 */ /* 0x000e220000000a00 */
[----:B------:R-:W-:Y:S01]  /*0d50*/  @!P1 MOV R48, R102 ;  /* 0x0000006600309202 */ /* 0x000fe20000000f00 */
[----:B--2---:R-:W-:Y:S01]  /*0d60*/  @!P1 IMAD R20, R29, R40, RZ ;  /* 0x000000281d149224 */ /* 0x004fe200078e02ff */
[----:B------:R-:W-:Y:S01]  /*0d70*/  @!P1 MOV R49, R101 ;  /* 0x0000006500319202 */ /* 0x000fe20000000f00 */
[----:B------:R2:W4:Y:S01]  /*0d80*/  @!P3 LDG.E R71, desc[UR6][R50.64] ;  /* 0x000000063247b981 */ /* 0x000522000c1e1900 */
[----:B-1----:R-:W-:Y:S02]  /*0d90*/  @!P2 IMAD R16, R31, R44, RZ ;  /* 0x0000002c1f10a224 */ /* 0x002fe400078e02ff */
[C---:B------:R-:W-:Y:S01]  /*0da0*/  @!P1 IMAD R53, R76.reuse, R41, R20 ;  /* 0x000000294c359224 */ /* 0x040fe200078e0214 */
[----:B------:R-:W1:Y:S01]  /*0db0*/  @!P5 LDC.64 R38, c[0x0][0x3e0] ;  /* 0x0000f800ff26db82 */ /* 0x000e620000000a00 */
[----:B------:R-:W-:Y:S01]  /*0dc0*/  @!P1 IMAD.WIDE.U32 R48, R76, R40, R48 ;  /* 0x000000284c309225 */ /* 0x000fe200078e0030 */
[----:B--2---:R-:W-:-:S02]  /*0dd0*/  @!P2 MOV R50, R102 ;  /* 0x000000660032a202 */ /* 0x004fc40000000f00 */
[----:B------:R-:W-:-:S04]  /*0de0*/  @!P2 MOV R51, R101 ;  /* 0x000000650033a202 */ /* 0x000fc80000000f00 */
[----:B------:R-:W2:Y:S01]  /*0df0*/  @!P4 LDC.64 R40, c[0x0][0x390] ;  /* 0x0000e400ff28cb82 */ /* 0x000ea20000000a00 */
[----:B------:R-:W-:Y:S01]  /*0e00*/  @!P2 IMAD R55, R74, R45, R16 ;  /* 0x0000002d4a37a224 */ /* 0x000fe200078e0210 */
[----:B------:R-:W-:Y:S02]  /*0e10*/  @!P1 IADD3 R16, PT, PT, R49, R53, RZ ;  /* 0x0000003531109210 */ /* 0x000fe40007ffe0ff */
[----:B------:R-:W-:Y:S01]  /*0e20*/  @!P1 LEA R46, P6, R48, R46, 0x1 ;  /* 0x0000002e302e9211 */ /* 0x000fe200078c08ff */
[----:B------:R-:W-:Y:S01]  /*0e30*/  @!P2 IMAD.WIDE.U32 R44, R74, R44, R50 ;  /* 0x0000002c4a2ca225 */ /* 0x000fe200078e0032 */
[----:B------:R-:W-:Y:S02]  /*0e40*/  MOV R30, RZ ;  /* 0x000000ff001e7202 */ /* 0x000fe40000000f00 */
[----:B------:R-:W-:Y:S02]  /*0e50*/  @!P1 LEA.HI.X R47, R48, R47, R16, 0x1, P6 ;  /* 0x0000002f302f9211 */ /* 0x000fe400030f0c10 */
[----:B------:R-:W-:Y:S01]  /*0e60*/  MOV R32, RZ ;  /* 0x000000ff00207202 */ /* 0x000fe20000000f00 */
[----:B0-----:R-:W-:Y:S01]  /*0e70*/  @!P4 IMAD R20, R33, R36, RZ ;  /* 0x000000242114c224 */ /* 0x001fe200078e02ff */
[----:B------:R-:W-:Y:S01]  /*0e80*/  @!P2 IADD3 R16, PT, PT, R45, R55, RZ ;  /* 0x000000372d10a210 */ /* 0x000fe20007ffe0ff */
[----:B------:R0:W4:Y:S01]  /*0e90*/  @!P1 LDG.E R30, desc[UR6][R46.64] ;  /* 0x000000062e1e9981 */ /* 0x000122000c1e1900 */
[----:B------:R-:W-:Y:S01]  /*0ea0*/  @!P2 LEA R42, P6, R44, R42, 0x1 ;  /* 0x0000002a2c2aa211 */ /* 0x000fe200078c08ff */
[----:B------:R-:W0:Y:S01]  /*0eb0*/  @!P5 LDC.64 R52, c[0x0][0x390] ;  /* 0x0000e400ff34db82 */ /* 0x000e220000000a00 */
[----:B------:R-:W-:-:S02]  /*0ec0*/  ISETP.GE.U32.AND P1, PT, R10, UR4, PT ;  /* 0x000000040a007c0c */ /* 0x000fc4000bf26070 */
[----:B------:R-:W-:Y:S02]  /*0ed0*/  @!P2 LEA.HI.X R43, R44, R43, R16, 0x1, P6 ;  /* 0x0000002b2c2ba211 */ /* 0x000fe400030f0c10 */
[----:B------:R-:W-:Y:S02]  /*0ee0*/  @!P4 MOV R44, R102 ;  /* 0x00000066002cc202 */ /* 0x000fe40000000f00 */
[----:B------:R-:W-:Y:S01]  /*0ef0*/  @!P4 MOV R45, R101 ;  /* 0x00000065002dc202 */ /* 0x000fe20000000f00 */
[----:B------:R0:W4:Y:S01]  /*0f00*/  @!P2 LDG.E R32, desc[UR6][R42.64] ;  /* 0x000000062a20a981 */ /* 0x000122000c1e1900 */
[----:B------:R-:W-:Y:S01]  /*0f10*/  ISETP.GE.AND.EX P2, PT, R61, UR5, PT, P1 ;  /* 0x000000053d007c0c */ /* 0x000fe2000bf46310 */
[C---:B------:R-:W-:Y:S01]  /*0f20*/  @!P4 IMAD R49, R72.reuse, R37, R20 ;  /* 0x000000254831c224 */ /* 0x040fe200078e0214 */
[----:B------:R-:W-:Y:S01]  /*0f30*/  ISETP.GE.U32.AND P1, PT, R11, UR4, PT ;  /* 0x000000040b007c0c */ /* 0x000fe2000bf26070 */
[----:B------:R-:W-:-:S03]  /*0f40*/  @!P4 IMAD.WIDE.U32 R36, R72, R36, R44 ;  /* 0x000000244824c225 */ /* 0x000fc600078e002c */
[----:B------:R-:W-:Y:S02]  /*0f50*/  ISETP.GE.AND.EX P1, PT, R63, UR5, PT, P1 ;  /* 0x000000053f007c0c */ /* 0x000fe4000bf26310 */
[----:B------:R-:W-:Y:S02]  /*0f60*/  @!P4 IADD3 R16, PT, PT, R37, R49, RZ ;  /* 0x000000312510c210 */ /* 0x000fe40007ffe0ff */
[C---:B--2---:R-:W-:Y:S01]  /*0f70*/  @!P4 LEA R40, P6, R36.reuse, R40, 0x1 ;  /* 0x000000282428c211 */ /* 0x044fe200078c08ff */
[----:B-1----:R-:W-:Y:S01]  /*0f80*/  @!P5 IMAD R20, R35, R38, RZ ;  /* 0x000000262314d224 */ /* 0x002fe200078e02ff */
[----:B------:R-:W-:Y:S01]  /*0f90*/  @!P5 MOV R37, R101 ;  /* 0x000000650025d202 */ /* 0x000fe20000000f00 */
[----:B------:R-:W1:Y:S01]  /*0fa0*/  @!P2 LDC.64 R48, c[0x0][0x3e0] ;  /* 0x0000f800ff30ab82 */ /* 0x000e620000000a00 */
[----:B------:R-:W-:Y:S02]  /*0fb0*/  @!P4 LEA.HI.X R41, R36, R41, R16, 0x1, P6 ;  /* 0x000000292429c211 */ /* 0x000fe400030f0c10 */
[----:B------:R-:W-:Y:S01]  /*0fc0*/  @!P5 MOV R36, R102 ;  /* 0x000000660024d202 */ /* 0x000fe20000000f00 */
[----:B------:R-:W-:Y:S01]  /*0fd0*/  @!P5 IMAD R45, R70, R39, R20 ;  /* 0x00000027462dd224 */ /* 0x000fe200078e0214 */
[----:B------:R-:W-:-:S03]  /*0fe0*/  MOV R89, RZ ;  /* 0x000000ff00597202 */ /* 0x000fc60000000f00 */
[----:B------:R-:W-:Y:S01]  /*0ff0*/  @!P5 IMAD.WIDE.U32 R38, R70, R38, R36 ;  /* 0x000000264626d225 */ /* 0x000fe200078e0024 */
[----:B0-----:R-:W0:Y:S01]  /*1000*/  @!P1 LDC.64 R46, c[0x0][0x3e0] ;  /* 0x0000f800ff2e9b82 */ /* 0x001e220000000a00 */
[----:B------:R-:W-:Y:S01]  /*1010*/  ISETP.GE.U32.AND P6, PT, R12, UR4, PT ;  /* 0x000000040c007c0c */ /* 0x000fe2000bfc6070 */
[----:B------:R2:W4:Y:S02]  /*1020*/  @!P4 LDG.E R89, desc[UR6][R40.64] ;  /* 0x000000062859c981 */ /* 0x000524000c1e1900 */
[----:B------:R-:W-:Y:S02]  /*1030*/  @!P5 IADD3 R16, PT, PT, R39, R45, RZ ;  /* 0x0000002d2710d210 */ /* 0x000fe40007ffe0ff */
[C---:B------:R-:W-:Y:S02]  /*1040*/  @!P5 LEA R52, P4, R38.reuse, R52, 0x1 ;  /* 0x000000342634d211 */ /* 0x040fe400078808ff */
[----:B------:R-:W-:Y:S01]  /*1050*/  ISETP.GE.AND.EX P6, PT, R65, UR5, PT, P6 ;  /* 0x0000000541007c0c */ /* 0x000fe2000bfc6360 */
[----:B------:R-:W5:Y:S01]  /*1060*/  @!P2 LDC.64 R42, c[0x0][0x390] ;  /* 0x0000e400ff2aab82 */ /* 0x000f620000000a00 */
[----:B------:R-:W-:-:S02]  /*1070*/  @!P5 LEA.HI.X R53, R38, R53, R16, 0x1, P4 ;  /* 0x000000352635d211 */ /* 0x000fc400020f0c10 */
[----:B------:R-:W-:-:S04]  /*1080*/  ISETP.GE.U32.AND P4, PT, R13, UR4, PT ;  /* 0x000000040d007c0c */ /* 0x000fc8000bf86070 */
[----:B------:R-:W-:Y:S01]  /*1090*/  ISETP.GE.AND.EX P4, PT, R67, UR5, PT, P4 ;  /* 0x0000000543007c0c */ /* 0x000fe2000bf86340 */
[----:B-1----:R-:W-:Y:S01]  /*10a0*/  @!P2 IMAD R16, R61, R48, RZ ;  /* 0x000000303d10a224 */ /* 0x002fe200078e02ff */
[----:B------:R-:W-:Y:S01]  /*10b0*/  @!P2 MOV R44, R102 ;  /* 0x00000066002ca202 */ /* 0x000fe20000000f00 */
[----:B------:R-:W1:Y:S01]  /*10c0*/  @!P1 LDC.64 R36, c[0x0][0x390] ;  /* 0x0000e400ff249b82 */ /* 0x000e620000000a00 */
[----:B------:R-:W-:Y:S01]  /*10d0*/  @!P2 MOV R45, R101 ;  /* 0x00000065002da202 */ /* 0x000fe20000000f00 */
[----:B------:R-:W-:-:S06]  /*10e0*/  @!P2 IMAD R51, R10, R49, R16 ;  /* 0x000000310a33a224 */ /* 0x000fcc00078e0210 */
[----:B------:R-:W3:Y:S01]  /*10f0*/  @!P6 LDC.64 R38, c[0x0][0x3e0] ;  /* 0x0000f800ff26eb82 */ /* 0x000ee20000000a00 */
[----:B0-----:R-:W-:Y:S02]  /*1100*/  @!P1 IMAD R16, R63, R46, RZ ;  /* 0x0000002e3f109224 */ /* 0x001fe400078e02ff */
[----:B------:R-:W-:Y:S01]  /*1110*/  @!P2 IMAD.WIDE.U32 R48, R10, R48, R44 ;  /* 0x000000300a30a225 */ /* 0x000fe200078e002c */
[----:B------:R-:W-:-:S04]  /*1120*/  MOV R91, RZ ;  /* 0x000000ff005b7202 */ /* 0x000fc80000000f00 */
[----:B--2---:R-:W0:Y:S01]  /*1130*/  @!P4 LDC.64 R40, c[0x0][0x3e0] ;  /* 0x0000f800ff28cb82 */ /* 0x004e220000000a00 */
[----:B------:R-:W-:Y:S01]  /*1140*/  @!P1 IMAD R55, R11, R47, R16 ;  /* 0x0000002f0b379224 */ /* 0x000fe200078e0210 */
[----:B------:R-:W-:Y:S01]  /*1150*/  @!P2 IADD3 R16, PT, PT, R49, R51, RZ ;  /* 0x000000333110a210 */ /* 0x000fe20007ffe0ff */
[----:B------:R-:W2:Y:S01]  /*1160*/  @!P5 LDG.E R91, desc[UR6][R52.64] ;  /* 0x00000006345bd981 */ /* 0x000ea2000c1e1900 */
[----:B------:R-:W-:Y:S02]  /*1170*/  @!P1 MOV R50, R102 ;  /* 0x0000006600329202 */ /* 0x000fe40000000f00 */
[----:B------:R-:W-:Y:S02]  /*1180*/  @!P1 MOV R51, R101 ;  /* 0x0000006500339202 */ /* 0x000fe40000000f00 */
[----:B------:R-:W0:Y:S01]  /*1190*/  @!P6 LDC.64 R44, c[0x0][0x390] ;  /* 0x0000e400ff2ceb82 */ /* 0x000e220000000a00 */
[----:B-----5:R-:W-:Y:S01]  /*11a0*/  @!P2 LEA R42, P5, R48, R42, 0x1 ;  /* 0x0000002a302aa211 */ /* 0x020fe200078a08ff */
[----:B------:R-:W-:Y:S01]  /*11b0*/  @!P1 IMAD.WIDE.U32 R50, R11, R46, R50 ;  /* 0x0000002e0b329225 */ /* 0x000fe200078e0032 */
[----:B------:R-:W-:-:S02]  /*11c0*/  MOV R62, RZ ;  /* 0x000000ff003e7202 */ /* 0x000fc40000000f00 */
[----:B------:R-:W-:-:S03]  /*11d0*/  @!P2 LEA.HI.X R43, R48, R43, R16, 0x1, P5 ;  /* 0x0000002b302ba211 */ /* 0x000fc600028f0c10 */
[----:B------:R-:W5:Y:S01]  /*11e0*/  @!P4 LDC.64 R46, c[0x0][0x390] ;  /* 0x0000e400ff2ecb82 */ /* 0x000f620000000a00 */
[----:B---3--:R-:W-:Y:S01]  /*11f0*/  @!P6 IMAD R20, R65, R38, RZ ;  /* 0x000000264114e224 */ /* 0x008fe200078e02ff */
[----:B------:R3:W2:Y:S01]  /*1200*/  @!P2 LDG.E R62, desc[UR6][R42.64] ;  /* 0x000000062a3ea981 */ /* 0x0006a2000c1e1900 */
[----:B------:R-:W-:Y:S02]  /*1210*/  @!P1 IADD3 R16, PT, PT, R51, R55, RZ ;  /* 0x0000003733109210 */ /* 0x000fe40007ffe0ff */
[----:B-1----:R-:W-:Y:S01]  /*1220*/  @!P1 LEA R36, P5, R50, R36, 0x1 ;  /* 0x0000002432249211 */ /* 0x002fe200078a08ff */
[----:B------:R-:W-:Y:S01]  /*1230*/  @!P6 IMAD R49, R12, R39, R20 ;  /* 0x000000270c31e224 */ /* 0x000fe200078e0214 */
[----:B---3--:R-:W-:Y:S02]  /*1240*/  @!P6 MOV R42, R102 ;  /* 0x00000066002ae202 */ /* 0x008fe40000000f00 */
[----:B------:R-:W-:Y:S02]  /*1250*/  @!P6 MOV R43, R101 ;  /* 0x00000065002be202 */ /* 0x000fe40000000f00 */
[----:B------:R-:W-:Y:S01]  /*1260*/  @!P1 LEA.HI.X R37, R50, R37, R16, 0x1, P5 ;  /* 0x0000002532259211 */ /* 0x000fe200028f0c10 */
[----:B0-----:R-:W-:-:S02]  /*1270*/  @!P4 IMAD R16, R67, R40, RZ ;  /* 0x000000284310c224 */ /* 0x001fc400078e02ff */
[----:B------:R-:W-:Y:S01]  /*1280*/  @!P6 IMAD.WIDE.U32 R38, R12, R38, R42 ;  /* 0x000000260c26e225 */ /* 0x000fe200078e002a */
[----:B------:R-:W-:Y:S02]  /*1290*/  @!P4 MOV R42, R102 ;  /* 0x00000066002ac202 */ /* 0x000fe40000000f00 */
[----:B------:R-:W-:Y:S01]  /*12a0*/  @!P4 MOV R43, R101 ;  /* 0x00000065002bc202 */ /* 0x000fe20000000f00 */
[----:B------:R-:W-:Y:S01]  /*12b0*/  @!P4 IMAD R51, R13, R41, R16 ;  /* 0x000000290d33c224 */ /* 0x000fe200078e0210 */
[----:B------:R-:W-:Y:S02]  /*12c0*/  MOV R95, RZ ;  /* 0x000000ff005f7202 */ /* 0x000fe40000000f00 */
[----:B------:R-:W-:Y:S01]  /*12d0*/  @!P6 IADD3 R16, PT, PT, R39, R49, RZ ;  /* 0x000000312710e210 */ /* 0x000fe20007ffe0ff */
[----:B------:R-:W-:Y:S01]  /*12e0*/  @!P4 IMAD.WIDE.U32 R40, R13, R40, R42 ;  /* 0x000000280d28c225 */ /* 0x000fe200078e002a */
[C---:B------:R-:W-:Y:S02]  /*12f0*/  @!P6 LEA R44, P2, R38.reuse, R44, 0x1 ;  /* 0x0000002c262ce211 */ /* 0x040fe400078408ff */
[----:B------:R-:W-:Y:S01]  /*1300*/  MOV R97, RZ ;  /* 0x000000ff00617202 */ /* 0x000fe20000000f00 */
[----:B------:R0:W3:Y:S01]  /*1310*/  @!P1 LDG.E R95, desc[UR6][R36.64] ;  /* 0x00000006245f9981 */ /* 0x0000e2000c1e1900 */
[----:B------:R-:W-:-:S02]  /*1320*/  @!P6 LEA.HI.X R45, R38, R45, R16, 0x1, P2 ;  /* 0x0000002d262de211 */ /* 0x000fc400010f0c10 */
[----:B------:R-:W-:Y:S02]  /*1330*/  @!P4 IADD3 R16, PT, PT, R41, R51, RZ ;  /* 0x000000332910c210 */ /* 0x000fe40007ffe0ff */
[C---:B-----5:R-:W-:Y:S01]  /*1340*/  @!P4 LEA R46, P1, R40.reuse, R46, 0x1 ;  /* 0x0000002e282ec211 */ /* 0x060fe200078208ff */
[----:B------:R-:W5:Y:S01]  /*1350*/  @!P6 LDG.E R97, desc[UR6][R44.64] ;  /* 0x000000062c61e981 */ /* 0x000f62000c1e1900 */
[----:B------:R-:W-:Y:S02]  /*1360*/  MOV R99, RZ ;  /* 0x000000ff00637202 */ /* 0x000fe40000000f00 */
[----:B------:R-:W-:-:S05]  /*1370*/  @!P4 LEA.HI.X R47, R40, R47, R16, 0x1, P1 ;  /* 0x0000002f282fc211 */ /* 0x000fca00008f0c10 */
[----:B------:R-:W5:Y:S01]  /*1380*/  @!P4 LDG.E R99, desc[UR6][R46.64] ;  /* 0x000000062e63c981 */ /* 0x000f62000c1e1900 */
[----:B------:R-:W-:-:S04]  /*1390*/  PRMT R69, R14, 0x7632, R69 ;  /* 0x000076320e457816 */ /* 0x000fc80000000045 */
[----:B------:R-:W-:Y:S02]  /*13a0*/  SHF.L.U32 R69, R69, 0x10, RZ ;  /* 0x0000001045457819 */ /* 0x000fe400000006ff */
[----:B------:R-:W-:-:S03]  /*13b0*/  SHF.L.U32 R14, R14, 0x10, RZ ;  /* 0x000000100e0e7819 */ /* 0x000fc600000006ff */
[----:B------:R-:W-:Y:S02]  /*13c0*/  FMUL.FTZ R39, R69, R69 ;  /* 0x0000004545277220 */ /* 0x000fe40000410000 */
[C---:B0-----:R-:W-:Y:S02]  /*13d0*/  FADD.FTZ R37, R14.reuse, R69 ;  /* 0x000000450e257221 */ /* 0x041fe40000010000 */
[----:B------:R-:W-:Y:S01]  /*13e0*/  FFMA.FTZ R39, R14, R14, R39 ;  /* 0x0000000e0e277223 */ /* 0x000fe20000010027 */
[C---:B------:R-:W-:Y:S02]  /*13f0*/  PRMT R73, R18.reuse, 0x7632, R73 ;  /* 0x0000763212497816 */ /* 0x040fe40000000049 */
[----:B------:R-:W-:Y:S02]  /*1400*/  SHF.L.U32 R18, R18, 0x10, RZ ;  /* 0x0000001012127819 */ /* 0x000fe400000006ff */
[----:B------:R-:W-:-:S05]  /*1410*/  SHF.L.U32 R73, R73, 0x10, RZ ;  /* 0x0000001049497819 */ /* 0x000fca00000006ff */
[----:B------:R-:W-:Y:S01]  /*1420*/  FADD.FTZ R36, R18, R73 ;  /* 0x0000004912247221 */ /* 0x000fe20000010000 */
[C---:B------:R-:W-:Y:S02]  /*1430*/  PRMT R20, R75.reuse, 0x7632, R20 ;  /* 0x000076324b147816 */ /* 0x040fe40000000014 */
[----:B------:R-:W-:Y:S02]  /*1440*/  SHF.L.U32 R75, R75, 0x10, RZ ;  /* 0x000000104b4b7819 */ /* 0x000fe400000006ff */
[----:B------:R-:W-:-:S05]  /*1450*/  SHF.L.U32 R20, R20, 0x10, RZ ;  /* 0x0000001014147819 */ /* 0x000fca00000006ff */
[----:B------:R-:W-:Y:S01]  /*1460*/  FMUL.FTZ R38, R20, R20 ;  /* 0x0000001414267220 */ /* 0x000fe20000410000 */
[C---:B----4-:R-:W-:Y:S02]  /*1470*/  PRMT R79, R24.reuse, 0x7632, R79 ;  /* 0x00007632184f7816 */ /* 0x050fe4000000004f */
[----:B------:R-:W-:Y:S02]  /*1480*/  SHF.L.U32 R24, R24, 0x10, RZ ;  /* 0x0000001018187819 */ /* 0x000fe400000006ff */
[----:B------:R-:W-:Y:S02]  /*1490*/  SHF.L.U32 R79, R79, 0x10, RZ ;  /* 0x000000104f4f7819 */ /* 0x000fe400000006ff */
[----:B------:R-:W-:Y:S02]  /*14a0*/  PRMT R81, R26, 0x7632, R81 ;  /* 0x000076321a517816 */ /* 0x000fe40000000051 */
[----:B------:R-:W-:-:S04]  /*14b0*/  PRMT R16, R71, 0x7632, R16 ;  /* 0x0000763247107816 */ /* 0x000fc80000000010 */
[----:B------:R-:W-:Y:S02]  /*14c0*/  SHF.L.U32 R16, R16, 0x10, RZ ;  /* 0x0000001010107819 */ /* 0x000fe400000006ff */
[----:B------:R-:W-:-:S03]  /*14d0*/  SHF.L.U32 R71, R71, 0x10, RZ ;  /* 0x0000001047477819 */ /* 0x000fc600000006ff */
[----:B------:R-:W-:Y:S02]  /*14e0*/  FMUL.FTZ R34, R16, R16 ;  /* 0x0000001010227220 */ /* 0x000fe40000410000 */
[C---:B------:R-:W-:Y:S02]  /*14f0*/  FADD.FTZ R22, R71.reuse, R16 ;  /* 0x0000001047167221 */ /* 0x040fe40000010000 */
[----:B------:R-:W-:Y:S02]  /*1500*/  FFMA.FTZ R34, R71, R71, R34 ;  /* 0x0000004747227223 */ /* 0x000fe40000010022 */
[----:B------:R-:W-:Y:S02]  /*1510*/  FADD.FTZ R22, RZ, R22 ;  /* 0x00000016ff167221 */ /* 0x000fe40000010000 */
[----:B------:R-:W-:Y:S02]  /*1520*/  FADD.FTZ R34, RZ, R34 ;  /* 0x00000022ff227221 */ /* 0x000fe40000010000 */
[----:B------:R-:W-:Y:S01]  /*1530*/  FADD.FTZ R37, R22, R37 ;  /* 0x0000002516257221 */ /* 0x000fe20000010000 */
[----:B------:R-:W-:Y:S01]  /*1540*/  PRMT R22, R77, 0x7632, R22 ;  /* 0x000076324d167816 */ /* 0x000fe20000000016 */
[----:B------:R-:W-:Y:S01]  /*1550*/  FADD.FTZ R34, R34, R39 ;  /* 0x0000002722227221 */ /* 0x000fe20000010000 */
[----:B------:R-:W-:Y:S01]  /*1560*/  FMUL.FTZ R39, R73, R73 ;  /* 0x0000004949277220 */ /* 0x000fe20000410000 */
[----:B------:R-:W-:Y:S01]  /*1570*/  FADD.FTZ R36, R37, R36 ;  /* 0x0000002425247221 */ /* 0x000fe20000010000 */
[----:B------:R-:W-:Y:S01]  /*1580*/  SHF.L.U32 R22, R22, 0x10, RZ ;  /* 0x0000001016167819 */ /* 0x000fe200000006ff */
[----:B------:R-:W-:Y:S01]  /*1590*/  FADD.FTZ R37, R75, R20 ;  /* 0x000000144b257221 */ /* 0x000fe20000010000 */
[----:B------:R-:W-:Y:S01]  /*15a0*/  SHF.L.U32 R77, R77, 0x10, RZ ;  /* 0x000000104d4d7819 */ /* 0x000fe200000006ff */
[----:B------:R-:W-:-:S02]  /*15b0*/  FFMA.FTZ R39, R18, R18, R39 ;  /* 0x0000001212277223 */ /* 0x000fc40000010027 */
[----:B------:R-:W-:Y:S02]  /*15c0*/  FADD.FTZ R36, R36, R37 ;  /* 0x0000002524247221 */ /* 0x000fe40000010000 */
[----:B------:R-:W-:Y:S01]  /*15d0*/  FADD.FTZ R34, R34, R39 ;  /* 0x0000002722227221 */ /* 0x000fe20000010000 */
[----:B------:R-:W-:Y:S01]  /*15e0*/  FADD.FTZ R37, R77, R22 ;  /* 0x000000164d257221 */ /* 0x000fe20000010000 */
[----:B------:R-:W-:Y:S01]  /*15f0*/  FFMA.FTZ R39, R75, R75, R38 ;  /* 0x0000004b4b277223 */ /* 0x000fe20000010026 */
[----:B------:R-:W-:Y:S01]  /*1600*/  FMUL.FTZ R38, R22, R22 ;  /* 0x0000001616267220 */ /* 0x000fe20000410000 */
[----:B------:R-:W-:Y:S01]  /*1610*/  SHF.L.U32 R26, R26, 0x10, RZ ;  /* 0x000000101a1a7819 */ /* 0x000fe200000006ff */
[----:B------:R-:W-:Y:S01]  /*1620*/  FADD.FTZ R36, R36, R37 ;  /* 0x0000002524247221 */ /* 0x000fe20000010000 */
[----:B------:R-:W-:Y:S01]  /*1630*/  FADD.FTZ R34, R34, R39 ;  /* 0x0000002722227221 */ /* 0x000fe20000010000 */
[----:B------:R-:W-:Y:S01]  /*1640*/  FADD.FTZ R37, R24, R79 ;  /* 0x0000004f18257221 */ /* 0x000fe20000010000 */
[----:B------:R-:W-:Y:S01]  /*1650*/  SHF.L.U32 R81, R81, 0x10, RZ ;  /* 0x0000001051517819 */ /* 0x000fe200000006ff */
[----:B------:R-:W-:Y:S01]  /*1660*/  FFMA.FTZ R39, R77, R77, R38 ;  /* 0x0000004d4d277223 */ /* 0x000fe20000010026 */
[----:B------:R-:W-:Y:S01]  /*1670*/  PRMT R83, R28, 0x7632, R83 ;  /* 0x000076321c537816 */ /* 0x000fe20000000053 */
[----:B------:R-:W-:Y:S01]  /*1680*/  FADD.FTZ R36, R36, R37 ;  /* 0x0000002524247221 */ /* 0x000fe20000010000 */
[----:B------:R-:W-:Y:S01]  /*1690*/  SHF.L.U32 R28, R28, 0x10, RZ ;  /* 0x000000101c1c7819 */ /* 0x000fe200000006ff */
[----:B------:R-:W-:Y:S01]  /*16a0*/  FADD.FTZ R34, R34, R39 ;  /* 0x0000002722227221 */ /* 0x000fe20000010000 */
[----:B------:R-:W-:Y:S01]  /*16b0*/  SHF.L.U32 R83, R83, 0x10, RZ ;  /* 0x0000001053537819 */ /* 0x000fe200000006ff */
[----:B------:R-:W-:Y:S01]  /*16c0*/  FADD.FTZ R37, R26, R81 ;  /* 0x000000511a257221 */ /* 0x000fe20000010000 */
[----:B------:R-:W-:Y:S01]  /*16d0*/  FMUL.FTZ R39, R79, R79 ;  /* 0x0000004f4f277220 */ /* 0x000fe20000410000 */
[----:B------:R-:W-:-:S02]  /*16e0*/  FMUL.FTZ R41, R81, R81 ;  /* 0x0000005151297220 */ /* 0x000fc40000410000 */
[----:B------:R-:W-:Y:S01]  /*16f0*/  FADD.FTZ R36, R36, R37 ;  /* 0x0000002524247221 */ /* 0x000fe20000010000 */
[----:B------:R-:W-:Y:S01]  /*1700*/  FFMA.FTZ R39, R24, R24, R39 ;  /* 0x0000001818277223 */ /* 0x000fe20000010027 */
[----:B------:R-:W-:Y:S01]  /*1710*/  FADD.FTZ R37, R28, R83 ;  /* 0x000000531c257221 */ /* 0x000fe20000010000 */
[----:B------:R-:W-:Y:S01]  /*1720*/  PRMT R85, R30, 0x7632, R85 ;  /* 0x000076321e557816 */ /* 0x000fe20000000055 */
[----:B------:R-:W-:Y:S01]  /*1730*/  FFMA.FTZ R41, R26, R26, R41 ;  /* 0x0000001a1a297223 */ /* 0x000fe20000010029 */
[----:B------:R-:W-:Y:S01]  /*1740*/  FADD.FTZ R34, R34, R39 ;  /* 0x0000002722227221 */ /* 0x000fe20000010000 */
[----:B------:R-:W-:Y:S01]  /*1750*/  FADD.FTZ R36, R36, R37 ;  /* 0x0000002524247221 */ /* 0x000fe20000010000 */
[----:B------:R-:W-:Y:S01]  /*1760*/  SHF.L.U32 R85, R85, 0x10, RZ ;  /* 0x0000001055557819 */ /* 0x000fe200000006ff */
[----:B------:R-:W-:Y:S01]  /*1770*/  FMUL.FTZ R37, R83, R83 ;  /* 0x0000005353257220 */ /* 0x000fe20000410000 */
[----:B------:R-:W-:Y:S01]  /*1780*/  PRMT R87, R32, 0x7632, R87 ;  /* 0x0000763220577816 */ /* 0x000fe20000000057 */
[----:B------:R-:W-:Y:S01]  /*1790*/  FADD.FTZ R41, R34, R41 ;  /* 0x0000002922297221 */ /* 0x000fe20000010000 */
[----:B------:R-:W-:Y:S01]  /*17a0*/  SHF.L.U32 R30, R30, 0x10, RZ ;  /* 0x000000101e1e7819 */ /* 0x000fe200000006ff */
[----:B------:R-:W-:Y:S01]  /*17b0*/  FFMA.FTZ R38, R28, R28, R37 ;  /* 0x0000001c1c267223 */ /* 0x000fe20000010025 */
[----:B------:R-:W-:Y:S01]  /*17c0*/  PRMT R34, R89, 0x7632, R34 ;  /* 0x0000763259227816 */ /* 0x000fe20000000022 */
[----:B------:R-:W-:Y:S01]  /*17d0*/  FMUL.FTZ R39, R85, R85 ;  /* 0x0000005555277220 */ /* 0x000fe20000410000 */
[----:B------:R-:W-:Y:S01]  /*17e0*/  SHF.L.U32 R87, R87, 0x10, RZ ;  /* 0x0000001057577819 */ /* 0x000fe200000006ff */
[----:B------:R-:W-:Y:S01]  /*17f0*/  FADD.FTZ R38, R41, R38 ;  /* 0x0000002629267221 */ /* 0x000fe20000010000 */
[----:B------:R-:W-:Y:S01]  /*1800*/  SHF.L.U32 R32, R32, 0x10, RZ ;  /* 0x0000001020207819 */ /* 0x000fe200000006ff */
[----:B------:R-:W-:Y:S01]  /*1810*/  FFMA.FTZ R39, R30, R30, R39 ;  /* 0x0000001e1e277223 */ /* 0x000fe20000010027 */
[----:B------:R-:W-:Y:S01]  /*1820*/  SHF.L.U32 R34, R34, 0x10, RZ ;  /* 0x0000001022227819 */ /* 0x000fe200000006ff */
[----:B------:R-:W-:Y:S01]  /*1830*/  FMUL.FTZ R41, R87, R87 ;  /* 0x0000005757297220 */ /* 0x000fe20000410000 */
[----:B------:R-:W-:Y:S01]  /*1840*/  FADD.FTZ R37, R30, R85 ;  /* 0x000000551e257221 */ /* 0x000fe20000010000 */
[----:B------:R-:W-:Y:S01]  /*1850*/  SHF.L.U32 R89, R89, 0x10, RZ ;  /* 0x0000001059597819 */ /* 0x000fe200000006ff */
[----:B------:R-:W-:Y:S01]  /*1860*/  FADD.FTZ R38, R38, R39 ;  /* 0x0000002726267221 */ /* 0x000fe20000010000 */
[----:B------:R-:W-:Y:S01]  /*1870*/  FFMA.FTZ R41, R32, R32, R41 ;  /* 0x0000002020297223 */ /* 0x000fe20000010029 */
[----:B------:R-:W-:Y:S01]  /*1880*/  FMUL.FTZ R40, R34, R34 ;  /* 0x0000002222287220 */ /* 0x000fe20000410000 */
[----:B------:R-:W-:Y:S01]  /*1890*/  FADD.FTZ R36, R36, R37 ;  /* 0x0000002524247221 */ /* 0x000fe20000010000 */
[----:B------:R-:W-:Y:S01]  /*18a0*/  FADD.FTZ R37, R32, R87 ;  /* 0x0000005720257221 */ /* 0x000fe20000010000 */
[----:B------:R-:W-:Y:S01]  /*18b0*/  FADD.FTZ R38, R38, R41 ;  /* 0x0000002926267221 */ /* 0x000fe20000010000 */
[----:B------:R-:W-:-:S02]  /*18c0*/  FFMA.FTZ R39, R89, R89, R40 ;  /* 0x0000005959277223 */ /* 0x000fc40000010028 */
[----:B------:R-:W-:Y:S01]  /*18d0*/  FADD.FTZ R36, R36, R37 ;  /* 0x0000002524247221 */ /* 0x000fe20000010000 */
[----:B------:R-:W-:Y:S01]  /*18e0*/  FADD.FTZ R37, R89, R34 ;  /* 0x0000002259257221 */ /* 0x000fe20000010000 */
[----:B------:R-:W-:Y:S01]  /*18f0*/  FADD.FTZ R38, R38, R39 ;  /* 0x0000002726267221 */ /* 0x000fe20000010000 */
[----:B--2---:R-:W-:-:S04]  /*1900*/  PRMT R60, R91, 0x7632, R60 ;  /* 0x000076325b3c7816 */ /* 0x004fc8000000003c */
[----:B------:R-:W-:Y:S02]  /*1910*/  SHF.L.U32 R60, R60, 0x10, RZ ;  /* 0x000000103c3c7819 */ /* 0x000fe400000006ff */
[----:B------:R-:W-:-:S03]  /*1920*/  SHF.L.U32 R91, R91, 0x10, RZ ;  /* 0x000000105b5b7819 */ /* 0x000fc600000006ff */
[----:B------:R-:W-:Y:S01]  /*1930*/  FMUL.FTZ R40, R60, R60 ;  /* 0x0000003c3c287220 */ /* 0x000fe20000410000 */
[----:B------:R-:W-:-:S03]  /*1940*/  PRMT R93, R62, 0x7632, R93 ;  /* 0x000076323e5d7816 */ /* 0x000fc6000000005d */
[----:B------:R-:W-:Y:S01]  /*1950*/  FFMA.FTZ R39, R91, R91, R40 ;  /* 0x0000005b5b277223 */ /* 0x000fe20000010028 */
[----:B------:R-:W-:Y:S01]  /*1960*/  SHF.L.U32 R93, R93, 0x10, RZ ;  /* 0x000000105d5d7819 */ /* 0x000fe200000006ff */
[----:B------:R-:W-:Y:S01]  /*1970*/  FADD.FTZ R36, R36, R37 ;  /* 0x0000002524247221 */ /* 0x000fe20000010000 */
[----:B------:R-:W-:Y:S01]  /*1980*/  SHF.L.U32 R62, R62, 0x10, RZ ;  /* 0x000000103e3e7819 */ /* 0x000fe200000006ff */
[----:B------:R-:W-:Y:S01]  /*1990*/  FADD.FTZ R37, R91, R60 ;  /* 0x0000003c5b257221 */ /* 0x000fe20000010000 */
[----:B------:R-:W-:Y:S01]  /*19a0*/  FADD.FTZ R38, R38, R39 ;  /* 0x0000002726267221 */ /* 0x000fe20000010000 */
[----:B------:R-:W-:Y:S02]  /*19b0*/  FMUL.FTZ R39, R93, R93 ;  /* 0x0000005d5d277220 */ /* 0x000fe40000410000 */
[----:B------:R-:W-:Y:S01]  /*19c0*/  FADD.FTZ R36, R36, R37 ;  /* 0x0000002524247221 */ /* 0x000fe20000010000 */
[C---:B------:R-:W-:Y:S01]  /*19d0*/  FADD.FTZ R37, R62.reuse, R93 ;  /* 0x0000005d3e257221 */ /* 0x040fe20000010000 */
[----:B------:R-:W-:-:S03]  /*19e0*/  FFMA.FTZ R39, R62, R62, R39 ;  /* 0x0000003e3e277223 */ /* 0x000fc60000010027 */
[----:B------:R-:W-:Y:S01]  /*19f0*/  FADD.FTZ R36, R36, R37 ;  /* 0x0000002524247221 */ /* 0x000fe20000010000 */
[----:B------:R-:W-:Y:S01]  /*1a00*/  FADD.FTZ R38, R38, R39 ;  /* 0x0000002726267221 */ /* 0x000fe20000010000 */
[----:B---3--:R-:W-:-:S04]  /*1a10*/  PRMT R64, R95, 0x7632, R64 ;  /* 0x000076325f407816 */ /* 0x008fc80000000040 */
[----:B------:R-:W-:Y:S02]  /*1a20*/  SHF.L.U32 R64, R64, 0x10, RZ ;  /* 0x0000001040407819 */ /* 0x000fe400000006ff */
[----:B-----5:R-:W-:Y:S02]  /*1a30*/  PRMT R66, R97, 0x7632, R66 ;  /* 0x0000763261427816 */ /* 0x020fe40000000042 */
        /* <DEDUP_REMOVED lines=38> */
[C---:B------:R-:W-:Y:S02]  /*1ca0*/  ISETP.GT.AND P2, PT, R4.reuse, 0xf, PT ;  /* 0x0000000f0400780c */ /* 0x040fe40003f44270 */
        /* <DEDUP_REMOVED lines=19> */
.L_x_1954:
[----:B------:R-:W-:Y:S05]  /*1de0*/  BSYNC.RECONVERGENT B0 ;  /* 0x0000000000007941 */ /* 0x000fea0003800200 */
.L_x_1953:
        /* <DEDUP_REMOVED lines=8> */
[----:B-1----:R-:W1:Y:S04]  /*1e70*/  LDS.64 R42, [UR4+0x18] ;  /* 0x00001804ff2a7984 */ /* 0x002e680008000a00 */
[----:B------:R-:W4:Y:S04]  /*1e80*/  LDS.128 R56, [UR4+0x20] ;  /* 0x00002004ff387984 */ /* 0x000f280008000c00 */
[----:B---3--:R-:W3:Y:S04]  /*1e90*/  LDS.128 R36, [UR4+0x30] ;  /* 0x00003004ff247984 */ /* 0x008ee80008000c00 */
[----:B------:R-:W5:Y:S04]  /*1ea0*/  LDS.128 R52, [UR4+0x40] ;  /* 0x00004004ff347984 */ /* 0x000f680008000c00 */
[----:B------:R-:W5:Y:S04]  /*1eb0*/  LDS.128 R48, [UR4+0x50] ;  /* 0x00005004ff307984 */ /* 0x000f680008000c00 */
[----:B--2---:R-:W2:Y:S01]  /*1ec0*/  LDS.128 R44, [UR4+0x60] ;  /* 0x00006004ff2c7984 */ /* 0x004ea20008000c00 */
[----:B-1----:R-:W-:Y:S01]  /*1ed0*/  FADD.FTZ R105, R40, R42 ;  /* 0x0000002a28697221 */ /* 0x002fe20000010000 */
[----:B------:R-:W-:-:S02]  /*1ee0*/  FADD.FTZ R96, R41, R43 ;  /* 0x0000002b29607221 */ /* 0x000fc40000010000 */
[----:B0-----:R-:W0:Y:S01]  /*1ef0*/  LDS.128 R40, [UR4+0x70] ;  /* 0x00007004ff287984 */ /* 0x001e220008000c00 */
[----:B----4-:R-:W-:Y:S01]  /*1f00*/  FADD.FTZ R105, R105, R56 ;  /* 0x0000003869697221 */ /* 0x010fe20000010000 */
[----:B------:R-:W-:-:S03]  /*1f10*/  FADD.FTZ R96, R96, R57 ;  /* 0x0000003960607221 */ /* 0x000fc60000010000 */
[----:B------:R-:W-:Y:S01]  /*1f20*/  FADD.FTZ R105, R105, R58 ;  /* 0x0000003a69697221 */ /* 0x000fe20000010000 */
[----:B------:R-:W-:Y:S02]  /*1f30*/  FADD.FTZ R96, R96, R59 ;  /* 0x0000003b60607221 */ /* 0x000fe40000010000 */
[----:B------:R-:W1:Y:S01]  /*1f40*/  LDS.128 R56, [UR4+0x80] ;  /* 0x00008004ff387984 */ /* 0x000e620008000c00 */
        /* <DEDUP_REMOVED lines=24> */
.L_x_1956:
[----:B------:R-:W-:Y:S05]  /*20d0*/  BSYNC.RECONVERGENT B0 ;  /* 0x0000000000007941 */ /* 0x000fea0003800200 */
.L_x_1955:
[----:B------:R-:W-:Y:S05]  /*20e0*/  @!P1 BRA `(.L_x_1957) ;  /* 0x0000000800989947 */ /* 0x000fea0003800000 */
[----:B------:R-:W4:Y:S01]  /*20f0*/  LDC.64 R46, c[0x0][0x3b8] ;  /* 0x0000ee00ff2e7b82 */ /* 0x000f220000000a00 */
[----:B------:R-:W-:Y:S02]  /*2100*/  LOP3.LUT R38, R6, 0x1, RZ, 0xc0, !PT ;  /* 0x0000000106267812 */ /* 0x000fe400078ec0ff */
[----:B------:R-:W-:-:S03]  /*2110*/  ISETP.GE.U32.AND P4, PT, R7, 0x8, PT ;  /* 0x000000080700780c */ /* 0x000fc60003f86070 */
[----:B---3--:R-:W-:-:S04]  /*2120*/  IMAD R36, R38, R5, RZ ;  /* 0x0000000526247224 */ /* 0x008fc800078e02ff */
[----:B------:R-:W-:-:S05]  /*2130*/  IMAD R36, R36, R7, RZ ;  /* 0x0000000724247224 */ /* 0x000fca00078e02ff */
[----:B------:R-:W-:-:S05]  /*2140*/  SHF.L.U32 R37, R36, 0x1, RZ ;  /* 0x0000000124257819 */ /* 0x000fca00000006ff */
[----:B----4-:R-:W-:Y:S01]  /*2150*/  IMAD.WIDE R46, R37, 0x4, R46 ;  /* 0x00000004252e7825 */ /* 0x010fe200078e022e */
[----:B------:R-:W-:Y:S06]  /*2160*/  @P2 BRA `(.L_x_1958) ;  /* 0x0000000000502947 */ /* 0x000fec0003800000 */
[----:B------:R-:W3:Y:S01]  /*2170*/  LDC.64 R36, c[0x0][0x3b0] ;  /* 0x0000ec00ff247b82 */ /* 0x000ee20000000a00 */
[----:B-1----:R-:W-:Y:S01]  /*2180*/  LOP3.LUT P1, R42, R6, 0x2, RZ, 0xc0, !PT ;  /* 0x00000002062a7812 */ /* 0x002fe2000782c0ff */
[-CC-:B------:R-:W-:Y:S02]  /*2190*/  IMAD R39, R38, R5.reuse, R0.reuse ;  /* 0x0000000526277224 */ /* 0x180fe400078e0200 */
[----:B------:R-:W-:Y:S01]  /*21a0*/  IMAD R43, R3, R5, R0 ;  /* 0x00000005032b7224 */ /* 0x000fe200078e0200 */
[----:B------:R-:W-:-:S04]  /*21b0*/  SEL R45, R7, RZ, !P1 ;  /* 0x000000ff072d7207 */ /* 0x000fc80004800000 */
[----:B------:R-:W-:Y:S01]  /*21c0*/  ISETP.NE.AND P1, PT, R45, -0x1, PT ;  /* 0xffffffff2d00780c */ /* 0x000fe20003f25270 */
[----:B---3--:R-:W-:-:S04]  /*21d0*/  IMAD.WIDE.U32 R36, R39, 0x4, R36 ;  /* 0x0000000427247825 */ /* 0x008fc800078e0024 */
        /* <DEDUP_REMOVED lines=8> */
.L_x_1959:
[----:B---3--:R-:W3:Y:S04]  /*2260*/  LDG.E.STRONG.GPU R38, desc[UR6][R36.64] ;  /* 0x0000000624267981 */ /* 0x008ee8000c1ef900 */
[----:B---3--:R-:W-:Y:S01]  /*2270*/  CCTL.IVALL ;  /* 0x00000000ff00798f */ /* 0x008fe20002000000 */
[----:B------:R-:W-:Y:S05]  /*2280*/  YIELD ;  /* 0x0000000000007946 */ /* 0x000fea0003800000 */
[----:B------:R-:W-:-:S13]  /*2290*/  ISETP.NE.AND P1, PT, R38, R45, PT ;  /* 0x0000002d2600720c */ /* 0x000fda0003f25270 */
[----:B------:R-:W-:Y:S05]  /*22a0*/  @P1 BRA `(.L_x_1959) ;  /* 0xfffffffc00ec1947 */ /* 0x000fea000383ffff */
.L_x_1958:
[----:B------:R-:W-:Y:S05]  /*22b0*/  WARPSYNC.ALL ;  /* 0x0000000000007948 */ /* 0x000fea0003800000 */
[----:B------:R-:W-:Y:S01]  /*22c0*/  BAR.SYNC.DEFER_BLOCKING 0x0 ;  /* 0x0000000000007b1d */ /* 0x000fe20000010000 */
[----:B--2---:R-:W-:-:S05]  /*22d0*/  HFMA2 R44, -RZ, RZ, 0, 0 ;  /* 0x00000000ff2c7431 */ /* 0x004fca00000001ff */
        /* <DEDUP_REMOVED lines=12> */
.L_x_1961:
[----:B------:R-:W-:Y:S01]  /*23a0*/  UIADD3 UR5, UPT, UPT, UR4, 0x1, URZ ;  /* 0x0000000104057890 */ /* 0x000fe2000fffe0ff */
[----:B------:R-:W-:Y:S01]  /*23b0*/  ISETP.EQ.OR P5, PT, R55, RZ, P2 ;  /* 0x000000ff3700720c */ /* 0x000fe200017a2670 */
[----:B------:R-:W-:-:S04]  /*23c0*/  UIADD3 UR8, UPT, UPT, UR4, 0x2, URZ ;  /* 0x0000000204087890 */ /* 0x000fc8000fffe0ff */
[C---:B------:R-:W-:Y:S01]  /*23d0*/  ISETP.EQ.OR P6, PT, R3.reuse, UR5, P2 ;  /* 0x0000000503007c0c */ /* 0x040fe200097c2670 */
[----:B------:R-:W-:Y:S01]  /*23e0*/  UIADD3 UR5, UPT, UPT, UR4, 0x3, URZ ;  /* 0x0000000304057890 */ /* 0x000fe2000fffe0ff */
[----:B------:R-:W-:-:S05]  /*23f0*/  ISETP.EQ.OR P1, PT, R3, UR8, P2 ;  /* 0x0000000803007c0c */ /* 0x000fca0009722670 */
[----:B------:R-:W-:Y:S01]  /*2400*/  ISETP.EQ.OR P4, PT, R3, UR5, P2 ;  /* 0x0000000503007c0c */ /* 0x000fe20009782670 */
[----:B---3--:R-:W-:-:S05]  /*2410*/  @!P5 IMAD.WIDE.U32 R36, R56, 0x8, R46 ;  /* 0x000000083824d825 */ /* 0x008fca00078e002e */
[--C-:B------:R-:W-:Y:S01]  /*2420*/  @!P6 IMAD.WIDE.U32 R38, R54, 0x8, R46.reuse ;  /* 0x000000083626e825 */ /* 0x100fe200078e002e */
[----:B------:R-:W0:Y:S03]  /*2430*/  @!P5 LDG.E.64 R36, desc[UR6][R36.64] ;  /* 0x000000062424d981 */ /* 0x000e26000c1e1b00 */
[--C-:B-1----:R-:W-:Y:S02]  /*2440*/  @!P1 IMAD.WIDE.U32 R42, R51, 0x8, R46.reuse ;  /* 0x00000008332a9825 */ /* 0x102fe400078e002e */
[----:B------:R-:W2:Y:S02]  /*2450*/  @!P6 LDG.E.64 R38, desc[UR6][R38.64] ;  /* 0x000000062626e981 */ /* 0x000ea4000c1e1b00 */
[----:B------:R-:W-:Y:S02]  /*2460*/  @!P4 IMAD.WIDE.U32 R44, R48, 0x8, R46 ;  /* 0x00000008302cc825 */ /* 0x000fe400078e002e */
[----:B------:R-:W3:Y:S04]  /*2470*/  @!P1 LDG.E.64 R42, desc[UR6][R42.64] ;  /* 0x000000062a2a9981 */ /* 0x000ee8000c1e1b00 */
[----:B------:R-:W4:Y:S01]  /*2480*/  @!P4 LDG.E.64 R44, desc[UR6][R44.64] ;  /* 0x000000062c2cc981 */ /* 0x000f22000c1e1b00 */
[----:B------:R-:W-:-:S02]  /*2490*/  UIADD3 UR5, UPT, UPT, UR4, 0x4, URZ ;  /* 0x0000000404057890 */ /* 0x000fc4000fffe0ff */
[----:B------:R-:W-:Y:S01]  /*24a0*/  UIADD3 UR8, UPT, UPT, UR4, 0x5, URZ ;  /* 0x0000000504087890 */ /* 0x000fe2000fffe0ff */
[----:B0-----:R-:W-:Y:S01]  /*24b0*/  @!P5 FADD.FTZ R40, R40, R36 ;  /* 0x000000242828d221 */ /* 0x001fe20000010000 */
[----:B------:R-:W-:Y:S02]  /*24c0*/  @!P5 FADD.FTZ R41, R41, R37 ;  /* 0x000000252929d221 */ /* 0x000fe40000010000 */
[----:B------:R-:W-:Y:S01]  /*24d0*/  ISETP.EQ.OR P5, PT, R3, UR5, P2 ;  /* 0x0000000503007c0c */ /* 0x000fe200097a2670 */
[----:B------:R-:W-:Y:S01]  /*24e0*/  UIADD3 UR5, UPT, UPT, UR4, 0x6, URZ ;  /* 0x0000000604057890 */ /* 0x000fe2000fffe0ff */
[----:B--2---:R-:W-:Y:S01]  /*24f0*/  @!P6 FADD.FTZ R40, R40, R38 ;  /* 0x000000262828e221 */ /* 0x004fe20000010000 */
[----:B------:R-:W-:Y:S01]  /*2500*/  @!P6 FADD.FTZ R41, R41, R39 ;  /* 0x000000272929e221 */ /* 0x000fe20000010000 */
[----:B------:R-:W-:Y:S01]  /*2510*/  ISETP.EQ.OR P6, PT, R3, UR8, P2 ;  /* 0x0000000803007c0c */ /* 0x000fe200097c2670 */
[----:B------:R-:W-:Y:S01]  /*2520*/  UIADD3 UR8, UPT, UPT, UR4, 0x7, URZ ;  /* 0x0000000704087890 */ /* 0x000fe2000fffe0ff */
[----:B---3--:R-:W-:Y:S01]  /*2530*/  @!P1 FADD.FTZ R40, R40, R42 ;  /* 0x0000002a28289221 */ /* 0x008fe20000010000 */
[----:B------:R-:W-:Y:S01]  /*2540*/  @!P1 FADD.FTZ R41, R41, R43 ;  /* 0x0000002b29299221 */ /* 0x000fe20000010000 */
[----:B------:R-:W-:-:S02]  /*2550*/  ISETP.EQ.OR P1, PT, R3, UR5, P2 ;  /* 0x0000000503007c0c */ /* 0x000fc40009722670 */
[----:B----4-:R-:W-:Y:S01]  /*2560*/  @!P4 FADD.FTZ R40, R40, R44 ;  /* 0x0000002c2828c221 */ /* 0x010fe20000010000 */
[----:B------:R-:W-:Y:S02]  /*2570*/  @!P4 FADD.FTZ R41, R41, R45 ;  /* 0x0000002d2929c221 */ /* 0x000fe40000010000 */
[----:B------:R-:W-:Y:S01]  /*2580*/  @!P5 IMAD.WIDE.U32 R36, R50, 0x8, R46 ;  /* 0x000000083224d825 */ /* 0x000fe200078e002e */
[----:B------:R-:W-:-:S03]  /*2590*/  ISETP.EQ.OR P4, PT, R3, UR8, P2 ;  /* 0x0000000803007c0c */ /* 0x000fc60009782670 */
[--C-:B------:R-:W-:Y:S02]  /*25a0*/  @!P6 IMAD.WIDE.U32 R38, R49, 0x8, R46.reuse ;  /* 0x000000083126e825 */ /* 0x100fe400078e002e */
[----:B------:R-:W2:Y:S02]  /*25b0*/  @!P5 LDG.E.64 R36, desc[UR6][R36.64] ;  /* 0x000000062424d981 */ /* 0x000ea4000c1e1b00 */
[--C-:B------:R-:W-:Y:S02]  /*25c0*/  @!P1 IMAD.WIDE.U32 R42, R53, 0x8, R46.reuse ;  /* 0x00000008352a9825 */ /* 0x100fe400078e002e */
[----:B------:R-:W3:Y:S04]  /*25d0*/  @!P6 LDG.E.64 R38, desc[UR6][R38.64] ;  /* 0x000000062626e981 */ /* 0x000ee8000c1e1b00 */
[----:B------:R-:W-:Y:S01]  /*25e0*/  @!P4 IMAD.WIDE.U32 R44, R52, 0x8, R46 ;  /* 0x00000008342cc825 */ /* 0x000fe200078e002e */
[----:B------:R-:W4:Y:S05]  /*25f0*/  @!P1 LDG.E.64 R42, desc[UR6][R42.64] ;  /* 0x000000062a2a9981 */ /* 0x000f2a000c1e1b00 */
[----:B------:R-:W5:Y:S01]  /*2600*/  @!P4 LDG.E.64 R44, desc[UR6][R44.64] ;  /* 0x000000062c2cc981 */ /* 0x000f62000c1e1b00 */
[----:B------:R-:W-:Y:S01]  /*2610*/  UIADD3 UR4, UPT, UPT, UR4, 0x8, URZ ;  /* 0x0000000804047890 */ /* 0x000fe2000fffe0ff */
[----:B------:R-:W-:-:S02]  /*2620*/  IADD3 R55, PT, PT, R55, 0x8, RZ ;  /* 0x0000000837377810 */ /* 0x000fc40007ffe0ff */
[C---:B------:R-:W-:Y:S02]  /*2630*/  LEA R56, R5.reuse, R56, 0x3 ;  /* 0x0000003805387211 */ /* 0x040fe400078e18ff */
[C---:B------:R-:W-:Y:S02]  /*2640*/  LEA R54, R5.reuse, R54, 0x3 ;  /* 0x0000003605367211 */ /* 0x040fe400078e18ff */
[C---:B------:R-:W-:Y:S02]  /*2650*/  LEA R51, R5.reuse, R51, 0x3 ;  /* 0x0000003305337211 */ /* 0x040fe400078e18ff */
[C---:B------:R-:W-:Y:S02]  /*2660*/  LEA R48, R5.reuse, R48, 0x3 ;  /* 0x0000003005307211 */ /* 0x040fe400078e18ff */
[C---:B------:R-:W-:Y:S02]  /*2670*/  LEA R50, R5.reuse, R50, 0x3 ;  /* 0x0000003205327211 */ /* 0x040fe400078e18ff */
[----:B------:R-:W-:-:S02]  /*2680*/  LEA R49, R5, R49, 0x3 ;  /* 0x0000003105317211 */ /* 0x000fc400078e18ff */
        /* <DEDUP_REMOVED lines=8> */
[----:B------:R-:W-:Y:S02]  /*2710*/  ISETP.NE.AND P1, PT, R57, UR4, PT ;  /* 0x0000000439007c0c */ /* 0x000fe4000bf25270 */
[----:B-----5:R-:W-:Y:S01]  /*2720*/  @!P4 FADD.FTZ R40, R40, R44 ;  /* 0x0000002c2828c221 */ /* 0x020fe20000010000 */
[----:B------:R-:W-:-:S10]  /*2730*/  @!P4 FADD.FTZ R41, R41, R45 ;  /* 0x0000002d2929c221 */ /* 0x000fd40000010000 */
[----:B------:R-:W-:Y:S05]  /*2740*/  @P1 BRA `(.L_x_1961) ;  /* 0xfffffffc00141947 */ /* 0x000fea000383ffff */
[----:B------:R-:W-:-:S07]  /*2750*/  MOV R44, R57 ;  /* 0x00000039002c7202 */ /* 0x000fce0000000f00 */
.L_x_1960:
[----:B------:R-:W-:-:S13]  /*2760*/  LOP3.LUT P1, RZ, R7, 0x7, RZ, 0xc0, !PT ;  /* 0x0000000707ff7812 */ /* 0x000fda000782c0ff */
[----:B------:R-:W-:Y:S05]  /*2770*/  @!P1 BRA `(.L_x_1957) ;  /* 0x0000000000f49947 */ /* 0x000fea0003800000 */
[C---:B---3--:R-:W-:Y:S02]  /*2780*/  LOP3.LUT R36, R7.reuse, 0x7, RZ, 0xc0, !PT ;  /* 0x0000000707247812 */ /* 0x048fe400078ec0ff */
[----:B------:R-:W-:Y:S02]  /*2790*/  LOP3.LUT P1, R49, R7, 0x3, RZ, 0xc0, !PT ;  /* 0x0000000307317812 */ /* 0x000fe4000782c0ff */
[----:B------:R-:W-:-:S04]  /*27a0*/  IADD3 R36, PT, PT, R36, -0x1, RZ ;  /* 0xffffffff24247810 */ /* 0x000fc80007ffe0ff */
[----:B------:R-:W-:-:S13]  /*27b0*/  ISETP.GE.U32.AND P4, PT, R36, 0x3, PT ;  /* 0x000000032400780c */ /* 0x000fda0003f86070 */
[----:B------:R-:W-:Y:S05]  /*27c0*/  @!P4 BRA `(.L_x_1962) ;  /* 0x000000000070c947 */ /* 0x000fea0003800000 */
[----:B------:R-:W-:-:S13]  /*27d0*/  ISETP.EQ.OR P6, PT, R44, R3, P2 ;  /* 0x000000032c00720c */ /* 0x000fda00017c2670 */
[----:B------:R-:W-:-:S04]  /*27e0*/  @!P6 IMAD R37, R44, R5, R0 ;  /* 0x000000052c25e224 */ /* 0x000fc800078e0200 */
[----:B------:R-:W-:-:S06]  /*27f0*/  @!P6 IMAD.WIDE.U32 R36, R37, 0x8, R46 ;  /* 0x000000082524e825 */ /* 0x000fcc00078e002e */
[----:B------:R-:W0:Y:S01]  /*2800*/  @!P6 LDG.E.64 R36, desc[UR6][R36.64] ;  /* 0x000000062424e981 */ /* 0x000e22000c1e1b00 */
[C---:B------:R-:W-:Y:S02]  /*2810*/  IADD3 R38, PT, PT, R44.reuse, 0x1, RZ ;  /* 0x000000012c267810 */ /* 0x040fe40007ffe0ff */
[----:B-1----:R-:W-:Y:S02]  /*2820*/  IADD3 R42, PT, PT, R44, 0x2, RZ ;  /* 0x000000022c2a7810 */ /* 0x002fe40007ffe0ff */
[-C--:B------:R-:W-:Y:S02]  /*2830*/  ISETP.EQ.OR P5, PT, R38, R3.reuse, P2 ;  /* 0x000000032600720c */ /* 0x080fe400017a2670 */
[----:B------:R-:W-:Y:S02]  /*2840*/  IADD3 R48, PT, PT, R44, 0x3, RZ ;  /* 0x000000032c307810 */ /* 0x000fe40007ffe0ff */
[----:B------:R-:W-:-:S09]  /*2850*/  ISETP.EQ.OR P4, PT, R42, R3, P2 ;  /* 0x000000032a00720c */ /* 0x000fd20001782670 */
[----:B------:R-:W-:-:S04]  /*2860*/  @!P5 IMAD R39, R38, R5, R0 ;  /* 0x000000052627d224 */ /* 0x000fc800078e0200 */
[----:B------:R-:W-:Y:S02]  /*2870*/  @!P4 IMAD R43, R42, R5, R0 ;  /* 0x000000052a2bc224 */ /* 0x000fe400078e0200 */
[----:B0-----:R-:W-:Y:S01]  /*2880*/  @!P6 FADD.FTZ R40, R40, R36 ;  /* 0x000000242828e221 */ /* 0x001fe20000010000 */
        /* <DEDUP_REMOVED lines=16> */
.L_x_1962:
[----:B------:R-:W-:Y:S05]  /*2990*/  @!P1 BRA `(.L_x_1957) ;  /* 0x00000000006c9947 */ /* 0x000fea0003800000 */
[----:B------:R-:W-:Y:S02]  /*29a0*/  ISETP.NE.AND P1, PT, R49, 0x1, PT ;  /* 0x000000013100780c */ /* 0x000fe40003f25270 */
[----:B-1----:R-:W-:-:S11]  /*29b0*/  LOP3.LUT R42, R7, 0x1, RZ, 0xc0, !PT ;  /* 0x00000001072a7812 */ /* 0x002fd600078ec0ff */
        /* <DEDUP_REMOVED lines=15> */
.L_x_1963:
        /* <DEDUP_REMOVED lines=9> */
.L_x_1964:
[----:B------:R-:W-:Y:S05]  /*2b40*/  BSYNC.RECONVERGENT B0 ;  /* 0x0000000000007941 */ /* 0x000fea0003800200 */
.L_x_1957:
[----:B------:R-:W4:Y:S01]  /*2b50*/  S2UR UR5, SR_CgaCtaId ;  /* 0x00000000000579c3 */ /* 0x000f220000008800 */
[----:B------:R-:W2:Y:S01]  /*2b60*/  LDCU UR8, c[0x0][0x414] ;  /* 0x00008280ff0877ac */ /* 0x000ea20008000800 */
[----:B-1----:R-:W-:Y:S01]  /*2b70*/  SHF.L.U32 R42, R2, 0x1, RZ ;  /* 0x00000001022a7819 */ /* 0x002fe200000006ff */
[----:B------:R-:W-:-:S03]  /*2b80*/  UMOV UR4, 0x400 ;  /* 0x0000040000047882 */ /* 0x000fc60000000000 */
[----:B---3--:R-:W-:Y:S02]  /*2b90*/  LOP3.LUT R43, R42, 0x1e, RZ, 0xc0, !PT ;  /* 0x0000001e2a2b7812 */ /* 0x008fe400078ec0ff */
[----:B------:R-:W1:Y:S02]  /*2ba0*/  @P0 LDC.64 R46, c[0x0][0x388] ;  /* 0x0000e200ff2e0b82 */ /* 0x000e640000000a00 */
[----:B------:R-:W-:-:S06]  /*2bb0*/  IADD3 R43, PT, PT, R94, R43, RZ ;  /* 0x0000002b5e2b7210 */ /* 0x000fcc0007ffe0ff */
[----:B------:R-:W3:Y:S01]  /*2bc0*/  LDC.64 R38, c[0x0][0x398] ;  /* 0x0000e600ff267b82 */ /* 0x000ee20000000a00 */
[----:B--2---:R-:W-:Y:S01]  /*2bd0*/  @P0 FMUL.FTZ R44, R40, UR8 ;  /* 0x00000008282c0c20 */ /* 0x004fe20008410000 */
[----:B------:R-:W-:Y:S01]  /*2be0*/  @P0 FMUL.FTZ R45, R41, UR8 ;  /* 0x00000008292d0c20 */ /* 0x000fe20008410000 */
[----:B----4-:R-:W-:-:S05]  /*2bf0*/  ULEA UR4, UR5, UR4, 0x18 ;  /* 0x0000000405047291 */ /* 0x010fca000f8ec0ff */
[----:B------:R-:W2:Y:S01]  /*2c00*/  LDC.64 R36, c[0x0][0x3a0] ;  /* 0x0000e800ff247b82 */ /* 0x000ea20000000a00 */
[----:B-1----:R-:W-:-:S03]  /*2c10*/  @P0 IMAD.WIDE R46, R8, 0x8, R46 ;  /* 0x00000008082e0825 */ /* 0x002fc600078e022e */
[----:B------:R-:W-:Y:S04]  /*2c20*/  @!P2 STS.64 [UR4+0x98], R40 ;  /* 0x00009828ff00a988 */ /* 0x000fe80008000a04 */
[----:B------:R1:W-:Y:S01]  /*2c30*/  @P0 STG.E.64 desc[UR6][R46.64], R44 ;  /* 0x0000002c2e000986 */ /* 0x0003e2000c101b06 */
[----:B---3--:R-:W-:-:S04]  /*2c40*/  IMAD.WIDE R48, R43, 0x4, R38 ;  /* 0x000000042b307825 */ /* 0x008fc800078e0226 */
[----:B--2---:R-:W-:Y:S01]  /*2c50*/  IMAD.WIDE R38, R43, 0x4, R36 ;  /* 0x000000042b267825 */ /* 0x004fe200078e0224 */
[----:B------:R-:W-:Y:S06]  /*2c60*/  BAR.SYNC.DEFER_BLOCKING 0x0 ;  /* 0x0000000000007b1d */ /* 0x000fec0000010000 */
[----:B------:R2:W5:Y:S04]  /*2c70*/  LDG.E.64 R36, desc[UR6][R48.64] ;  /* 0x0000000630247981 */ /* 0x000568000c1e1b00 */
[----:B------:R-:W5:Y:S01]  /*2c80*/  LDG.E.64 R38, desc[UR6][R38.64] ;  /* 0x0000000626267981 */ /* 0x000f62000c1e1b00 */
[----:B-1----:R-:W-:Y:S01]  /*2c90*/  HFMA2 R44, -RZ, RZ, 1.875, 0 ;  /* 0x3f800000ff2c7431 */ /* 0x002fe200000001ff */
[----:B------:R-:W-:Y:S02]  /*2ca0*/  BSSY.RECONVERGENT B0, `(.L_x_1965) ;  /* 0x0000387000007945 */ /* 0x000fe40003800200 */
[----:B------:R-:W1:Y:S01]  /*2cb0*/  LDS.64 R42, [UR4+0x98] ;  /* 0x00009804ff2a7984 */ /* 0x000e620008000a00 */
[----:B------:R-:W3:Y:S02]  /*2cc0*/  LDCU.U8 UR4, c[0x0][0x3fc] ;  /* 0x00007f80ff0477ac */ /* 0x000ee40008000000 */
[----:B---3--:R-:W-:Y:S01]  /*2cd0*/  UISETP.NE.AND UP0, UPT, UR4, URZ, UPT ;  /* 0x000000ff0400728c */ /* 0x008fe2000bf05270 */
[----:B-1----:R-:W-:-:S04]  /*2ce0*/  FMUL.FTZ R50, R42, UR8 ;  /* 0x000000082a327c20 */ /* 0x002fc80008410000 */
[----:B------:R-:W-:-:S04]  /*2cf0*/  FMUL.FTZ R42, R50, R50 ;  /* 0x00000032322a7220 */ /* 0x000fc80000410000 */
[----:B------:R-:W-:-:S05]  /*2d00*/  FFMA.FTZ R42, R43, UR8, -R42 ;  /* 0x000000082b2a7c23 */ /* 0x000fca000801082a */
[----:B------:R-:W-:-:S13]  /*2d10*/  FSETP.GTU.FTZ.AND P1, PT, R42, RZ, PT ;  /* 0x000000ff2a00720b */ /* 0x000fda0003f3c000 */
[----:B------:R-:W1:Y:S02]  /*2d20*/  @P1 LDC R43, c[0x0][0x3a8] ;  /* 0x0000ea00ff2b1b82 */ /* 0x000e640000000800 */
[----:B-1----:R-:W-:-:S04]  /*2d30*/  @P1 FADD.FTZ R42, R42, R43 ;  /* 0x0000002b2a2a1221 */ /* 0x002fc80000010000 */
[----:B------:R2:W1:Y:S01]  /*2d40*/  @P1 MUFU.RSQ R44, R42 ;  /* 0x0000002a002c1308 */ /* 0x0004620000001400 */
[----:B------:R-:W-:Y:S05]  /*2d50*/  BRA.U UP0, `(.L_x_1966) ;  /* 0x0000001500bc7547 */ /* 0x000fea000b800000 */
[----:B------:R-:W3:Y:S01]  /*2d60*/  LDCU.64 UR8, c[0x0][0x3e8] ;  /* 0x00007d00ff0877ac */ /* 0x000ee20008000a00 */
[----:B------:R-:W-:Y:S01]  /*2d70*/  BSSY.RECONVERGENT B1, `(.L_x_1967) ;  /* 0x000001a000017945 */ /* 0x000fe20003800200 */
[----:B---3--:R-:W-:Y:S02]  /*2d80*/  ISETP.GE.U32.AND P1, PT, R92, UR8, PT ;  /* 0x000000085c007c0c */ /* 0x008fe4000bf26070 */
[----:B------:R-:W-:Y:S02]  /*2d90*/  ISETP.GE.U32.AND P2, PT, R90, UR8, PT ;  /* 0x000000085a007c0c */ /* 0x000fe4000bf46070 */
[----:B------:R-:W-:Y:S02]  /*2da0*/  ISETP.GE.AND.EX P1, PT, R9, UR9, PT, P1 ;  /* 0x0000000909007c0c */ /* 0x000fe4000bf26310 */
[----:B------:R-:W-:Y:S02]  /*2db0*/  ISETP.GE.U32.AND P5, PT, R88, UR8, PT ;  /* 0x0000000858007c0c */ /* 0x000fe4000bfa6070 */
[----:B------:R-:W-:-:S02]  /*2dc0*/  ISETP.GE.U32.AND P6, PT, R86, UR8, PT ;  /* 0x0000000856007c0c */ /* 0x000fc4000bfc6070 */
[----:B------:R-:W-:-:S07]  /*2dd0*/  ISETP.GE.AND.EX P2, PT, R15, UR9, PT, P2 ;  /* 0x000000090f007c0c */ /* 0x000fce000bf46320 */
[----:B------:R-:W-:Y:S06]  /*2de0*/  @P1 BRA `(.L_x_1968) ;  /* 0x0000000000481947 */ /* 0x000fec0003800000 */
[----:B------:R-:W3:Y:S01]  /*2df0*/  LDCU.64 UR10, c[0x0][0x3e0] ;  /* 0x00007c00ff0a77ac */ /* 0x000ee20008000a00 */
[----:B0-----:R-:W-:Y:S01]  /*2e00*/  MOV R40, R102 ;  /* 0x0000006600287202 */ /* 0x001fe20000000f00 */
        /* <DEDUP_REMOVED lines=8> */
[----:B---3--:R-:W-:Y:S02]  /*2e90*/  IMAD R45, R9, UR10, RZ ;  /* 0x0000000a092d7c24 */ /* 0x008fe4000f8e02ff */
[----:B------:R-:W-:-:S04]  /*2ea0*/  IMAD.WIDE.U32 R40, R92, UR10, R40 ;  /* 0x0000000a5c287c25 */ /* 0x000fc8000f8e0028 */
[----:B------:R-:W-:Y:S01]  /*2eb0*/  IMAD R45, R92, UR11, R45 ;  /* 0x0000000b5c2d7c24 */ /* 0x000fe2000f8e022d */
[----:B--2---:R-:W-:-:S04]  /*2ec0*/  LEA R42, P1, R40, UR4, 0x1 ;  /* 0x00000004282a7c11 */ /* 0x004fc8000f8208ff */
[----:B------:R-:W-:Y:S02]  /*2ed0*/  IADD3 R45, PT, PT, R41, R45, RZ ;  /* 0x0000002d292d7210 */ /* 0x000fe40007ffe0ff */
[----:B------:R-:W-:Y:S02]  /*2ee0*/  F2FP.BF16.F32.PACK_AB R41, R16, R71 ;  /* 0x000000471029723e */ /* 0x000fe400000010ff */
[----:B------:R-:W-:-:S05]  /*2ef0*/  LEA.HI.X R43, R40, UR5, R45, 0x1, P1 ;  /* 0x00000005282b7c11 */ /* 0x000fca00088f0c2d */
[----:B------:R3:W-:Y:S02]  /*2f00*/  STG.E desc[UR6][R42.64], R41 ;  /* 0x000000292a007986 */ /* 0x0007e4000c101906 */
.L_x_1968:
[----:B------:R-:W-:Y:S05]  /*2f10*/  BSYNC.RECONVERGENT B1 ;  /* 0x0000000000017941 */ /* 0x000fea0003800200 */
.L_x_1967:
[----:B------:R-:W-:Y:S04]  /*2f20*/  BSSY.RECONVERGENT B1, `(.L_x_1969) ;  /* 0x0000014000017945 */ /* 0x000fe80003800200 */
[----:B------:R-:W-:Y:S05]  /*2f30*/  @P2 BRA `(.L_x_1970) ;  /* 0x0000000000482947 */ /* 0x000fea0003800000 */
[----:B------:R-:W4:Y:S01]  /*2f40*/  LDCU.64 UR4, c[0x0][0x3e0] ;  /* 0x00007c00ff0477ac */ /* 0x000f220008000a00 */
[----:B0-----:R-:W-:Y:S01]  /*2f50*/  MOV R40, R102 ;  /* 0x0000006600287202 */ /* 0x001fe20000000f00 */
[--C-:B---3--:R-:W-:Y:S01]  /*2f60*/  FADD.FTZ R43, R14, -R50.reuse ;  /* 0x800000320e2b7221 */ /* 0x108fe20000010000 */
[----:B------:R-:W-:Y:S01]  /*2f70*/  MOV R41, R101 ;  /* 0x0000006500297202 */ /* 0x000fe20000000f00 */
[----:B------:R-:W2:Y:S01]  /*2f80*/  LDCU.64 UR10, c[0x0][0x380] ;  /* 0x00007000ff0a77ac */ /* 0x000ea20008000a00 */
[----:B------:R-:W-:Y:S01]  /*2f90*/  FADD.FTZ R69, R69, -R50 ;  /* 0x8000003245457221 */ /* 0x000fe20000010000 */
[----:B-1----:R-:W-:-:S03]  /*2fa0*/  FMUL.FTZ R43, R43, R44 ;  /* 0x0000002c2b2b7220 */ /* 0x002fc60000410000 */
[----:B------:R-:W-:Y:S01]  /*2fb0*/  FMUL.FTZ R14, R69, R44 ;  /* 0x0000002c450e7220 */ /* 0x000fe20000410000 */
[----:B-----5:R-:W-:Y:S01]  /*2fc0*/  FFMA.FTZ R16, R36, R43, R38 ;  /* 0x0000002b24107223 */ /* 0x020fe20000010026 */
[----:B----4-:R-:W-:Y:S02]  /*2fd0*/  IMAD R45, R15, UR4, RZ ;  /* 0x000000040f2d7c24 */ /* 0x010fe4000f8e02ff */
        /* <DEDUP_REMOVED lines=8> */
.L_x_1970:
[----:B------:R-:W-:Y:S05]  /*3060*/  BSYNC.RECONVERGENT B1 ;  /* 0x0000000000017941 */ /* 0x000fea0003800200 */
.L_x_1969:
[----:B------:R-:W-:Y:S01]  /*3070*/  ISETP.GE.AND.EX P5, PT, R17, UR9, PT, P5 ;  /* 0x0000000911007c0c */ /* 0x000fe2000bfa6350 */
[----:B------:R-:W-:Y:S01]  /*3080*/  BSSY.RECONVERGENT B1, `(.L_x_1971) ;  /* 0x000001b000017945 */ /* 0x000fe20003800200 */
[----:B------:R-:W-:Y:S02]  /*3090*/  ISETP.GE.U32.AND P1, PT, R84, UR8, PT ;  /* 0x0000000854007c0c */ /* 0x000fe4000bf26070 */
[----:B------:R-:W-:Y:S02]  /*30a0*/  ISETP.GE.U32.AND P2, PT, R82, UR8, PT ;  /* 0x0000000852007c0c */ /* 0x000fe4000bf46070 */
[----:B------:R-:W-:Y:S02]  /*30b0*/  ISETP.GE.U32.AND P4, PT, R80, UR8, PT ;  /* 0x0000000850007c0c */ /* 0x000fe4000bf86070 */
[----:B------:R-:W-:Y:S02]  /*30c0*/  ISETP.GE.U32.AND P3, PT, R78, UR8, PT ;  /* 0x000000084e007c0c */ /* 0x000fe4000bf66070 */
[----:B------:R-:W-:-:S02]  /*30d0*/  ISETP.GE.AND.EX P6, PT, R19, UR9, PT, P6 ;  /* 0x0000000913007c0c */ /* 0x000fc4000bfc6360 */
[----:B------:R-:W-:Y:S02]  /*30e0*/  ISETP.GE.AND.EX P1, PT, R21, UR9, PT, P1 ;  /* 0x0000000915007c0c */ /* 0x000fe4000bf26310 */
[----:B------:R-:W-:Y:S01]  /*30f0*/  ISETP.GE.AND.EX P2, PT, R23, UR9, PT, P2 ;  /* 0x0000000917007c0c */ /* 0x000fe2000bf46320 */
[----:B------:R-:W-:-:S12]  /*3100*/  @P5 BRA `(.L_x_1972) ;  /* 0x0000000000485947 */ /* 0x000fd80003800000 */
[----:B------:R-:W2:Y:S01]  /*3110*/  LDCU.64 UR4, c[0x0][0x3e0] ;  /* 0x00007c00ff0477ac */ /* 0x000ea20008000a00 */
[----:B0-----:R-:W-:Y:S01]  /*3120*/  MOV R40, R102 ;  /* 0x0000006600287202 */ /* 0x001fe20000000f00 */
[--C-:B---34-:R-:W-:Y:S01]  /*3130*/  FADD.FTZ R43, R18, -R50.reuse ;  /* 0x80000032122b7221 */ /* 0x118fe20000010000 */
        /* <DEDUP_REMOVED lines=15> */
.L_x_1972:
[----:B------:R-:W-:Y:S05]  /*3230*/  BSYNC.RECONVERGENT B1 ;  /* 0x0000000000017941 */ /* 0x000fea0003800200 */
.L_x_1971:
[----:B------:R-:W-:Y:S04]  /*3240*/  BSSY.RECONVERGENT B1, `(.L_x_1973) ;  /* 0x0000014000017945 */ /* 0x000fe80003800200 */
[----:B------:R-:W-:Y:S05]  /*3250*/  @P6 BRA `(.L_x_1974) ;  /* 0x0000000000486947 */ /* 0x000fea0003800000 */
[----:B------:R-:W2:Y:S01]  /*3260*/  LDCU.64 UR4, c[0x0][0x3e0] ;  /* 0x00007c00ff0477ac */ /* 0x000ea20008000a00 */
[----:B0-----:R-:W-:Y:S01]  /*3270*/  MOV R40, R102 ;  /* 0x0000006600287202 */ /* 0x001fe20000000f00 */
[--C-:B------:R-:W-:Y:S01]  /*3280*/  FADD.FTZ R75, R75, -R50.reuse ;  /* 0x800000324b4b7221 */ /* 0x100fe20000010000 */
[----:B---34-:R-:W-:Y:S01]  /*3290*/  MOV R41, R101 ;  /* 0x0000006500297202 */ /* 0x018fe20000000f00 */
[----:B------:R-:W0:Y:S01]  /*32a0*/  LDCU.64 UR10, c[0x0][0x380] ;  /* 0x00007000ff0a77ac */ /* 0x000e220008000a00 */
[----:B------:R-:W-:Y:S01]  /*32b0*/  FADD.FTZ R43, R20, -R50 ;  /* 0x80000032142b7221 */ /* 0x000fe20000010000 */
[----:B-1----:R-:W-:-:S03]  /*32c0*/  FMUL.FTZ R75, R75, R44 ;  /* 0x0000002c4b4b7220 */ /* 0x002fc60000410000 */
[----:B------:R-:W-:Y:S01]  /*32d0*/  FMUL.FTZ R14, R43, R44 ;  /* 0x0000002c2b0e7220 */ /* 0x000fe20000410000 */
[----:B-----5:R-:W-:-:S03]  /*32e0*/  FFMA.FTZ R75, R36, R75, R38 ;  /* 0x0000004b244b7223 */ /* 0x020fc60000010026 */
[----:B------:R-:W-:Y:S01]  /*32f0*/  FFMA.FTZ R14, R37, R14, R39 ;  /* 0x0000000e250e7223 */ /* 0x000fe20000010027 */
[----:B--2---:R-:W-:Y:S02]  /*3300*/  IMAD R45, R19, UR4, RZ ;  /* 0x00000004132d7c24 */ /* 0x004fe4000f8e02ff */
[----:B------:R-:W-:-:S04]  /*3310*/  IMAD.WIDE.U32 R40, R86, UR4, R40 ;  /* 0x0000000456287c25 */ /* 0x000fc8000f8e0028 */
[----:B------:R-:W-:Y:S01]  /*3320*/  IMAD R45, R86, UR5, R45 ;  /* 0x00000005562d7c24 */ /* 0x000fe2000f8e022d */
[----:B0-----:R-:W-:-:S04]  /*3330*/  LEA R42, P5, R40, UR10, 0x1 ;  /* 0x0000000a282a7c11 */ /* 0x001fc8000f8a08ff */
[----:B------:R-:W-:Y:S02]  /*3340*/  IADD3 R45, PT, PT, R41, R45, RZ ;  /* 0x0000002d292d7210 */ /* 0x000fe40007ffe0ff */
[----:B------:R-:W-:Y:S02]  /*3350*/  F2FP.BF16.F32.PACK_AB R41, R14, R75 ;  /* 0x0000004b0e29723e */ /* 0x000fe400000010ff */
[----:B------:R-:W-:-:S05]  /*3360*/  LEA.HI.X R43, R40, UR11, R45, 0x1, P5 ;  /* 0x0000000b282b7c11 */ /* 0x000fca000a8f0c2d */
[----:B------:R0:W-:Y:S02]  /*3370*/  STG.E desc[UR6][R42.64], R41 ;  /* 0x000000292a007986 */ /* 0x0001e4000c101906 */
.L_x_1974:
[----:B------:R-:W-:Y:S05]  /*3380*/  BSYNC.RECONVERGENT B1 ;  /* 0x0000000000017941 */ /* 0x000fea0003800200 */
.L_x_1973:
        /* <DEDUP_REMOVED lines=20> */
.L_x_1976:
[----:B------:R-:W-:Y:S05]  /*34d0*/  BSYNC.RECONVERGENT B1 ;  /* 0x0000000000017941 */ /* 0x000fea0003800200 */
.L_x_1975:
[----:B------:R-:W-:Y:S04]  /*34e0*/  BSSY.RECONVERGENT B1, `(.L_x_1977) ;  /* 0x0000014000017945 */ /* 0x000fe80003800200 */
[----:B------:R-:W-:Y:S05]  /*34f0*/  @P2 BRA `(.L_x_1978) ;  /* 0x0000000000482947 */ /* 0x000fea0003800000 */
        /* <DEDUP_REMOVED lines=18> */
.L_x_1978:
[----:B------:R-:W-:Y:S05]  /*3620*/  BSYNC.RECONVERGENT B1 ;  /* 0x0000000000017941 */ /* 0x000fea0003800200 */
.L_x_1977:
        /* <DEDUP_REMOVED lines=28> */
.L_x_1980:
[----:B------:R-:W-:Y:S05]  /*37f0*/  BSYNC.RECONVERGENT B1 ;  /* 0x0000000000017941 */ /* 0x000fea0003800200 */
.L_x_1979:
        /* <DEDUP_REMOVED lines=20> */
.L_x_1982:
[----:B------:R-:W-:Y:S05]  /*3940*/  BSYNC.RECONVERGENT B1 ;  /* 0x0000000000017941 */ /* 0x000fea0003800200 */
.L_x_1981:
        /* <DEDUP_REMOVED lines=20> */
.L_x_1984:
[----:B------:R-:W-:Y:S05]  /*3a90*/  BSYNC.RECONVERGENT B1 ;  /* 0x0000000000017941 */ /* 0x000fea0003800200 */
.L_x_1983:
        /* <DEDUP_REMOVED lines=20> */
.L_x_1986:
[----:B------:R-:W-:Y:S05]  /*3be0*/  BSYNC.RECONVERGENT B1 ;  /* 0x0000000000017941 */ /* 0x000fea0003800200 */
.L_x_1985:
        /* <DEDUP_REMOVED lines=30> */
.L_x_1988:
[----:B------:R-:W-:Y:S05]  /*3dd0*/  BSYNC.RECONVERGENT B1 ;  /* 0x0000000000017941 */ /* 0x000fea0003800200 */
.L_x_1987:
        /* <DEDUP_REMOVED lines=20> */
.L_x_1990:
[----:B------:R-:W-:Y:S05]  /*3f20*/  BSYNC.RECONVERGENT B1 ;  /* 0x0000000000017941 */ /* 0x000fea0003800200 */
.L_x_1989:
[----:B------:R-:W-:Y:S04]  /*3f30*/  BSSY.RECONVERGENT B1, `(.L_x_1991) ;  /* 0x0000014000017945 */ /* 0x000fe80003800200 */
[----:B------:R-:W-:Y:S05]  /*3f40*/  @P1 BRA `(.L_x_1992) ;  /* 0x0000000000481947 */ /* 0x000fea0003800000 */
[----:B------:R-:W2:Y:S01]  /*3f50*/  LDCU.64 UR4, c[0x0][0x3e0] ;  /* 0x00007c00ff0477ac */ /* 0x000ea20008000a00 */
[--C-:B0--34-:R-:W-:Y:S01]  /*3f60*/  FADD.FTZ R43, R62, -R50.reuse ;  /* 0x800000323e2b7221 */ /* 0x119fe20000010000 */
[----:B------:R-:W-:Y:S01]  /*3f70*/  MOV R40, R102 ;  /* 0x0000006600287202 */ /* 0x000fe20000000f00 */
[----:B------:R-:W-:Y:S01]  /*3f80*/  FADD.FTZ R93, R93, -R50 ;  /* 0x800000325d5d7221 */ /* 0x000fe20000010000 */
[----:B------:R-:W0:Y:S01]  /*3f90*/  LDCU.64 UR10, c[0x0][0x380] ;  /* 0x00007000ff0a77ac */ /* 0x000e220008000a00 */
[----:B------:R-:W-:Y:S01]  /*3fa0*/  MOV R41, R101 ;  /* 0x0000006500297202 */ /* 0x000fe20000000f00 */
[-C--:B-1----:R-:W-:Y:S01]  /*3fb0*/  FMUL.FTZ R45, R43, R44.reuse ;  /* 0x0000002c2b2d7220 */ /* 0x082fe20000410000 */
[----:B------:R-:W-:-:S03]  /*3fc0*/  FMUL.FTZ R14, R93, R44 ;  /* 0x0000002c5d0e7220 */ /* 0x000fc60000410000 */
[----:B-----5:R-:W-:Y:S01]  /*3fd0*/  FFMA.FTZ R45, R36, R45, R38 ;  /* 0x0000002d242d7223 */ /* 0x020fe20000010026 */
        /* <DEDUP_REMOVED lines=9> */
.L_x_1992:
[----:B------:R-:W-:Y:S05]  /*4070*/  BSYNC.RECONVERGENT B1 ;  /* 0x0000000000017941 */ /* 0x000fea0003800200 */
.L_x_1991:
        /* <DEDUP_REMOVED lines=20> */
.L_x_1994:
[----:B------:R-:W-:Y:S05]  /*41c0*/  BSYNC.RECONVERGENT B1 ;  /* 0x0000000000017941 */ /* 0x000fea0003800200 */
.L_x_1993:
        /* <DEDUP_REMOVED lines=20> */
.L_x_1996:
[----:B------:R-:W-:Y:S05]  /*4310*/  BSYNC.RECONVERGENT B1 ;  /* 0x0000000000017941 */ /* 0x000fea0003800200 */
.L_x_1995:
[----:B------:R-:W-:Y:S05]  /*4320*/  @P4 BRA `(.L_x_1997) ;  /* 0x0000002000784947 */ /* 0x000fea0003800000 */
[----:B------:R-:W2:Y:S01]  /*4330*/  LDCU.64 UR4, c[0x0][0x3e0] ;  /* 0x00007c00ff0477ac */ /* 0x000ea20008000a00 */
[--C-:B------:R-:W-:Y:S01]  /*4340*/  FADD.FTZ R99, R99, -R50.reuse ;  /* 0x8000003263637221 */ /* 0x100fe20000010000 */
[----:B0--34-:R-:W-:Y:S01]  /*4350*/  FADD.FTZ R41, R68, -R50 ;  /* 0x8000003244297221 */ /* 0x019fe20000010000 */
[----:B------:R-:W-:Y:S01]  /*4360*/  MOV R100, R102 ;  /* 0x0000006600647202 */ /* 0x000fe20000000f00 */
[----:B------:R-:W0:Y:S01]  /*4370*/  LDCU.64 UR8, c[0x0][0x380] ;  /* 0x00007000ff0877ac */ /* 0x000e220008000a00 */
        /* <DEDUP_REMOVED lines=8> */
[----:B0-----:R-:W-:-:S04]  /*4400*/  LEA R36, P1, R100, UR8, 0x1 ;  /* 0x0000000864247c11 */ /* 0x001fc8000f8208ff */
[----:B------:R-:W-:-:S04]  /*4410*/  IADD3 R41, PT, PT, R101, R41, RZ ;  /* 0x0000002965297210 */ /* 0x000fc80007ffe0ff */
[----:B------:R-:W-:-:S05]  /*4420*/  LEA.HI.X R37, R100, UR9, R41, 0x1, P1 ;  /* 0x0000000964257c11 */ /* 0x000fca00088f0c29 */
[----:B------:R0:W-:Y:S01]  /*4430*/  STG.E desc[UR6][R36.64], R39 ;  /* 0x0000002724007986 */ /* 0x0001e2000c101906 */
[----:B------:R-:W-:Y:S05]  /*4440*/  BRA `(.L_x_1997) ;  /* 0x0000002000307947 */ /* 0x000fea0003800000 */
.L_x_1966:
[----:B------:R-:W3:Y:S01]  /*4450*/  LDCU.64 UR10, c[0x0][0x3e8] ;  /* 0x00007d00ff0a77ac */ /* 0x000ee20008000a00 */
[----:B------:R-:W-:Y:S01]  /*4460*/  BSSY.RECONVERGENT B1, `(.L_x_1998) ;  /* 0x0000022000017945 */ /* 0x000fe20003800200 */
[----:B---3--:R-:W-:Y:S02]  /*4470*/  ISETP.GE.U32.AND P4, PT, R90, UR10, PT ;  /* 0x0000000a5a007c0c */ /* 0x008fe4000bf86070 */
[----:B------:R-:W-:Y:S02]  /*4480*/  ISETP.GE.U32.AND P2, PT, R88, UR10, PT ;  /* 0x0000000a58007c0c */ /* 0x000fe4000bf46070 */
[----:B------:R-:W-:Y:S02]  /*4490*/  ISETP.GE.U32.AND P1, PT, R86, UR10, PT ;  /* 0x0000000a56007c0c */ /* 0x000fe4000bf26070 */
[----:B------:R-:W-:Y:S01]  /*44a0*/  ISETP.GE.AND.EX P4, PT, R15, UR11, PT, P4 ;  /* 0x0000000b0f007c0c */ /* 0x000fe2000bf86340 */
[----:B------:R-:W-:-:S12]  /*44b0*/  @P3 BRA `(.L_x_1999) ;  /* 0x0000000000703947 */ /* 0x000fd80003800000 */
[--C-:B------:R-:W-:Y:S01]  /*44c0*/  FADD.FTZ R71, R71, -R50.reuse ;  /* 0x8000003247477221 */ /* 0x100fe20000010000 */
[----:B0-----:R-:W-:Y:S01]  /*44d0*/  FADD.FTZ R41, R16, -R50 ;  /* 0x8000003210297221 */ /* 0x001fe20000010000 */
[----:B------:R-:W0:Y:S01]  /*44e0*/  LDCU.64 UR4, c[0x0][0x3e0] ;  /* 0x00007c00ff0477ac */ /* 0x000e220008000a00 */
[----:B--2---:R-:W-:Y:S01]  /*44f0*/  MOV R42, R102 ;  /* 0x00000066002a7202 */ /* 0x004fe20000000f00 */
        /* <DEDUP_REMOVED lines=17> */
[----:B-1----:R-:W-:-:S04]  /*4610*/  LEA R40, P3, R42, UR8, 0x1 ;  /* 0x000000082a287c11 */ /* 0x002fc8000f8608ff */
[----:B------:R-:W-:Y:S02]  /*4620*/  LEA.HI.X R41, R42, UR9, R41, 0x1, P3 ;  /* 0x000000092a297c11 */ /* 0x000fe400098f0c29 */
[----:B------:R-:W0:Y:S01]  /*4630*/  MUFU.RCP R46, R46 ;  /* 0x0000002e002e7308 */ /* 0x000e220000001000 */
[----:B--2---:R-:W-:Y:S01]  /*4640*/  FMUL.FTZ R16, R48, R45 ;  /* 0x0000002d30107220 */ /* 0x004fe20000410000 */
[----:B0-----:R-:W-:-:S05]  /*4650*/  FMUL.FTZ R47, R47, R46 ;  /* 0x0000002e2f2f7220 */ /* 0x001fca0000410000 */
[----:B------:R-:W-:-:S05]  /*4660*/  F2FP.BF16.F32.PACK_AB R47, R47, R16 ;  /* 0x000000102f2f723e */ /* 0x000fca00000010ff */
[----:B------:R3:W-:Y:S02]  /*4670*/  STG.E desc[UR6][R40.64], R47 ;  /* 0x0000002f28007986 */ /* 0x0007e4000c101906 */
.L_x_1999:
[----:B------:R-:W-:Y:S05]  /*4680*/  BSYNC.RECONVERGENT B1 ;  /* 0x0000000000017941 */ /* 0x000fea0003800200 */
.L_x_1998:
[----:B------:R-:W-:Y:S04]  /*4690*/  BSSY.RECONVERGENT B1, `(.L_x_2000) ;  /* 0x000001e000017945 */ /* 0x000fe80003800200 */
[----:B------:R-:W-:Y:S05]  /*46a0*/  @P4 BRA `(.L_x_2001) ;  /* 0x0000000000704947 */ /* 0x000fea0003800000 */
[--C-:B0--3--:R-:W-:Y:S01]  /*46b0*/  FADD.FTZ R41, R14, -R50.reuse ;  /* 0x800000320e297221 */ /* 0x109fe20000010000 */
[----:B------:R-:W-:Y:S01]  /*46c0*/  FADD.FTZ R69, R69, -R50 ;  /* 0x8000003245457221 */ /* 0x000fe20000010000 */
        /* <DEDUP_REMOVED lines=26> */
.L_x_2001:
[----:B------:R-:W-:Y:S05]  /*4870*/  BSYNC.RECONVERGENT B1 ;  /* 0x0000000000017941 */ /* 0x000fea0003800200 */
.L_x_2000:
        /* <DEDUP_REMOVED lines=10> */
[--C-:B0--34-:R-:W-:Y:S01]  /*4920*/  FADD.FTZ R41, R18, -R50.reuse ;  /* 0x8000003212297221 */ /* 0x119fe20000010000 */
        /* <DEDUP_REMOVED lines=27> */
.L_x_2003:
[----:B------:R-:W-:Y:S05]  /*4ae0*/  BSYNC.RECONVERGENT B1 ;  /* 0x0000000000017941 */ /* 0x000fea0003800200 */
.L_x_2002:
[----:B------:R-:W-:Y:S04]  /*4af0*/  BSSY.RECONVERGENT B1, `(.L_x_2004) ;  /* 0x000001e000017945 */ /* 0x000fe80003800200 */
[----:B------:R-:W-:Y:S05]  /*4b00*/  @P1 BRA `(.L_x_2005) ;  /* 0x0000000000701947 */ /* 0x000fea0003800000 */
[--C-:B------:R-:W-:Y:S01]  /*4b10*/  FADD.FTZ R75, R75, -R50.reuse ;  /* 0x800000324b4b7221 */ /* 0x100fe20000010000 */
[----:B0--34-:R-:W-:Y:S01]  /*4b20*/  FADD.FTZ R41, R20, -R50 ;  /* 0x8000003214297221 */ /* 0x019fe20000010000 */
        /* <DEDUP_REMOVED lines=14> */
[----:B------:R-:W-:Y:S01]  /*4c10*/  IMAD R41, R86, UR5, R41 ;  /* 0x0000000556297c24 */ /* 0x000fe2000f8e0229 */
[----:B-1----:R-:W-:-:S04]  /*4c20*/  LEA R40, P1, R42, UR8, 0x1 ;  /* 0x000000082a287c11 */ /* 0x002fc8000f8208ff */
[----:B------:R-:W-:Y:S01]  /*4c30*/  IADD3 R41, PT, PT, R43, R41, RZ ;  /* 0x000000292b297210 */ /* 0x000fe20007ffe0ff */
[----:B--2---:R-:W-:-:S03]  /*4c40*/  FADD.FTZ R16, R14, 1 ;  /* 0x3f8000000e107421 */ /* 0x004fc60000010000 */
[----:B------:R-:W-:-:S03]  /*4c50*/  LEA.HI.X R41, R42, UR9, R41, 0x1, P1 ;  /* 0x000000092a297c11 */ /* 0x000fc600088f0c29 */
[----:B------:R-:W1:Y:S01]  /*4c60*/  MUFU.RCP R16, R16 ;  /* 0x0000001000107308 */ /* 0x000e620000001000 */
[----:B0-----:R-:W-:-:S07]  /*4c70*/  FADD.FTZ R20, R18, 1 ;  /* 0x3f80000012147421 */ /* 0x001fce0000010000 */
[----:B------:R-:W0:Y:S01]  /*4c80*/  MUFU.RCP R20, R20 ;  /* 0x0000001400147308 */ /* 0x000e220000001000 */
[----:B-1----:R-:W-:Y:S01]  /*4c90*/  FMUL.FTZ R14, R75, R16 ;  /* 0x000000104b0e7220 */ /* 0x002fe20000410000 */
[----:B0-----:R-:W-:-:S05]  /*4ca0*/  FMUL.FTZ R45, R45, R20 ;  /* 0x000000142d2d7220 */ /* 0x001fca0000410000 */
[----:B------:R-:W-:-:S05]  /*4cb0*/  F2FP.BF16.F32.PACK_AB R45, R45, R14 ;  /* 0x0000000e2d2d723e */ /* 0x000fca00000010ff */
[----:B------:R0:W-:Y:S02]  /*4cc0*/  STG.E desc[UR6][R40.64], R45 ;  /* 0x0000002d28007986 */ /* 0x0001e4000c101906 */
.L_x_2005:
[----:B------:R-:W-:Y:S05]  /*4cd0*/  BSYNC.RECONVERGENT B1 ;  /* 0x0000000000017941 */ /* 0x000fea0003800200 */
.L_x_2004:
        /* <DEDUP_REMOVED lines=30> */
.L_x_2007:
[----:B------:R-:W-:Y:S05]  /*4ec0*/  BSYNC.RECONVERGENT B1 ;  /* 0x0000000000017941 */ /* 0x000fea0003800200 */
.L_x_2006:
[----:B------:R-:W-:Y:S04]  /*4ed0*/  BSSY.RECONVERGENT B1, `(.L_x_2008) ;  /* 0x000001e000017945 */ /* 0x000fe80003800200 */
[----:B------:R-:W-:Y:S05]  /*4ee0*/  @P6 BRA `(.L_x_2009) ;  /* 0x0000000000706947 */ /* 0x000fea0003800000 */
        /* <DEDUP_REMOVED lines=21> */
[----:B0-----:R-:W-:-:S07]  /*5040*/  FADD.FTZ R20, R18, 1 ;  /* 0x3f80000012147421 */ /* 0x001fce0000010000 */
[----:B------:R-:W0:Y:S01]  /*5050*/  MUFU.RCP R20, R20 ;  /* 0x0000001400147308 */ /* 0x000e220000001000 */
[----:B-1----:R-:W-:Y:S01]  /*5060*/  FMUL.FTZ R14, R41, R16 ;  /* 0x00000010290e7220 */ /* 0x002fe20000410000 */
[----:B------:R-:W-:Y:S01]  /*5070*/  LEA.HI.X R41, R42, UR9, R47, 0x1, P1 ;  /* 0x000000092a297c11 */ /* 0x000fe200088f0c2f */
[----:B0-----:R-:W-:-:S05]  /*5080*/  FMUL.FTZ R45, R45, R20 ;  /* 0x000000142d2d7220 */ /* 0x001fca0000410000 */
[----:B------:R-:W-:-:S05]  /*5090*/  F2FP.BF16.F32.PACK_AB R45, R45, R14 ;  /* 0x0000000e2d2d723e */ /* 0x000fca00000010ff */
[----:B------:R0:W-:Y:S02]  /*50a0*/  STG.E desc[UR6][R40.64], R45 ;  /* 0x0000002d28007986 */ /* 0x0001e4000c101906 */
.L_x_2009:
[----:B------:R-:W-:Y:S05]  /*50b0*/  BSYNC.RECONVERGENT B1 ;  /* 0x0000000000017941 */ /* 0x000fea0003800200 */
.L_x_2008:
        /* <DEDUP_REMOVED lines=38> */
.L_x_2011:
[----:B------:R-:W-:Y:S05]  /*5320*/  BSYNC.RECONVERGENT B1 ;  /* 0x0000000000017941 */ /* 0x000fea0003800200 */
.L_x_2010:
        /* <DEDUP_REMOVED lines=30> */
.L_x_2013:
[----:B------:R-:W-:Y:S05]  /*5510*/  BSYNC.RECONVERGENT B1 ;  /* 0x0000000000017941 */ /* 0x000fea0003800200 */
.L_x_2012:
[----:B------:R-:W-:Y:S04]  /*5520*/  BSSY.RECONVERGENT B1, `(.L_x_2014) ;  /* 0x000001e000017945 */ /* 0x000fe80003800200 */
[----:B------:R-:W-:Y:S05]  /*5530*/  @P5 BRA `(.L_x_2015) ;  /* 0x0000000000705947 */ /* 0x000fea0003800000 */
[--C-:B0--34-:R-:W-:Y:S01]  /*5540*/  FADD.FTZ R41, R30, -R50.reuse ;  /* 0x800000321e297221 */ /* 0x119fe20000010000 */
[----:B------:R-:W-:Y:S01]  /*5550*/  FADD.FTZ R85, R85, -R50 ;  /* 0x8000003255557221 */ /* 0x000fe20000010000 */
[----:B------:R-:W0:Y:S01]  /*5560*/  LDCU.64 UR4, c[0x0][0x3e0] ;  /* 0x00007c00ff0477ac */ /* 0x000e220008000a00 */
[----:B------:R-:W-:Y:S01]  /*5570*/  MOV R40, R102 ;  /* 0x0000006600287202 */ /* 0x000fe20000000f00 */
[-C--:B-1----:R-:W-:Y:S01]  /*5580*/  FMUL.FTZ R41, R41, R44.reuse ;  /* 0x0000002c29297220 */ /* 0x082fe20000410000 */
[----:B------:R-:W-:Y:S01]  /*5590*/  FMUL.FTZ R16, R85, R44 ;  /* 0x0000002c55107220 */ /* 0x000fe20000410000 */
[----:B------:R-:W2:Y:S02]  /*55a0*/  LDCU.64 UR8, c[0x0][0x380] ;  /* 0x00007000ff0877ac */ /* 0x000ea40008000a00 */
[----:B-----5:R-:W-:Y:S01]  /*55b0*/  FFMA.FTZ R43, R36, R41, R38 ;  /* 0x00000029242b7223 */ /* 0x020fe20000010026 */
[----:B------:R-:W-:Y:S01]  /*55c0*/  FFMA.FTZ R45, R37, R16, R39 ;  /* 0x00000010252d7223 */ /* 0x000fe20000010027 */
[----:B------:R-:W-:-:S02]  /*55d0*/  MOV R41, R101 ;  /* 0x0000006500297202 */ /* 0x000fc40000000f00 */
[----:B------:R-:W-:Y:S01]  /*55e0*/  FMUL.FTZ R14, R43, -1.4426950216293334961 ;  /* 0xbfb8aa3b2b0e7820 */ /* 0x000fe20000410000 */
[----:B------:R-:W-:-:S05]  /*55f0*/  FMUL.FTZ R18, R45, -1.4426950216293334961 ;  /* 0xbfb8aa3b2d127820 */ /* 0x000fca0000410000 */
[----:B------:R-:W1:Y:S01]  /*5600*/  MUFU.EX2 R14, R14 ;  /* 0x0000000e000e7308 */ /* 0x000e620000000800 */
[----:B0-----:R-:W-:Y:S02]  /*5610*/  IMAD R47, R29, UR4, RZ ;  /* 0x000000041d2f7c24 */ /* 0x001fe4000f8e02ff */
[----:B------:R-:W-:-:S05]  /*5620*/  IMAD.WIDE.U32 R40, R76, UR4, R40 ;  /* 0x000000044c287c25 */ /* 0x000fca000f8e0028 */
[----:B------:R-:W0:Y:S01]  /*5630*/  MUFU.EX2 R18, R18 ;  /* 0x0000001200127308 */ /* 0x000e220000000800 */
[----:B------:R-:W-:Y:S01]  /*5640*/  IMAD R47, R76, UR5, R47 ;  /* 0x000000054c2f7c24 */ /* 0x000fe2000f8e022f */
[----:B--2---:R-:W-:-:S04]  /*5650*/  LEA R42, P3, R40, UR8, 0x1 ;  /* 0x00000008282a7c11 */ /* 0x004fc8000f8608ff */
[----:B------:R-:W-:Y:S01]  /*5660*/  IADD3 R47, PT, PT, R41, R47, RZ ;  /* 0x0000002f292f7210 */ /* 0x000fe20007ffe0ff */
[----:B-1----:R-:W-:-:S06]  /*5670*/  FADD.FTZ R16, R14, 1 ;  /* 0x3f8000000e107421 */ /* 0x002fcc0000010000 */
        /* <DEDUP_REMOVED lines=8> */
.L_x_2015:
[----:B------:R-:W-:Y:S05]  /*5700*/  BSYNC.RECONVERGENT B1 ;  /* 0x0000000000017941 */ /* 0x000fea0003800200 */
.L_x_2014:
        /* <DEDUP_REMOVED lines=30> */
.L_x_2017:
[----:B------:R-:W-:Y:S05]  /*58f0*/  BSYNC.RECONVERGENT B1 ;  /* 0x0000000000017941 */ /* 0x000fea0003800200 */
.L_x_2016:
        /* <DEDUP_REMOVED lines=12> */
[--C-:B------:R-:W-:Y:S01]  /*59c0*/  FADD.FTZ R89, R89, -R50.reuse ;  /* 0x8000003259597221 */ /* 0x100fe20000010000 */
[----:B0--34-:R-:W-:Y:S01]  /*59d0*/  FADD.FTZ R41, R34, -R50 ;  /* 0x8000003222297221 */ /* 0x019fe20000010000 */
[----:B------:R-:W0:Y:S01]  /*59e0*/  LDCU.64 UR4, c[0x0][0x3e0] ;  /* 0x00007c00ff0477ac */ /* 0x000e220008000a00 */
[----:B------:R-:W-:Y:S01]  /*59f0*/  MOV R40, R102 ;  /* 0x0000006600287202 */ /* 0x000fe20000000f00 */
[-C--:B-1----:R-:W-:Y:S01]  /*5a00*/  FMUL.FTZ R89, R89, R44.reuse ;  /* 0x0000002c59597220 */ /* 0x082fe20000410000 */
[----:B------:R-:W-:Y:S01]  /*5a10*/  FMUL.FTZ R16, R41, R44 ;  /* 0x0000002c29107220 */ /* 0x000fe20000410000 */
[----:B------:R-:W2:Y:S01]  /*5a20*/  LDCU.64 UR8, c[0x0][0x380] ;  /* 0x00007000ff0877ac */ /* 0x000ea20008000a00 */
[----:B------:R-:W-:Y:S01]  /*5a30*/  MOV R41, R101 ;  /* 0x0000006500297202 */ /* 0x000fe20000000f00 */
[----:B-----5:R-:W-:Y:S01]  /*5a40*/  FFMA.FTZ R89, R36, R89, R38 ;  /* 0x0000005924597223 */ /* 0x020fe20000010026 */
[----:B------:R-:W-:-:S03]  /*5a50*/  FFMA.FTZ R45, R37, R16, R39 ;  /* 0x00000010252d7223 */ /* 0x000fc60000010027 */
        /* <DEDUP_REMOVED lines=9> */
[----:B-1----:R-:W-:-:S03]  /*5af0*/  FADD.FTZ R16, R14, 1 ;  /* 0x3f8000000e107421 */ /* 0x002fc60000010000 */
        /* <DEDUP_REMOVED lines=8> */
.L_x_2019:
[----:B------:R-:W-:Y:S05]  /*5b80*/  BSYNC.RECONVERGENT B1 ;  /* 0x0000000000017941 */ /* 0x000fea0003800200 */
.L_x_2018:
[----:B------:R-:W-:Y:S04]  /*5b90*/  BSSY.RECONVERGENT B1, `(.L_x_2020) ;  /* 0x000001e000017945 */ /* 0x000fe80003800200 */
[----:B------:R-:W-:Y:S05]  /*5ba0*/  @P2 BRA `(.L_x_2021) ;  /* 0x0000000000702947 */ /* 0x000fea0003800000 */
        /* <DEDUP_REMOVED lines=28> */
.L_x_2021:
[----:B------:R-:W-:Y:S05]  /*5d70*/  BSYNC.RECONVERGENT B1 ;  /* 0x0000000000017941 */ /* 0x000fea0003800200 */
.L_x_2020:
        /* <DEDUP_REMOVED lines=30> */
.L_x_2023:
[----:B------:R-:W-:Y:S05]  /*5f60*/  BSYNC.RECONVERGENT B1 ;  /* 0x0000000000017941 */ /* 0x000fea0003800200 */
.L_x_2022:
        /* <DEDUP_REMOVED lines=30> */
.L_x_2025:
[----:B------:R-:W-:Y:S05]  /*6150*/  BSYNC.RECONVERGENT B1 ;  /* 0x0000000000017941 */ /* 0x000fea0003800200 */
.L_x_2024:
        /* <DEDUP_REMOVED lines=30> */
.L_x_2027:
[----:B------:R-:W-:Y:S05]  /*6340*/  BSYNC.RECONVERGENT B1 ;  /* 0x0000000000017941 */ /* 0x000fea0003800200 */
.L_x_2026:
[----:B------:R-:W-:Y:S05]  /*6350*/  @P6 BRA `(.L_x_1997) ;  /* 0x00000000006c6947 */ /* 0x000fea0003800000 */
[--C-:B------:R-:W-:Y:S01]  /*6360*/  FADD.FTZ R99, R99, -R50.reuse ;  /* 0x8000003263637221 */ /* 0x100fe20000010000 */
[----:B0--34-:R-:W-:Y:S01]  /*6370*/  FADD.FTZ R41, R68, -R50 ;  /* 0x8000003244297221 */ /* 0x019fe20000010000 */
[----:B------:R-:W0:Y:S01]  /*6380*/  LDCU.64 UR4, c[0x0][0x3e0] ;  /* 0x00007c00ff0477ac */ /* 0x000e220008000a00 */
        /* <DEDUP_REMOVED lines=8> */
[----:B------:R-:W3:Y:S01]  /*6410*/  MUFU.EX2 R14, R14 ;  /* 0x0000000e000e7308 */ /* 0x000ee20000000800 */
[----:B0-----:R-:W-:Y:S02]  /*6420*/  IMAD R22, R67, UR4, RZ ;  /* 0x0000000443167c24 */ /* 0x001fe4000f8e02ff */
[----:B------:R-:W-:-:S05]  /*6430*/  IMAD.WIDE.U32 R100, R13, UR4, R100 ;  /* 0x000000040d647c25 */ /* 0x000fca000f8e0064 */
[----:B------:R-:W0:Y:S01]  /*6440*/  MUFU.EX2 R18, R18 ;  /* 0x0000001200127308 */ /* 0x000e220000000800 */
[----:B------:R-:W-:Y:S01]  /*6450*/  IMAD R37, R13, UR5, R22 ;  /* 0x000000050d257c24 */ /* 0x000fe2000f8e0216 */
[----:B-1----:R-:W-:-:S04]  /*6460*/  LEA R36, P1, R100, UR8, 0x1 ;  /* 0x0000000864247c11 */ /* 0x002fc8000f8208ff */
[----:B------:R-:W-:Y:S01]  /*6470*/  IADD3 R37, PT, PT, R101, R37, RZ ;  /* 0x0000002565257210 */ /* 0x000fe20007ffe0ff */
[----:B---3--:R-:W-:-:S03]  /*6480*/  FADD.FTZ R16, R14, 1 ;  /* 0x3f8000000e107421 */ /* 0x008fc60000010000 */
        /* <DEDUP_REMOVED lines=8> */
.L_x_1997:
[----:B------:R-:W-:Y:S05]  /*6510*/  BSYNC.RECONVERGENT B0 ;  /* 0x0000000000007941 */ /* 0x000fea0003800200 */
.L_x_1965:
[----:B------:R-:W1:Y:S01]  /*6520*/  LDCU UR4, c[0x0][0x3f8] ;  /* 0x00007f00ff0477ac */ /* 0x000e620008000800 */
[----:B------:R-:W-:Y:S02]  /*6530*/  IADD3 R8, PT, PT, R5, R8, RZ ;  /* 0x0000000805087210 */ /* 0x000fe40007ffe0ff */
[----:B------:R-:W-:Y:S01]  /*6540*/  IADD3 R6, PT, PT, R6, 0x1, RZ ;  /* 0x0000000106067810 */ /* 0x000fe20007ffe0ff */
[----:B------:R-:W1:Y:S02]  /*6550*/  LDCU UR5, c[0x0][0x3c8] ;  /* 0x00007900ff0577ac */ /* 0x000e640008000800 */
[----:B-1----:R-:W-:-:S06]  /*6560*/  UIMAD UR4, UR4, UR5, URZ ;  /* 0x00000005040472a4 */ /* 0x002fcc000f8e02ff */
[----:B------:R-:W-:-:S13]  /*6570*/  ISETP.GE.AND P1, PT, R8, UR4, PT ;  /* 0x0000000408007c0c */ /* 0x000fda000bf26270 */
[----:B------:R-:W-:Y:S05]  /*6580*/  @!P1 BRA `(.L_x_2028) ;  /* 0xffffff9c00709947 */ /* 0x000fea000383ffff */
[----:B------:R-:W-:Y:S05]  /*6590*/  EXIT ;  /* 0x000000000000794d */ /* 0x000fea0003800000 */
.L_x_2029:
        /* <DEDUP_REMOVED lines=14> */
.L_x_3446:


//--------------------- .text._Z35group_norm_nhwc_fwd_one_pass_kernelI11Bf16IOBf16WLi64ELi32ELi512EEv26Group_norm_nhwc_fwd_params --------------------------
	.section	.text._Z35group_norm_nhwc_fwd_one_pass_kernelI11Bf16IOBf16WLi64ELi32ELi512EEv26Group_norm_nhwc_fwd_params,"ax",@progbits
	.align	128
        .global         _Z35group_norm_nhwc_fwd_one_pass_kernelI11Bf16IOBf16WLi64ELi32ELi512EEv26Group_norm_nhwc_fwd_params
        .type           _Z35group_norm_nhwc_fwd_one_pass_kernelI11Bf16IOBf16WLi64ELi32ELi512EEv26Group_norm_nhwc_fwd_params,@function
        .size           _Z35group_norm_nhwc_fwd_one_pass_kernelI11Bf16IOBf16WLi64ELi32ELi512EEv26Group_norm_nhwc_fwd_params,(.L_x_3447 - _Z35group_norm_nhwc_fwd_one_pass_kernelI11Bf16IOBf16WLi64ELi32ELi512EEv26Group_norm_nhwc_fwd_params)
        .other          _Z35group_norm_nhwc_fwd_one_pass_kernelI11Bf16IOBf16WLi64ELi32ELi512EEv26Group_norm_nhwc_fwd_params,@"STO_CUDA_ENTRY STV_DEFAULT"
_Z35group_norm_nhwc_fwd_one_pass_kernelI11Bf16IOBf16WLi64ELi32ELi512EEv26Group_norm_nhwc_fwd_params:
.text._Z35group_norm_nhwc_fwd_one_pass_kernelI11Bf16IOBf16WLi64ELi32ELi512EEv26Group_norm_nhwc_fwd_params:
        /* <DEDUP_REMOVED lines=23> */
.L_x_2049:
[----:B0-----:R-:W0:Y:S01]  /*0170*/  LDC R9, c[0x0][0x3f8] ;  /* 0x0000fe00ff097b82 */ /* 0x001e220000000800 */
[----:B-1----:R-:W1:Y:S01]  /*0180*/  LDCU.64 UR10, c[0x0][0x3e8] ;  /* 0x00007d00ff0a77ac */ /* 0x002e620008000a00 */
[----:B--2---:R-:W2:Y:S01]  /*0190*/  S2R R14, SR_TID.X ;  /* 0x00000000000e7919 */ /* 0x004ea20000002100 */
[----:B------:R-:W-:Y:S01]  /*01a0*/  VIADD R12, R23, 0x20 ;  /* 0x00000020170c7836 */ /* 0x000fe20000000000 */
[----:B------:R-:W-:Y:S01]  /*01b0*/  SHF.R.S32.HI R15, RZ, 0x1f, R23 ;  /* 0x0000001fff0f7819 */ /* 0x000fe20000011417 */
[----:B------:R-:W-:-:S03]  /*01c0*/  HFMA2 R21, -RZ, RZ, 0, 0 ;  /* 0x00000000ff157431 */ /* 0x000fc600000001ff */
[----:B------:R-:W-:Y:S02]  /*01d0*/  SHF.R.S32.HI R11, RZ, 0x1f, R12 ;  /* 0x0000001fff0b7819 */ /* 0x000fe4000001140c */
[----:B0-----:R-:W-:Y:S02]  /*01e0*/  IABS R5, R9 ;  /* 0x0000000900057213 */ /* 0x001fe40000000000 */
[----:B------:R-:W-:Y:S02]  /*01f0*/  ISETP.NE.AND P3, PT, R9, RZ, PT ;  /* 0x000000ff0900720c */ /* 0x000fe40003f65270 */
[----:B------:R-:W0:Y:S01]  /*0200*/  I2F.RP R0, R5 ;  /* 0x0000000500007306 */ /* 0x000e220000209400 */
[----:B--2---:R-:W-:-:S07]  /*0210*/  SHF.L.U32 R25, R14, 0x1, RZ ;  /* 0x000000010e197819 */ /* 0x004fce00000006ff */
[----:B0-----:R-:W0:Y:S02]  /*0220*/  MUFU.RCP R0, R0 ;  /* 0x0000000000007308 */ /* 0x001e240000001000 */
[----:B0-----:R-:W-:-:S06]  /*0230*/  IADD3 R2, PT, PT, R0, 0xffffffe, RZ ;  /* 0x0ffffffe00027810 */ /* 0x001fcc0007ffe0ff */
[----:B------:R0:W2:Y:S02]  /*0240*/  F2I.FTZ.U32.TRUNC.NTZ R3, R2 ;  /* 0x0000000200037305 */ /* 0x0000a4000021f000 */
[----:B0-----:R-:W-:Y:S01]  /*0250*/  IMAD.MOV.U32 R2, RZ, RZ, RZ ;  /* 0x000000ffff027224 */ /* 0x001fe200078e00ff */
[----:B--2---:R-:W-:-:S05]  /*0260*/  IADD3 R4, PT, PT, RZ, -R3, RZ ;  /* 0x80000003ff047210 */ /* 0x004fca0007ffe0ff */
[----:B------:R-:W-:Y:S01]  /*0270*/  IMAD R7, R4, R5, RZ ;  /* 0x0000000504077224 */ /* 0x000fe200078e02ff */
[----:B------:R-:W-:-:S03]  /*0280*/  IABS R4, UR8 ;  /* 0x0000000800047c13 */ /* 0x000fc60008000000 */
[----:B------:R-:W-:-:S06]  /*0290*/  IMAD.HI.U32 R3, R3, R7, R2 ;  /* 0x0000000703037227 */ /* 0x000fcc00078e0002 */
[----:B------:R-:W-:-:S05]  /*02a0*/  IMAD.HI.U32 R3, R3, R4, RZ ;  /* 0x0000000403037227 */ /* 0x000fca00078e00ff */
[----:B------:R-:W-:-:S05]  /*02b0*/  IADD3 R0, PT, PT, -R3, RZ, RZ ;  /* 0x000000ff03007210 */ /* 0x000fca0007ffe1ff */
        /* <DEDUP_REMOVED lines=9> */
[----:B------:R-:W-:Y:S02]  /*0350*/  @P1 IADD3 R3, PT, PT, R3, 0x1, RZ ;  /* 0x0000000103031810 */ /* 0x000fe40007ffe0ff */
[----:B------:R-:W-:Y:S02]  /*0360*/  ISETP.GE.U32.AND P1, PT, R23, UR10, PT ;  /* 0x0000000a17007c0c */ /* 0x000fe4000bf26070 */
[----:B------:R-:W-:Y:S02]  /*0370*/  MOV R13, R3 ;  /* 0x00000003000d7202 */ /* 0x000fe40000000f00 */
[----:B------:R-:W-:Y:S01]  /*0380*/  ISETP.GE.AND.EX P1, PT, R15, UR11, PT, P1 ;  /* 0x0000000b0f007c0c */ /* 0x000fe2000bf26310 */
[----:B------:R-:W0:Y:S01]  /*0390*/  LDCU.64 UR10, c[0x0][0x3f0] ;  /* 0x00007e00ff0a77ac */ /* 0x000e220008000a00 */
[----:B------:R-:W-:Y:S01]  /*03a0*/  @!P4 IADD3 R13, PT, PT, -R13, RZ, RZ ;  /* 0x000000ff0d0dc210 */ /* 0x000fe20007ffe1ff */
[----:B------:R-:W1:Y:S01]  /*03b0*/  @!P2 LDC.64 R4, c[0x0][0x390] ;  /* 0x0000e400ff04ab82 */ /* 0x000e620000000a00 */
[----:B------:R-:W-:-:S04]  /*03c0*/  @!P3 LOP3.LUT R13, RZ, R9, RZ, 0x33, !PT ;  /* 0x00000009ff0db212 */ /* 0x000fc800078e33ff */
[--C-:B------:R-:W-:Y:S01]  /*03d0*/  SHF.R.S32.HI R0, RZ, 0x1f, R13.reuse ;  /* 0x0000001fff007819 */ /* 0x100fe2000001140d */
[----:B------:R-:W-:-:S04]  /*03e0*/  IMAD.MOV R20, RZ, RZ, -R13 ;  /* 0x000000ffff147224 */ /* 0x000fc800078e0a0d */
        /* <DEDUP_REMOVED lines=21> */
[----:B---3--:R-:W-:-:S03]  /*0540*/  @!P1 LEA R8, P3, R6, R2, 0x1 ;  /* 0x0000000206089211 */ /* 0x008fc600078608ff */
[----:B------:R-:W-:Y:S01]  /*0550*/  @!P2 IMAD.IADD R0, R13, 0x1, R9 ;  /* 0x000000010d00a824 */ /* 0x000fe200078e0209 */
[----:B-1----:R-:W-:Y:S02]  /*0560*/  @!P2 LEA R10, P4, R12, R4, 0x1 ;  /* 0x000000040c0aa211 */ /* 0x002fe400078808ff */
[----:B------:R-:W-:Y:S02]  /*0570*/  @!P1 LEA.HI.X R9, R6, R3, R7, 0x1, P3 ;  /* 0x0000000306099211 */ /* 0x000fe400018f0c07 */
[----:B------:R-:W-:Y:S02]  /*0580*/  MOV R3, RZ ;  /* 0x000000ff00037202 */ /* 0x000fe40000000f00 */
[----:B------:R-:W-:Y:S01]  /*0590*/  @!P2 LEA.HI.X R11, R12, R5, R0, 0x1, P4 ;  /* 0x000000050c0ba211 */ /* 0x000fe200020f0c00 */
[----:B------:R-:W2:Y:S04]  /*05a0*/  @!P1 LDG.E R21, desc[UR14][R8.64] ;  /* 0x0000000e08159981 */ /* 0x000ea8000c1e1900 */
[----:B------:R-:W3:Y:S01]  /*05b0*/  @!P2 LDG.E R3, desc[UR14][R10.64] ;  /* 0x0000000e0a03a981 */ /* 0x000ee2000c1e1900 */
[----:B------:R-:W-:Y:S01]  /*05c0*/  BSSY.RECONVERGENT B0, `(.L_x_2030) ;  /* 0x0000036000007945 */ /* 0x000fe20003800200 */
[----:B------:R-:W0:Y:S02]  /*05d0*/  S2R R4, SR_LANEID ;  /* 0x0000000000047919 */ /* 0x000e240000000000 */
[----:B0-----:R-:W-:-:S02]  /*05e0*/  ISETP.GT.AND P2, PT, R4, 0x1e, PT ;  /* 0x0000001e0400780c */ /* 0x001fc40003f44270 */
[----:B------:R-:W-:Y:S02]  /*05f0*/  ISETP.GT.AND P3, PT, R4, 0xf, PT ;  /* 0x0000000f0400780c */ /* 0x000fe40003f64270 */
[C---:B--2---:R-:W-:Y:S01]  /*0600*/  PRMT R2, R21.reuse, 0x7632, R2 ;  /* 0x0000763215027816 */ /* 0x044fe20000000002 */
[----:B------:R-:W-:Y:S01]  /*0610*/  IMAD.U32 R21, R21, 0x10000, RZ ;  /* 0x0001000015157824 */ /* 0x000fe200078e00ff */
[C---:B---3--:R-:W-:Y:S02]  /*0620*/  PRMT R0, R3.reuse, 0x7632, R0 ;  /* 0x0000763203007816 */ /* 0x048fe40000000000 */
[----:B------:R-:W-:Y:S02]  /*0630*/  SHF.L.U32 R2, R2, 0x10, RZ ;  /* 0x0000001002027819 */ /* 0x000fe400000006ff */
[----:B------:R-:W-:Y:S02]  /*0640*/  SHF.L.U32 R0, R0, 0x10, RZ ;  /* 0x0000001000007819 */ /* 0x000fe400000006ff */
[----:B------:R-:W-:Y:S01]  /*0650*/  SHF.L.U32 R3, R3, 0x10, RZ ;  /* 0x0000001003037819 */ /* 0x000fe200000006ff */
[----:B------:R-:W-:Y:S01]  /*0660*/  FMUL.FTZ R6, R2, R2 ;  /* 0x0000000202067220 */ /* 0x000fe20000410000 */
[----:B------:R-:W-:Y:S01]  /*0670*/  FADD.FTZ R5, R21, R2 ;  /* 0x0000000215057221 */ /* 0x000fe20000010000 */
[----:B------:R-:W-:-:S02]  /*0680*/  FMUL.FTZ R12, R0, R0 ;  /* 0x00000000000c7220 */ /* 0x000fc40000410000 */
[----:B------:R-:W-:Y:S01]  /*0690*/  FFMA.FTZ R6, R21, R21, R6 ;  /* 0x0000001515067223 */ /* 0x000fe20000010006 */
[C---:B------:R-:W-:Y:S01]  /*06a0*/  FADD.FTZ R8, R3.reuse, R0 ;  /* 0x0000000003087221 */ /* 0x040fe20000010000 */
[----:B------:R-:W-:Y:S01]  /*06b0*/  FADD.FTZ R5, RZ, R5 ;  /* 0x00000005ff057221 */ /* 0x000fe20000010000 */
[----:B------:R-:W-:Y:S01]  /*06c0*/  FFMA.FTZ R7, R3, R3, R12 ;  /* 0x0000000303077223 */ /* 0x000fe2000001000c */
[----:B------:R-:W-:Y:S02]  /*06d0*/  FADD.FTZ R6, RZ, R6 ;  /* 0x00000006ff067221 */ /* 0x000fe40000010000 */
[----:B------:R-:W-:Y:S02]  /*06e0*/  FADD.FTZ R5, R5, R8 ;  /* 0x0000000805057221 */ /* 0x000fe40000010000 */
[----:B------:R-:W-:-:S03]  /*06f0*/  FADD.FTZ R6, R6, R7 ;  /* 0x0000000706067221 */ /* 0x000fc60000010000 */
[----:B------:R-:W0:Y:S04]  /*0700*/  SHFL.DOWN PT, R8, R5, 0x1, 0x1f ;  /* 0x08201f0005087f89 */ /* 0x000e2800000e0000 */
[----:B------:R-:W1:Y:S01]  /*0710*/  SHFL.DOWN PT, R7, R6, 0x1, 0x1f ;  /* 0x08201f0006077f89 */ /* 0x000e6200000e0000 */
        /* <DEDUP_REMOVED lines=32> */
.L_x_2031:
[----:B------:R-:W-:Y:S05]  /*0920*/  BSYNC.RECONVERGENT B0 ;  /* 0x0000000000007941 */ /* 0x000fea0003800200 */
.L_x_2030:
        /* <DEDUP_REMOVED lines=46> */
.L_x_2033:
[----:B------:R-:W-:Y:S05]  /*0c10*/  BSYNC.RECONVERGENT B0 ;  /* 0x0000000000007941 */ /* 0x000fea0003800200 */
.L_x_2032:
[----:B------:R-:W-:Y:S05]  /*0c20*/  @!P2 BRA `(.L_x_2034) ;  /* 0x0000000c00a0a947 */ /* 0x000fea0003800000 */
[----:B---3--:R-:W3:Y:S01]  /*0c30*/  LDC.64 R4, c[0x0][0x3b8] ;  /* 0x0000ee00ff047b82 */ /* 0x008ee20000000a00 */
[----:B------:R-:W-:Y:S01]  /*0c40*/  ULOP3.LUT UR9, UR4, 0x1, URZ, 0xc0, !UPT ;  /* 0x0000000104097892 */ /* 0x000fe2000f8ec0ff */
[----:B------:R-:W-:-:S03]  /*0c50*/  ISETP.GE.U32.AND P4, PT, R22, 0x8, PT ;  /* 0x000000081600780c */ /* 0x000fc60003f86070 */
[----:B------:R-:W-:-:S06]  /*0c60*/  UIMAD UR5, UR9, UR19, URZ ;  /* 0x00000013090572a4 */ /* 0x000fcc000f8e02ff */
[----:B------:R-:W-:-:S04]  /*0c70*/  IMAD R6, R22, UR5, RZ ;  /* 0x0000000516067c24 */ /* 0x000fc8000f8e02ff */
[----:B------:R-:W-:-:S04]  /*0c80*/  IMAD.SHL.U32 R7, R6, 0x2, RZ ;  /* 0x0000000206077824 */ /* 0x000fc800078e00ff */
        /* <DEDUP_REMOVED lines=13> */
[----:B------:R-:W-:Y:S01]  /*0d60*/  IMAD.U32 R11, RZ, RZ, UR5 ;  /* 0x00000005ff0b7e24 */ /* 0x000fe2000f8e00ff */
[----:B------:R-:W-:Y:S02]  /*0d70*/  ISETP.NE.AND P2, PT, R9, -0x1, PT ;  /* 0xffffffff0900780c */ /* 0x000fe40003f45270 */
[----:B------:R-:W-:Y:S01]  /*0d80*/  MOV R6, UR10 ;  /* 0x0000000a00067c02 */ /* 0x000fe20008000f00 */
        /* <DEDUP_REMOVED lines=8> */
.L_x_2036:
[----:B---3--:R-:W3:Y:S04]  /*0e10*/  LDG.E.STRONG.GPU R6, desc[UR14][R4.64] ;  /* 0x0000000e04067981 */ /* 0x008ee8000c1ef900 */
[----:B---3--:R-:W-:Y:S01]  /*0e20*/  CCTL.IVALL ;  /* 0x00000000ff00798f */ /* 0x008fe20002000000 */
[----:B------:R-:W-:Y:S05]  /*0e30*/  YIELD ;  /* 0x0000000000007946 */ /* 0x000fea0003800000 */
[----:B------:R-:W-:-:S13]  /*0e40*/  ISETP.NE.AND P2, PT, R6, R9, PT ;  /* 0x000000090600720c */ /* 0x000fda0003f45270 */
[----:B------:R-:W-:Y:S05]  /*0e50*/  @P2 BRA `(.L_x_2036) ;  /* 0xfffffffc00ec2947 */ /* 0x000fea000383ffff */
.L_x_2035:
        /* <DEDUP_REMOVED lines=15> */
.L_x_2038:
        /* <DEDUP_REMOVED lines=23> */
[----:B------:R-:W-:Y:S01]  /*10c0*/  IMAD.U32 R8, RZ, RZ, UR26 ;  /* 0x0000001aff087e24 */ /* 0x000fe2000f8e00ff */
[----:B-1----:R-:W-:-:S03]  /*10d0*/  MOV R9, UR27 ;  /* 0x0000001b00097c02 */ /* 0x002fc60008000f00 */
        /* <DEDUP_REMOVED lines=11> */
[----:B------:R-:W-:Y:S01]  /*1190*/  ISETP.EQ.OR P2, PT, R15, UR18, P3 ;  /* 0x000000120f007c0c */ /* 0x000fe20009f42670 */
[----:B------:R-:W-:Y:S01]  /*11a0*/  IMAD.U32 R4, RZ, RZ, UR25 ;  /* 0x00000019ff047e24 */ /* 0x000fe2000f8e00ff */
[----:B------:R-:W-:Y:S01]  /*11b0*/  UIADD3 UR25, UPT, UPT, UR5, 0x7, URZ ;  /* 0x0000000705197890 */ /* 0x000fe2000fffe0ff */
[----:B---3--:R-:W-:Y:S01]  /*11c0*/  @!P4 FADD.FTZ R12, R12, R6 ;  /* 0x000000060c0cc221 */ /* 0x008fe20000010000 */
[----:B------:R-:W-:Y:S02]  /*11d0*/  @!P4 FADD.FTZ R13, R13, R7 ;  /* 0x000000070d0dc221 */ /* 0x000fe40000010000 */
[----:B------:R-:W-:-:S02]  /*11e0*/  ISETP.EQ.OR P4, PT, R4, UR18, P3 ;  /* 0x0000001204007c0c */ /* 0x000fc40009f82670 */
[----:B------:R-:W-:Y:S01]  /*11f0*/  MOV R4, UR24 ;  /* 0x0000001800047c02 */ /* 0x000fe20008000f00 */
        /* <DEDUP_REMOVED lines=10> */
[----:B------:R-:W-:Y:S01]  /*12a0*/  MOV R4, UR24 ;  /* 0x0000001800047c02 */ /* 0x000fe20008000f00 */
[----:B------:R-:W-:Y:S01]  /*12b0*/  @!UP1 UIMAD.WIDE.U32 UR26, UR10, 0x8, UR16 ;  /* 0x000000080a1a98a5 */ /* 0x000fe2000f8e0010 */
[----:B------:R-:W-:Y:S01]  /*12c0*/  MOV R5, UR25 ;  /* 0x0000001900057c02 */ /* 0x000fe20008000f00 */
[----:B------:R-:W-:-:S03]  /*12d0*/  VOTEU.ALL UP0, P6 ;  /* 0x0000000000ff7886 */ /* 0x000fc60003000000 */
[----:B------:R-:W-:Y:S01]  /*12e0*/  VOTEU.ALL UP1, P5 ;  /* 0x0000000000ff7886 */ /* 0x000fe20002820000 */
[----:B------:R-:W-:Y:S01]  /*12f0*/  IMAD.U32 R6, RZ, RZ, UR26 ;  /* 0x0000001aff067e24 */ /* 0x000fe2000f8e00ff */
[----:B------:R-:W-:Y:S01]  /*1300*/  @!UP0 UIMAD.WIDE.U32 UR24, UR20, 0x8, UR16 ;  /* 0x00000008141888a5 */ /* 0x000fe2000f8e0010 */
[----:B------:R-:W2:Y:S01]  /*1310*/  @!P2 LDG.E.64 R4, desc[UR14][R4.64] ;  /* 0x0000000e0404a981 */ /* 0x000ea2000c1e1b00 */
[----:B------:R-:W-:Y:S01]  /*1320*/  MOV R7, UR27 ;  /* 0x0000001b00077c02 */ /* 0x000fe20008000f00 */
[----:B------:R-:W-:-:S03]  /*1330*/  @!UP1 UIMAD.WIDE.U32 UR26, UR13, 0x8, UR16 ;  /* 0x000000080d1a98a5 */ /* 0x000fc6000f8e0010 */
[----:B------:R-:W-:Y:S02]  /*1340*/  MOV R8, UR24 ;  /* 0x0000001800087c02 */ /* 0x000fe40008000f00 */
[----:B------:R-:W-:Y:S01]  /*1350*/  MOV R9, UR25 ;  /* 0x0000001900097c02 */ /* 0x000fe20008000f00 */
[----:B------:R-:W3:Y:S01]  /*1360*/  @!P4 LDG.E.64 R6, desc[UR14][R6.64] ;  /* 0x0000000e0606c981 */ /* 0x000ee2000c1e1b00 */
[----:B------:R-:W-:Y:S01]  /*1370*/  MOV R10, UR26 ;  /* 0x0000001a000a7c02 */ /* 0x000fe20008000f00 */
[----:B------:R-:W-:-:S03]  /*1380*/  IMAD.U32 R11, RZ, RZ, UR27 ;  /* 0x0000001bff0b7e24 */ /* 0x000fc6000f8e00ff */
        /* <DEDUP_REMOVED lines=23> */
.L_x_2037:
[----:B---3--:R-:W-:-:S13]  /*1500*/  LOP3.LUT P2, R4, R22, 0x7, RZ, 0xc0, !PT ;  /* 0x0000000716047812 */ /* 0x008fda000784c0ff */
[----:B------:R-:W-:Y:S05]  /*1510*/  @!P2 BRA `(.L_x_2034) ;  /* 0x000000040064a947 */ /* 0x000fea0003800000 */
[----:B------:R-:W-:Y:S02]  /*1520*/  IADD3 R4, PT, PT, R4, -0x1, RZ ;  /* 0xffffffff04047810 */ /* 0x000fe40007ffe0ff */
[----:B------:R-:W-:Y:S02]  /*1530*/  LOP3.LUT P2, R11, R22, 0x3, RZ, 0xc0, !PT ;  /* 0x00000003160b7812 */ /* 0x000fe4000784c0ff */
        /* <DEDUP_REMOVED lines=13> */
[----:B------:R-:W-:Y:S02]  /*1610*/  IMAD.U32 R6, RZ, RZ, UR10 ;  /* 0x0000000aff067e24 */ /* 0x000fe4000f8e00ff */
[----:B------:R-:W-:-:S03]  /*1620*/  MOV R7, UR12 ;  /* 0x0000000c00077c02 */ /* 0x000fc60008000f00 */
[----:B------:R-:W-:Y:S02]  /*1630*/  ISETP.EQ.OR P5, PT, R6, UR18, P3 ;  /* 0x0000001206007c0c */ /* 0x000fe40009fa2670 */
[----:B------:R-:W-:Y:S02]  /*1640*/  ISETP.EQ.OR P4, PT, R7, UR18, P3 ;  /* 0x0000001207007c0c */ /* 0x000fe40009f82670 */
[----:B------:R-:W-:-:S09]  /*1650*/  MOV R6, UR5 ;  /* 0x0000000500067c02 */ /* 0x000fd20008000f00 */
[----:B------:R-:W-:Y:S02]  /*1660*/  VOTEU.ALL UP0, P5 ;  /* 0x0000000000ff7886 */ /* 0x000fe40002800000 */
[----:B------:R-:W-:-:S03]  /*1670*/  VOTEU.ALL UP1, P4 ;  /* 0x0000000000ff7886 */ /* 0x000fc60002020000 */
[----:B------:R-:W-:Y:S02]  /*1680*/  @!UP0 UIMAD UR10, UR10, UR19, UR6 ;  /* 0x000000130a0a82a4 */ /* 0x000fe4000f8e0206 */
[----:B------:R-:W-:Y:S02]  /*1690*/  @!UP1 UIMAD UR12, UR12, UR19, UR6 ;  /* 0x000000130c0c92a4 */ /* 0x000fe4000f8e0206 */
[----:B------:R-:W-:Y:S02]  /*16a0*/  @!UP0 UIMAD.WIDE.U32 UR10, UR10, 0x8, UR16 ;  /* 0x000000080a0a88a5 */ /* 0x000fe4000f8e0010 */
[----:B------:R-:W-:-:S06]  /*16b0*/  @!UP1 UIMAD.WIDE.U32 UR12, UR12, 0x8, UR16 ;  /* 0x000000080c0c98a5 */ /* 0x000fcc000f8e0010 */
[----:B------:R-:W-:Y:S01]  /*16c0*/  IMAD.U32 R8, RZ, RZ, UR12 ;  /* 0x0000000cff087e24 */ /* 0x000fe2000f8e00ff */
[----:B-1----:R-:W-:-:S06]  /*16d0*/  MOV R9, UR13 ;  /* 0x0000000d00097c02 */ /* 0x002fcc0008000f00 */
        /* <DEDUP_REMOVED lines=21> */
.L_x_2039:
[----:B------:R-:W-:Y:S05]  /*1830*/  @!P2 BRA `(.L_x_2034) ;  /* 0x00000000009ca947 */ /* 0x000fea0003800000 */
[----:B------:R-:W-:-:S13]  /*1840*/  ISETP.NE.AND P2, PT, R11, 0x1, PT ;  /* 0x000000010b00780c */ /* 0x000fda0003f45270 */
[----:B------:R-:W-:Y:S05]  /*1850*/  @!P2 BRA `(.L_x_2040) ;  /* 0x00000000005ca947 */ /* 0x000fea0003800000 */
[----:B------:R-:W-:Y:S02]  /*1860*/  UIADD3 UR10, UPT, UPT, UR5, 0x1, URZ ;  /* 0x00000001050a7890 */ /* 0x000fe4000fffe0ff */
[----:B------:R-:W-:-:S05]  /*1870*/  IMAD.U32 R8, RZ, RZ, UR5 ;  /* 0x00000005ff087e24 */ /* 0x000fca000f8e00ff */
[----:B------:R-:W-:Y:S02]  /*1880*/  ISETP.EQ.OR P4, PT, R8, UR18, P3 ;  /* 0x0000001208007c0c */ /* 0x000fe40009f82670 */
[----:B------:R-:W-:-:S04]  /*1890*/  MOV R4, UR10 ;  /* 0x0000000a00047c02 */ /* 0x000fc80008000f00 */
        /* <DEDUP_REMOVED lines=10> */
[----:B------:R-:W-:Y:S01]  /*1940*/  IMAD.U32 R7, RZ, RZ, UR11 ;  /* 0x0000000bff077e24 */ /* 0x000fe2000f8e00ff */
[----:B------:R-:W0:Y:S05]  /*1950*/  @!P4 LDG.E.64 R4, desc[UR14][R4.64] ;  /* 0x0000000e0404c981 */ /* 0x000e2a000c1e1b00 */
[----:B------:R-:W3:Y:S01]  /*1960*/  @!P2 LDG.E.64 R6, desc[UR14][R6.64] ;  /* 0x0000000e0606a981 */ /* 0x000ee2000c1e1b00 */
[----:B------:R-:W-:-:S04]  /*1970*/  IADD3 R8, PT, PT, R8, 0x2, RZ ;  /* 0x0000000208087810 */ /* 0x000fc80007ffe0ff */
[----:B------:R-:W-:Y:S01]  /*1980*/  R2UR UR5, R8 ;  /* 0x00000000080572ca */ /* 0x000fe200000e0000 */
[----:B0-----:R-:W-:Y:S01]  /*1990*/  @!P4 FADD.FTZ R12, R12, R4 ;  /* 0x000000040c0cc221 */ /* 0x001fe20000010000 */
[----:B------:R-:W-:-:S03]  /*19a0*/  @!P4 FADD.FTZ R13, R13, R5 ;  /* 0x000000050d0dc221 */ /* 0x000fc60000010000 */
[----:B---3--:R-:W-:Y:S01]  /*19b0*/  @!P2 FADD.FTZ R12, R12, R6 ;  /* 0x000000060c0ca221 */ /* 0x008fe20000010000 */
[----:B------:R-:W-:-:S09]  /*19c0*/  @!P2 FADD.FTZ R13, R13, R7 ;  /* 0x000000070d0da221 */ /* 0x000fd20000010000 */
.L_x_2040:
        /* <DEDUP_REMOVED lines=13> */
.L_x_2041:
[----:B------:R-:W-:Y:S05]  /*1aa0*/  BSYNC.RECONVERGENT B0 ;  /* 0x0000000000007941 */ /* 0x000fea0003800200 */
.L_x_2034:
[----:B------:R-:W4:Y:S01]  /*1ab0*/  S2R R6, SR_TID.X ;  /* 0x0000000000067919 */ /* 0x000f220000002100 */
[----:B------:R-:W5:Y:S01]  /*1ac0*/  S2UR UR9, SR_CgaCtaId ;  /* 0x00000000000979c3 */ /* 0x000f620000008800 */
[----:B------:R-:W0:Y:S01]  /*1ad0*/  LDCU UR10, c[0x0][0x414] ;  /* 0x00008280ff0a77ac */ /* 0x000e220008000800 */
[----:B------:R-:W-:Y:S01]  /*1ae0*/  MOV R7, UR8 ;  /* 0x0000000800077c02 */ /* 0x000fe20008000f00 */
[----:B------:R-:W-:-:S05]  /*1af0*/  UMOV UR5, 0x400 ;  /* 0x0000040000057882 */ /* 0x000fca0000000000 */
[----:B-1----:R-:W1:Y:S08]  /*1b00*/  @P0 LDC.64 R8, c[0x0][0x388] ;  /* 0x0000e200ff080b82 */ /* 0x002e700000000a00 */
[----:B--2---:R-:W2:Y:S01]  /*1b10*/  LDC.64 R10, c[0x0][0x398] ;  /* 0x0000e600ff0a7b82 */ /* 0x004ea20000000a00 */
[----:B-----5:R-:W-:-:S07]  /*1b20*/  ULEA UR5, UR9, UR5, 0x18 ;  /* 0x0000000509057291 */ /* 0x020fce000f8ec0ff */
[----:B---3--:R-:W3:Y:S01]  /*1b30*/  LDC.64 R4, c[0x0][0x3a0] ;  /* 0x0000e800ff047b82 */ /* 0x008ee20000000a00 */
[----:B----4-:R-:W-:Y:S02]  /*1b40*/  IMAD.SHL.U32 R6, R6, 0x2, RZ ;  /* 0x0000000206067824 */ /* 0x010fe400078e00ff */
[----:B-1----:R-:W-:-:S04]  /*1b50*/  @P0 IMAD.WIDE R8, R7, 0x8, R8 ;  /* 0x0000000807080825 */ /* 0x002fc800078e0208 */
[----:B0-----:R-:W-:Y:S01]  /*1b60*/  @P0 FMUL.FTZ R7, R13, UR10 ;  /* 0x0000000a0d070c20 */ /* 0x001fe20008410000 */
[----:B------:R-:W-:Y:S01]  /*1b70*/  @!P3 STS.64 [UR5+0x98], R12 ;  /* 0x0000980cff00b988 */ /* 0x000fe20008000a05 */
[----:B------:R-:W-:Y:S01]  /*1b80*/  LOP3.LUT R17, R6, 0x1e, RZ, 0xc0, !PT ;  /* 0x0000001e06117812 */ /* 0x000fe200078ec0ff */
[----:B------:R-:W-:-:S03]  /*1b90*/  @P0 FMUL.FTZ R6, R12, UR10 ;  /* 0x0000000a0c060c20 */ /* 0x000fc60008410000 */
[----:B------:R-:W-:Y:S02]  /*1ba0*/  IADD3 R17, PT, PT, R20, R17, RZ ;  /* 0x0000001114117210 */ /* 0x000fe40007ffe0ff */
[----:B------:R0:W-:Y:S03]  /*1bb0*/  @P0 STG.E.64 desc[UR14][R8.64], R6 ;  /* 0x0000000608000986 */ /* 0x0001e6000c101b0e */
[C---:B--2---:R-:W-:Y:S01]  /*1bc0*/  IMAD.WIDE R14, R17.reuse, 0x2, R10 ;  /* 0x00000002110e7825 */ /* 0x044fe200078e020a */
[----:B------:R-:W-:Y:S03]  /*1bd0*/  BAR.SYNC.DEFER_BLOCKING 0x0 ;  /* 0x0000000000007b1d */ /* 0x000fe60000010000 */
[----:B---3--:R-:W-:-:S03]  /*1be0*/  IMAD.WIDE R4, R17, 0x2, R4 ;  /* 0x0000000211047825 */ /* 0x008fc600078e0204 */
[----:B------:R-:W2:Y:S04]  /*1bf0*/  LDG.E.U16 R16, desc[UR14][R14.64] ;  /* 0x0000000e0e107981 */ /* 0x000ea8000c1e1500 */
[----:B------:R-:W3:Y:S04]  /*1c00*/  LDG.E.U16 R17, desc[UR14][R14.64+0x2] ;  /* 0x0000020e0e117981 */ /* 0x000ee8000c1e1500 */
[----:B------:R-:W4:Y:S04]  /*1c10*/  LDG.E.U16 R18, desc[UR14][R4.64] ;  /* 0x0000000e04127981 */ /* 0x000f28000c1e1500 */
[----:B------:R-:W5:Y:S01]  /*1c20*/  LDG.E.U16 R19, desc[UR14][R4.64+0x2] ;  /* 0x0000020e04137981 */ /* 0x000f62000c1e1500 */
[----:B0-----:R-:W-:Y:S01]  /*1c30*/  MOV R8, 0x3f800000 ;  /* 0x3f80000000087802 */ /* 0x001fe20000000f00 */
[----:B------:R-:W-:Y:S02]  /*1c40*/  BSSY.RECONVERGENT B0, `(.L_x_2042) ;  /* 0x0000081000007945 */ /* 0x000fe40003800200 */
[----:B------:R-:W0:Y:S01]  /*1c50*/  LDS.64 R10, [UR5+0x98] ;  /* 0x00009805ff0a7984 */ /* 0x000e220008000a00 */
[----:B------:R-:W1:Y:S02]  /*1c60*/  LDCU.U8 UR5, c[0x0][0x3fc] ;  /* 0x00007f80ff0577ac */ /* 0x000e640008000000 */
[----:B-1----:R-:W-:Y:S01]  /*1c70*/  UISETP.NE.AND UP0, UPT, UR5, URZ, UPT ;  /* 0x000000ff0500728c */ /* 0x002fe2000bf05270 */
[----:B0-----:R-:W-:-:S04]  /*1c80*/  FMUL.FTZ R10, R10, UR10 ;  /* 0x0000000a0a0a7c20 */ /* 0x001fc80008410000 */
[----:B------:R-:W-:-:S04]  /*1c90*/  FMUL.FTZ R20, R10, R10 ;  /* 0x0000000a0a147220 */ /* 0x000fc80000410000 */
[----:B------:R-:W-:-:S05]  /*1ca0*/  FFMA.FTZ R11, R11, UR10, -R20 ;  /* 0x0000000a0b0b7c23 */ /* 0x000fca0008010814 */
[----:B------:R-:W-:-:S13]  /*1cb0*/  FSETP.GTU.FTZ.AND P2, PT, R11, RZ, PT ;  /* 0x000000ff0b00720b */ /* 0x000fda0003f5c000 */
[----:B------:R-:W0:Y:S02]  /*1cc0*/  @P2 LDC R6, c[0x0][0x3a8] ;  /* 0x0000ea00ff062b82 */ /* 0x000e240000000800 */
[----:B0-----:R-:W-:-:S04]  /*1cd0*/  @P2 FADD.FTZ R6, R11, R6 ;  /* 0x000000060b062221 */ /* 0x001fc80000010000 */
[----:B------:R0:W1:Y:S01]  /*1ce0*/  @P2 MUFU.RSQ R8, R6 ;  /* 0x0000000600082308 */ /* 0x0000620000001400 */
[----:B--2---:R-:W-:Y:S01]  /*1cf0*/  SHF.L.U32 R9, R16, 0x10, RZ ;  /* 0x0000001010097819 */ /* 0x004fe200000006ff */
[----:B---3--:R-:W-:Y:S01]  /*1d00*/  IMAD.U32 R11, R17, 0x10000, RZ ;  /* 0x00010000110b7824 */ /* 0x008fe200078e00ff */
[----:B----4-:R-:W-:Y:S02]  /*1d10*/  SHF.L.U32 R12, R18, 0x10, RZ ;  /* 0x00000010120c7819 */ /* 0x010fe400000006ff */
[----:B-----5:R-:W-:Y:S01]  /*1d20*/  SHF.L.U32 R14, R19, 0x10, RZ ;  /* 0x00000010130e7819 */ /* 0x020fe200000006ff */
[----:B01----:R-:W-:Y:S06]  /*1d30*/  BRA.U UP0, `(.L_x_2043) ;  /* 0x0000000100c07547 */ /* 0x003fec000b800000 */
[----:B------:R-:W0:Y:S01]  /*1d40*/  LDCU.64 UR12, c[0x0][0x3e8] ;  /* 0x00007d00ff0c77ac */ /* 0x000e220008000a00 */
[----:B------:R-:W-:Y:S01]  /*1d50*/  SHF.R.S32.HI R6, RZ, 0x1f, R23 ;  /* 0x0000001fff067819 */ /* 0x000fe20000011417 */
[----:B------:R-:W-:Y:S01]  /*1d60*/  BSSY.RECONVERGENT B1, `(.L_x_2044) ;  /* 0x000001a000017945 */ /* 0x000fe20003800200 */
[----:B------:R-:W-:-:S04]  /*1d70*/  IADD3 R13, PT, PT, R23, 0x20, RZ ;  /* 0x00000020170d7810 */ /* 0x000fc80007ffe0ff */
[----:B------:R-:W-:Y:S02]  /*1d80*/  SHF.R.S32.HI R15, RZ, 0x1f, R13 ;  /* 0x0000001fff0f7819 */ /* 0x000fe4000001140d */
[----:B0-----:R-:W-:Y:S02]  /*1d90*/  ISETP.GE.U32.AND P1, PT, R23, UR12, PT ;  /* 0x0000000c17007c0c */ /* 0x001fe4000bf26070 */
[----:B------:R-:W-:Y:S02]  /*1da0*/  ISETP.GE.U32.AND P2, PT, R13, UR12, PT ;  /* 0x0000000c0d007c0c */ /* 0x000fe4000bf46070 */
[----:B------:R-:W-:Y:S02]  /*1db0*/  ISETP.GE.AND.EX P1, PT, R6, UR13, PT, P1 ;  /* 0x0000000d06007c0c */ /* 0x000fe4000bf26310 */
[----:B------:R-:W-:-:S11]  /*1dc0*/  ISETP.GE.AND.EX P2, PT, R15, UR13, PT, P2 ;  /* 0x0000000d0f007c0c */ /* 0x000fd6000bf46320 */
[----:B------:R-:W-:Y:S05]  /*1dd0*/  @P1 BRA `(.L_x_2045) ;  /* 0x0000000000481947 */ /* 0x000fea0003800000 */
[----:B------:R-:W0:Y:S01]  /*1de0*/  LDCU.64 UR16, c[0x0][0x3e0] ;  /* 0x00007c00ff1077ac */ /* 0x000e220008000a00 */
[--C-:B------:R-:W-:Y:S01]  /*1df0*/  FADD.FTZ R7, R2, -R10.reuse ;  /* 0x8000000a02077221 */ /* 0x100fe20000010000 */
[----:B------:R-:W-:Y:S01]  /*1e00*/  MOV R4, R24 ;  /* 0x0000001800047202 */ /* 0x000fe20000000f00 */
[----:B------:R-:W-:Y:S01]  /*1e10*/  FADD.FTZ R21, R21, -R10 ;  /* 0x8000000a15157221 */ /* 0x000fe20000010000 */
[----:B------:R-:W1:Y:S01]  /*1e20*/  LDCU.64 UR10, c[0x0][0x380] ;  /* 0x00007000ff0a77ac */ /* 0x000e620008000a00 */
[----:B------:R-:W-:Y:S02]  /*1e30*/  IMAD.MOV.U32 R5, RZ, RZ, R27 ;  /* 0x000000ffff057224 */ /* 0x000fe400078e001b */
[-C--:B------:R-:W-:Y:S01]  /*1e40*/  FMUL.FTZ R7, R7, R8.reuse ;  /* 0x0000000807077220 */ /* 0x080fe20000410000 */
[----:B------:R-:W-:-:S04]  /*1e50*/  FMUL.FTZ R21, R21, R8 ;  /* 0x0000000815157220 */ /* 0x000fc80000410000 */
[----:B------:R-:W-:Y:S01]  /*1e60*/  FFMA.FTZ R21, R9, R21, R12 ;  /* 0x0000001509157223 */ /* 0x000fe2000001000c */
[----:B0-----:R-:W-:Y:S02]  /*1e70*/  IMAD R2, R6, UR16, RZ ;  /* 0x0000001006027c24 */ /* 0x001fe4000f8e02ff */
[----:B------:R-:W-:-:S04]  /*1e80*/  IMAD.WIDE.U32 R4, R23, UR16, R4 ;  /* 0x0000001017047c25 */ /* 0x000fc8000f8e0004 */
[----:B------:R-:W-:Y:S02]  /*1e90*/  IMAD R17, R23, UR17, R2 ;  /* 0x0000001117117c24 */ /* 0x000fe4000f8e0202 */
[----:B------:R-:W-:Y:S01]  /*1ea0*/  FFMA.FTZ R2, R11, R7, R14 ;  /* 0x000000070b027223 */ /* 0x000fe2000001000e */
[----:B-1----:R-:W-:Y:S02]  /*1eb0*/  LEA R6, P1, R4, UR10, 0x1 ;  /* 0x0000000a04067c11 */ /* 0x002fe4000f8208ff */
[----:B------:R-:W-:Y:S02]  /*1ec0*/  IADD3 R17, PT, PT, R5, R17, RZ ;  /* 0x0000001105117210 */ /* 0x000fe40007ffe0ff */
[----:B------:R-:W-:Y:S02]  /*1ed0*/  F2FP.BF16.F32.PACK_AB R5, R2, R21 ;  /* 0x000000150205723e */ /* 0x000fe400000010ff */
[----:B------:R-:W-:-:S05]  /*1ee0*/  LEA.HI.X R7, R4, UR11, R17, 0x1, P1 ;  /* 0x0000000b04077c11 */ /* 0x000fca00088f0c11 */
[----:B------:R0:W-:Y:S02]  /*1ef0*/  STG.E desc[UR14][R6.64], R5 ;  /* 0x0000000506007986 */ /* 0x0001e4000c10190e */
.L_x_2045:
[----:B------:R-:W-:Y:S05]  /*1f00*/  BSYNC.RECONVERGENT B1 ;  /* 0x0000000000017941 */ /* 0x000fea0003800200 */
.L_x_2044:
[----:B------:R-:W-:Y:S05]  /*1f10*/  @P2 BRA `(.L_x_2046) ;  /* 0x00000004004c2947 */ /* 0x000fea0003800000 */
[----:B------:R-:W1:Y:S01]  /*1f20*/  LDCU.64 UR10, c[0x0][0x3e0] ;  /* 0x00007c00ff0a77ac */ /* 0x000e620008000a00 */
[----:B------:R-:W-:Y:S01]  /*1f30*/  MOV R25, R27 ;  /* 0x0000001b00197202 */ /* 0x000fe20000000f00 */
[--C-:B0-----:R-:W-:Y:S01]  /*1f40*/  FADD.FTZ R5, R0, -R10.reuse ;  /* 0x8000000a00057221 */ /* 0x101fe20000010000 */
[----:B------:R-:W-:Y:S01]  /*1f50*/  FADD.FTZ R3, R3, -R10 ;  /* 0x8000000a03037221 */ /* 0x000fe20000010000 */
[----:B------:R-:W0:Y:S02]  /*1f60*/  LDCU.64 UR12, c[0x0][0x380] ;  /* 0x00007000ff0c77ac */ /* 0x000e240008000a00 */
[-C--:B------:R-:W-:Y:S01]  /*1f70*/  FMUL.FTZ R5, R5, R8.reuse ;  /* 0x0000000805057220 */ /* 0x080fe20000410000 */
[----:B------:R-:W-:-:S03]  /*1f80*/  FMUL.FTZ R3, R3, R8 ;  /* 0x0000000803037220 */ /* 0x000fc60000410000 */
[----:B------:R-:W-:Y:S01]  /*1f90*/  FFMA.FTZ R14, R11, R5, R14 ;  /* 0x000000050b0e7223 */ /* 0x000fe2000001000e */
[----:B------:R-:W-:-:S05]  /*1fa0*/  FFMA.FTZ R9, R9, R3, R12 ;  /* 0x0000000309097223 */ /* 0x000fca000001000c */
[----:B------:R-:W-:Y:S01]  /*1fb0*/  F2FP.BF16.F32.PACK_AB R5, R14, R9 ;  /* 0x000000090e05723e */ /* 0x000fe200000010ff */
[----:B-1----:R-:W-:Y:S02]  /*1fc0*/  IMAD R0, R15, UR10, RZ ;  /* 0x0000000a0f007c24 */ /* 0x002fe4000f8e02ff */
[----:B------:R-:W-:-:S04]  /*1fd0*/  IMAD.WIDE.U32 R24, R13, UR10, R24 ;  /* 0x0000000a0d187c25 */ /* 0x000fc8000f8e0018 */
[----:B------:R-:W-:Y:S01]  /*1fe0*/  IMAD R13, R13, UR11, R0 ;  /* 0x0000000b0d0d7c24 */ /* 0x000fe2000f8e0200 */
[----:B0-----:R-:W-:-:S04]  /*1ff0*/  LEA R2, P1, R24, UR12, 0x1 ;  /* 0x0000000c18027c11 */ /* 0x001fc8000f8208ff */
[----:B------:R-:W-:-:S04]  /*2000*/  IADD3 R13, PT, PT, R25, R13, RZ ;  /* 0x0000000d190d7210 */ /* 0x000fc80007ffe0ff */
[----:B------:R-:W-:-:S05]  /*2010*/  LEA.HI.X R3, R24, UR13, R13, 0x1, P1 ;  /* 0x0000000d18037c11 */ /* 0x000fca00088f0c0d */
[----:B------:R1:W-:Y:S01]  /*2020*/  STG.E desc[UR14][R2.64], R5 ;  /* 0x0000000502007986 */ /* 0x0003e2000c10190e */
[----:B------:R-:W-:Y:S05]  /*2030*/  BRA `(.L_x_2046) ;  /* 0x0000000400047947 */ /* 0x000fea0003800000 */
.L_x_2043:
[----:B------:R-:W-:Y:S04]  /*2040*/  BSSY.RECONVERGENT B1, `(.L_x_2047) ;  /* 0x000001f000017945 */ /* 0x000fe80003800200 */
[----:B------:R-:W-:Y:S05]  /*2050*/  @P1 BRA `(.L_x_2048) ;  /* 0x0000000000741947 */ /* 0x000fea0003800000 */
[--C-:B------:R-:W-:Y:S01]  /*2060*/  FADD.FTZ R21, R21, -R10.reuse ;  /* 0x8000000a15157221 */ /* 0x100fe20000010000 */
[----:B------:R-:W-:Y:S01]  /*2070*/  FADD.FTZ R5, R2, -R10 ;  /* 0x8000000a02057221 */ /* 0x000fe20000010000 */
[----:B------:R-:W0:Y:S01]  /*2080*/  LDCU.64 UR10, c[0x0][0x3e0] ;  /* 0x00007c00ff0a77ac */ /* 0x000e220008000a00 */
[----:B------:R-:W-:Y:S01]  /*2090*/  SHF.R.S32.HI R16, RZ, 0x1f, R23 ;  /* 0x0000001fff107819 */ /* 0x000fe20000011417 */
[-C--:B------:R-:W-:Y:S01]  /*20a0*/  FMUL.FTZ R21, R21, R8.reuse ;  /* 0x0000000815157220 */ /* 0x080fe20000410000 */
[----:B------:R-:W-:Y:S01]  /*20b0*/  FMUL.FTZ R5, R5, R8 ;  /* 0x0000000805057220 */ /* 0x000fe20000410000 */
[----:B------:R-:W1:Y:S02]  /*20c0*/  LDCU.64 UR12, c[0x0][0x380] ;  /* 0x00007000ff0c77ac */ /* 0x000e640008000a00 */
[----:B------:R-:W-:Y:S01]  /*20d0*/  FFMA.FTZ R2, R9, R21, R12 ;  /* 0x0000001509027223 */ /* 0x000fe2000001000c */
[----:B------:R-:W-:Y:S01]  /*20e0*/  FFMA.FTZ R6, R11, R5, R14 ;  /* 0x000000050b067223 */ /* 0x000fe2000001000e */
[----:B------:R-:W-:-:S02]  /*20f0*/  IMAD.MOV.U32 R5, RZ, RZ, R27 ;  /* 0x000000ffff057224 */ /* 0x000fc400078e001b */
[----:B------:R-:W-:Y:S01]  /*2100*/  FMUL.FTZ R4, R2, -1.4426950216293334961 ;  /* 0xbfb8aa3b02047820 */ /* 0x000fe20000410000 */
[----:B------:R-:W-:-:S05]  /*2110*/  FMUL.FTZ R13, R6, -1.4426950216293334961 ;  /* 0xbfb8aa3b060d7820 */ /* 0x000fca0000410000 */
        /* <DEDUP_REMOVED lines=17> */
.L_x_2048:
[----:B------:R-:W-:Y:S05]  /*2230*/  BSYNC.RECONVERGENT B1 ;  /* 0x0000000000017941 */ /* 0x000fea0003800200 */
.L_x_2047:
[----:B------:R-:W1:Y:S01]  /*2240*/  LDCU.64 UR10, c[0x0][0x3e8] ;  /* 0x00007d00ff0a77ac */ /* 0x000e620008000a00 */
[----:B------:R-:W-:-:S04]  /*2250*/  IADD3 R2, PT, PT, R23, 0x20, RZ ;  /* 0x0000002017027810 */ /* 0x000fc80007ffe0ff */
[----:B------:R-:W-:Y:S02]  /*2260*/  SHF.R.S32.HI R4, RZ, 0x1f, R2 ;  /* 0x0000001fff047819 */ /* 0x000fe40000011402 */
[----:B-1----:R-:W-:-:S04]  /*2270*/  ISETP.GE.U32.AND P1, PT, R2, UR10, PT ;  /* 0x0000000a02007c0c */ /* 0x002fc8000bf26070 */
[----:B------:R-:W-:-:S13]  /*2280*/  ISETP.GE.AND.EX P1, PT, R4, UR11, PT, P1 ;  /* 0x0000000b04007c0c */ /* 0x000fda000bf26310 */
[----:B------:R-:W-:Y:S05]  /*2290*/  @P1 BRA `(.L_x_2046) ;  /* 0x00000000006c1947 */ /* 0x000fea0003800000 */
[--C-:B------:R-:W-:Y:S01]  /*22a0*/  FADD.FTZ R3, R3, -R10.reuse ;  /* 0x8000000a03037221 */ /* 0x100fe20000010000 */
[----:B------:R-:W-:Y:S01]  /*22b0*/  FADD.FTZ R5, R0, -R10 ;  /* 0x8000000a00057221 */ /* 0x000fe20000010000 */
[----:B------:R-:W1:Y:S01]  /*22c0*/  LDCU.64 UR10, c[0x0][0x3e0] ;  /* 0x00007c00ff0a77ac */ /* 0x000e620008000a00 */
[----:B------:R-:W-:Y:S01]  /*22d0*/  MOV R25, R27 ;  /* 0x0000001b00197202 */ /* 0x000fe20000000f00 */
[-C--:B------:R-:W-:Y:S01]  /*22e0*/  FMUL.FTZ R3, R3, R8.reuse ;  /* 0x0000000803037220 */ /* 0x080fe20000410000 */
[----:B------:R-:W-:Y:S01]  /*22f0*/  FMUL.FTZ R5, R5, R8 ;  /* 0x0000000805057220 */ /* 0x000fe20000410000 */
[----:B------:R-:W2:Y:S02]  /*2300*/  LDCU.64 UR12, c[0x0][0x380] ;  /* 0x00007000ff0c77ac */ /* 0x000ea40008000a00 */
[----:B------:R-:W-:Y:S01]  /*2310*/  FFMA.FTZ R12, R9, R3, R12 ;  /* 0x00000003090c7223 */ /* 0x000fe2000001000c */
[----:B0-----:R-:W-:-:S03]  /*2320*/  FFMA.FTZ R7, R11, R5, R14 ;  /* 0x000000050b077223 */ /* 0x001fc6000001000e */
[----:B------:R-:W-:Y:S01]  /*2330*/  FMUL.FTZ R0, R12, -1.4426950216293334961 ;  /* 0xbfb8aa3b0c007820 */ /* 0x000fe20000410000 */
[----:B------:R-:W-:-:S05]  /*2340*/  FMUL.FTZ R3, R7, -1.4426950216293334961 ;  /* 0xbfb8aa3b07037820 */ /* 0x000fca0000410000 */
[----:B------:R-:W0:Y:S01]  /*2350*/  MUFU.EX2 R0, R0 ;  /* 0x0000000000007308 */ /* 0x000e220000000800 */
[----:B-1----:R-:W-:Y:S02]  /*2360*/  IMAD R9, R4, UR10, RZ ;  /* 0x0000000a04097c24 */ /* 0x002fe4000f8e02ff */
[----:B------:R-:W-:-:S05]  /*2370*/  IMAD.WIDE.U32 R24, R2, UR10, R24 ;  /* 0x0000000a02187c25 */ /* 0x000fca000f8e0018 */
[----:B------:R-:W1:Y:S01]  /*2380*/  MUFU.EX2 R3, R3 ;  /* 0x0000000300037308 */ /* 0x000e620000000800 */
[----:B------:R-:W-:Y:S01]  /*2390*/  IMAD R9, R2, UR11, R9 ;  /* 0x0000000b02097c24 */ /* 0x000fe2000f8e0209 */
[----:B--2---:R-:W-:-:S04]  /*23a0*/  LEA R2, P1, R24, UR12, 0x1 ;  /* 0x0000000c18027c11 */ /* 0x004fc8000f8208ff */
[----:B------:R-:W-:Y:S01]  /*23b0*/  IADD3 R9, PT, PT, R25, R9, RZ ;  /* 0x0000000919097210 */ /* 0x000fe20007ffe0ff */
[----:B0-----:R-:W-:-:S06]  /*23c0*/  FADD.FTZ R5, R0, 1 ;  /* 0x3f80000000057421 */ /* 0x001fcc0000010000 */
[----:B------:R-:W0:Y:S01]  /*23d0*/  MUFU.RCP R5, R5 ;  /* 0x0000000500057308 */ /* 0x000e220000001000 */
[----:B-1----:R-:W-:Y:S01]  /*23e0*/  FADD.FTZ R6, R3, 1 ;  /* 0x3f80000003067421 */ /* 0x002fe20000010000 */
[----:B------:R-:W-:-:S06]  /*23f0*/  LEA.HI.X R3, R24, UR13, R9, 0x1, P1 ;  /* 0x0000000d18037c11 */ /* 0x000fcc00088f0c09 */
[----:B------:R-:W1:Y:S01]  /*2400*/  MUFU.RCP R6, R6 ;  /* 0x0000000600067308 */ /* 0x000e620000001000 */
[----:B0-----:R-:W-:Y:S01]  /*2410*/  FMUL.FTZ R0, R12, R5 ;  /* 0x000000050c007220 */ /* 0x001fe20000410000 */
[----:B-1----:R-:W-:-:S05]  /*2420*/  FMUL.FTZ R7, R7, R6 ;  /* 0x0000000607077220 */ /* 0x002fca0000410000 */
[----:B------:R-:W-:-:S05]  /*2430*/  F2FP.BF16.F32.PACK_AB R7, R7, R0 ;  /* 0x000000000707723e */ /* 0x000fca00000010ff */
[----:B------:R2:W-:Y:S02]  /*2440*/  STG.E desc[UR14][R2.64], R7 ;  /* 0x0000000702007986 */ /* 0x0005e4000c10190e */
.L_x_2046:
[----:B------:R-:W-:Y:S05]  /*2450*/  BSYNC.RECONVERGENT B0 ;  /* 0x0000000000007941 */ /* 0x000fea0003800200 */
.L_x_2042:
[----:B------:R-:W-:Y:S02]  /*2460*/  UIADD3 UR8, UPT, UPT, UR19, UR8, URZ ;  /* 0x0000000813087290 */ /* 0x000fe4000fffe0ff */
[----:B------:R-:W-:Y:S02]  /*2470*/  UIADD3 UR4, UPT, UPT, UR4, 0x1, URZ ;  /* 0x0000000104047890 */ /* 0x000fe4000fffe0ff */
[----:B------:R-:W-:-:S09]  /*2480*/  UISETP.GE.AND UP0, UPT, UR8, UR7, UPT ;  /* 0x000000070800728c */ /* 0x000fd2000bf06270 */
[----:B------:R-:W-:Y:S05]  /*2490*/  BRA.U !UP0, `(.L_x_2049) ;  /* 0xffffffdd08347547 */ /* 0x000fea000b83ffff */
[----:B------:R-:W-:Y:S05]  /*24a0*/  EXIT ;  /* 0x000000000000794d */ /* 0x000fea0003800000 */
.L_x_2050:
        /* <DEDUP_REMOVED lines=13> */
.L_x_3447:


//--------------------- .text._Z35group_norm_nhwc_fwd_one_pass_kernelI11Bf16IOBf16WLi128ELi32ELi512EEv26Group_norm_nhwc_fwd_params --------------------------
	.section	.text._Z35group_norm_nhwc_fwd_one_pass_kernelI11Bf16IOBf16WLi128ELi32ELi512EEv26Group_norm_nhwc_fwd_params,"ax",@progbits
	.align	128
        .global         _Z35group_norm_nhwc_fwd_one_pass_kernelI11Bf16IOBf16WLi128ELi32ELi512EEv26Group_norm_nhwc_fwd_params
        .type           _Z35group_norm_nhwc_fwd_one_pass_kernelI11Bf16IOBf16WLi128ELi32ELi512EEv26Group_norm_nhwc_fwd_params,@function
        .size           _Z35group_norm_nhwc_fwd_one_pass_kernelI11Bf16IOBf16WLi128ELi32ELi512EEv26Group_norm_nhwc_fwd_params,(.L_x_3448 - _Z35group_norm_nhwc_fwd_one_pass_kernelI11Bf16IOBf16WLi128ELi32ELi512EEv26Group_norm_nhwc_fwd_params)
        .other          _Z35group_norm_nhwc_fwd_one_pass_kernelI11Bf16IOBf16WLi128ELi32ELi512EEv26Group_norm_nhwc_fwd_params,@"STO_CUDA_ENTRY STV_DEFAULT"
_Z35group_norm_nhwc_fwd_one_pass_kernelI11Bf16IOBf16WLi128ELi32ELi512EEv26Group_norm_nhwc_fwd_params:
.text._Z35group_norm_nhwc_fwd_one_pass_kernelI11Bf16IOBf16WLi128ELi32ELi512EEv26Group_norm_nhwc_fwd_params:
        /* <DEDUP_REMOVED lines=23> */
.L_x_2078:
[----:B012---:R-:W0:Y:S01]  /*0170*/  LDC R9, c[0x0][0x3f8] ;  /* 0x0000fe00ff097b82 */ /* 0x007e220000000800 */
[----:B------:R-:W1:Y:S01]  /*0180*/  LDCU.64 UR8, c[0x0][0x3e8] ;  /* 0x00007d00ff0877ac */ /* 0x000e620008000a00 */
[----:B------:R-:W-:Y:S02]  /*0190*/  SHF.R.S32.HI R15, RZ, 0x1f, R23 ;  /* 0x0000001fff0f7819 */ /* 0x000fe40000011417 */
[----:B------:R-:W-:Y:S01]  /*01a0*/  IADD3 R16, PT, PT, R23, 0x20, RZ ;  /* 0x0000002017107810 */ /* 0x000fe20007ffe0ff */
[----:B------:R-:W2:Y:S03]  /*01b0*/  LDCU.64 UR10, c[0x0][0x3f0] ;  /* 0x00007e00ff0a77ac */ /* 0x000ea60008000a00 */
[----:B------:R-:W-:Y:S02]  /*01c0*/  SHF.R.S32.HI R17, RZ, 0x1f, R16 ;  /* 0x0000001fff117819 */ /* 0x000fe40000011410 */
[----:B0-----:R-:W-:-:S02]  /*01d0*/  IABS R5, R9 ;  /* 0x0000000900057213 */ /* 0x001fc40000000000 */
[----:B------:R-:W-:Y:S02]  /*01e0*/  ISETP.NE.AND P3, PT, R9, RZ, PT ;  /* 0x000000ff0900720c */ /* 0x000fe40003f65270 */
[----:B------:R-:W0:Y:S08]  /*01f0*/  I2F.RP R0, R5 ;  /* 0x0000000500007306 */ /* 0x000e300000209400 */
[----:B0-----:R-:W0:Y:S02]  /*0200*/  MUFU.RCP R0, R0 ;  /* 0x0000000000007308 */ /* 0x001e240000001000 */
[----:B0--3--:R-:W-:-:S06]  /*0210*/  IADD3 R2, PT, PT, R0, 0xffffffe, RZ ;  /* 0x0ffffffe00027810 */ /* 0x009fcc0007ffe0ff */
[----:B------:R0:W3:Y:S02]  /*0220*/  F2I.FTZ.U32.TRUNC.NTZ R3, R2 ;  /* 0x0000000200037305 */ /* 0x0000e4000021f000 */
[----:B0-----:R-:W-:Y:S01]  /*0230*/  HFMA2 R2, -RZ, RZ, 0, 0 ;  /* 0x00000000ff027431 */ /* 0x001fe200000001ff */
[----:B---3--:R-:W-:-:S05]  /*0240*/  IADD3 R4, PT, PT, RZ, -R3, RZ ;  /* 0x80000003ff047210 */ /* 0x008fca0007ffe0ff */
[----:B------:R-:W-:Y:S01]  /*0250*/  IMAD R7, R4, R5, RZ ;  /* 0x0000000504077224 */ /* 0x000fe200078e02ff */
[----:B------:R-:W-:-:S03]  /*0260*/  IABS R4, UR7 ;  /* 0x0000000700047c13 */ /* 0x000fc60008000000 */
[----:B------:R-:W-:Y:S01]  /*0270*/  IMAD.HI.U32 R3, R3, R7, R2 ;  /* 0x0000000703037227 */ /* 0x000fe200078e0002 */
[----:B------:R-:W-:-:S05]  /*0280*/  IADD3 R2, PT, PT, R23, 0x60, RZ ;  /* 0x0000006017027810 */ /* 0x000fca0007ffe0ff */
[----:B------:R-:W-:-:S04]  /*0290*/  IMAD.HI.U32 R3, R3, R4, RZ ;  /* 0x0000000403037227 */ /* 0x000fc800078e00ff */
[----:B------:R-:W-:-:S04]  /*02a0*/  IMAD.MOV R0, RZ, RZ, -R3 ;  /* 0x000000ffff007224 */ /* 0x000fc800078e0a03 */
[C---:B------:R-:W-:Y:S02]  /*02b0*/  IMAD R0, R5.reuse, R0, R4 ;  /* 0x0000000005007224 */ /* 0x040fe400078e0204 */
[----:B------:R-:W0:Y:S03]  /*02c0*/  S2R R4, SR_TID.X ;  /* 0x0000000000047919 */ /* 0x000e260000002100 */
[----:B------:R-:W-:-:S13]  /*02d0*/  ISETP.GT.U32.AND P2, PT, R5, R0, PT ;  /* 0x000000000500720c */ /* 0x000fda0003f44070 */
[-C--:B------:R-:W-:Y:S02]  /*02e0*/  @!P2 IADD3 R0, PT, PT, R0, -R5.reuse, RZ ;  /* 0x800000050000a210 */ /* 0x080fe40007ffe0ff */
[----:B------:R-:W-:Y:S02]  /*02f0*/  @!P2 IADD3 R3, PT, PT, R3, 0x1, RZ ;  /* 0x000000010303a810 */ /* 0x000fe40007ffe0ff */
[----:B------:R-:W-:Y:S02]  /*0300*/  ISETP.GE.U32.AND P1, PT, R0, R5, PT ;  /* 0x000000050000720c */ /* 0x000fe40003f26070 */
[----:B------:R-:W-:Y:S02]  /*0310*/  LOP3.LUT R0, R9, UR7, RZ, 0x3c, !PT ;  /* 0x0000000709007c12 */ /* 0x000fe4000f8e3cff */
[----:B-1----:R-:W-:Y:S02]  /*0320*/  ISETP.GE.U32.AND P2, PT, R23, UR8, PT ;  /* 0x0000000817007c0c */ /* 0x002fe4000bf46070 */
[----:B------:R-:W-:-:S02]  /*0330*/  ISETP.GE.AND P4, PT, R0, RZ, PT ;  /* 0x000000ff0000720c */ /* 0x000fc40003f86270 */
[----:B------:R-:W-:Y:S02]  /*0340*/  ISETP.GE.AND.EX P2, PT, R15, UR9, PT, P2 ;  /* 0x000000090f007c0c */ /* 0x000fe4000bf46320 */
[----:B------:R-:W-:Y:S01]  /*0350*/  IADD3 R0, PT, PT, R23, 0x40, RZ ;  /* 0x0000004017007810 */ /* 0x000fe20007ffe0ff */
[----:B0-----:R-:W-:Y:S02]  /*0360*/  IMAD.SHL.U32 R25, R4, 0x2, RZ ;  /* 0x0000000204197824 */ /* 0x001fe400078e00ff */
[----:B------:R-:W-:Y:S02]  /*0370*/  @P1 IADD3 R3, PT, PT, R3, 0x1, RZ ;  /* 0x0000000103031810 */ /* 0x000fe40007ffe0ff */
[----:B------:R-:W-:Y:S02]  /*0380*/  ISETP.GE.U32.AND P1, PT, R16, UR8, PT ;  /* 0x0000000810007c0c */ /* 0x000fe4000bf26070 */
[----:B------:R-:W-:Y:S01]  /*0390*/  SHF.R.S32.HI R5, RZ, 0x1f, R0 ;  /* 0x0000001fff057819 */ /* 0x000fe20000011400 */
[----:B------:R-:W-:Y:S01]  /*03a0*/  IMAD.MOV.U32 R13, RZ, RZ, R3 ;  /* 0x000000ffff0d7224 */ /* 0x000fe200078e0003 */
[----:B------:R-:W-:-:S02]  /*03b0*/  ISETP.GE.AND.EX P1, PT, R17, UR9, PT, P1 ;  /* 0x0000000911007c0c */ /* 0x000fc4000bf26310 */
[----:B------:R-:W0:Y:S02]  /*03c0*/  @!P2 LDC.64 R6, c[0x0][0x3e0] ;  /* 0x0000f800ff06ab82 */ /* 0x000e240000000a00 */
[----:B------:R-:W-:Y:S02]  /*03d0*/  @!P4 IADD3 R13, PT, PT, -R13, RZ, RZ ;  /* 0x000000ff0d0dc210 */ /* 0x000fe40007ffe1ff */
[----:B------:R-:W-:Y:S02]  /*03e0*/  @!P3 LOP3.LUT R13, RZ, R9, RZ, 0x33, !PT ;  /* 0x00000009ff0db212 */ /* 0x000fe400078e33ff */
[----:B------:R-:W-:Y:S02]  /*03f0*/  ISETP.GE.U32.AND P3, PT, R0, UR8, PT ;  /* 0x0000000800007c0c */ /* 0x000fe4000bf66070 */
[----:B------:R-:W-:Y:S01]  /*0400*/  IADD3 R20, PT, PT, -R13, RZ, RZ ;  /* 0x000000ff0d147210 */ /* 0x000fe20007ffe1ff */
[----:B------:R-:W1:Y:S01]  /*0410*/  @!P2 LDC.64 R10, c[0x0][0x390] ;  /* 0x0000e400ff0aab82 */ /* 0x000e620000000a00 */
[----:B------:R-:W-:-:S02]  /*0420*/  SHF.R.S32.HI R3, RZ, 0x1f, R13 ;  /* 0x0000001fff037819 */ /* 0x000fc4000001140d */
[----:B------:R-:W-:Y:S01]  /*0430*/  ISETP.GE.AND.EX P3, PT, R5, UR9, PT, P3 ;  /* 0x0000000905007c0c */ /* 0x000fe2000bf66330 */
[----:B------:R-:W-:Y:S01]  /*0440*/  IMAD R20, R9, R20, UR7 ;  /* 0x0000000709147e24 */ /* 0x000fe2000f8e0214 */
[----:B------:R-:W-:Y:S01]  /*0450*/  ISETP.GE.U32.AND P4, PT, R2, UR8, PT ;  /* 0x0000000802007c0c */ /* 0x000fe2000bf86070 */
[----:B--2---:R-:W-:Y:S01]  /*0460*/  IMAD R12, R3, UR10, RZ ;  /* 0x0000000a030c7c24 */ /* 0x004fe2000f8e02ff */
[----:B------:R-:W-:Y:S01]  /*0470*/  SHF.R.S32.HI R3, RZ, 0x1f, R2 ;  /* 0x0000001fff037819 */ /* 0x000fe20000011402 */
[----:B------:R-:W2:Y:S01]  /*0480*/  @!P1 LDC.64 R8, c[0x0][0x3e0] ;  /* 0x0000f800ff089b82 */ /* 0x000ea20000000a00 */
[----:B------:R-:W-:Y:S01]  /*0490*/  SHF.L.U32 R20, R20, 0x5, RZ ;  /* 0x0000000514147819 */ /* 0x000fe200000006ff */
[----:B------:R-:W-:Y:S01]  /*04a0*/  IMAD R27, R13, UR11, R12 ;  /* 0x0000000b0d1b7c24 */ /* 0x000fe2000f8e020c */
[----:B------:R-:W-:Y:S02]  /*04b0*/  ISETP.GE.AND.EX P4, PT, R3, UR9, PT, P4 ;  /* 0x0000000903007c0c */ /* 0x000fe4000bf86340 */
[----:B------:R-:W-:-:S02]  /*04c0*/  LOP3.LUT R24, R20, 0x1e, R25, 0xf8, !PT ;  /* 0x0000001e14187812 */ /* 0x000fc400078ef819 */
[----:B------:R-:W-:Y:S01]  /*04d0*/  SHF.R.S32.HI R25, RZ, 0x1f, R20 ;  /* 0x0000001fff197819 */ /* 0x000fe20000011414 */
[----:B0-----:R-:W-:Y:S02]  /*04e0*/  @!P2 IMAD R18, R15, R6, RZ ;  /* 0x000000060f12a224 */ /* 0x001fe400078e02ff */
[----:B------:R-:W0:Y:S01]  /*04f0*/  @!P3 LDC.64 R14, c[0x0][0x3e0] ;  /* 0x0000f800ff0ebb82 */ /* 0x000e220000000a00 */
[----:B------:R-:W-:-:S05]  /*0500*/  IMAD.WIDE.U32 R24, R13, UR10, R24 ;  /* 0x0000000a0d187c25 */ /* 0x000fca000f8e0018 */
[----:B------:R-:W-:Y:S02]  /*0510*/  IADD3 R27, PT, PT, R25, R27, RZ ;  /* 0x0000001b191b7210 */ /* 0x000fe40007ffe0ff */
[----:B------:R-:W3:Y:S01]  /*0520*/  @!P1 LDC.64 R12, c[0x0][0x390] ;  /* 0x0000e400ff0c9b82 */ /* 0x000ee20000000a00 */
[----:B------:R-:W-:Y:S02]  /*0530*/  @!P2 MOV R26, R24 ;  /* 0x00000018001aa202 */ /* 0x000fe40000000f00 */
[--C-:B------:R-:W-:Y:S02]  /*0540*/  @!P1 IMAD.MOV.U32 R19, RZ, RZ, R27.reuse ;  /* 0x000000ffff139224 */ /* 0x100fe400078e001b */
[----:B--2---:R-:W-:Y:S02]  /*0550*/  @!P1 IMAD R21, R17, R8, RZ ;  /* 0x0000000811159224 */ /* 0x004fe400078e02ff */
[C---:B------:R-:W-:Y:S01]  /*0560*/  @!P2 IMAD R17, R23.reuse, R7, R18 ;  /* 0x000000071711a224 */ /* 0x040fe200078e0212 */
[----:B------:R-:W-:Y:S01]  /*0570*/  @!P1 MOV R18, R24 ;  /* 0x0000001800129202 */ /* 0x000fe20000000f00 */
[----:B------:R-:W-:-:S02]  /*0580*/  @!P2 IMAD.WIDE.U32 R28, R23, R6, R26 ;  /* 0x00000006171ca225 */ /* 0x000fc400078e001a */
[----:B------:R-:W2:Y:S02]  /*0590*/  @!P4 LDC.64 R6, c[0x0][0x3e0] ;  /* 0x0000f800ff06cb82 */ /* 0x000ea40000000a00 */
[C---:B------:R-:W-:Y:S01]  /*05a0*/  @!P1 IMAD R21, R16.reuse, R9, R21 ;  /* 0x0000000910159224 */ /* 0x040fe200078e0215 */
[----:B------:R-:W-:Y:S01]  /*05b0*/  @!P2 IADD3 R17, PT, PT, R29, R17, RZ ;  /* 0x000000111d11a210 */ /* 0x000fe20007ffe0ff */
[----:B------:R-:W-:Y:S01]  /*05c0*/  @!P1 IMAD.WIDE.U32 R18, R16, R8, R18 ;  /* 0x0000000810129225 */ /* 0x000fe200078e0012 */
[----:B-1----:R-:W-:-:S03]  /*05d0*/  @!P2 LEA R16, P5, R28, R10, 0x1 ;  /* 0x0000000a1c10a211 */ /* 0x002fc600078a08ff */
[----:B------:R-:W1:Y:S01]  /*05e0*/  @!P3 LDC.64 R8, c[0x0][0x390] ;  /* 0x0000e400ff08bb82 */ /* 0x000e620000000a00 */
[----:B------:R-:W-:Y:S01]  /*05f0*/  @!P2 LEA.HI.X R17, R28, R11, R17, 0x1, P5 ;  /* 0x0000000b1c11a211 */ /* 0x000fe200028f0c11 */
[----:B0-----:R-:W-:Y:S01]  /*0600*/  @!P3 IMAD R5, R5, R14, RZ ;  /* 0x0000000e0505b224 */ /* 0x001fe200078e02ff */
[----:B------:R-:W-:Y:S01]  /*0610*/  @!P1 IADD3 R21, PT, PT, R19, R21, RZ ;  /* 0x0000001513159210 */ /* 0x000fe20007ffe0ff */
[----:B------:R-:W-:Y:S01]  /*0620*/  @!P3 IMAD.MOV.U32 R19, RZ, RZ, R27 ;  /* 0x000000ffff13b224 */ /* 0x000fe200078e001b */
[----:B---3--:R-:W-:Y:S01]  /*0630*/  @!P1 LEA R12, P5, R18, R12, 0x1 ;  /* 0x0000000c120c9211 */ /* 0x008fe200078a08ff */
[----:B------:R-:W-:Y:S02]  /*0640*/  @!P3 IMAD R15, R0, R15, R5 ;  /* 0x0000000f000fb224 */ /* 0x000fe400078e0205 */
[----:B------:R-:W0:Y:S01]  /*0650*/  @!P4 LDC.64 R10, c[0x0][0x390] ;  /* 0x0000e400ff0acb82 */ /* 0x000e220000000a00 */
[----:B------:R-:W-:Y:S01]  /*0660*/  @!P1 LEA.HI.X R13, R18, R13, R21, 0x1, P5 ;  /* 0x0000000d120d9211 */ /* 0x000fe200028f0c15 */
[----:B------:R-:W-:Y:S01]  /*0670*/  HFMA2 R21, -RZ, RZ, 0, 0 ;  /* 0x00000000ff157431 */ /* 0x000fe200000001ff */
[----:B------:R-:W-:-:S05]  /*0680*/  @!P3 MOV R18, R24 ;  /* 0x000000180012b202 */ /* 0x000fca0000000f00 */
[----:B------:R-:W-:-:S04]  /*0690*/  @!P3 IMAD.WIDE.U32 R18, R0, R14, R18 ;  /* 0x0000000e0012b225 */ /* 0x000fc800078e0012 */
[----:B------:R-:W-:Y:S02]  /*06a0*/  HFMA2 R0, -RZ, RZ, 0, 0 ;  /* 0x00000000ff007431 */ /* 0x000fe400000001ff */
[----:B--2---:R-:W-:Y:S01]  /*06b0*/  @!P4 IMAD R3, R3, R6, RZ ;  /* 0x000000060303c224 */ /* 0x004fe200078e02ff */
[----:B------:R-:W2:Y:S04]  /*06c0*/  @!P2 LDG.E R21, desc[UR14][R16.64] ;  /* 0x0000000e1015a981 */ /* 0x000ea8000c1e1900 */
[----:B------:R3:W5:Y:S01]  /*06d0*/  @!P1 LDG.E R0, desc[UR14][R12.64] ;  /* 0x0000000e0c009981 */ /* 0x000762000c1e1900 */
[----:B------:R-:W-:Y:S01]  /*06e0*/  @!P4 IMAD R7, R2, R7, R3 ;  /* 0x000000070207c224 */ /* 0x000fe200078e0203 */
[----:B------:R-:W-:Y:S01]  /*06f0*/  @!P3 IADD3 R15, PT, PT, R19, R15, RZ ;  /* 0x0000000f130fb210 */ /* 0x000fe20007ffe0ff */
[----:B------:R-:W-:Y:S01]  /*0700*/  IMAD.MOV.U32 R5, RZ, RZ, RZ ;  /* 0x000000ffff057224 */ /* 0x000fe200078e00ff */
        /* <DEDUP_REMOVED lines=9> */
[----:B------:R-:W-:-:S06]  /*07a0*/  HFMA2 R3, -RZ, RZ, 0, 0 ;  /* 0x00000000ff037431 */ /* 0x000fcc00000001ff */
        /* <DEDUP_REMOVED lines=8> */
[C---:B-----5:R-:W-:Y:S01]  /*0830*/  PRMT R16, R0.reuse, 0x7632, R16 ;  /* 0x0000763200107816 */ /* 0x060fe20000000010 */
[----:B------:R-:W-:Y:S02]  /*0840*/  IMAD.U32 R19, R0, 0x10000, RZ ;  /* 0x0001000000137824 */ /* 0x000fe400078e00ff */
        /* <DEDUP_REMOVED lines=11> */
[----:B------:R-:W-:-:S02]  /*0900*/  SHF.L.U32 R0, R0, 0x10, RZ ;  /* 0x0000001000007819 */ /* 0x000fc400000006ff */
[----:B------:R-:W-:Y:S01]  /*0910*/  SHF.L.U32 R17, R5, 0x10, RZ ;  /* 0x0000001005117819 */ /* 0x000fe200000006ff */
[----:B------:R-:W-:Y:S02]  /*0920*/  FADD.FTZ R7, R2, R7 ;  /* 0x0000000702077221 */ /* 0x000fe40000010000 */
[----:B------:R-:W-:Y:S02]  /*0930*/  FMUL.FTZ R8, R0, R0 ;  /* 0x0000000000087220 */ /* 0x000fe40000410000 */
[C---:B------:R-:W-:Y:S02]  /*0940*/  FADD.FTZ R5, R17.reuse, R0 ;  /* 0x0000000011057221 */ /* 0x040fe40000010000 */
[----:B------:R-:W-:Y:S02]  /*0950*/  FFMA.FTZ R8, R17, R17, R8 ;  /* 0x0000001111087223 */ /* 0x000fe40000010008 */
[----:B------:R-:W-:Y:S01]  /*0960*/  FADD.FTZ R5, R6, R5 ;  /* 0x0000000506057221 */ /* 0x000fe20000010000 */
[----:B----4-:R-:W-:-:S04]  /*0970*/  PRMT R9, R3, 0x7632, R9 ;  /* 0x0000763203097816 */ /* 0x010fc80000000009 */
[----:B------:R-:W-:Y:S01]  /*0980*/  SHF.L.U32 R2, R9, 0x10, RZ ;  /* 0x0000001009027819 */ /* 0x000fe200000006ff */
[----:B------:R-:W-:-:S04]  /*0990*/  IMAD.U32 R3, R3, 0x10000, RZ ;  /* 0x0001000003037824 */ /* 0x000fc800078e00ff */
[----:B------:R-:W-:Y:S01]  /*09a0*/  FMUL.FTZ R10, R2, R2 ;  /* 0x00000002020a7220 */ /* 0x000fe20000410000 */
[----:B------:R-:W-:Y:S01]  /*09b0*/  FADD.FTZ R6, R3, R2 ;  /* 0x0000000203067221 */ /* 0x000fe20000010000 */
[----:B------:R-:W-:Y:S02]  /*09c0*/  FADD.FTZ R7, R7, R8 ;  /* 0x0000000807077221 */ /* 0x000fe40000010000 */
[----:B------:R-:W-:Y:S01]  /*09d0*/  FFMA.FTZ R10, R3, R3, R10 ;  /* 0x00000003030a7223 */ /* 0x000fe2000001000a */
[----:B------:R-:W-:-:S03]  /*09e0*/  FADD.FTZ R5, R5, R6 ;  /* 0x0000000605057221 */ /* 0x000fc60000010000 */
[----:B------:R-:W-:Y:S02]  /*09f0*/  FADD.FTZ R6, R7, R10 ;  /* 0x0000000a07067221 */ /* 0x000fe40000010000 */
        /* <DEDUP_REMOVED lines=34> */
.L_x_2052:
[----:B------:R-:W-:Y:S05]  /*0c20*/  BSYNC.RECONVERGENT B0 ;  /* 0x0000000000007941 */ /* 0x000fea0003800200 */
.L_x_2051:
        /* <DEDUP_REMOVED lines=46> */
.L_x_2054:
[----:B------:R-:W-:Y:S05]  /*0f10*/  BSYNC.RECONVERGENT B0 ;  /* 0x0000000000007941 */ /* 0x000fea0003800200 */
.L_x_2053:
        /* <DEDUP_REMOVED lines=31> */
.L_x_2057:
[----:B---3--:R-:W3:Y:S04]  /*1110*/  LDG.E.STRONG.GPU R4, desc[UR14][R6.64] ;  /* 0x0000000e06047981 */ /* 0x008ee8000c1ef900 */
[----:B---3--:R-:W-:Y:S01]  /*1120*/  CCTL.IVALL ;  /* 0x00000000ff00798f */ /* 0x008fe20002000000 */
[----:B------:R-:W-:Y:S05]  /*1130*/  YIELD ;  /* 0x0000000000007946 */ /* 0x000fea0003800000 */
[----:B------:R-:W-:-:S13]  /*1140*/  ISETP.NE.AND P2, PT, R4, R11, PT ;  /* 0x0000000b0400720c */ /* 0x000fda0003f45270 */
[----:B------:R-:W-:Y:S05]  /*1150*/  @P2 BRA `(.L_x_2057) ;  /* 0xfffffffc00ec2947 */ /* 0x000fea000383ffff */
.L_x_2056:
        /* <DEDUP_REMOVED lines=15> */
.L_x_2059:
        /* <DEDUP_REMOVED lines=30> */
[----:B------:R-:W-:-:S02]  /*1430*/  UIADD3 UR23, UPT, UPT, UR5, 0x4, URZ ;  /* 0x0000000405177890 */ /* 0x000fc4000fffe0ff */
[----:B------:R-:W-:Y:S01]  /*1440*/  UIADD3 UR24, UPT, UPT, UR5, 0x6, URZ ;  /* 0x0000000605187890 */ /* 0x000fe2000fffe0ff */
[----:B0-----:R-:W-:-:S03]  /*1450*/  @!P2 FADD.FTZ R8, R8, R4 ;  /* 0x000000040808a221 */ /* 0x001fc60000010000 */
[----:B------:R-:W-:Y:S01]  /*1460*/  MOV R4, UR23 ;  /* 0x0000001700047c02 */ /* 0x000fe20008000f00 */
[----:B------:R-:W-:Y:S01]  /*1470*/  UIADD3 UR23, UPT, UPT, UR5, 0x5, URZ ;  /* 0x0000000505177890 */ /* 0x000fe2000fffe0ff */
[----:B------:R-:W-:Y:S01]  /*1480*/  @!P2 FADD.FTZ R9, R9, R5 ;  /* 0x000000050909a221 */ /* 0x000fe20000010000 */
[----:B------:R-:W-:Y:S01]  /*1490*/  IMAD.U32 R5, RZ, RZ, UR24 ;  /* 0x00000018ff057e24 */ /* 0x000fe2000f8e00ff */
[----:B------:R-:W-:-:S03]  /*14a0*/  ISETP.EQ.OR P2, PT, R4, UR18, P3 ;  /* 0x0000001204007c0c */ /* 0x000fc60009f42670 */
[----:B------:R-:W-:Y:S01]  /*14b0*/  MOV R4, UR23 ;  /* 0x0000001700047c02 */ /* 0x000fe20008000f00 */
[----:B------:R-:W-:Y:S01]  /*14c0*/  UIADD3 UR23, UPT, UPT, UR5, 0x7, URZ ;  /* 0x0000000705177890 */ /* 0x000fe2000fffe0ff */
[----:B---3--:R-:W-:Y:S01]  /*14d0*/  @!P4 FADD.FTZ R8, R8, R6 ;  /* 0x000000060808c221 */ /* 0x008fe20000010000 */
[----:B------:R-:W-:Y:S01]  /*14e0*/  @!P4 FADD.FTZ R9, R9, R7 ;  /* 0x000000070909c221 */ /* 0x000fe20000010000 */
[----:B------:R-:W-:Y:S02]  /*14f0*/  ISETP.EQ.OR P4, PT, R4, UR18, P3 ;  /* 0x0000001204007c0c */ /* 0x000fe40009f82670 */
[----:B--2---:R-:W-:Y:S01]  /*1500*/  @!P6 FADD.FTZ R8, R8, R10 ;  /* 0x0000000a0808e221 */ /* 0x004fe20000010000 */
[----:B------:R-:W-:Y:S01]  /*1510*/  @!P6 FADD.FTZ R9, R9, R11 ;  /* 0x0000000b0909e221 */ /* 0x000fe20000010000 */
[----:B------:R-:W-:Y:S02]  /*1520*/  ISETP.EQ.OR P6, PT, R5, UR18, P3 ;  /* 0x0000001205007c0c */ /* 0x000fe40009fc2670 */
[----:B------:R-:W-:Y:S01]  /*1530*/  VOTEU.ALL UP0, P2 ;  /* 0x0000000000ff7886 */ /* 0x000fe20001000000 */
[----:B------:R-:W-:Y:S01]  /*1540*/  MOV R4, UR23 ;  /* 0x0000001700047c02 */ /* 0x000fe20008000f00 */
[----:B----4-:R-:W-:Y:S01]  /*1550*/  @!P5 FADD.FTZ R8, R8, R12 ;  /* 0x0000000c0808d221 */ /* 0x010fe20000010000 */
[----:B------:R-:W-:-:S02]  /*1560*/  @!P5 FADD.FTZ R9, R9, R13 ;  /* 0x0000000d0909d221 */ /* 0x000fc40000010000 */
[----:B------:R-:W-:Y:S01]  /*1570*/  ISETP.EQ.OR P5, PT, R4, UR18, P3 ;  /* 0x0000001204007c0c */ /* 0x000fe20009fa2670 */
[----:B------:R-:W-:Y:S01]  /*1580*/  @!UP0 UIMAD.WIDE.U32 UR24, UR13, 0x8, UR16 ;  /* 0x000000080d1888a5 */ /* 0x000fe2000f8e0010 */
[----:B------:R-:W-:-:S05]  /*1590*/  VOTEU.ALL UP0, P4 ;  /* 0x0000000000ff7886 */ /* 0x000fca0002000000 */
[----:B------:R-:W-:Y:S01]  /*15a0*/  MOV R4, UR24 ;  /* 0x0000001800047c02 */ /* 0x000fe20008000f00 */
[----:B------:R-:W-:Y:S01]  /*15b0*/  VOTEU.ALL UP1, P6 ;  /* 0x0000000000ff7886 */ /* 0x000fe20003020000 */
[----:B------:R-:W-:Y:S01]  /*15c0*/  MOV R5, UR25 ;  /* 0x0000001900057c02 */ /* 0x000fe20008000f00 */
[----:B------:R-:W-:-:S03]  /*15d0*/  @!UP0 UIMAD.WIDE.U32 UR24, UR12, 0x8, UR16 ;  /* 0x000000080c1888a5 */ /* 0x000fc6000f8e0010 */
[----:B------:R-:W-:Y:S01]  /*15e0*/  VOTEU.ALL UP0, P5 ;  /* 0x0000000000ff7886 */ /* 0x000fe20002800000 */
[----:B------:R-:W-:Y:S01]  /*15f0*/  @!UP1 UIMAD.WIDE.U32 UR26, UR10, 0x8, UR16 ;  /* 0x000000080a1a98a5 */ /* 0x000fe2000f8e0010 */
[----:B------:R-:W2:Y:S01]  /*1600*/  @!P2 LDG.E.64 R4, desc[UR14][R4.64] ;  /* 0x0000000e0404a981 */ /* 0x000ea2000c1e1b00 */
[----:B------:R-:W-:Y:S02]  /*1610*/  MOV R6, UR24 ;  /* 0x0000001800067c02 */ /* 0x000fe40008000f00 */
[----:B------:R-:W-:Y:S01]  /*1620*/  MOV R7, UR25 ;  /* 0x0000001900077c02 */ /* 0x000fe20008000f00 */
[----:B------:R-:W-:Y:S01]  /*1630*/  @!UP0 UIMAD.WIDE.U32 UR24, UR9, 0x8, UR16 ;  /* 0x00000008091888a5 */ /* 0x000fe2000f8e0010 */
[----:B------:R-:W-:Y:S01]  /*1640*/  IMAD.U32 R10, RZ, RZ, UR26 ;  /* 0x0000001aff0a7e24 */ /* 0x000fe2000f8e00ff */
[----:B------:R-:W-:-:S03]  /*1650*/  MOV R11, UR27 ;  /* 0x0000001b000b7c02 */ /* 0x000fc60008000f00 */
[----:B------:R-:W3:Y:S01]  /*1660*/  @!P4 LDG.E.64 R6, desc[UR14][R6.64] ;  /* 0x0000000e0606c981 */ /* 0x000ee2000c1e1b00 */
[----:B------:R-:W-:Y:S02]  /*1670*/  MOV R12, UR24 ;  /* 0x00000018000c7c02 */ /* 0x000fe40008000f00 */
[----:B------:R-:W-:Y:S01]  /*1680*/  MOV R13, UR25 ;  /* 0x00000019000d7c02 */ /* 0x000fe20008000f00 */
[----:B------:R-:W4:Y:S05]  /*1690*/  @!P6 LDG.E.64 R10, desc[UR14][R10.64] ;  /* 0x0000000e0a0ae981 */ /* 0x000f2a000c1e1b00 */
        /* <DEDUP_REMOVED lines=22> */
.L_x_2058:
        /* <DEDUP_REMOVED lines=10> */
[----:B------:R-:W-:Y:S01]  /*18a0*/  ISETP.EQ.OR P2, PT, R4, UR18, P3 ;  /* 0x0000001204007c0c */ /* 0x000fe20009f42670 */
[----:B------:R-:W-:Y:S02]  /*18b0*/  IMAD.U32 R4, RZ, RZ, UR10 ;  /* 0x0000000aff047e24 */ /* 0x000fe4000f8e00ff */
[----:B------:R-:W-:-:S03]  /*18c0*/  MOV R5, UR12 ;  /* 0x0000000c00057c02 */ /* 0x000fc60008000f00 */
[----:B------:R-:W-:Y:S02]  /*18d0*/  ISETP.EQ.OR P4, PT, R4, UR18, P3 ;  /* 0x0000001204007c0c */ /* 0x000fe40009f82670 */
[----:B------:R-:W-:Y:S02]  /*18e0*/  MOV R4, UR13 ;  /* 0x0000000d00047c02 */ /* 0x000fe40008000f00 */
[----:B------:R-:W-:Y:S02]  /*18f0*/  ISETP.EQ.OR P5, PT, R5, UR18, P3 ;  /* 0x0000001205007c0c */ /* 0x000fe40009fa2670 */
[----:B------:R-:W-:Y:S01]  /*1900*/  ISETP.EQ.OR P6, PT, R4, UR18, P3 ;  /* 0x0000001204007c0c */ /* 0x000fe20009fc2670 */
[----:B------:R-:W-:-:S05]  /*1910*/  VOTEU.ALL UP2, P2 ;  /* 0x0000000000ff7886 */ /* 0x000fca0001040000 */
[----:B------:R-:W-:Y:S01]  /*1920*/  @!UP2 UIMAD UR8, UR5, UR19, UR6 ;  /* 0x000000130508a2a4 */ /* 0x000fe2000f8e0206 */
[----:B------:R-:W-:-:S03]  /*1930*/  VOTEU.ALL UP1, P4 ;  /* 0x0000000000ff7886 */ /* 0x000fc60002020000 */
[----:B------:R-:W-:Y:S01]  /*1940*/  @!UP2 UIMAD.WIDE.U32 UR8, UR8, 0x8, UR16 ;  /* 0x000000080808a8a5 */ /* 0x000fe2000f8e0010 */
[----:B------:R-:W-:Y:S01]  /*1950*/  VOTEU.ALL UP0, P5 ;  /* 0x0000000000ff7886 */ /* 0x000fe20002800000 */
[----:B------:R-:W-:Y:S01]  /*1960*/  @!UP1 UIMAD UR10, UR10, UR19, UR6 ;  /* 0x000000130a0a92a4 */ /* 0x000fe2000f8e0206 */
[----:B------:R-:W-:-:S03]  /*1970*/  VOTEU.ALL UP2, P6 ;  /* 0x0000000000ff7886 */ /* 0x000fc60003040000 */
[----:B------:R-:W-:Y:S01]  /*1980*/  MOV R4, UR8 ;  /* 0x0000000800047c02 */ /* 0x000fe20008000f00 */
[----:B------:R-:W-:Y:S01]  /*1990*/  @!UP0 UIMAD UR12, UR12, UR19, UR6 ;  /* 0x000000130c0c82a4 */ /* 0x000fe2000f8e0206 */
[----:B------:R-:W-:Y:S01]  /*19a0*/  MOV R5, UR9 ;  /* 0x0000000900057c02 */ /* 0x000fe20008000f00 */
[----:B------:R-:W-:Y:S02]  /*19b0*/  @!UP1 UIMAD.WIDE.U32 UR10, UR10, 0x8, UR16 ;  /* 0x000000080a0a98a5 */ /* 0x000fe4000f8e0010 */
[----:B------:R-:W-:Y:S02]  /*19c0*/  @!UP2 UIMAD UR13, UR13, UR19, UR6 ;  /* 0x000000130d0da2a4 */ /* 0x000fe4000f8e0206 */
[----:B------:R-:W-:Y:S01]  /*19d0*/  @!UP0 UIMAD.WIDE.U32 UR8, UR12, 0x8, UR16 ;  /* 0x000000080c0888a5 */ /* 0x000fe2000f8e0010 */
[----:B------:R-:W0:Y:S01]  /*19e0*/  @!P2 LDG.E.64 R4, desc[UR14][R4.64] ;  /* 0x0000000e0404a981 */ /* 0x000e22000c1e1b00 */
[----:B------:R-:W-:Y:S01]  /*19f0*/  MOV R6, UR10 ;  /* 0x0000000a00067c02 */ /* 0x000fe20008000f00 */
[----:B------:R-:W-:Y:S01]  /*1a00*/  IMAD.U32 R7, RZ, RZ, UR11 ;  /* 0x0000000bff077e24 */ /* 0x000fe2000f8e00ff */
[----:B------:R-:W-:-:S02]  /*1a10*/  @!UP2 UIMAD.WIDE.U32 UR10, UR13, 0x8, UR16 ;  /* 0x000000080d0aa8a5 */ /* 0x000fc4000f8e0010 */
[----:B------:R-:W-:Y:S02]  /*1a20*/  MOV R10, UR8 ;  /* 0x00000008000a7c02 */ /* 0x000fe40008000f00 */
[----:B------:R-:W-:Y:S01]  /*1a30*/  MOV R11, UR9 ;  /* 0x00000009000b7c02 */ /* 0x000fe20008000f00 */
[----:B------:R-:W3:Y:S01]  /*1a40*/  @!P4 LDG.E.64 R6, desc[UR14][R6.64] ;  /* 0x0000000e0606c981 */ /* 0x000ee2000c1e1b00 */
[----:B--2---:R-:W-:Y:S02]  /*1a50*/  MOV R12, UR10 ;  /* 0x0000000a000c7c02 */ /* 0x004fe40008000f00 */
[----:B-1----:R-:W-:Y:S02]  /*1a60*/  MOV R13, UR11 ;  /* 0x0000000b000d7c02 */ /* 0x002fe40008000f00 */
[----:B------:R-:W2:Y:S04]  /*1a70*/  @!P5 LDG.E.64 R10, desc[UR14][R10.64] ;  /* 0x0000000e0a0ad981 */ /* 0x000ea8000c1e1b00 */
[----:B------:R-:W4:Y:S01]  /*1a80*/  @!P6 LDG.E.64 R12, desc[UR14][R12.64] ;  /* 0x0000000e0c0ce981 */ /* 0x000f22000c1e1b00 */
[----:B------:R-:W-:-:S05]  /*1a90*/  MOV R14, UR5 ;  /* 0x00000005000e7c02 */ /* 0x000fca0008000f00 */
[----:B------:R-:W-:-:S05]  /*1aa0*/  VIADD R14, R14, 0x4 ;  /* 0x000000040e0e7836 */ /* 0x000fca0000000000 */
        /* <DEDUP_REMOVED lines=9> */
.L_x_2060:
[----:B------:R-:W-:-:S13]  /*1b40*/  LOP3.LUT P2, R4, R22, 0x3, RZ, 0xc0, !PT ;  /* 0x0000000316047812 */ /* 0x000fda000784c0ff */
[----:B------:R-:W-:Y:S05]  /*1b50*/  @!P2 BRA `(.L_x_2055) ;  /* 0x0000000000a0a947 */ /* 0x000fea0003800000 */
[----:B------:R-:W-:-:S13]  /*1b60*/  ISETP.NE.AND P2, PT, R4, 0x1, PT ;  /* 0x000000010400780c */ /* 0x000fda0003f45270 */
[----:B------:R-:W-:Y:S05]  /*1b70*/  @!P2 BRA `(.L_x_2061) ;  /* 0x000000000060a947 */ /* 0x000fea0003800000 */
[----:B------:R-:W-:Y:S02]  /*1b80*/  UIADD3 UR8, UPT, UPT, UR5, 0x1, URZ ;  /* 0x0000000105087890 */ /* 0x000fe4000fffe0ff */
[----:B------:R-:W-:-:S04]  /*1b90*/  MOV R4, UR5 ;  /* 0x0000000500047c02 */ /* 0x000fc80008000f00 */
        /* <DEDUP_REMOVED lines=15> */
[----:B------:R-:W-:-:S04]  /*1c90*/  MOV R10, UR5 ;  /* 0x00000005000a7c02 */ /* 0x000fc80008000f00 */
[----:B------:R-:W-:-:S04]  /*1ca0*/  IADD3 R10, PT, PT, R10, 0x2, RZ ;  /* 0x000000020a0a7810 */ /* 0x000fc80007ffe0ff */
[----:B------:R-:W-:Y:S01]  /*1cb0*/  R2UR UR5, R10 ;  /* 0x000000000a0572ca */ /* 0x000fe200000e0000 */
[----:B0-----:R-:W-:Y:S01]  /*1cc0*/  @!P4 FADD.FTZ R8, R8, R4 ;  /* 0x000000040808c221 */ /* 0x001fe20000010000 */
[----:B------:R-:W-:-:S03]  /*1cd0*/  @!P4 FADD.FTZ R9, R9, R5 ;  /* 0x000000050909c221 */ /* 0x000fc60000010000 */
[----:B---3--:R-:W-:Y:S01]  /*1ce0*/  @!P2 FADD.FTZ R8, R8, R6 ;  /* 0x000000060808a221 */ /* 0x008fe20000010000 */
[----:B------:R-:W-:-:S09]  /*1cf0*/  @!P2 FADD.FTZ R9, R9, R7 ;  /* 0x000000070909a221 */ /* 0x000fd20000010000 */
.L_x_2061:
        /* <DEDUP_REMOVED lines=13> */
.L_x_2062:
[----:B------:R-:W-:Y:S05]  /*1dd0*/  BSYNC.RECONVERGENT B0 ;  /* 0x0000000000007941 */ /* 0x000fea0003800200 */
.L_x_2055:
[----:B--2---:R-:W2:Y:S01]  /*1de0*/  S2R R12, SR_TID.X ;  /* 0x00000000000c7919 */ /* 0x004ea20000002100 */
[----:B------:R-:W4:Y:S01]  /*1df0*/  S2UR UR8, SR_CgaCtaId ;  /* 0x00000000000879c3 */ /* 0x000f220000008800 */
[----:B------:R-:W5:Y:S01]  /*1e00*/  LDCU UR9, c[0x0][0x414] ;  /* 0x00008280ff0977ac */ /* 0x000f620008000800 */
[----:B-1-3--:R-:W-:Y:S01]  /*1e10*/  MOV R13, UR7 ;  /* 0x00000007000d7c02 */ /* 0x00afe20008000f00 */
[----:B------:R-:W-:-:S05]  /*1e20*/  UMOV UR5, 0x400 ;  /* 0x0000040000057882 */ /* 0x000fca0000000000 */
[----:B------:R-:W1:Y:S08]  /*1e30*/  @P0 LDC.64 R6, c[0x0][0x388] ;  /* 0x0000e200ff060b82 */ /* 0x000e700000000a00 */
[----:B------:R-:W3:Y:S01]  /*1e40*/  LDC.64 R10, c[0x0][0x398] ;  /* 0x0000e600ff0a7b82 */ /* 0x000ee20000000a00 */
[----:B----4-:R-:W-:-:S07]  /*1e50*/  ULEA UR5, UR8, UR5, 0x18 ;  /* 0x0000000508057291 */ /* 0x010fce000f8ec0ff */
[----:B------:R-:W4:Y:S01]  /*1e60*/  LDC.64 R4, c[0x0][0x3a0] ;  /* 0x0000e800ff047b82 */ /* 0x000f220000000a00 */
[----:B--2---:R-:W-:Y:S01]  /*1e70*/  IMAD.SHL.U32 R12, R12, 0x2, RZ ;  /* 0x000000020c0c7824 */ /* 0x004fe200078e00ff */
[----:B------:R-:W-:Y:S04]  /*1e80*/  @!P3 STS.64 [UR5+0x98], R8 ;  /* 0x00009808ff00b988 */ /* 0x000fe80008000a05 */
[----:B------:R-:W-:Y:S01]  /*1e90*/  LOP3.LUT R15, R12, 0x1e, RZ, 0xc0, !PT ;  /* 0x0000001e0c0f7812 */ /* 0x000fe200078ec0ff */
[----:B-1----:R-:W-:-:S04]  /*1ea0*/  @P0 IMAD.WIDE R12, R13, 0x8, R6 ;  /* 0x000000080d0c0825 */ /* 0x002fc800078e0206 */
[----:B-----5:R-:W-:Y:S01]  /*1eb0*/  @P0 FMUL.FTZ R6, R8, UR9 ;  /* 0x0000000908060c20 */ /* 0x020fe20008410000 */
[----:B------:R-:W-:Y:S01]  /*1ec0*/  @P0 FMUL.FTZ R7, R9, UR9 ;  /* 0x0000000909070c20 */ /* 0x000fe20008410000 */
[----:B------:R-:W-:-:S04]  /*1ed0*/  IADD3 R15, PT, PT, R20, R15, RZ ;  /* 0x0000000f140f7210 */ /* 0x000fc80007ffe0ff */
[----:B------:R-:W-:Y:S01]  /*1ee0*/  @P0 STG.E.64 desc[UR14][R12.64], R6 ;  /* 0x000000060c000986 */ /* 0x000fe2000c101b0e */
[C---:B---3--:R-:W-:Y:S01]  /*1ef0*/  IMAD.WIDE R10, R15.reuse, 0x2, R10 ;  /* 0x000000020f0a7825 */ /* 0x048fe200078e020a */
[----:B------:R-:W-:Y:S03]  /*1f00*/  BAR.SYNC.DEFER_BLOCKING 0x0 ;  /* 0x0000000000007b1d */ /* 0x000fe60000010000 */
[----:B----4-:R-:W-:-:S05]  /*1f10*/  IMAD.WIDE R14, R15, 0x2, R4 ;  /* 0x000000020f0e7825 */ /* 0x010fca00078e0204 */
[----:B------:R-:W2:Y:S04]  /*1f20*/  LDG.E.U16 R28, desc[UR14][R14.64] ;  /* 0x0000000e0e1c7981 */ /* 0x000ea8000c1e1500 */
[----:B------:R-:W3:Y:S04]  /*1f30*/  LDG.E.U16 R20, desc[UR14][R10.64] ;  /* 0x0000000e0a147981 */ /* 0x000ee8000c1e1500 */
[----:B------:R3:W4:Y:S04]  /*1f40*/  LDG.E.U16 R29, desc[UR14][R10.64+0x2] ;  /* 0x0000020e0a1d7981 */ /* 0x000728000c1e1500 */
[----:B------:R-:W5:Y:S04]  /*1f50*/  LDG.E.U16 R14, desc[UR14][R14.64+0x2] ;  /* 0x0000020e0e0e7981 */ /* 0x000f68000c1e1500 */
[----:B------:R-:W1:Y:S01]  /*1f60*/  LDS.64 R4, [UR5+0x98] ;  /* 0x00009805ff047984 */ /* 0x000e620008000a00 */
[----:B------:R-:W0:Y:S01]  /*1f70*/  LDCU.U8 UR5, c[0x0][0x3fc] ;  /* 0x00007f80ff0577ac */ /* 0x000e220008000000 */
[----:B-1----:R-:W-:-:S04]  /*1f80*/  FMUL.FTZ R4, R4, UR9 ;  /* 0x0000000904047c20 */ /* 0x002fc80008410000 */
[----:B------:R-:W-:-:S04]  /*1f90*/  FMUL.FTZ R6, R4, R4 ;  /* 0x0000000404067220 */ /* 0x000fc80000410000 */
[----:B------:R-:W-:-:S05]  /*1fa0*/  FFMA.FTZ R5, R5, UR9, -R6 ;  /* 0x0000000905057c23 */ /* 0x000fca0008010806 */
[----:B------:R-:W-:-:S13]  /*1fb0*/  FSETP.GTU.FTZ.AND P2, PT, R5, RZ, PT ;  /* 0x000000ff0500720b */ /* 0x000fda0003f5c000 */
[----:B------:R-:W1:Y:S01]  /*1fc0*/  @P2 LDC R6, c[0x0][0x3a8] ;  /* 0x0000ea00ff062b82 */ /* 0x000e620000000800 */
[----:B0-----:R-:W-:Y:S01]  /*1fd0*/  UISETP.NE.AND UP0, UPT, UR5, URZ, UPT ;  /* 0x000000ff0500728c */ /* 0x001fe2000bf05270 */
[----:B------:R-:W-:Y:S01]  /*1fe0*/  BSSY.RECONVERGENT B0, `(.L_x_2063) ;  /* 0x00000f2000007945 */ /* 0x000fe20003800200 */
[----:B-1----:R-:W-:Y:S01]  /*1ff0*/  @P2 FADD.FTZ R6, R5, R6 ;  /* 0x0000000605062221 */ /* 0x002fe20000010000 */
[----:B------:R-:W-:-:S06]  /*2000*/  MOV R5, 0x3f800000 ;  /* 0x3f80000000057802 */ /* 0x000fcc0000000f00 */
[----:B------:R0:W1:Y:S01]  /*2010*/  @P2 MUFU.RSQ R5, R6 ;  /* 0x0000000600052308 */ /* 0x0000620000001400 */
[----:B--2---:R-:W-:Y:S01]  /*2020*/  IMAD.U32 R13, R28, 0x10000, RZ ;  /* 0x000100001c0d7824 */ /* 0x004fe200078e00ff */
[----:B---3--:R-:W-:Y:S02]  /*2030*/  SHF.L.U32 R10, R20, 0x10, RZ ;  /* 0x00000010140a7819 */ /* 0x008fe400000006ff */
[----:B----4-:R-:W-:Y:S02]  /*2040*/  SHF.L.U32 R11, R29, 0x10, RZ ;  /* 0x000000101d0b7819 */ /* 0x010fe400000006ff */
[----:B-----5:R-:W-:Y:S01]  /*2050*/  SHF.L.U32 R12, R14, 0x10, RZ ;  /* 0x000000100e0c7819 */ /* 0x020fe200000006ff */
[----:B01----:R-:W-:Y:S06]  /*2060*/  BRA.U UP0, `(.L_x_2064) ;  /* 0x0000000500887547 */ /* 0x003fec000b800000 */
[----:B------:R-:W0:Y:S01]  /*2070*/  LDCU.64 UR10, c[0x0][0x3e8] ;  /* 0x00007d00ff0a77ac */ /* 0x000e220008000a00 */
[----:B------:R-:W-:Y:S01]  /*2080*/  SHF.R.S32.HI R28, RZ, 0x1f, R23 ;  /* 0x0000001fff1c7819 */ /* 0x000fe20000011417 */
[----:B------:R-:W-:Y:S01]  /*2090*/  BSSY.RECONVERGENT B1, `(.L_x_2065) ;  /* 0x0000019000017945 */ /* 0x000fe20003800200 */
[C---:B------:R-:W-:Y:S02]  /*20a0*/  IADD3 R20, PT, PT, R23.reuse, 0x20, RZ ;  /* 0x0000002017147810 */ /* 0x040fe40007ffe0ff */
[C---:B------:R-:W-:Y:S02]  /*20b0*/  IADD3 R14, PT, PT, R23.reuse, 0x40, RZ ;  /* 0x00000040170e7810 */ /* 0x040fe40007ffe0ff */
[C---:B------:R-:W-:Y:S02]  /*20c0*/  IADD3 R15, PT, PT, R23.reuse, 0x60, RZ ;  /* 0x00000060170f7810 */ /* 0x040fe40007ffe0ff */
[----:B0-----:R-:W-:-:S04]  /*20d0*/  ISETP.GE.U32.AND P1, PT, R23, UR10, PT ;  /* 0x0000000a17007c0c */ /* 0x001fc8000bf26070 */
[----:B------:R-:W-:-:S13]  /*20e0*/  ISETP.GE.AND.EX P1, PT, R28, UR11, PT, P1 ;  /* 0x0000000b1c007c0c */ /* 0x000fda000bf26310 */
[----:B------:R-:W-:Y:S05]  /*20f0*/  @P1 BRA `(.L_x_2066) ;  /* 0x0000000000481947 */ /* 0x000fea0003800000 */
[----:B------:R-:W0:Y:S01]  /*2100*/  LDCU.64 UR12, c[0x0][0x3e0] ;  /* 0x00007c00ff0c77ac */ /* 0x000e220008000a00 */
[----:B------:R-:W-:Y:S01]  /*2110*/  MOV R6, R24 ;  /* 0x0000001800067202 */ /* 0x000fe20000000f00 */
[--C-:B------:R-:W-:Y:S01]  /*2120*/  FADD.FTZ R8, R21, -R4.reuse ;  /* 0x8000000415087221 */ /* 0x100fe20000010000 */
[----:B------:R-:W-:Y:S01]  /*2130*/  FADD.FTZ R18, R18, -R4 ;  /* 0x8000000412127221 */ /* 0x000fe20000010000 */
[----:B------:R-:W1:Y:S01]  /*2140*/  LDCU.64 UR8, c[0x0][0x380] ;  /* 0x00007000ff0877ac */ /* 0x000e620008000a00 */
[----:B------:R-:W-:Y:S02]  /*2150*/  IMAD.MOV.U32 R7, RZ, RZ, R27 ;  /* 0x000000ffff077224 */ /* 0x000fe400078e001b */
[-C--:B------:R-:W-:Y:S01]  /*2160*/  FMUL.FTZ R8, R8, R5.reuse ;  /* 0x0000000508087220 */ /* 0x080fe20000410000 */
[----:B------:R-:W-:-:S03]  /*2170*/  FMUL.FTZ R21, R18, R5 ;  /* 0x0000000512157220 */ /* 0x000fc60000410000 */
[----:B------:R-:W-:Y:S01]  /*2180*/  FFMA.FTZ R18, R10, R8, R13 ;  /* 0x000000080a127223 */ /* 0x000fe2000001000d */
[----:B------:R-:W-:Y:S01]  /*2190*/  FFMA.FTZ R21, R11, R21, R12 ;  /* 0x000000150b157223 */ /* 0x000fe2000001000c */
        /* <DEDUP_REMOVED lines=8> */
.L_x_2066:
[----:B------:R-:W-:Y:S05]  /*2220*/  BSYNC.RECONVERGENT B1 ;  /* 0x0000000000017941 */ /* 0x000fea0003800200 */
.L_x_2065:
        /* <DEDUP_REMOVED lines=15> */
[----:B------:R-:W1:Y:S01]  /*2320*/  LDCU.64 UR12, c[0x0][0x380] ;  /* 0x00007000ff0c77ac */ /* 0x000e620008000a00 */
[----:B------:R-:W-:Y:S01]  /*2330*/  FADD.FTZ R16, R16, -R4 ;  /* 0x8000000410107221 */ /* 0x000fe20000010000 */
[----:B------:R-:W-:-:S03]  /*2340*/  FMUL.FTZ R8, R8, R5 ;  /* 0x0000000508087220 */ /* 0x000fc60000410000 */
[----:B------:R-:W-:Y:S01]  /*2350*/  FMUL.FTZ R16, R16, R5 ;  /* 0x0000000510107220 */ /* 0x000fe20000410000 */
[----:B------:R-:W-:-:S03]  /*2360*/  FFMA.FTZ R19, R10, R8, R13 ;  /* 0x000000080a137223 */ /* 0x000fc6000001000d */
        /* <DEDUP_REMOVED lines=9> */
.L_x_2068:
[----:B------:R-:W-:Y:S05]  /*2400*/  BSYNC.RECONVERGENT B1 ;  /* 0x0000000000017941 */ /* 0x000fea0003800200 */
.L_x_2067:
[----:B------:R-:W-:Y:S04]  /*2410*/  BSSY.RECONVERGENT B1, `(.L_x_2069) ;  /* 0x0000014000017945 */ /* 0x000fe80003800200 */
[----:B------:R-:W-:Y:S05]  /*2420*/  @P2 BRA `(.L_x_2070) ;  /* 0x0000000000482947 */ /* 0x000fea0003800000 */
[----:B------:R-:W1:Y:S01]  /*2430*/  LDCU.64 UR8, c[0x0][0x3e0] ;  /* 0x00007c00ff0877ac */ /* 0x000e620008000a00 */
[----:B------:R-:W-:Y:S01]  /*2440*/  MOV R6, R24 ;  /* 0x0000001800067202 */ /* 0x000fe20000000f00 */
[--C-:B0-----:R-:W-:Y:S01]  /*2450*/  FADD.FTZ R8, R17, -R4.reuse ;  /* 0x8000000411087221 */ /* 0x101fe20000010000 */
[----:B------:R-:W-:Y:S01]  /*2460*/  FADD.FTZ R0, R0, -R4 ;  /* 0x8000000400007221 */ /* 0x000fe20000010000 */
[----:B------:R-:W0:Y:S01]  /*2470*/  LDCU.64 UR12, c[0x0][0x380] ;  /* 0x00007000ff0c77ac */ /* 0x000e220008000a00 */
[----:B------:R-:W-:Y:S02]  /*2480*/  IMAD.MOV.U32 R7, RZ, RZ, R27 ;  /* 0x000000ffff077224 */ /* 0x000fe400078e001b */
[-C--:B------:R-:W-:Y:S01]  /*2490*/  FMUL.FTZ R8, R8, R5.reuse ;  /* 0x0000000508087220 */ /* 0x080fe20000410000 */
[----:B------:R-:W-:-:S04]  /*24a0*/  FMUL.FTZ R0, R0, R5 ;  /* 0x0000000500007220 */ /* 0x000fc80000410000 */
[----:B------:R-:W-:Y:S01]  /*24b0*/  FFMA.FTZ R17, R11, R0, R12 ;  /* 0x000000000b117223 */ /* 0x000fe2000001000c */
[----:B-1----:R-:W-:Y:S02]  /*24c0*/  IMAD R21, R21, UR8, RZ ;  /* 0x0000000815157c24 */ /* 0x002fe4000f8e02ff */
        /* <DEDUP_REMOVED lines=8> */
.L_x_2070:
[----:B------:R-:W-:Y:S05]  /*2550*/  BSYNC.RECONVERGENT B1 ;  /* 0x0000000000017941 */ /* 0x000fea0003800200 */
.L_x_2069:
[----:B------:R-:W-:Y:S05]  /*2560*/  @P3 BRA `(.L_x_2071) ;  /* 0x0000000800643947 */ /* 0x000fea0003800000 */
[----:B------:R-:W2:Y:S01]  /*2570*/  LDCU.64 UR8, c[0x0][0x3e0] ;  /* 0x00007c00ff0877ac */ /* 0x000ea20008000a00 */
[----:B------:R-:W-:Y:S01]  /*2580*/  MOV R25, R27 ;  /* 0x0000001b00197202 */ /* 0x000fe20000000f00 */
[--C-:B------:R-:W-:Y:S01]  /*2590*/  FADD.FTZ R0, R3, -R4.reuse ;  /* 0x8000000403007221 */ /* 0x100fe20000010000 */
[----:B------:R-:W-:Y:S01]  /*25a0*/  FADD.FTZ R2, R2, -R4 ;  /* 0x8000000402027221 */ /* 0x000fe20000010000 */
[----:B------:R-:W3:Y:S02]  /*25b0*/  LDCU.64 UR10, c[0x0][0x380] ;  /* 0x00007000ff0a77ac */ /* 0x000ee40008000a00 */
[-C--:B------:R-:W-:Y:S01]  /*25c0*/  FMUL.FTZ R0, R0, R5.reuse ;  /* 0x0000000500007220 */ /* 0x080fe20000410000 */
[----:B------:R-:W-:-:S03]  /*25d0*/  FMUL.FTZ R2, R2, R5 ;  /* 0x0000000502027220 */ /* 0x000fc60000410000 */
[----:B------:R-:W-:Y:S01]  /*25e0*/  FFMA.FTZ R0, R10, R0, R13 ;  /* 0x000000000a007223 */ /* 0x000fe2000001000d */
        /* <DEDUP_REMOVED lines=10> */
.L_x_2064:
[----:B------:R-:W0:Y:S01]  /*2690*/  LDCU.64 UR8, c[0x0][0x3e8] ;  /* 0x00007d00ff0877ac */ /* 0x000e220008000a00 */
[----:B------:R-:W-:Y:S01]  /*26a0*/  SHF.R.S32.HI R6, RZ, 0x1f, R23 ;  /* 0x0000001fff067819 */ /* 0x000fe20000011417 */
[----:B------:R-:W-:Y:S01]  /*26b0*/  BSSY.RECONVERGENT B1, `(.L_x_2072) ;  /* 0x0000028000017945 */ /* 0x000fe20003800200 */
[C---:B------:R-:W-:Y:S02]  /*26c0*/  IADD3 R14, PT, PT, R23.reuse, 0x40, RZ ;  /* 0x00000040170e7810 */ /* 0x040fe40007ffe0ff */
[C---:B------:R-:W-:Y:S02]  /*26d0*/  IADD3 R15, PT, PT, R23.reuse, 0x60, RZ ;  /* 0x00000060170f7810 */ /* 0x040fe40007ffe0ff */
[----:B------:R-:W-:Y:S02]  /*26e0*/  SHF.R.S32.HI R20, RZ, 0x1f, R14 ;  /* 0x0000001fff147819 */ /* 0x000fe4000001140e */
[----:B------:R-:W-:Y:S02]  /*26f0*/  SHF.R.S32.HI R28, RZ, 0x1f, R15 ;  /* 0x0000001fff1c7819 */ /* 0x000fe4000001140f */
[----:B0-----:R-:W-:-:S02]  /*2700*/  ISETP.GE.U32.AND P2, PT, R23, UR8, PT ;  /* 0x0000000817007c0c */ /* 0x001fc4000bf46070 */
[----:B------:R-:W-:Y:S02]  /*2710*/  ISETP.GE.U32.AND P3, PT, R14, UR8, PT ;  /* 0x000000080e007c0c */ /* 0x000fe4000bf66070 */
[----:B------:R-:W-:Y:S02]  /*2720*/  ISETP.GE.AND.EX P4, PT, R6, UR9, PT, P2 ;  /* 0x0000000906007c0c */ /* 0x000fe4000bf86320 */
[----:B------:R-:W-:Y:S02]  /*2730*/  ISETP.GE.U32.AND P5, PT, R15, UR8, PT ;  /* 0x000000080f007c0c */ /* 0x000fe4000bfa6070 */
[----:B------:R-:W-:Y:S02]  /*2740*/  ISETP.GE.AND.EX P2, PT, R20, UR9, PT, P3 ;  /* 0x0000000914007c0c */ /* 0x000fe4000bf46330 */
[----:B------:R-:W-:-:S07]  /*2750*/  ISETP.GE.AND.EX P3, PT, R28, UR9, PT, P5 ;  /* 0x000000091c007c0c */ /* 0x000fce000bf66350 */
[----:B------:R-:W-:Y:S06]  /*2760*/  @P4 BRA `(.L_x_2073) ;  /* 0x0000000000704947 */ /* 0x000fec0003800000 */
[--C-:B------:R-:W-:Y:S01]  /*2770*/  FADD.FTZ R8, R21, -R4.reuse ;  /* 0x8000000415087221 */ /* 0x100fe20000010000 */
[----:B------:R-:W-:Y:S01]  /*2780*/  FADD.FTZ R7, R18, -R4 ;  /* 0x8000000412077221 */ /* 0x000fe20000010000 */
[----:B------:R-:W0:Y:S02]  /*2790*/  LDCU.64 UR10, c[0x0][0x3e0] ;  /* 0x00007c00ff0a77ac */ /* 0x000e240008000a00 */
[-C--:B------:R-:W-:Y:S01]  /*27a0*/  FMUL.FTZ R8, R8, R5.reuse ;  /* 0x0000000508087220 */ /* 0x080fe20000410000 */
[----:B------:R-:W-:Y:S01]  /*27b0*/  FMUL.FTZ R21, R7, R5 ;  /* 0x0000000507157220 */ /* 0x000fe20000410000 */
[----:B------:R-:W1:Y:S02]  /*27c0*/  LDCU.64 UR12, c[0x0][0x380] ;  /* 0x00007000ff0c77ac */ /* 0x000e640008000a00 */
[----:B------:R-:W-:Y:S01]  /*27d0*/  FFMA.FTZ R18, R10, R8, R13 ;  /* 0x000000080a127223 */ /* 0x000fe2000001000d */
[----:B------:R-:W-:-:S03]  /*27e0*/  FFMA.FTZ R21, R11, R21, R12 ;  /* 0x000000150b157223 */ /* 0x000fc6000001000c */
[----:B------:R-:W-:Y:S01]  /*27f0*/  FMUL.FTZ R7, R18, -1.4426950216293334961 ;  /* 0xbfb8aa3b12077820 */ /* 0x000fe20000410000 */
[----:B------:R-:W-:-:S05]  /*2800*/  FMUL.FTZ R29, R21, -1.4426950216293334961 ;  /* 0xbfb8aa3b151d7820 */ /* 0x000fca0000410000 */
        /* <DEDUP_REMOVED lines=18> */
.L_x_2073:
[----:B------:R-:W-:Y:S05]  /*2930*/  BSYNC.RECONVERGENT B1 ;  /* 0x0000000000017941 */ /* 0x000fea0003800200 */
.L_x_2072:
[----:B------:R-:W-:Y:S04]  /*2940*/  BSSY.RECONVERGENT B1, `(.L_x_2074) ;  /* 0x0000020000017945 */ /* 0x000fe80003800200 */
[----:B------:R-:W-:Y:S05]  /*2950*/  @P1 BRA `(.L_x_2075) ;  /* 0x0000000000781947 */ /* 0x000fea0003800000 */
[--C-:B------:R-:W-:Y:S01]  /*2960*/  FADD.FTZ R6, R19, -R4.reuse ;  /* 0x8000000413067221 */ /* 0x100fe20000010000 */
[----:B------:R-:W-:Y:S01]  /*2970*/  FADD.FTZ R16, R16, -R4 ;  /* 0x8000000410107221 */ /* 0x000fe20000010000 */
[----:B------:R-:W1:Y:S01]  /*2980*/  LDCU.64 UR10, c[0x0][0x3e0] ;  /* 0x00007c00ff0a77ac */ /* 0x000e620008000a00 */
[----:B------:R-:W-:Y:S01]  /*2990*/  IADD3 R29, PT, PT, R23, 0x20, RZ ;  /* 0x00000020171d7810 */ /* 0x000fe20007ffe0ff */
[-C--:B------:R-:W-:Y:S01]  /*29a0*/  FMUL.FTZ R6, R6, R5.reuse ;  /* 0x0000000506067220 */ /* 0x080fe20000410000 */
[----:B------:R-:W-:Y:S01]  /*29b0*/  FMUL.FTZ R16, R16, R5 ;  /* 0x0000000510107220 */ /* 0x000fe20000410000 */
[----:B------:R-:W2:Y:S01]  /*29c0*/  LDCU.64 UR12, c[0x0][0x380] ;  /* 0x00007000ff0c77ac */ /* 0x000ea20008000a00 */
[----:B------:R-:W-:Y:S01]  /*29d0*/  SHF.R.S32.HI R18, RZ, 0x1f, R29 ;  /* 0x0000001fff127819 */ /* 0x000fe2000001141d */
[----:B------:R-:W-:Y:S01]  /*29e0*/  FFMA.FTZ R7, R10, R6, R13 ;  /* 0x000000060a077223 */ /* 0x000fe2000001000d */
[----:B------:R-:W-:-:S03]  /*29f0*/  FFMA.FTZ R16, R11, R16, R12 ;  /* 0x000000100b107223 */ /* 0x000fc6000001000c */
[----:B0-----:R-:W-:Y:S01]  /*2a00*/  FMUL.FTZ R8, R7, -1.4426950216293334961 ;  /* 0xbfb8aa3b07087820 */ /* 0x001fe20000410000 */
[----:B------:R-:W-:-:S05]  /*2a10*/  FMUL.FTZ R9, R16, -1.4426950216293334961 ;  /* 0xbfb8aa3b10097820 */ /* 0x000fca0000410000 */
[----:B------:R-:W0:Y:S08]  /*2a20*/  MUFU.EX2 R8, R8 ;  /* 0x0000000800087308 */ /* 0x000e300000000800 */
[----:B------:R-:W3:Y:S01]  /*2a30*/  MUFU.EX2 R9, R9 ;  /* 0x0000000900097308 */ /* 0x000ee20000000800 */
[----:B0-----:R-:W-:Y:S01]  /*2a40*/  FADD.FTZ R6, R8, 1 ;  /* 0x3f80000008067421 */ /* 0x001fe20000010000 */
[----:B-1----:R-:W-:-:S04]  /*2a50*/  IMAD R8, R18, UR10, RZ ;  /* 0x0000000a12087c24 */ /* 0x002fc8000f8e02ff */
[----:B------:R-:W-:Y:S02]  /*2a60*/  IMAD R21, R29, UR11, R8 ;  /* 0x0000000b1d157c24 */ /* 0x000fe4000f8e0208 */
[----:B------:R-:W0:Y:S01]  /*2a70*/  MUFU.RCP R6, R6 ;  /* 0x0000000600067308 */ /* 0x000e220000001000 */
[----:B------:R-:W-:Y:S01]  /*2a80*/  MOV R8, R24 ;  /* 0x0000001800087202 */ /* 0x000fe20000000f00 */
[----:B---3--:R-:W-:Y:S01]  /*2a90*/  FADD.FTZ R19, R9, 1 ;  /* 0x3f80000009137421 */ /* 0x008fe20000010000 */
[----:B------:R-:W-:-:S05]  /*2aa0*/  MOV R9, R27 ;  /* 0x0000001b00097202 */ /* 0x000fca0000000f00 */
[----:B------:R-:W1:Y:S01]  /*2ab0*/  MUFU.RCP R19, R19 ;  /* 0x0000001300137308 */ /* 0x000e620000001000 */
[----:B------:R-:W-:-:S04]  /*2ac0*/  IMAD.WIDE.U32 R8, R29, UR10, R8 ;  /* 0x0000000a1d087c25 */ /* 0x000fc8000f8e0008 */
[----:B------:R-:W-:Y:S02]  /*2ad0*/  IMAD.IADD R21, R9, 0x1, R21 ;  /* 0x0000000109157824 */ /* 0x000fe400078e0215 */
[----:B0-----:R-:W-:Y:S01]  /*2ae0*/  FMUL.FTZ R18, R7, R6 ;  /* 0x0000000607127220 */ /* 0x001fe20000410000 */
[----:B--2---:R-:W-:-:S04]  /*2af0*/  LEA R6, P1, R8, UR12, 0x1 ;  /* 0x0000000c08067c11 */ /* 0x004fc8000f8208ff */
[----:B------:R-:W-:Y:S01]  /*2b00*/  LEA.HI.X R7, R8, UR13, R21, 0x1, P1 ;  /* 0x0000000d08077c11 */ /* 0x000fe200088f0c15 */
[----:B-1----:R-:W-:-:S05]  /*2b10*/  FMUL.FTZ R29, R16, R19 ;  /* 0x00000013101d7220 */ /* 0x002fca0000410000 */
[----:B------:R-:W-:-:S05]  /*2b20*/  F2FP.BF16.F32.PACK_AB R29, R29, R18 ;  /* 0x000000121d1d723e */ /* 0x000fca00000010ff */
[----:B------:R1:W-:Y:S02]  /*2b30*/  STG.E desc[UR14][R6.64], R29 ;  /* 0x0000001d06007986 */ /* 0x0003e4000c10190e */
.L_x_2075:
[----:B------:R-:W-:Y:S05]  /*2b40*/  BSYNC.RECONVERGENT B1 ;  /* 0x0000000000017941 */ /* 0x000fea0003800200 */
.L_x_2074:
[----:B------:R-:W-:Y:S04]  /*2b50*/  BSSY.RECONVERGENT B1, `(.L_x_2076) ;  /* 0x000001e000017945 */ /* 0x000fe80003800200 */
[----:B------:R-:W-:Y:S05]  /*2b60*/  @P2 BRA `(.L_x_2077) ;  /* 0x0000000000702947 */ /* 0x000fea0003800000 */
[--C-:B-1----:R-:W-:Y:S01]  /*2b70*/  FADD.FTZ R6, R17, -R4.reuse ;  /* 0x8000000411067221 */ /* 0x102fe20000010000 */
[----:B------:R-:W-:Y:S01]  /*2b80*/  FADD.FTZ R0, R0, -R4 ;  /* 0x8000000400007221 */ /* 0x000fe20000010000 */
[----:B------:R-:W1:Y:S01]  /*2b90*/  LDCU.64 UR10, c[0x0][0x3e0] ;  /* 0x00007c00ff0a77ac */ /* 0x000e620008000a00 */
[----:B------:R-:W-:Y:S01]  /*2ba0*/  MOV R7, R27 ;  /* 0x0000001b00077202 */ /* 0x000fe20000000f00 */
[-C--:B------:R-:W-:Y:S01]  /*2bb0*/  FMUL.FTZ R6, R6, R5.reuse ;  /* 0x0000000506067220 */ /* 0x080fe20000410000 */
[----:B------:R-:W-:Y:S01]  /*2bc0*/  FMUL.FTZ R0, R0, R5 ;  /* 0x0000000500007220 */ /* 0x000fe20000410000 */
[----:B------:R-:W2:Y:S02]  /*2bd0*/  LDCU.64 UR12, c[0x0][0x380] ;  /* 0x00007000ff0c77ac */ /* 0x000ea40008000a00 */
[----:B0-----:R-:W-:Y:S01]  /*2be0*/  FFMA.FTZ R8, R10, R6, R13 ;  /* 0x000000060a087223 */ /* 0x001fe2000001000d */
[----:B------:R-:W-:-:S03]  /*2bf0*/  FFMA.FTZ R0, R11, R0, R12 ;  /* 0x000000000b007223 */ /* 0x000fc6000001000c */
[----:B------:R-:W-:Y:S01]  /*2c00*/  FMUL.FTZ R6, R8, -1.4426950216293334961 ;  /* 0xbfb8aa3b08067820 */ /* 0x000fe20000410000 */
[----:B------:R-:W-:-:S05]  /*2c10*/  FMUL.FTZ R17, R0, -1.4426950216293334961 ;  /* 0xbfb8aa3b00117820 */ /* 0x000fca0000410000 */
[----:B------:R-:W0:Y:S01]  /*2c20*/  MUFU.EX2 R6, R6 ;  /* 0x0000000600067308 */ /* 0x000e220000000800 */
[----:B-1----:R-:W-:-:S04]  /*2c30*/  IMAD R21, R20, UR10, RZ ;  /* 0x0000000a14157c24 */ /* 0x002fc8000f8e02ff */
[----:B------:R-:W-:-:S03]  /*2c40*/  IMAD R21, R14, UR11, R21 ;  /* 0x0000000b0e157c24 */ /* 0x000fc6000f8e0215 */
[----:B------:R-:W1:Y:S01]  /*2c50*/  MUFU.EX2 R17, R17 ;  /* 0x0000001100117308 */ /* 0x000e620000000800 */
[----:B0-----:R-:W-:Y:S01]  /*2c60*/  FADD.FTZ R16, R6, 1 ;  /* 0x3f80000006107421 */ /* 0x001fe20000010000 */
[----:B------:R-:W-:-:S06]  /*2c70*/  MOV R6, R24 ;  /* 0x0000001800067202 */ /* 0x000fcc0000000f00 */
[----:B------:R-:W0:Y:S01]  /*2c80*/  MUFU.RCP R9, R16 ;  /* 0x0000001000097308 */ /* 0x000e220000001000 */
[----:B------:R-:W-:-:S04]  /*2c90*/  IMAD.WIDE.U32 R6, R14, UR10, R6 ;  /* 0x0000000a0e067c25 */ /* 0x000fc8000f8e0006 */
[----:B-1----:R-:W-:Y:S01]  /*2ca0*/  FADD.FTZ R18, R17, 1 ;  /* 0x3f80000011127421 */ /* 0x002fe20000010000 */
[----:B------:R-:W-:-:S03]  /*2cb0*/  IADD3 R21, PT, PT, R7, R21, RZ ;  /* 0x0000001507157210 */ /* 0x000fc60007ffe0ff */
[----:B------:R-:W1:Y:S01]  /*2cc0*/  MUFU.RCP R19, R18 ;  /* 0x0000001200137308 */ /* 0x000e620000001000 */
[----:B0-----:R-:W-:Y:S01]  /*2cd0*/  FMUL.FTZ R14, R8, R9 ;  /* 0x00000009080e7220 */ /* 0x001fe20000410000 */
[----:B--2---:R-:W-:-:S04]  /*2ce0*/  LEA R8, P1, R6, UR12, 0x1 ;  /* 0x0000000c06087c11 */ /* 0x004fc8000f8208ff */
[----:B------:R-:W-:Y:S01]  /*2cf0*/  LEA.HI.X R9, R6, UR13, R21, 0x1, P1 ;  /* 0x0000000d06097c11 */ /* 0x000fe200088f0c15 */
[----:B-1----:R-:W-:-:S05]  /*2d00*/  FMUL.FTZ R19, R0, R19 ;  /* 0x0000001300137220 */ /* 0x002fca0000410000 */
[----:B------:R-:W-:-:S05]  /*2d10*/  F2FP.BF16.F32.PACK_AB R19, R19, R14 ;  /* 0x0000000e1313723e */ /* 0x000fca00000010ff */
[----:B------:R2:W-:Y:S02]  /*2d20*/  STG.E desc[UR14][R8.64], R19 ;  /* 0x0000001308007986 */ /* 0x0005e4000c10190e */
.L_x_2077:
[----:B------:R-:W-:Y:S05]  /*2d30*/  BSYNC.RECONVERGENT B1 ;  /* 0x0000000000017941 */ /* 0x000fea0003800200 */
.L_x_2076:
[----:B------:R-:W-:Y:S05]  /*2d40*/  @P3 BRA `(.L_x_2071) ;  /* 0x00000000006c3947 */ /* 0x000fea0003800000 */
[--C-:B------:R-:W-:Y:S01]  /*2d50*/  FADD.FTZ R0, R3, -R4.reuse ;  /* 0x8000000403007221 */ /* 0x100fe20000010000 */
[----:B------:R-:W-:Y:S01]  /*2d60*/  FADD.FTZ R2, R2, -R4 ;  /* 0x8000000402027221 */ /* 0x000fe20000010000 */
[----:B------:R-:W3:Y:S01]  /*2d70*/  LDCU.64 UR8, c[0x0][0x3e0] ;  /* 0x00007c00ff0877ac */ /* 0x000ee20008000a00 */
[----:B------:R-:W-:Y:S01]  /*2d80*/  MOV R25, R27 ;  /* 0x0000001b00197202 */ /* 0x000fe20000000f00 */
[-C--:B------:R-:W-:Y:S01]  /*2d90*/  FMUL.FTZ R0, R0, R5.reuse ;  /* 0x0000000500007220 */ /* 0x080fe20000410000 */
[----:B------:R-:W-:Y:S01]  /*2da0*/  FMUL.FTZ R2, R2, R5 ;  /* 0x0000000502027220 */ /* 0x000fe20000410000 */
[----:B------:R-:W4:Y:S02]  /*2db0*/  LDCU.64 UR10, c[0x0][0x380] ;  /* 0x00007000ff0a77ac */ /* 0x000f240008000a00 */
[----:B------:R-:W-:Y:S01]  /*2dc0*/  FFMA.FTZ R13, R10, R0, R13 ;  /* 0x000000000a0d7223 */ /* 0x000fe2000001000d */
[----:B------:R-:W-:-:S03]  /*2dd0*/  FFMA.FTZ R12, R11, R2, R12 ;  /* 0x000000020b0c7223 */ /* 0x000fc6000001000c */
[----:B------:R-:W-:Y:S01]  /*2de0*/  FMUL.FTZ R0, R13, -1.4426950216293334961 ;  /* 0xbfb8aa3b0d007820 */ /* 0x000fe20000410000 */
[----:B------:R-:W-:-:S05]  /*2df0*/  FMUL.FTZ R2, R12, -1.4426950216293334961 ;  /* 0xbfb8aa3b0c027820 */ /* 0x000fca0000410000 */
[----:B------:R-:W5:Y:S01]  /*2e00*/  MUFU.EX2 R0, R0 ;  /* 0x0000000000007308 */ /* 0x000f620000000800 */
[----:B---3--:R-:W-:Y:S02]  /*2e10*/  IMAD R28, R28, UR8, RZ ;  /* 0x000000081c1c7c24 */ /* 0x008fe4000f8e02ff */
[----:B------:R-:W-:-:S05]  /*2e20*/  IMAD.WIDE.U32 R24, R15, UR8, R24 ;  /* 0x000000080f187c25 */ /* 0x000fca000f8e0018 */
[----:B------:R-:W3:Y:S01]  /*2e30*/  MUFU.EX2 R2, R2 ;  /* 0x0000000200027308 */ /* 0x000ee20000000800 */
[----:B------:R-:W-:-:S05]  /*2e40*/  IMAD R15, R15, UR9, R28 ;  /* 0x000000090f0f7c24 */ /* 0x000fca000f8e021c */
[----:B------:R-:W-:Y:S01]  /*2e50*/  IADD3 R15, PT, PT, R25, R15, RZ ;  /* 0x0000000f190f7210 */ /* 0x000fe20007ffe0ff */
[----:B-----5:R-:W-:-:S06]  /*2e60*/  FADD.FTZ R4, R0, 1 ;  /* 0x3f80000000047421 */ /* 0x020fcc0000010000 */
[----:B------:R-:W5:Y:S01]  /*2e70*/  MUFU.RCP R4, R4 ;  /* 0x0000000400047308 */ /* 0x000f620000001000 */
[----:B---3--:R-:W-:Y:S01]  /*2e80*/  FADD.FTZ R5, R2, 1 ;  /* 0x3f80000002057421 */ /* 0x008fe20000010000 */
[----:B----4-:R-:W-:-:S04]  /*2e90*/  LEA R2, P1, R24, UR10, 0x1 ;  /* 0x0000000a18027c11 */ /* 0x010fc8000f8208ff */
[----:B------:R-:W-:Y:S02]  /*2ea0*/  LEA.HI.X R3, R24, UR11, R15, 0x1, P1 ;  /* 0x0000000b18037c11 */ /* 0x000fe400088f0c0f */
[----:B------:R-:W1:Y:S01]  /*2eb0*/  MUFU.RCP R5, R5 ;  /* 0x0000000500057308 */ /* 0x000e620000001000 */
[----:B-----5:R-:W-:Y:S01]  /*2ec0*/  FMUL.FTZ R0, R13, R4 ;  /* 0x000000040d007220 */ /* 0x020fe20000410000 */
[----:B-1----:R-:W-:-:S05]  /*2ed0*/  FMUL.FTZ R7, R12, R5 ;  /* 0x000000050c077220 */ /* 0x002fca0000410000 */
[----:B------:R-:W-:-:S05]  /*2ee0*/  F2FP.BF16.F32.PACK_AB R7, R7, R0 ;  /* 0x000000000707723e */ /* 0x000fca00000010ff */
[----:B------:R3:W-:Y:S02]  /*2ef0*/  STG.E desc[UR14][R2.64], R7 ;  /* 0x0000000702007986 */ /* 0x0007e4000c10190e */
.L_x_2071:
[----:B------:R-:W-:Y:S05]  /*2f00*/  BSYNC.RECONVERGENT B0 ;  /* 0x0000000000007941 */ /* 0x000fea0003800200 */
.L_x_2063:
[----:B------:R-:W4:Y:S01]  /*2f10*/  LDCU UR5, c[0x0][0x3f8] ;  /* 0x00007f00ff0577ac */ /* 0x000f220008000800 */
[----:B------:R-:W4:Y:S01]  /*2f20*/  LDCU UR8, c[0x0][0x3c8] ;  /* 0x00007900ff0877ac */ /* 0x000f220008000800 */
[----:B------:R-:W-:Y:S02]  /*2f30*/  UIADD3 UR7, UPT, UPT, UR19, UR7, URZ ;  /* 0x0000000713077290 */ /* 0x000fe4000fffe0ff */
[----:B------:R-:W-:Y:S02]  /*2f40*/  UIADD3 UR4, UPT, UPT, UR4, 0x1, URZ ;  /* 0x0000000104047890 */ /* 0x000fe4000fffe0ff */
[----:B----4-:R-:W-:-:S04]  /*2f50*/  UIMAD UR5, UR5, UR8, URZ ;  /* 0x00000008050572a4 */ /* 0x010fc8000f8e02ff */
[----:B------:R-:W-:-:S09]  /*2f60*/  UISETP.GE.AND UP0, UPT, UR7, UR5, UPT ;  /* 0x000000050700728c */ /* 0x000fd2000bf06270 */
[----:B------:R-:W-:Y:S05]  /*2f70*/  BRA.U !UP0, `(.L_x_2078) ;  /* 0xffffffd1087c7547 */ /* 0x000fea000b83ffff */
[----:B------:R-:W-:Y:S05]  /*2f80*/  EXIT ;  /* 0x000000000000794d */ /* 0x000fea0003800000 */
.L_x_2079:
        /* <DEDUP_REMOVED lines=15> */
.L_x_3448:


//--------------------- .text._Z35group_norm_nhwc_fwd_one_pass_kernelI11Bf16IOBf16WLi256ELi32ELi512EEv26Group_norm_nhwc_fwd_params --------------------------
	.section	.text._Z35group_norm_nhwc_fwd_one_pass_kernelI11Bf16IOBf16WLi256ELi32ELi512EEv26Group_norm_nhwc_fwd_params,"ax",@progbits
	.align	128
        .global         _Z35group_norm_nhwc_fwd_one_pass_kernelI11Bf16IOBf16WLi256ELi32ELi512EEv26Group_norm_nhwc_fwd_params
        .type           _Z35group_norm_nhwc_fwd_one_pass_kernelI11Bf16IOBf16WLi256ELi32ELi512EEv26Group_norm_nhwc_fwd_params,@function
        .size           _Z35group_norm_nhwc_fwd_one_pass_kernelI11Bf16IOBf16WLi256ELi32ELi512EEv26Group_norm_nhwc_fwd_params,(.L_x_3449 - _Z35group_norm_nhwc_fwd_one_pass_kernelI11Bf16IOBf16WLi256ELi32ELi512EEv26Group_norm_nhwc_fwd_params)
        .other          _Z35group_norm_nhwc_fwd_one_pass_kernelI11Bf16IOBf16WLi256ELi32ELi512EEv26Group_norm_nhwc_fwd_params,@"STO_CUDA_ENTRY STV_DEFAULT"
_Z35group_norm_nhwc_fwd_one_pass_kernelI11Bf16IOBf16WLi256ELi32ELi512EEv26Group_norm_nhwc_fwd_params:
.text._Z35group_norm_nhwc_fwd_one_pass_kernelI11Bf16IOBf16WLi256ELi32ELi512EEv26Group_norm_nhwc_fwd_params:
        /* <DEDUP_REMOVED lines=40> */
.L_x_2123:
[----:B-1----:R-:W1:Y:S01]  /*0280*/  LDC R17, c[0x0][0x3f8] ;  /* 0x0000fe00ff117b82 */ /* 0x002e620000000800 */
[----:B------:R-:W-:Y:S01]  /*0290*/  IABS R16, R44 ;  /* 0x0000002c00107213 */ /* 0x000fe20000000000 */
[----:B--2---:R-:W2:Y:S01]  /*02a0*/  LDCU.64 UR10, c[0x0][0x3e8] ;  /* 0x00007d00ff0a77ac */ /* 0x004ea20008000a00 */
[C---:B0-----:R-:W-:Y:S02]  /*02b0*/  IADD3 R27, PT, PT, R51.reuse, 0x60, RZ ;  /* 0x00000060331b7810 */ /* 0x041fe40007ffe0ff */
[----:B------:R-:W-:Y:S01]  /*02c0*/  IADD3 R31, PT, PT, R51, 0x20, RZ ;  /* 0x00000020331f7810 */ /* 0x000fe20007ffe0ff */
[----:B---3--:R-:W3:Y:S01]  /*02d0*/  LDCU.64 UR12, c[0x0][0x3f0] ;  /* 0x00007e00ff0c77ac */ /* 0x008ee20008000a00 */
[----:B------:R-:W-:Y:S02]  /*02e0*/  SHF.R.S32.HI R35, RZ, 0x1f, R27 ;  /* 0x0000001fff237819 */ /* 0x000fe4000001141b */
[----:B------:R-:W-:Y:S02]  /*02f0*/  SHF.R.S32.HI R33, RZ, 0x1f, R31 ;  /* 0x0000001fff217819 */ /* 0x000fe4000001141f */
[----:B--2---:R-:W-:-:S02]  /*0300*/  ISETP.GE.U32.AND P5, PT, R31, UR10, PT ;  /* 0x0000000a1f007c0c */ /* 0x004fc4000bfa6070 */
[----:B-1--4-:R-:W-:Y:S02]  /*0310*/  IABS R14, R17 ;  /* 0x00000011000e7213 */ /* 0x012fe40000000000 */
[----:B------:R-:W-:Y:S02]  /*0320*/  ISETP.NE.AND P4, PT, R17, RZ, PT ;  /* 0x000000ff1100720c */ /* 0x000fe40003f85270 */
[----:B------:R-:W1:Y:S01]  /*0330*/  I2F.RP R11, R14 ;  /* 0x0000000e000b7306 */ /* 0x000e620000209400 */
        /* <DEDUP_REMOVED lines=237> */
.L_x_2081:
[----:B------:R-:W-:Y:S05]  /*1210*/  BSYNC.RECONVERGENT B0 ;  /* 0x0000000000007941 */ /* 0x000fea0003800200 */
.L_x_2080:
        /* <DEDUP_REMOVED lines=46> */
.L_x_2083:
[----:B------:R-:W-:Y:S05]  /*1500*/  BSYNC.RECONVERGENT B0 ;  /* 0x0000000000007941 */ /* 0x000fea0003800200 */
.L_x_2082:
        /* <DEDUP_REMOVED lines=25> */
.L_x_2086:
[----:B-1----:R-:W2:Y:S04]  /*16a0*/  LDG.E.STRONG.GPU R14, desc[UR8][R12.64] ;  /* 0x000000080c0e7981 */ /* 0x002ea8000c1ef900 */
[----:B--2---:R-:W-:Y:S01]  /*16b0*/  CCTL.IVALL ;  /* 0x00000000ff00798f */ /* 0x004fe20002000000 */
[----:B------:R-:W-:Y:S05]  /*16c0*/  YIELD ;  /* 0x0000000000007946 */ /* 0x000fea0003800000 */
[----:B------:R-:W-:-:S13]  /*16d0*/  ISETP.NE.AND P4, PT, R14, R21, PT ;  /* 0x000000150e00720c */ /* 0x000fda0003f85270 */
[----:B------:R-:W-:Y:S05]  /*16e0*/  @P4 BRA `(.L_x_2086) ;  /* 0xfffffffc00ec4947 */ /* 0x000fea000383ffff */
.L_x_2085:
[----:B------:R-:W-:Y:S05]  /*16f0*/  WARPSYNC.ALL ;  /* 0x0000000000007948 */ /* 0x000fea0003800000 */
[----:B------:R-:W-:Y:S01]  /*1700*/  BAR.SYNC.DEFER_BLOCKING 0x0 ;  /* 0x0000000000007b1d */ /* 0x000fe20000010000 */
[----:B------:R-:W-:-:S05]  /*1710*/  HFMA2 R20, -RZ, RZ, 0, 0 ;  /* 0x00000000ff147431 */ /* 0x000fca00000001ff */
[----:B------:R-:W-:Y:S05]  /*1720*/  @!P2 BRA `(.L_x_2087) ;  /* 0x00000004001ca947 */ /* 0x000fea0003800000 */
[C-C-:B-1----:R-:W-:Y:S01]  /*1730*/  IMAD R18, R4.reuse, 0x7, R0.reuse ;  /* 0x0000000704127824 */ /* 0x142fe200078e0200 */
[CC--:B------:R-:W-:Y:S01]  /*1740*/  LEA R22, R4.reuse, R0.reuse, 0x1 ;  /* 0x0000000004167211 */ /* 0x0c0fe200078e08ff */
[C-C-:B------:R-:W-:Y:S01]  /*1750*/  IMAD R21, R4.reuse, 0x3, R0.reuse ;  /* 0x0000000304157824 */ /* 0x140fe200078e0200 */
[C---:B------:R-:W-:Y:S01]  /*1760*/  LEA R26, R4.reuse, R0, 0x2 ;  /* 0x00000000041a7211 */ /* 0x040fe200078e10ff */
[--C-:B------:R-:W-:Y:S01]  /*1770*/  IMAD R20, R4, 0x5, R0.reuse ;  /* 0x0000000504147824 */ /* 0x100fe200078e0200 */
[----:B------:R-:W-:Y:S01]  /*1780*/  IADD3 R25, PT, PT, R0, R4, RZ ;  /* 0x0000000400197210 */ /* 0x000fe20007ffe0ff */
[----:B------:R-:W-:Y:S01]  /*1790*/  IMAD R27, R4, 0x6, R0 ;  /* 0x00000006041b7824 */ /* 0x000fe200078e0200 */
[----:B------:R-:W-:Y:S01]  /*17a0*/  IADD3 R24, PT, PT, -R43, RZ, RZ ;  /* 0x000000ff2b187210 */ /* 0x000fe20007ffe1ff */
[----:B------:R-:W-:Y:S01]  /*17b0*/  UMOV UR4, URZ ;  /* 0x000000ff00047c82 */ /* 0x000fe20008000000 */
[----:B------:R-:W-:Y:S02]  /*17c0*/  MOV R23, R0 ;  /* 0x0000000000177202 */ /* 0x000fe40000000f00 */
[----:B--2---:R-:W-:-:S07]  /*17d0*/  LOP3.LUT R19, R5, 0x7ffffff8, RZ, 0xc0, !PT ;  /* 0x7ffffff805137812 */ /* 0x004fce00078ec0ff */
.L_x_2088:
        /* <DEDUP_REMOVED lines=60> */
.L_x_2087:
        /* <DEDUP_REMOVED lines=35> */
.L_x_2089:
        /* <DEDUP_REMOVED lines=18> */
.L_x_2090:
        /* <DEDUP_REMOVED lines=9> */
.L_x_2091:
[----:B------:R-:W-:Y:S05]  /*1f80*/  BSYNC.RECONVERGENT B0 ;  /* 0x0000000000007941 */ /* 0x000fea0003800200 */
.L_x_2084:
[----:B------:R-:W4:Y:S01]  /*1f90*/  S2UR UR7, SR_CgaCtaId ;  /* 0x00000000000779c3 */ /* 0x000f220000008800 */
[----:B------:R-:W5:Y:S01]  /*1fa0*/  LDCU UR10, c[0x0][0x414] ;  /* 0x00008280ff0a77ac */ /* 0x000f620008000800 */
[----:B------:R-:W-:Y:S01]  /*1fb0*/  IADD3 R53, PT, PT, R52, R53, RZ ;  /* 0x0000003534357210 */ /* 0x000fe20007ffe0ff */
[----:B------:R-:W-:-:S05]  /*1fc0*/  UMOV UR4, 0x400 ;  /* 0x0000040000047882 */ /* 0x000fca0000000000 */
[----:B------:R-:W0:Y:S08]  /*1fd0*/  @P0 LDC.64 R12, c[0x0][0x388] ;  /* 0x0000e200ff0c0b82 */ /* 0x000e300000000a00 */
[----:B-12---:R-:W1:Y:S01]  /*1fe0*/  LDC.64 R18, c[0x0][0x398] ;  /* 0x0000e600ff127b82 */ /* 0x006e620000000a00 */
[----:B----4-:R-:W-:-:S07]  /*1ff0*/  ULEA UR4, UR7, UR4, 0x18 ;  /* 0x0000000407047291 */ /* 0x010fce000f8ec0ff */
[----:B------:R-:W2:Y:S01]  /*2000*/  LDC.64 R14, c[0x0][0x3a0] ;  /* 0x0000e800ff0e7b82 */ /* 0x000ea20000000a00 */
[----:B0-----:R-:W-:-:S04]  /*2010*/  @P0 IMAD.WIDE R20, R44, 0x8, R12 ;  /* 0x000000082c140825 */ /* 0x001fc800078e020c */
[----:B-----5:R-:W-:Y:S01]  /*2020*/  @P0 FMUL.FTZ R12, R16, UR10 ;  /* 0x0000000a100c0c20 */ /* 0x020fe20008410000 */
[----:B------:R-:W-:Y:S01]  /*2030*/  @P0 FMUL.FTZ R13, R17, UR10 ;  /* 0x0000000a110d0c20 */ /* 0x000fe20008410000 */
[----:B------:R3:W-:Y:S04]  /*2040*/  @!P3 STS.64 [UR4+0x98], R16 ;  /* 0x00009810ff00b988 */ /* 0x0007e80008000a04 */
[----:B------:R-:W-:Y:S01]  /*2050*/  @P0 STG.E.64 desc[UR8][R20.64], R12 ;  /* 0x0000000c14000986 */ /* 0x000fe2000c101b08 */
[C---:B-1----:R-:W-:Y:S01]  /*2060*/  IMAD.WIDE R18, R53.reuse, 0x2, R18 ;  /* 0x0000000235127825 */ /* 0x042fe200078e0212 */
[----:B------:R-:W-:Y:S03]  /*2070*/  BAR.SYNC.DEFER_BLOCKING 0x0 ;  /* 0x0000000000007b1d */ /* 0x000fe60000010000 */
[----:B--2---:R-:W-:-:S03]  /*2080*/  IMAD.WIDE R14, R53, 0x2, R14 ;  /* 0x00000002350e7825 */ /* 0x004fc600078e020e */
[----:B------:R-:W2:Y:S04]  /*2090*/  LDG.E.U16 R23, desc[UR8][R18.64] ;  /* 0x0000000812177981 */ /* 0x000ea8000c1e1500 */
[----:B------:R2:W4:Y:S04]  /*20a0*/  LDG.E.U16 R24, desc[UR8][R18.64+0x2] ;  /* 0x0000020812187981 */ /* 0x000528000c1e1500 */
[----:B------:R-:W5:Y:S04]  /*20b0*/  LDG.E.U16 R25, desc[UR8][R14.64] ;  /* 0x000000080e197981 */ /* 0x000f68000c1e1500 */
[----:B------:R-:W5:Y:S01]  /*20c0*/  LDG.E.U16 R26, desc[UR8][R14.64+0x2] ;  /* 0x000002080e1a7981 */ /* 0x000f62000c1e1500 */
[----:B---3--:R-:W-:Y:S01]  /*20d0*/  HFMA2 R17, -RZ, RZ, 1.875, 0 ;  /* 0x3f800000ff117431 */ /* 0x008fe200000001ff */
[----:B------:R-:W-:Y:S02]  /*20e0*/  BSSY.RECONVERGENT B0, `(.L_x_2092) ;  /* 0x00001d5000007945 */ /* 0x000fe40003800200 */
[----:B------:R-:W0:Y:S02]  /*20f0*/  LDS.64 R12, [UR4+0x98] ;  /* 0x00009804ff0c7984 */ /* 0x000e240008000a00 */
[----:B0-----:R-:W-:-:S04]  /*2100*/  FMUL.FTZ R16, R12, UR10 ;  /* 0x0000000a0c107c20 */ /* 0x001fc80008410000 */
[----:B------:R-:W-:-:S04]  /*2110*/  FMUL.FTZ R22, R16, R16 ;  /* 0x0000001010167220 */ /* 0x000fc80000410000 */
[----:B------:R-:W-:-:S05]  /*2120*/  FFMA.FTZ R22, R13, UR10, -R22 ;  /* 0x0000000a0d167c23 */ /* 0x000fca0008010816 */
[----:B------:R-:W-:-:S13]  /*2130*/  FSETP.GTU.FTZ.AND P2, PT, R22, RZ, PT ;  /* 0x000000ff1600720b */ /* 0x000fda0003f5c000 */
[----:B------:R-:W0:Y:S02]  /*2140*/  @P2 LDC R13, c[0x0][0x3a8] ;  /* 0x0000ea00ff0d2b82 */ /* 0x000e240000000800 */
[----:B0-----:R-:W-:Y:S01]  /*2150*/  @P2 FADD.FTZ R12, R22, R13 ;  /* 0x0000000d160c2221 */ /* 0x001fe20000010000 */
[----:B------:R-:W-:-:S03]  /*2160*/  IADD3 R22, PT, PT, R51, 0x20, RZ ;  /* 0x0000002033167810 */ /* 0x000fc60007ffe0ff */
[----:B------:R0:W1:Y:S01]  /*2170*/  @P2 MUFU.RSQ R17, R12 ;  /* 0x0000000c00112308 */ /* 0x0000620000001400 */
[----:B--2---:R-:W-:Y:S02]  /*2180*/  SHF.L.U32 R18, R23, 0x10, RZ ;  /* 0x0000001017127819 */ /* 0x004fe400000006ff */
[----:B----4-:R-:W-:Y:S02]  /*2190*/  SHF.L.U32 R19, R24, 0x10, RZ ;  /* 0x0000001018137819 */ /* 0x010fe400000006ff */
[----:B-----5:R-:W-:Y:S02]  /*21a0*/  SHF.L.U32 R20, R25, 0x10, RZ ;  /* 0x0000001019147819 */ /* 0x020fe400000006ff */
[----:B------:R-:W-:Y:S01]  /*21b0*/  SHF.L.U32 R21, R26, 0x10, RZ ;  /* 0x000000101a157819 */ /* 0x000fe200000006ff */
[----:B01----:R-:W-:Y:S06]  /*21c0*/  BRA.U UP0, `(.L_x_2093) ;  /* 0x0000000900f07547 */ /* 0x003fec000b800000 */
[----:B------:R-:W0:Y:S01]  /*21d0*/  LDCU.64 UR12, c[0x0][0x3e8] ;  /* 0x00007d00ff0c77ac */ /* 0x000e220008000a00 */
[----:B------:R-:W-:Y:S01]  /*21e0*/  SHF.R.S32.HI R25, RZ, 0x1f, R22 ;  /* 0x0000001fff197819 */ /* 0x000fe20000011416 */
[----:B------:R-:W-:Y:S01]  /*21f0*/  BSSY.RECONVERGENT B1, `(.L_x_2094) ;  /* 0x000001c000017945 */ /* 0x000fe20003800200 */
[C---:B------:R-:W-:Y:S02]  /*2200*/  IADD3 R24, PT, PT, R51.reuse, 0x40, RZ ;  /* 0x0000004033187810 */ /* 0x040fe40007ffe0ff */
[C---:B------:R-:W-:Y:S02]  /*2210*/  IADD3 R23, PT, PT, R51.reuse, 0x60, RZ ;  /* 0x0000006033177810 */ /* 0x040fe40007ffe0ff */
[----:B0-----:R-:W-:Y:S02]  /*2220*/  ISETP.GE.U32.AND P2, PT, R51, UR12, PT ;  /* 0x0000000c33007c0c */ /* 0x001fe4000bf46070 */
[----:B------:R-:W-:Y:S02]  /*2230*/  ISETP.GE.U32.AND P3, PT, R22, UR12, PT ;  /* 0x0000000c16007c0c */ /* 0x000fe4000bf66070 */
[----:B------:R-:W-:-:S02]  /*2240*/  ISETP.GE.AND.EX P2, PT, R6, UR13, PT, P2 ;  /* 0x0000000d06007c0c */ /* 0x000fc4000bf46320 */
[----:B------:R-:W-:Y:S02]  /*2250*/  ISETP.GE.U32.AND P5, PT, R24, UR12, PT ;  /* 0x0000000c18007c0c */ /* 0x000fe4000bfa6070 */
[----:B------:R-:W-:Y:S02]  /*2260*/  ISETP.GE.U32.AND P1, PT, R23, UR12, PT ;  /* 0x0000000c17007c0c */ /* 0x000fe4000bf26070 */
[----:B------:R-:W-:-:S07]  /*2270*/  ISETP.GE.AND.EX P3, PT, R25, UR13, PT, P3 ;  /* 0x0000000d19007c0c */ /* 0x000fce000bf66330 */
[----:B------:R-:W-:Y:S06]  /*2280*/  @P2 BRA `(.L_x_2095) ;  /* 0x0000000000482947 */ /* 0x000fec0003800000 */
        /* <DEDUP_REMOVED lines=10> */
[----:B0-----:R-:W-:-:S04]  /*2330*/  IMAD R26, R6, UR14, RZ ;  /* 0x0000000e061a7c24 */ /* 0x001fc8000f8e02ff */
[----:B------:R-:W-:Y:S01]  /*2340*/  F2FP.BF16.F32.PACK_AB R11, R28, R11 ;  /* 0x0000000b1c0b723e */ /* 0x000fe200000010ff */
[----:B------:R-:W-:-:S04]  /*2350*/  IMAD.WIDE.U32 R12, R51, UR14, R12 ;  /* 0x0000000e330c7c25 */ /* 0x000fc8000f8e000c */
[----:B------:R-:W-:Y:S01]  /*2360*/  IMAD R15, R51, UR15, R26 ;  /* 0x0000000f330f7c24 */ /* 0x000fe2000f8e021a */
[----:B-1----:R-:W-:-:S04]  /*2370*/  LEA R14, P2, R12, UR10, 0x1 ;  /* 0x0000000a0c0e7c11 */ /* 0x002fc8000f8408ff */
[----:B------:R-:W-:-:S04]  /*2380*/  IADD3 R15, PT, PT, R13, R15, RZ ;  /* 0x0000000f0d0f7210 */ /* 0x000fc80007ffe0ff */
[----:B------:R-:W-:-:S05]  /*2390*/  LEA.HI.X R15, R12, UR11, R15, 0x1, P2 ;  /* 0x0000000b0c0f7c11 */ /* 0x000fca00090f0c0f */
[----:B------:R0:W-:Y:S02]  /*23a0*/  STG.E desc[UR8][R14.64], R11 ;  /* 0x0000000b0e007986 */ /* 0x0001e4000c101908 */
.L_x_2095:
[----:B------:R-:W-:Y:S05]  /*23b0*/  BSYNC.RECONVERGENT B1 ;  /* 0x0000000000017941 */ /* 0x000fea0003800200 */
.L_x_2094:
[----:B------:R-:W-:Y:S04]  /*23c0*/  BSSY.RECONVERGENT B1, `(.L_x_2096) ;  /* 0x0000014000017945 */ /* 0x000fe80003800200 */
[----:B------:R-:W-:Y:S05]  /*23d0*/  @P3 BRA `(.L_x_2097) ;  /* 0x0000000000483947 */ /* 0x000fea0003800000 */
[----:B------:R-:W1:Y:S01]  /*23e0*/  LDCU.64 UR10, c[0x0][0x3e0] ;  /* 0x00007c00ff0a77ac */ /* 0x000e620008000a00 */
[----:B------:R-:W-:Y:S01]  /*23f0*/  MOV R12, R56 ;  /* 0x00000038000c7202 */ /* 0x000fe20000000f00 */
[--C-:B0-----:R-:W-:Y:S01]  /*2400*/  FADD.FTZ R14, R29, -R16.reuse ;  /* 0x800000101d0e7221 */ /* 0x101fe20000010000 */
[----:B------:R-:W-:Y:S01]  /*2410*/  MOV R13, R55 ;  /* 0x00000037000d7202 */ /* 0x000fe20000000f00 */
[----:B------:R-:W0:Y:S01]  /*2420*/  LDCU.64 UR14, c[0x0][0x380] ;  /* 0x00007000ff0e77ac */ /* 0x000e220008000a00 */
[----:B------:R-:W-:Y:S01]  /*2430*/  FADD.FTZ R30, R30, -R16 ;  /* 0x800000101e1e7221 */ /* 0x000fe20000010000 */
[----:B------:R-:W-:-:S03]  /*2440*/  FMUL.FTZ R11, R14, R17 ;  /* 0x000000110e0b7220 */ /* 0x000fc60000410000 */
[----:B------:R-:W-:Y:S01]  /*2450*/  FMUL.FTZ R30, R30, R17 ;  /* 0x000000111e1e7220 */ /* 0x000fe20000410000 */
[----:B------:R-:W-:-:S03]  /*2460*/  FFMA.FTZ R11, R18, R11, R20 ;  /* 0x0000000b120b7223 */ /* 0x000fc60000010014 */
[----:B------:R-:W-:Y:S01]  /*2470*/  FFMA.FTZ R30, R19, R30, R21 ;  /* 0x0000001e131e7223 */ /* 0x000fe20000010015 */
[----:B-1----:R-:W-:-:S04]  /*2480*/  IMAD R25, R25, UR10, RZ ;  /* 0x0000000a19197c24 */ /* 0x002fc8000f8e02ff */
[----:B------:R-:W-:Y:S01]  /*2490*/  F2FP.BF16.F32.PACK_AB R11, R30, R11 ;  /* 0x0000000b1e0b723e */ /* 0x000fe200000010ff */
[----:B------:R-:W-:-:S04]  /*24a0*/  IMAD.WIDE.U32 R12, R22, UR10, R12 ;  /* 0x0000000a160c7c25 */ /* 0x000fc8000f8e000c */
[----:B------:R-:W-:Y:S01]  /*24b0*/  IMAD R25, R22, UR11, R25 ;  /* 0x0000000b16197c24 */ /* 0x000fe2000f8e0219 */
[----:B0-----:R-:W-:-:S04]  /*24c0*/  LEA R14, P2, R12, UR14, 0x1 ;  /* 0x0000000e0c0e7c11 */ /* 0x001fc8000f8408ff */
[----:B------:R-:W-:-:S04]  /*24d0*/  IADD3 R25, PT, PT, R13, R25, RZ ;  /* 0x000000190d197210 */ /* 0x000fc80007ffe0ff */
[----:B------:R-:W-:-:S05]  /*24e0*/  LEA.HI.X R15, R12, UR15, R25, 0x1, P2 ;  /* 0x0000000f0c0f7c11 */ /* 0x000fca00090f0c19 */
[----:B------:R1:W-:Y:S02]  /*24f0*/  STG.E desc[UR8][R14.64], R11 ;  /* 0x0000000b0e007986 */ /* 0x0003e4000c101908 */
.L_x_2097:
[----:B------:R-:W-:Y:S05]  /*2500*/  BSYNC.RECONVERGENT B1 ;  /* 0x0000000000017941 */ /* 0x000fea0003800200 */
.L_x_2096:
[----:B------:R-:W-:Y:S01]  /*2510*/  SHF.R.S32.HI R25, RZ, 0x1f, R24 ;  /* 0x0000001fff197819 */ /* 0x000fe20000011418 */
[----:B------:R-:W-:Y:S01]  /*2520*/  BSSY.RECONVERGENT B1, `(.L_x_2098) ;  /* 0x000001f000017945 */ /* 0x000fe20003800200 */
[----:B------:R-:W-:Y:S02]  /*2530*/  ISETP.GE.U32.AND P6, PT, R49, UR12, PT ;  /* 0x0000000c31007c0c */ /* 0x000fe4000bfc6070 */
[----:B------:R-:W-:Y:S02]  /*2540*/  ISETP.GE.AND.EX P5, PT, R25, UR13, PT, P5 ;  /* 0x0000000d19007c0c */ /* 0x000fe4000bfa6350 */
[----:B------:R-:W-:Y:S02]  /*2550*/  ISETP.GE.U32.AND P2, PT, R48, UR12, PT ;  /* 0x0000000c30007c0c */ /* 0x000fe4000bf46070 */
[----:B01----:R-:W-:Y:S02]  /*2560*/  SHF.R.S32.HI R11, RZ, 0x1f, R23 ;  /* 0x0000001fff0b7819 */ /* 0x003fe40000011417 */
        /* <DEDUP_REMOVED lines=16> */
[----:B------:R-:W-:Y:S01]  /*2670*/  FFMA.FTZ R22, R18, R15, R20 ;  /* 0x0000000f12167223 */ /* 0x000fe20000010014 */
[----:B0-----:R-:W-:Y:S02]  /*2680*/  IMAD R25, R25, UR10, RZ ;  /* 0x0000000a19197c24 */ /* 0x001fe4000f8e02ff */
[----:B------:R-:W-:-:S04]  /*2690*/  IMAD.WIDE.U32 R12, R24, UR10, R12 ;  /* 0x0000000a180c7c25 */ /* 0x000fc8000f8e000c */
[----:B------:R-:W-:Y:S02]  /*26a0*/  IMAD R27, R24, UR11, R25 ;  /* 0x0000000b181b7c24 */ /* 0x000fe4000f8e0219 */
[----:B------:R-:W-:Y:S01]  /*26b0*/  FFMA.FTZ R25, R19, R14, R21 ;  /* 0x0000000e13197223 */ /* 0x000fe20000010015 */
[C---:B-1----:R-:W-:Y:S02]  /*26c0*/  LEA R14, P5, R12.reuse, UR14, 0x1 ;  /* 0x0000000e0c0e7c11 */ /* 0x042fe4000f8a08ff */
[----:B------:R-:W-:Y:S02]  /*26d0*/  IADD3 R27, PT, PT, R13, R27, RZ ;  /* 0x0000001b0d1b7210 */ /* 0x000fe40007ffe0ff */
[----:B------:R-:W-:Y:S02]  /*26e0*/  F2FP.BF16.F32.PACK_AB R13, R25, R22 ;  /* 0x00000016190d723e */ /* 0x000fe400000010ff */
[----:B------:R-:W-:-:S05]  /*26f0*/  LEA.HI.X R15, R12, UR15, R27, 0x1, P5 ;  /* 0x0000000f0c0f7c11 */ /* 0x000fca000a8f0c1b */
[----:B------:R0:W-:Y:S02]  /*2700*/  STG.E desc[UR8][R14.64], R13 ;  /* 0x0000000d0e007986 */ /* 0x0001e4000c101908 */
.L_x_2099:
[----:B------:R-:W-:Y:S05]  /*2710*/  BSYNC.RECONVERGENT B1 ;  /* 0x0000000000017941 */ /* 0x000fea0003800200 */
.L_x_2098:
[----:B------:R-:W-:Y:S04]  /*2720*/  BSSY.RECONVERGENT B1, `(.L_x_2100) ;  /* 0x0000014000017945 */ /* 0x000fe80003800200 */
[----:B------:R-:W-:Y:S05]  /*2730*/  @P1 BRA `(.L_x_2101) ;  /* 0x0000000000481947 */ /* 0x000fea0003800000 */
[----:B------:R-:W1:Y:S01]  /*2740*/  LDCU.64 UR10, c[0x0][0x3e0] ;  /* 0x00007c00ff0a77ac */ /* 0x000e620008000a00 */
[----:B------:R-:W-:Y:S01]  /*2750*/  MOV R12, R56 ;  /* 0x00000038000c7202 */ /* 0x000fe20000000f00 */
[--C-:B------:R-:W-:Y:S01]  /*2760*/  FADD.FTZ R34, R34, -R16.reuse ;  /* 0x8000001022227221 */ /* 0x100fe20000010000 */
[----:B0-----:R-:W-:Y:S01]  /*2770*/  MOV R13, R55 ;  /* 0x00000037000d7202 */ /* 0x001fe20000000f00 */
[----:B------:R-:W0:Y:S01]  /*2780*/  LDCU.64 UR14, c[0x0][0x380] ;  /* 0x00007000ff0e77ac */ /* 0x000e220008000a00 */
[----:B------:R-:W-:-:S04]  /*2790*/  FADD.FTZ R14, R33, -R16 ;  /* 0x80000010210e7221 */ /* 0x000fc80000010000 */
[-C--:B------:R-:W-:Y:S01]  /*27a0*/  FMUL.FTZ R14, R14, R17.reuse ;  /* 0x000000110e0e7220 */ /* 0x080fe20000410000 */
[----:B-1----:R-:W-:Y:S02]  /*27b0*/  IMAD R22, R11, UR10, RZ ;  /* 0x0000000a0b167c24 */ /* 0x002fe4000f8e02ff */
[----:B------:R-:W-:Y:S01]  /*27c0*/  FMUL.FTZ R11, R34, R17 ;  /* 0x00000011220b7220 */ /* 0x000fe20000410000 */
[----:B------:R-:W-:-:S04]  /*27d0*/  IMAD.WIDE.U32 R12, R23, UR10, R12 ;  /* 0x0000000a170c7c25 */ /* 0x000fc8000f8e000c */
[----:B------:R-:W-:Y:S01]  /*27e0*/  FFMA.FTZ R11, R18, R11, R20 ;  /* 0x0000000b120b7223 */ /* 0x000fe20000010014 */
[----:B------:R-:W-:Y:S02]  /*27f0*/  IMAD R23, R23, UR11, R22 ;  /* 0x0000000b17177c24 */ /* 0x000fe4000f8e0216 */
[----:B------:R-:W-:Y:S01]  /*2800*/  FFMA.FTZ R22, R19, R14, R21 ;  /* 0x0000000e13167223 */ /* 0x000fe20000010015 */
[----:B0-----:R-:W-:Y:S02]  /*2810*/  LEA R14, P1, R12, UR14, 0x1 ;  /* 0x0000000e0c0e7c11 */ /* 0x001fe4000f8208ff */
[----:B------:R-:W-:Y:S02]  /*2820*/  IADD3 R23, PT, PT, R13, R23, RZ ;  /* 0x000000170d177210 */ /* 0x000fe40007ffe0ff */
[----:B------:R-:W-:Y:S02]  /*2830*/  F2FP.BF16.F32.PACK_AB R11, R22, R11 ;  /* 0x0000000b160b723e */ /* 0x000fe400000010ff */
[----:B------:R-:W-:-:S05]  /*2840*/  LEA.HI.X R15, R12, UR15, R23, 0x1, P1 ;  /* 0x0000000f0c0f7c11 */ /* 0x000fca00088f0c17 */
[----:B------:R1:W-:Y:S02]  /*2850*/  STG.E desc[UR8][R14.64], R11 ;  /* 0x0000000b0e007986 */ /* 0x0003e4000c101908 */
.L_x_2101:
[----:B------:R-:W-:Y:S05]  /*2860*/  BSYNC.RECONVERGENT B1 ;  /* 0x0000000000017941 */ /* 0x000fea0003800200 */
.L_x_2100:
[----:B------:R-:W-:Y:S04]  /*2870*/  BSSY.RECONVERGENT B1, `(.L_x_2102) ;  /* 0x0000014000017945 */ /* 0x000fe80003800200 */
[----:B------:R-:W-:Y:S05]  /*2880*/  @P6 BRA `(.L_x_2103) ;  /* 0x0000000000486947 */ /* 0x000fea0003800000 */
[----:B------:R-:W2:Y:S01]  /*2890*/  LDCU.64 UR10, c[0x0][0x3e0] ;  /* 0x00007c00ff0a77ac */ /* 0x000ea20008000a00 */
[----:B------:R-:W-:Y:S01]  /*28a0*/  MOV R12, R56 ;  /* 0x00000038000c7202 */ /* 0x000fe20000000f00 */
[--C-:B01----:R-:W-:Y:S01]  /*28b0*/  FADD.FTZ R14, R35, -R16.reuse ;  /* 0x80000010230e7221 */ /* 0x103fe20000010000 */
[----:B------:R-:W-:Y:S01]  /*28c0*/  MOV R13, R55 ;  /* 0x00000037000d7202 */ /* 0x000fe20000000f00 */
[----:B------:R-:W0:Y:S01]  /*28d0*/  LDCU.64 UR14, c[0x0][0x380] ;  /* 0x00007000ff0e77ac */ /* 0x000e220008000a00 */
[----:B------:R-:W-:Y:S01]  /*28e0*/  FADD.FTZ R36, R36, -R16 ;  /* 0x8000001024247221 */ /* 0x000fe20000010000 */
[----:B------:R-:W-:-:S03]  /*28f0*/  FMUL.FTZ R11, R14, R17 ;  /* 0x000000110e0b7220 */ /* 0x000fc60000410000 */
[----:B------:R-:W-:Y:S01]  /*2900*/  FMUL.FTZ R36, R36, R17 ;  /* 0x0000001124247220 */ /* 0x000fe20000410000 */
[----:B------:R-:W-:-:S03]  /*2910*/  FFMA.FTZ R11, R18, R11, R20 ;  /* 0x0000000b120b7223 */ /* 0x000fc60000010014 */
        /* <DEDUP_REMOVED lines=9> */
.L_x_2103:
[----:B------:R-:W-:Y:S05]  /*29b0*/  BSYNC.RECONVERGENT B1 ;  /* 0x0000000000017941 */ /* 0x000fea0003800200 */
.L_x_2102:
[----:B------:R-:W-:Y:S04]  /*29c0*/  BSSY.RECONVERGENT B1, `(.L_x_2104) ;  /* 0x0000014000017945 */ /* 0x000fe80003800200 */
[----:B------:R-:W-:Y:S05]  /*29d0*/  @P2 BRA `(.L_x_2105) ;  /* 0x0000000000482947 */ /* 0x000fea0003800000 */
[----:B------:R-:W3:Y:S01]  /*29e0*/  LDCU.64 UR10, c[0x0][0x3e0] ;  /* 0x00007c00ff0a77ac */ /* 0x000ee20008000a00 */
[----:B------:R-:W-:Y:S01]  /*29f0*/  MOV R12, R56 ;  /* 0x00000038000c7202 */ /* 0x000fe20000000f00 */
[--C-:B------:R-:W-:Y:S01]  /*2a00*/  FADD.FTZ R38, R38, -R16.reuse ;  /* 0x8000001026267221 */ /* 0x100fe20000010000 */
[----:B0-----:R-:W-:Y:S01]  /*2a10*/  MOV R13, R55 ;  /* 0x00000037000d7202 */ /* 0x001fe20000000f00 */
[----:B------:R-:W0:Y:S01]  /*2a20*/  LDCU.64 UR14, c[0x0][0x380] ;  /* 0x00007000ff0e77ac */ /* 0x000e220008000a00 */
[----:B-12---:R-:W-:Y:S01]  /*2a30*/  FADD.FTZ R14, R37, -R16 ;  /* 0x80000010250e7221 */ /* 0x006fe20000010000 */
[----:B------:R-:W-:-:S03]  /*2a40*/  FMUL.FTZ R11, R38, R17 ;  /* 0x00000011260b7220 */ /* 0x000fc60000410000 */
[----:B------:R-:W-:Y:S01]  /*2a50*/  FMUL.FTZ R14, R14, R17 ;  /* 0x000000110e0e7220 */ /* 0x000fe20000410000 */
[----:B------:R-:W-:-:S03]  /*2a60*/  FFMA.FTZ R11, R18, R11, R20 ;  /* 0x0000000b120b7223 */ /* 0x000fc60000010014 */
        /* <DEDUP_REMOVED lines=9> */
.L_x_2105:
[----:B------:R-:W-:Y:S05]  /*2b00*/  BSYNC.RECONVERGENT B1 ;  /* 0x0000000000017941 */ /* 0x000fea0003800200 */
.L_x_2104:
[----:B------:R-:W-:Y:S04]  /*2b10*/  BSSY.RECONVERGENT B1, `(.L_x_2106) ;  /* 0x0000014000017945 */ /* 0x000fe80003800200 */
[----:B------:R-:W-:Y:S05]  /*2b20*/  @P3 BRA `(.L_x_2107) ;  /* 0x0000000000483947 */ /* 0x000fea0003800000 */
[----:B------:R-:W4:Y:S01]  /*2b30*/  LDCU.64 UR10, c[0x0][0x3e0] ;  /* 0x00007c00ff0a77ac */ /* 0x000f220008000a00 */
[----:B------:R-:W-:Y:S01]  /*2b40*/  MOV R12, R56 ;  /* 0x00000038000c7202 */ /* 0x000fe20000000f00 */
[--C-:B------:R-:W-:Y:S01]  /*2b50*/  FADD.FTZ R40, R40, -R16.reuse ;  /* 0x8000001028287221 */ /* 0x100fe20000010000 */
[----:B0-----:R-:W-:Y:S01]  /*2b60*/  MOV R13, R55 ;  /* 0x00000037000d7202 */ /* 0x001fe20000000f00 */
[----:B------:R-:W0:Y:S01]  /*2b70*/  LDCU.64 UR14, c[0x0][0x380] ;  /* 0x00007000ff0e77ac */ /* 0x000e220008000a00 */
[----:B-123--:R-:W-:Y:S01]  /*2b80*/  FADD.FTZ R14, R39, -R16 ;  /* 0x80000010270e7221 */ /* 0x00efe20000010000 */
[----:B------:R-:W-:-:S03]  /*2b90*/  FMUL.FTZ R11, R40, R17 ;  /* 0x00000011280b7220 */ /* 0x000fc60000410000 */
[----:B------:R-:W-:Y:S01]  /*2ba0*/  FMUL.FTZ R14, R14, R17 ;  /* 0x000000110e0e7220 */ /* 0x000fe20000410000 */
[----:B------:R-:W-:Y:S01]  /*2bb0*/  FFMA.FTZ R11, R18, R11, R20 ;  /* 0x0000000b120b7223 */ /* 0x000fe20000010014 */
[----:B----4-:R-:W-:Y:S02]  /*2bc0*/  IMAD R22, R9, UR10, RZ ;  /* 0x0000000a09167c24 */ /* 0x010fe4000f8e02ff */
        /* <DEDUP_REMOVED lines=8> */
.L_x_2107:
[----:B------:R-:W-:Y:S05]  /*2c50*/  BSYNC.RECONVERGENT B1 ;  /* 0x0000000000017941 */ /* 0x000fea0003800200 */
.L_x_2106:
[----:B------:R-:W-:Y:S05]  /*2c60*/  @P4 BRA `(.L_x_2108) ;  /* 0x0000001000704947 */ /* 0x000fea0003800000 */
[----:B------:R-:W0:Y:S01]  /*2c70*/  LDCU.64 UR10, c[0x0][0x3e0] ;  /* 0x00007c00ff0a77ac */ /* 0x000e220008000a00 */
[--C-:B------:R-:W-:Y:S01]  /*2c80*/  FADD.FTZ R42, R42, -R16.reuse ;  /* 0x800000102a2a7221 */ /* 0x100fe20000010000 */
[----:B------:R-:W-:Y:S01]  /*2c90*/  MOV R54, R56 ;  /* 0x0000003800367202 */ /* 0x000fe20000000f00 */
[----:B------:R-:W-:Y:S01]  /*2ca0*/  FADD.FTZ R16, R41, -R16 ;  /* 0x8000001029107221 */ /* 0x000fe20000010000 */
[----:B------:R-:W5:Y:S01]  /*2cb0*/  LDCU.64 UR12, c[0x0][0x380] ;  /* 0x00007000ff0c77ac */ /* 0x000f620008000a00 */
[-C--:B-1234-:R-:W-:Y:S02]  /*2cc0*/  FMUL.FTZ R11, R42, R17.reuse ;  /* 0x000000112a0b7220 */ /* 0x09efe40000410000 */
[----:B------:R-:W-:Y:S02]  /*2cd0*/  FMUL.FTZ R16, R16, R17 ;  /* 0x0000001110107220 */ /* 0x000fe40000410000 */
[----:B------:R-:W-:Y:S02]  /*2ce0*/  FFMA.FTZ R11, R18, R11, R20 ;  /* 0x0000000b120b7223 */ /* 0x000fe40000010014 */
[----:B------:R-:W-:-:S05]  /*2cf0*/  FFMA.FTZ R16, R19, R16, R21 ;  /* 0x0000001013107223 */ /* 0x000fca0000010015 */
[----:B------:R-:W-:Y:S01]  /*2d00*/  F2FP.BF16.F32.PACK_AB R11, R16, R11 ;  /* 0x0000000b100b723e */ /* 0x000fe200000010ff */
[----:B0-----:R-:W-:Y:S02]  /*2d10*/  IMAD R13, R10, UR10, RZ ;  /* 0x0000000a0a0d7c24 */ /* 0x001fe4000f8e02ff */
[----:B------:R-:W-:-:S04]  /*2d20*/  IMAD.WIDE.U32 R54, R46, UR10, R54 ;  /* 0x0000000a2e367c25 */ /* 0x000fc8000f8e0036 */
[----:B------:R-:W-:Y:S01]  /*2d30*/  IMAD R13, R46, UR11, R13 ;  /* 0x0000000b2e0d7c24 */ /* 0x000fe2000f8e020d */
[----:B-----5:R-:W-:-:S04]  /*2d40*/  LEA R12, P1, R54, UR12, 0x1 ;  /* 0x0000000c360c7c11 */ /* 0x020fc8000f8208ff */
[----:B------:R-:W-:-:S04]  /*2d50*/  IADD3 R13, PT, PT, R55, R13, RZ ;  /* 0x0000000d370d7210 */ /* 0x000fc80007ffe0ff */
[----:B------:R-:W-:-:S05]  /*2d60*/  LEA.HI.X R13, R54, UR13, R13, 0x1, P1 ;  /* 0x0000000d360d7c11 */ /* 0x000fca00088f0c0d */
[----:B------:R0:W-:Y:S01]  /*2d70*/  STG.E desc[UR8][R12.64], R11 ;  /* 0x0000000b0c007986 */ /* 0x0001e2000c101908 */
[----:B------:R-:W-:Y:S05]  /*2d80*/  BRA `(.L_x_2108) ;  /* 0x0000001000287947 */ /* 0x000fea0003800000 */
.L_x_2093:
[----:B------:R-:W0:Y:S01]  /*2d90*/  LDCU.64 UR14, c[0x0][0x3e8] ;  /* 0x00007d00ff0e77ac */ /* 0x000e220008000a00 */
[----:B------:R-:W-:Y:S01]  /*2da0*/  SHF.R.S32.HI R25, RZ, 0x1f, R22 ;  /* 0x0000001fff197819 */ /* 0x000fe20000011416 */
[----:B------:R-:W-:Y:S01]  /*2db0*/  BSSY.RECONVERGENT B1, `(.L_x_2109) ;  /* 0x0000024000017945 */ /* 0x000fe20003800200 */
[C---:B------:R-:W-:Y:S02]  /*2dc0*/  IADD3 R24, PT, PT, R51.reuse, 0x40, RZ ;  /* 0x0000004033187810 */ /* 0x040fe40007ffe0ff */
[----:B------:R-:W-:Y:S02]  /*2dd0*/  IADD3 R23, PT, PT, R51, 0x60, RZ ;  /* 0x0000006033177810 */ /* 0x000fe40007ffe0ff */
[----:B0-----:R-:W-:Y:S02]  /*2de0*/  ISETP.GE.U32.AND P2, PT, R22, UR14, PT ;  /* 0x0000000e16007c0c */ /* 0x001fe4000bf46070 */
[----:B------:R-:W-:Y:S02]  /*2df0*/  ISETP.GE.U32.AND P5, PT, R24, UR14, PT ;  /* 0x0000000e18007c0c */ /* 0x000fe4000bfa6070 */
[----:B------:R-:W-:-:S02]  /*2e00*/  ISETP.GE.U32.AND P6, PT, R23, UR14, PT ;  /* 0x0000000e17007c0c */ /* 0x000fc4000bfc6070 */
[----:B------:R-:W-:Y:S01]  /*2e10*/  ISETP.GE.AND.EX P2, PT, R25, UR15, PT, P2 ;  /* 0x0000000f19007c0c */ /* 0x000fe2000bf46320 */
[----:B------:R-:W-:-:S12]  /*2e20*/  @P1 BRA `(.L_x_2110) ;  /* 0x0000000000701947 */ /* 0x000fd80003800000 */
[--C-:B------:R-:W-:Y:S01]  /*2e30*/  FADD.FTZ R12, R11, -R16.reuse ;  /* 0x800000100b0c7221 */ /* 0x100fe20000010000 */
[----:B------:R-:W-:Y:S01]  /*2e40*/  FADD.FTZ R28, R28, -R16 ;  /* 0x800000101c1c7221 */ /* 0x000fe20000010000 */
[----:B------:R-:W0:Y:S01]  /*2e50*/  LDCU.64 UR10, c[0x0][0x3e0] ;  /* 0x00007c00ff0a77ac */ /* 0x000e220008000a00 */
[----:B------:R-:W-:Y:S01]  /*2e60*/  MOV R14, R56 ;  /* 0x00000038000e7202 */ /* 0x000fe20000000f00 */
[-C--:B------:R-:W-:Y:S01]  /*2e70*/  FMUL.FTZ R11, R12, R17.reuse ;  /* 0x000000110c0b7220 */ /* 0x080fe20000410000 */
[----:B------:R-:W-:Y:S01]  /*2e80*/  FMUL.FTZ R28, R28, R17 ;  /* 0x000000111c1c7220 */ /* 0x000fe20000410000 */
[----:B------:R-:W1:Y:S01]  /*2e90*/  LDCU.64 UR12, c[0x0][0x380] ;  /* 0x00007000ff0c77ac */ /* 0x000e620008000a00 */
[----:B------:R-:W-:Y:S01]  /*2ea0*/  MOV R15, R55 ;  /* 0x00000037000f7202 */ /* 0x000fe20000000f00 */
[----:B------:R-:W-:Y:S01]  /*2eb0*/  FFMA.FTZ R12, R18, R11, R20 ;  /* 0x0000000b120c7223 */ /* 0x000fe20000010014 */
        /* <DEDUP_REMOVED lines=19> */
.L_x_2110:
[----:B------:R-:W-:Y:S05]  /*2ff0*/  BSYNC.RECONVERGENT B1 ;  /* 0x0000000000017941 */ /* 0x000fea0003800200 */
.L_x_2109:
[----:B------:R-:W-:Y:S04]  /*3000*/  BSSY.RECONVERGENT B1, `(.L_x_2111) ;  /* 0x000001e000017945 */ /* 0x000fe80003800200 */
[----:B------:R-:W-:Y:S05]  /*3010*/  @P2 BRA `(.L_x_2112) ;  /* 0x0000000000702947 */ /* 0x000fea0003800000 */
[--C-:B0-----:R-:W-:Y:S01]  /*3020*/  FADD.FTZ R12, R29, -R16.reuse ;  /* 0x800000101d0c7221 */ /* 0x101fe20000010000 */
        /* <DEDUP_REMOVED lines=27> */
.L_x_2112:
[----:B------:R-:W-:Y:S05]  /*31e0*/  BSYNC.RECONVERGENT B1 ;  /* 0x0000000000017941 */ /* 0x000fea0003800200 */
.L_x_2111:
[----:B------:R-:W-:Y:S01]  /*31f0*/  SHF.R.S32.HI R29, RZ, 0x1f, R24 ;  /* 0x0000001fff1d7819 */ /* 0x000fe20000011418 */
[----:B------:R-:W-:Y:S01]  /*3200*/  BSSY.RECONVERGENT B1, `(.L_x_2113) ;  /* 0x0000029000017945 */ /* 0x000fe20003800200 */
[----:B------:R-:W-:Y:S02]  /*3210*/  ISETP.GE.U32.AND P1, PT, R49, UR14, PT ;  /* 0x0000000e31007c0c */ /* 0x000fe4000bf26070 */
[----:B------:R-:W-:Y:S02]  /*3220*/  ISETP.GE.AND.EX P5, PT, R29, UR15, PT, P5 ;  /* 0x0000000f1d007c0c */ /* 0x000fe4000bfa6350 */
[----:B------:R-:W-:Y:S02]  /*3230*/  ISETP.GE.U32.AND P2, PT, R48, UR14, PT ;  /* 0x0000000e30007c0c */ /* 0x000fe4000bf46070 */
[----:B-1----:R-:W-:Y:S02]  /*3240*/  SHF.R.S32.HI R11, RZ, 0x1f, R23 ;  /* 0x0000001fff0b7819 */ /* 0x002fe40000011417 */
        /* <DEDUP_REMOVED lines=8> */
[--C-:B0-----:R-:W-:Y:S01]  /*32d0*/  FADD.FTZ R12, R31, -R16.reuse ;  /* 0x800000101f0c7221 */ /* 0x101fe20000010000 */
[----:B------:R-:W-:Y:S01]  /*32e0*/  FADD.FTZ R32, R32, -R16 ;  /* 0x8000001020207221 */ /* 0x000fe20000010000 */
[----:B------:R-:W0:Y:S02]  /*32f0*/  LDCU.64 UR10, c[0x0][0x3e0] ;  /* 0x00007c00ff0a77ac */ /* 0x000e240008000a00 */
[-C--:B------:R-:W-:Y:S01]  /*3300*/  FMUL.FTZ R22, R12, R17.reuse ;  /* 0x000000110c167220 */ /* 0x080fe20000410000 */
[----:B------:R-:W-:Y:S01]  /*3310*/  FMUL.FTZ R13, R32, R17 ;  /* 0x00000011200d7220 */ /* 0x000fe20000410000 */
[----:B------:R-:W1:Y:S02]  /*3320*/  LDCU.64 UR12, c[0x0][0x380] ;  /* 0x00007000ff0c77ac */ /* 0x000e640008000a00 */
[----:B------:R-:W-:Y:S01]  /*3330*/  FFMA.FTZ R27, R19, R22, R21 ;  /* 0x00000016131b7223 */ /* 0x000fe20000010015 */
        /* <DEDUP_REMOVED lines=21> */
.L_x_2114:
[----:B------:R-:W-:Y:S05]  /*3490*/  BSYNC.RECONVERGENT B1 ;  /* 0x0000000000017941 */ /* 0x000fea0003800200 */
.L_x_2113:
[----:B------:R-:W-:Y:S04]  /*34a0*/  BSSY.RECONVERGENT B1, `(.L_x_2115) ;  /* 0x000001e000017945 */ /* 0x000fe80003800200 */
[----:B------:R-:W-:Y:S05]  /*34b0*/  @P6 BRA `(.L_x_2116) ;  /* 0x0000000000706947 */ /* 0x000fea0003800000 */
[--C-:B------:R-:W-:Y:S01]  /*34c0*/  FADD.FTZ R34, R34, -R16.reuse ;  /* 0x8000001022227221 */ /* 0x100fe20000010000 */
[----:B0-----:R-:W-:Y:S01]  /*34d0*/  FADD.FTZ R12, R33, -R16 ;  /* 0x80000010210c7221 */ /* 0x001fe20000010000 */
[----:B------:R-:W0:Y:S02]  /*34e0*/  LDCU.64 UR10, c[0x0][0x3e0] ;  /* 0x00007c00ff0a77ac */ /* 0x000e240008000a00 */
[-C--:B------:R-:W-:Y:S01]  /*34f0*/  FMUL.FTZ R13, R34, R17.reuse ;  /* 0x00000011220d7220 */ /* 0x080fe20000410000 */
[----:B-1----:R-:W-:Y:S01]  /*3500*/  FMUL.FTZ R14, R12, R17 ;  /* 0x000000110c0e7220 */ /* 0x002fe20000410000 */
[----:B------:R-:W1:Y:S02]  /*3510*/  LDCU.64 UR12, c[0x0][0x380] ;  /* 0x00007000ff0c77ac */ /* 0x000e640008000a00 */
[----:B------:R-:W-:Y:S01]  /*3520*/  FFMA.FTZ R15, R18, R13, R20 ;  /* 0x0000000d120f7223 */ /* 0x000fe20000010014 */
        /* <DEDUP_REMOVED lines=21> */
.L_x_2116:
[----:B------:R-:W-:Y:S05]  /*3680*/  BSYNC.RECONVERGENT B1 ;  /* 0x0000000000017941 */ /* 0x000fea0003800200 */
.L_x_2115:
[----:B------:R-:W-:Y:S04]  /*3690*/  BSSY.RECONVERGENT B1, `(.L_x_2117) ;  /* 0x000001e000017945 */ /* 0x000fe80003800200 */
[----:B------:R-:W-:Y:S05]  /*36a0*/  @P1 BRA `(.L_x_2118) ;  /* 0x0000000000701947 */ /* 0x000fea0003800000 */
[--C-:B0-----:R-:W-:Y:S01]  /*36b0*/  FADD.FTZ R12, R35, -R16.reuse ;  /* 0x80000010230c7221 */ /* 0x101fe20000010000 */
[----:B------:R-:W-:Y:S01]  /*36c0*/  FADD.FTZ R36, R36, -R16 ;  /* 0x8000001024247221 */ /* 0x000fe20000010000 */
[----:B------:R-:W0:Y:S01]  /*36d0*/  LDCU.64 UR10, c[0x0][0x3e0] ;  /* 0x00007c00ff0a77ac */ /* 0x000e220008000a00 */
[----:B-12---:R-:W-:Y:S01]  /*36e0*/  MOV R14, R56 ;  /* 0x00000038000e7202 */ /* 0x006fe20000000f00 */
        /* <DEDUP_REMOVED lines=24> */
.L_x_2118:
[----:B------:R-:W-:Y:S05]  /*3870*/  BSYNC.RECONVERGENT B1 ;  /* 0x0000000000017941 */ /* 0x000fea0003800200 */
.L_x_2117:
[----:B------:R-:W-:Y:S04]  /*3880*/  BSSY.RECONVERGENT B1, `(.L_x_2119) ;  /* 0x000001e000017945 */ /* 0x000fe80003800200 */
[----:B------:R-:W-:Y:S05]  /*3890*/  @P2 BRA `(.L_x_2120) ;  /* 0x0000000000702947 */ /* 0x000fea0003800000 */
[--C-:B------:R-:W-:Y:S01]  /*38a0*/  FADD.FTZ R38, R38, -R16.reuse ;  /* 0x8000001026267221 */ /* 0x100fe20000010000 */
[----:B0--3--:R-:W-:Y:S01]  /*38b0*/  FADD.FTZ R12, R37, -R16 ;  /* 0x80000010250c7221 */ /* 0x009fe20000010000 */
        /* <DEDUP_REMOVED lines=26> */
.L_x_2120:
[----:B------:R-:W-:Y:S05]  /*3a60*/  BSYNC.RECONVERGENT B1 ;  /* 0x0000000000017941 */ /* 0x000fea0003800200 */
.L_x_2119:
[----:B------:R-:W-:Y:S04]  /*3a70*/  BSSY.RECONVERGENT B1, `(.L_x_2121) ;  /* 0x000001e000017945 */ /* 0x000fe80003800200 */
[----:B------:R-:W-:Y:S05]  /*3a80*/  @P3 BRA `(.L_x_2122) ;  /* 0x0000000000703947 */ /* 0x000fea0003800000 */
[--C-:B------:R-:W-:Y:S01]  /*3a90*/  FADD.FTZ R40, R40, -R16.reuse ;  /* 0x8000001028287221 */ /* 0x100fe20000010000 */
[----:B0--34-:R-:W-:Y:S01]  /*3aa0*/  FADD.FTZ R12, R39, -R16 ;  /* 0x80000010270c7221 */ /* 0x019fe20000010000 */
        /* <DEDUP_REMOVED lines=26> */
.L_x_2122:
[----:B------:R-:W-:Y:S05]  /*3c50*/  BSYNC.RECONVERGENT B1 ;  /* 0x0000000000017941 */ /* 0x000fea0003800200 */
.L_x_2121:
[----:B------:R-:W-:Y:S05]  /*3c60*/  @P4 BRA `(.L_x_2108) ;  /* 0x0000000000704947 */ /* 0x000fea0003800000 */
[--C-:B------:R-:W-:Y:S01]  /*3c70*/  FADD.FTZ R42, R42, -R16.reuse ;  /* 0x800000102a2a7221 */ /* 0x100fe20000010000 */
[----:B------:R-:W-:Y:S01]  /*3c80*/  FADD.FTZ R16, R41, -R16 ;  /* 0x8000001029107221 */ /* 0x000fe20000010000 */
[----:B------:R-:W5:Y:S01]  /*3c90*/  LDCU.64 UR10, c[0x0][0x3e0] ;  /* 0x00007c00ff0a77ac */ /* 0x000f620008000a00 */
[----:B0--34-:R-:W-:Y:S01]  /*3ca0*/  MOV R12, R56 ;  /* 0x00000038000c7202 */ /* 0x019fe20000000f00 */
[-C--:B--2---:R-:W-:Y:S01]  /*3cb0*/  FMUL.FTZ R11, R42, R17.reuse ;  /* 0x000000112a0b7220 */ /* 0x084fe20000410000 */
[----:B------:R-:W-:Y:S01]  /*3cc0*/  FMUL.FTZ R16, R16, R17 ;  /* 0x0000001110107220 */ /* 0x000fe20000410000 */
[----:B------:R-:W0:Y:S01]  /*3cd0*/  LDCU.64 UR12, c[0x0][0x380] ;  /* 0x00007000ff0c77ac */ /* 0x000e220008000a00 */
[----:B------:R-:W-:Y:S01]  /*3ce0*/  MOV R13, R55 ;  /* 0x00000037000d7202 */ /* 0x000fe20000000f00 */
[----:B-1----:R-:W-:Y:S01]  /*3cf0*/  FFMA.FTZ R15, R18, R11, R20 ;  /* 0x0000000b120f7223 */ /* 0x002fe20000010014 */
[----:B------:R-:W-:-:S03]  /*3d00*/  FFMA.FTZ R18, R19, R16, R21 ;  /* 0x0000001013127223 */ /* 0x000fc60000010015 */
[----:B------:R-:W-:Y:S01]  /*3d10*/  FMUL.FTZ R11, R15, -1.4426950216293334961 ;  /* 0xbfb8aa3b0f0b7820 */ /* 0x000fe20000410000 */
[----:B------:R-:W-:-:S05]  /*3d20*/  FMUL.FTZ R14, R18, -1.4426950216293334961 ;  /* 0xbfb8aa3b120e7820 */ /* 0x000fca0000410000 */
[----:B------:R-:W1:Y:S01]  /*3d30*/  MUFU.EX2 R11, R11 ;  /* 0x0000000b000b7308 */ /* 0x000e620000000800 */
[----:B-----5:R-:W-:Y:S02]  /*3d40*/  IMAD R19, R10, UR10, RZ ;  /* 0x0000000a0a137c24 */ /* 0x020fe4000f8e02ff */
[----:B------:R-:W-:-:S05]  /*3d50*/  IMAD.WIDE.U32 R12, R46, UR10, R12 ;  /* 0x0000000a2e0c7c25 */ /* 0x000fca000f8e000c */
[----:B------:R-:W2:Y:S01]  /*3d60*/  MUFU.EX2 R14, R14 ;  /* 0x0000000e000e7308 */ /* 0x000ea20000000800 */
[----:B------:R-:W-:-:S05]  /*3d70*/  IMAD R19, R46, UR11, R19 ;  /* 0x0000000b2e137c24 */ /* 0x000fca000f8e0213 */
[----:B------:R-:W-:Y:S01]  /*3d80*/  IADD3 R19, PT, PT, R13, R19, RZ ;  /* 0x000000130d137210 */ /* 0x000fe20007ffe0ff */
[----:B-1----:R-:W-:-:S06]  /*3d90*/  FADD.FTZ R16, R11, 1 ;  /* 0x3f8000000b107421 */ /* 0x002fcc0000010000 */
[----:B------:R-:W1:Y:S01]  /*3da0*/  MUFU.RCP R16, R16 ;  /* 0x0000001000107308 */ /* 0x000e620000001000 */
[----:B--2---:R-:W-:Y:S01]  /*3db0*/  FADD.FTZ R17, R14, 1 ;  /* 0x3f8000000e117421 */ /* 0x004fe20000010000 */
[----:B0-----:R-:W-:-:S06]  /*3dc0*/  LEA R14, P1, R12, UR12, 0x1 ;  /* 0x0000000c0c0e7c11 */ /* 0x001fcc000f8208ff */
[----:B------:R-:W0:Y:S01]  /*3dd0*/  MUFU.RCP R17, R17 ;  /* 0x0000001100117308 */ /* 0x000e220000001000 */
[----:B-1----:R-:W-:Y:S01]  /*3de0*/  FMUL.FTZ R11, R15, R16 ;  /* 0x000000100f0b7220 */ /* 0x002fe20000410000 */
[----:B------:R-:W-:Y:S01]  /*3df0*/  LEA.HI.X R15, R12, UR13, R19, 0x1, P1 ;  /* 0x0000000d0c0f7c11 */ /* 0x000fe200088f0c13 */
[----:B0-----:R-:W-:-:S05]  /*3e00*/  FMUL.FTZ R18, R18, R17 ;  /* 0x0000001112127220 */ /* 0x001fca0000410000 */
[----:B------:R-:W-:-:S05]  /*3e10*/  F2FP.BF16.F32.PACK_AB R11, R18, R11 ;  /* 0x0000000b120b723e */ /* 0x000fca00000010ff */
[----:B------:R0:W-:Y:S02]  /*3e20*/  STG.E desc[UR8][R14.64], R11 ;  /* 0x0000000b0e007986 */ /* 0x0001e4000c101908 */
.L_x_2108:
[----:B------:R-:W-:Y:S05]  /*3e30*/  BSYNC.RECONVERGENT B0 ;  /* 0x0000000000007941 */ /* 0x000fea0003800200 */
.L_x_2092:
[----:B------:R-:W-:Y:S02]  /*3e40*/  IADD3 R44, PT, PT, R4, R44, RZ ;  /* 0x0000002c042c7210 */ /* 0x000fe40007ffe0ff */
[----:B------:R-:W-:Y:S02]  /*3e50*/  IADD3 R45, PT, PT, R45, 0x1, RZ ;  /* 0x000000012d2d7810 */ /* 0x000fe40007ffe0ff */
[----:B------:R-:W-:-:S13]  /*3e60*/  ISETP.GE.AND P1, PT, R44, UR5, PT ;  /* 0x000000052c007c0c */ /* 0x000fda000bf26270 */
[----:B------:R-:W-:Y:S05]  /*3e70*/  @!P1 BRA `(.L_x_2123) ;  /* 0xffffffc400009947 */ /* 0x000fea000383ffff */
[----:B------:R-:W-:Y:S05]  /*3e80*/  EXIT ;  /* 0x000000000000794d */ /* 0x000fea0003800000 */
.L_x_2124:
        /* <DEDUP_REMOVED lines=15> */
.L_x_3449:


//--------------------- .text._Z35group_norm_nhwc_fwd_one_pass_kernelI11Bf16IOBf16WLi512ELi32ELi512EEv26Group_norm_nhwc_fwd_params --------------------------
	.section	.text._Z35group_norm_nhwc_fwd_one_pass_kernelI11Bf16IOBf16WLi512ELi32ELi512EEv26Group_norm_nhwc_fwd_params,"ax",@progbits
	.align	128
        .global         _Z35group_norm_nhwc_fwd_one_pass_kernelI11Bf16IOBf16WLi512ELi32ELi512EEv26Group_norm_nhwc_fwd_params
        .type           _Z35group_norm_nhwc_fwd_one_pass_kernelI11Bf16IOBf16WLi512ELi32ELi512EEv26Group_norm_nhwc_fwd_params,@function
        .size           _Z35group_norm_nhwc_fwd_one_pass_kernelI11Bf16IOBf16WLi512ELi32ELi512EEv26Group_norm_nhwc_fwd_params,(.L_x_3450 - _Z35group_norm_nhwc_fwd_one_pass_kernelI11Bf16IOBf16WLi512ELi32ELi512EEv26Group_norm_nhwc_fwd_params)
        .other          _Z35group_norm_nhwc_fwd_one_pass_kernelI11Bf16IOBf16WLi512ELi32ELi512EEv26Group_norm_nhwc_fwd_params,@"STO_CUDA_ENTRY STV_DEFAULT"
_Z35group_norm_nhwc_fwd_one_pass_kernelI11Bf16IOBf16WLi512ELi32ELi512EEv26Group_norm_nhwc_fwd_params:
.text._Z35group_norm_nhwc_fwd_one_pass_kernelI11Bf16IOBf16WLi512ELi32ELi512EEv26Group_norm_nhwc_fwd_params:
        /* <DEDUP_REMOVED lines=53> */
.L_x_2200:
[----:B0-----:R-:W0:Y:S01]  /*0350*/  LDC R43, c[0x0][0x3f8] ;  /* 0x0000fe00ff2b7b82 */ /* 0x001e220000000800 */
[----:B-1----:R-:W1:Y:S01]  /*0360*/  LDCU.64 UR4, c[0x0][0x3e8] ;  /* 0x00007d00ff0477ac */ /* 0x002e620008000a00 */
[----:B------:R-:W-:Y:S01]  /*0370*/  SHF.L.U32 R103, R2, 0x1, RZ ;  /* 0x0000000102677819 */ /* 0x000fe200000006ff */
[----:B--2---:R-:W2:Y:S01]  /*0380*/  LDCU.64 UR8, c[0x0][0x3f0] ;  /* 0x00007e00ff0877ac */ /* 0x004ea20008000a00 */
[----:B-1----:R-:W-:Y:S02]  /*0390*/  ISETP.GE.U32.AND P4, PT, R90, UR4, PT ;  /* 0x000000045a007c0c */ /* 0x002fe4000bf86070 */
[----:B------:R-:W-:Y:S02]  /*03a0*/  ISETP.GE.U32.AND P5, PT, R88, UR4, PT ;  /* 0x0000000458007c0c */ /* 0x000fe4000bfa6070 */
[----:B------:R-:W-:Y:S02]  /*03b0*/  ISETP.GE.AND.EX P4, PT, R15, UR5, PT, P4 ;  /* 0x000000050f007c0c */ /* 0x000fe4000bf86340 */
[----:B0--34-:R-:W-:-:S02]  /*03c0*/  IABS R39, R43 ;  /* 0x0000002b00277213 */ /* 0x019fc40000000000 */
        /* <DEDUP_REMOVED lines=181> */
[----:B------:R-:W-:Y:S01]  /*0f20*/  @!P4 IMAD R49, R72, R37, R22 ;  /* 0x000000254831c224 */ /* 0x000fe200078e0216 */
        /* <DEDUP_REMOVED lines=47> */
[C---:B-1----:R-:W-:Y:S01]  /*1220*/  @!P1 LEA R36, P5, R50.reuse, R36, 0x1 ;  /* 0x0000002432249211 */ /* 0x042fe200078a08ff */
        /* <DEDUP_REMOVED lines=8> */
[C---:B------:R-:W-:Y:S01]  /*12b0*/  @!P4 IMAD R51, R14.reuse, R41, R18 ;  /* 0x000000290e33c224 */ /* 0x040fe200078e0212 */
        /* <DEDUP_REMOVED lines=19> */
[----:B------:R-:W-:-:S04]  /*13f0*/  PRMT R73, R20, 0x7632, R73 ;  /* 0x0000763214497816 */ /* 0x000fc80000000049 */
[----:B------:R-:W-:Y:S02]  /*1400*/  SHF.L.U32 R73, R73, 0x10, RZ ;  /* 0x0000001049497819 */ /* 0x000fe400000006ff */
[----:B------:R-:W-:Y:S02]  /*1410*/  SHF.L.U32 R20, R20, 0x10, RZ ;  /* 0x0000001014147819 */ /* 0x000fe400000006ff */
[----:B------:R-:W-:-:S04]  /*1420*/  PRMT R22, R75, 0x7632, R22 ;  /* 0x000076324b167816 */ /* 0x000fc80000000016 */
[----:B------:R-:W-:Y:S02]  /*1430*/  SHF.L.U32 R22, R22, 0x10, RZ ;  /* 0x0000001016167819 */ /* 0x000fe400000006ff */
[----:B------:R-:W-:-:S03]  /*1440*/  SHF.L.U32 R75, R75, 0x10, RZ ;  /* 0x000000104b4b7819 */ /* 0x000fc600000006ff */
[----:B------:R-:W-:Y:S01]  /*1450*/  FMUL.FTZ R40, R22, R22 ;  /* 0x0000001616287220 */ /* 0x000fe20000410000 */
[----:B------:R-:W-:Y:S01]  /*1460*/  FADD.FTZ R38, R20, R73 ;  /* 0x0000004914267221 */ /* 0x000fe20000010000 */
[----:B----4-:R-:W-:-:S04]  /*1470*/  PRMT R79, R26, 0x7632, R79 ;  /* 0x000076321a4f7816 */ /* 0x010fc8000000004f */
[----:B------:R-:W-:Y:S02]  /*1480*/  SHF.L.U32 R79, R79, 0x10, RZ ;  /* 0x000000104f4f7819 */ /* 0x000fe400000006ff */
[----:B------:R-:W-:Y:S02]  /*1490*/  SHF.L.U32 R26, R26, 0x10, RZ ;  /* 0x000000101a1a7819 */ /* 0x000fe400000006ff */
        /* <DEDUP_REMOVED lines=8> */
[----:B------:R-:W-:-:S02]  /*1520*/  FADD.FTZ R37, R24, R37 ;  /* 0x0000002518257221 */ /* 0x000fc40000010000 */
[----:B------:R-:W-:Y:S01]  /*1530*/  FADD.FTZ R36, R36, R39 ;  /* 0x0000002724247221 */ /* 0x000fe20000010000 */
[----:B------:R-:W-:Y:S01]  /*1540*/  FMUL.FTZ R39, R73, R73 ;  /* 0x0000004949277220 */ /* 0x000fe20000410000 */
[----:B------:R-:W-:-:S03]  /*1550*/  PRMT R24, R77, 0x7632, R24 ;  /* 0x000076324d187816 */ /* 0x000fc60000000018 */
[----:B------:R-:W-:Y:S01]  /*1560*/  FFMA.FTZ R39, R20, R20, R39 ;  /* 0x0000001414277223 */ /* 0x000fe20000010027 */
[----:B------:R-:W-:Y:S02]  /*1570*/  SHF.L.U32 R24, R24, 0x10, RZ ;  /* 0x0000001018187819 */ /* 0x000fe400000006ff */
[----:B------:R-:W-:Y:S01]  /*1580*/  SHF.L.U32 R77, R77, 0x10, RZ ;  /* 0x000000104d4d7819 */ /* 0x000fe200000006ff */
[----:B------:R-:W-:Y:S01]  /*1590*/  FADD.FTZ R36, R36, R39 ;  /* 0x0000002724247221 */ /* 0x000fe20000010000 */
[----:B------:R-:W-:Y:S01]  /*15a0*/  FFMA.FTZ R39, R75, R75, R40 ;  /* 0x0000004b4b277223 */ /* 0x000fe20000010028 */
[----:B------:R-:W-:Y:S01]  /*15b0*/  FMUL.FTZ R40, R24, R24 ;  /* 0x0000001818287220 */ /* 0x000fe20000410000 */
[----:B------:R-:W-:Y:S02]  /*15c0*/  FADD.FTZ R37, R37, R38 ;  /* 0x0000002625257221 */ /* 0x000fe40000010000 */
[----:B------:R-:W-:Y:S01]  /*15d0*/  FADD.FTZ R36, R36, R39 ;  /* 0x0000002724247221 */ /* 0x000fe20000010000 */
[----:B------:R-:W-:Y:S01]  /*15e0*/  FFMA.FTZ R39, R77, R77, R40 ;  /* 0x0000004d4d277223 */ /* 0x000fe20000010028 */
[----:B------:R-:W-:Y:S01]  /*15f0*/  FADD.FTZ R38, R75, R22 ;  /* 0x000000164b267221 */ /* 0x000fe20000010000 */
[----:B------:R-:W-:-:S02]  /*1600*/  PRMT R81, R28, 0x7632, R81 ;  /* 0x000076321c517816 */ /* 0x000fc40000000051 */
[----:B------:R-:W-:Y:S01]  /*1610*/  FADD.FTZ R36, R36, R39 ;  /* 0x0000002724247221 */ /* 0x000fe20000010000 */
[----:B------:R-:W-:Y:S01]  /*1620*/  FADD.FTZ R37, R37, R38 ;  /* 0x0000002625257221 */ /* 0x000fe20000010000 */
[----:B------:R-:W-:Y:S01]  /*1630*/  PRMT R83, R30, 0x7632, R83 ;  /* 0x000076321e537816 */ /* 0x000fe20000000053 */
[----:B------:R-:W-:Y:S01]  /*1640*/  FMUL.FTZ R39, R79, R79 ;  /* 0x0000004f4f277220 */ /* 0x000fe20000410000 */
[----:B------:R-:W-:Y:S01]  /*1650*/  SHF.L.U32 R81, R81, 0x10, RZ ;  /* 0x0000001051517819 */ /* 0x000fe200000006ff */
[----:B------:R-:W-:Y:S01]  /*1660*/  FADD.FTZ R38, R77, R24 ;  /* 0x000000184d267221 */ /* 0x000fe20000010000 */
[----:B------:R-:W-:Y:S01]  /*1670*/  SHF.L.U32 R28, R28, 0x10, RZ ;  /* 0x000000101c1c7819 */ /* 0x000fe200000006ff */
[----:B------:R-:W-:Y:S01]  /*1680*/  FFMA.FTZ R39, R26, R26, R39 ;  /* 0x0000001a1a277223 */ /* 0x000fe20000010027 */
[----:B------:R-:W-:Y:S01]  /*1690*/  SHF.L.U32 R83, R83, 0x10, RZ ;  /* 0x0000001053537819 */ /* 0x000fe200000006ff */
[----:B------:R-:W-:Y:S01]  /*16a0*/  FADD.FTZ R37, R37, R38 ;  /* 0x0000002625257221 */ /* 0x000fe20000010000 */
[----:B------:R-:W-:Y:S01]  /*16b0*/  FMUL.FTZ R41, R81, R81 ;  /* 0x0000005151297220 */ /* 0x000fe20000410000 */
[----:B------:R-:W-:Y:S01]  /*16c0*/  PRMT R85, R32, 0x7632, R85 ;  /* 0x0000763220557816 */ /* 0x000fe20000000055 */
[----:B------:R-:W-:Y:S01]  /*16d0*/  FADD.FTZ R38, R26, R79 ;  /* 0x0000004f1a267221 */ /* 0x000fe20000010000 */
[----:B------:R-:W-:Y:S01]  /*16e0*/  SHF.L.U32 R30, R30, 0x10, RZ ;  /* 0x000000101e1e7819 */ /* 0x000fe200000006ff */
[----:B------:R-:W-:Y:S01]  /*16f0*/  FADD.FTZ R36, R36, R39 ;  /* 0x0000002724247221 */ /* 0x000fe20000010000 */
[----:B------:R-:W-:Y:S01]  /*1700*/  FFMA.FTZ R41, R28, R28, R41 ;  /* 0x0000001c1c297223 */ /* 0x000fe20000010029 */
[----:B------:R-:W-:Y:S01]  /*1710*/  SHF.L.U32 R85, R85, 0x10, RZ ;  /* 0x0000001055557819 */ /* 0x000fe200000006ff */
[----:B------:R-:W-:Y:S01]  /*1720*/  FMUL.FTZ R39, R83, R83 ;  /* 0x0000005353277220 */ /* 0x000fe20000410000 */
[----:B------:R-:W-:Y:S01]  /*1730*/  PRMT R87, R34, 0x7632, R87 ;  /* 0x0000763222577816 */ /* 0x000fe20000000057 */
[----:B------:R-:W-:Y:S01]  /*1740*/  FADD.FTZ R37, R37, R38 ;  /* 0x0000002625257221 */ /* 0x000fe20000010000 */
[----:B------:R-:W-:Y:S01]  /*1750*/  FADD.FTZ R38, R28, R81 ;  /* 0x000000511c267221 */ /* 0x000fe20000010000 */
[----:B------:R-:W-:Y:S01]  /*1760*/  FADD.FTZ R36, R36, R41 ;  /* 0x0000002924247221 */ /* 0x000fe20000010000 */
[----:B------:R-:W-:Y:S01]  /*1770*/  SHF.L.U32 R32, R32, 0x10, RZ ;  /* 0x0000001020207819 */ /* 0x000fe200000006ff */
[C---:B------:R-:W-:Y:S01]  /*1780*/  FFMA.FTZ R39, R30.reuse, R30, R39 ;  /* 0x0000001e1e277223 */ /* 0x040fe20000010027 */
[----:B------:R-:W-:Y:S01]  /*1790*/  SHF.L.U32 R87, R87, 0x10, RZ ;  /* 0x0000001057577819 */ /* 0x000fe200000006ff */
[----:B------:R-:W-:Y:S01]  /*17a0*/  FMUL.FTZ R41, R85, R85 ;  /* 0x0000005555297220 */ /* 0x000fe20000410000 */
[----:B------:R-:W-:Y:S01]  /*17b0*/  PRMT R60, R89, 0x7632, R60 ;  /* 0x00007632593c7816 */ /* 0x000fe2000000003c */
[----:B------:R-:W-:Y:S01]  /*17c0*/  FADD.FTZ R37, R37, R38 ;  /* 0x0000002625257221 */ /* 0x000fe20000010000 */
[----:B------:R-:W-:Y:S01]  /*17d0*/  FADD.FTZ R38, R30, R83 ;  /* 0x000000531e267221 */ /* 0x000fe20000010000 */
[----:B------:R-:W-:Y:S01]  /*17e0*/  SHF.L.U32 R34, R34, 0x10, RZ ;  /* 0x0000001022227819 */ /* 0x000fe200000006ff */
[----:B------:R-:W-:Y:S01]  /*17f0*/  FADD.FTZ R36, R36, R39 ;  /* 0x0000002724247221 */ /* 0x000fe20000010000 */
[----:B------:R-:W-:Y:S01]  /*1800*/  FFMA.FTZ R41, R32, R32, R41 ;  /* 0x0000002020297223 */ /* 0x000fe20000010029 */
[----:B------:R-:W-:Y:S01]  /*1810*/  SHF.L.U32 R60, R60, 0x10, RZ ;  /* 0x000000103c3c7819 */ /* 0x000fe200000006ff */
[----:B------:R-:W-:Y:S01]  /*1820*/  FMUL.FTZ R39, R87, R87 ;  /* 0x0000005757277220 */ /* 0x000fe20000410000 */
[----:B------:R-:W-:Y:S01]  /*1830*/  FADD.FTZ R37, R37, R38 ;  /* 0x0000002625257221 */ /* 0x000fe20000010000 */
[----:B------:R-:W-:Y:S01]  /*1840*/  FADD.FTZ R38, R32, R85 ;  /* 0x0000005520267221 */ /* 0x000fe20000010000 */
[----:B------:R-:W-:Y:S01]  /*1850*/  FADD.FTZ R36, R36, R41 ;  /* 0x0000002924247221 */ /* 0x000fe20000010000 */
[----:B------:R-:W-:Y:S01]  /*1860*/  SHF.L.U32 R89, R89, 0x10, RZ ;  /* 0x0000001059597819 */ /* 0x000fe200000006ff */
[----:B------:R-:W-:Y:S01]  /*1870*/  FFMA.FTZ R39, R34, R34, R39 ;  /* 0x0000002222277223 */ /* 0x000fe20000010027 */
[----:B------:R-:W-:Y:S01]  /*1880*/  FMUL.FTZ R40, R60, R60 ;  /* 0x0000003c3c287220 */ /* 0x000fe20000410000 */
[----:B------:R-:W-:Y:S01]  /*1890*/  FADD.FTZ R37, R37, R38 ;  /* 0x0000002625257221 */ /* 0x000fe20000010000 */
[----:B------:R-:W-:Y:S01]  /*18a0*/  FADD.FTZ R38, R34, R87 ;  /* 0x0000005722267221 */ /* 0x000fe20000010000 */
[----:B------:R-:W-:Y:S01]  /*18b0*/  FADD.FTZ R36, R36, R39 ;  /* 0x0000002724247221 */ /* 0x000fe20000010000 */
[----:B------:R-:W-:-:S02]  /*18c0*/  FFMA.FTZ R39, R89, R89, R40 ;  /* 0x0000005959277223 */ /* 0x000fc40000010028 */
[----:B------:R-:W-:Y:S01]  /*18d0*/  FADD.FTZ R37, R37, R38 ;  /* 0x0000002625257221 */ /* 0x000fe20000010000 */
[----:B--2---:R-:W-:-:S04]  /*18e0*/  PRMT R62, R91, 0x7632, R62 ;  /* 0x000076325b3e7816 */ /* 0x004fc8000000003e */
[----:B------:R-:W-:Y:S02]  /*18f0*/  SHF.L.U32 R62, R62, 0x10, RZ ;  /* 0x000000103e3e7819 */ /* 0x000fe400000006ff */
[----:B------:R-:W-:-:S03]  /*1900*/  SHF.L.U32 R91, R91, 0x10, RZ ;  /* 0x000000105b5b7819 */ /* 0x000fc600000006ff */
[----:B------:R-:W-:Y:S01]  /*1910*/  FMUL.FTZ R40, R62, R62 ;  /* 0x0000003e3e287220 */ /* 0x000fe20000410000 */
[----:B------:R-:W-:Y:S01]  /*1920*/  FADD.FTZ R38, R89, R60 ;  /* 0x0000003c59267221 */ /* 0x000fe20000010000 */
[----:B------:R-:W-:Y:S01]  /*1930*/  FADD.FTZ R36, R36, R39 ;  /* 0x0000002724247221 */ /* 0x000fe20000010000 */
[----:B------:R-:W-:Y:S01]  /*1940*/  PRMT R93, R64, 0x7632, R93 ;  /* 0x00007632405d7816 */ /* 0x000fe2000000005d */
[----:B------:R-:W-:-:S03]  /*1950*/  FFMA.FTZ R39, R91, R91, R40 ;  /* 0x0000005b5b277223 */ /* 0x000fc60000010028 */
        /* <DEDUP_REMOVED lines=72> */
.L_x_2126:
[----:B------:R-:W-:Y:S05]  /*1de0*/  BSYNC.RECONVERGENT B0 ;  /* 0x0000000000007941 */ /* 0x000fea0003800200 */
.L_x_2125:
        /* <DEDUP_REMOVED lines=46> */
.L_x_2128:
[----:B------:R-:W-:Y:S05]  /*20d0*/  BSYNC.RECONVERGENT B0 ;  /* 0x0000000000007941 */ /* 0x000fea0003800200 */
.L_x_2127:
        /* <DEDUP_REMOVED lines=10> */
[----:B------:R-:W-:Y:S01]  /*2180*/  LOP3.LUT P1, R42, R6, 0x2, RZ, 0xc0, !PT ;  /* 0x00000002062a7812 */ /* 0x000fe2000782c0ff */
[-CC-:B------:R-:W-:Y:S02]  /*2190*/  IMAD R39, R38, R5.reuse, R0.reuse ;  /* 0x0000000526277224 */ /* 0x180fe400078e0200 */
[----:B-1----:R-:W-:Y:S01]  /*21a0*/  IMAD R43, R3, R5, R0 ;  /* 0x00000005032b7224 */ /* 0x002fe200078e0200 */
        /* <DEDUP_REMOVED lines=11> */
.L_x_2131:
[----:B---3--:R-:W3:Y:S04]  /*2260*/  LDG.E.STRONG.GPU R38, desc[UR6][R36.64] ;  /* 0x0000000624267981 */ /* 0x008ee8000c1ef900 */
[----:B---3--:R-:W-:Y:S01]  /*2270*/  CCTL.IVALL ;  /* 0x00000000ff00798f */ /* 0x008fe20002000000 */
[----:B------:R-:W-:Y:S05]  /*2280*/  YIELD ;  /* 0x0000000000007946 */ /* 0x000fea0003800000 */
[----:B------:R-:W-:-:S13]  /*2290*/  ISETP.NE.AND P1, PT, R38, R45, PT ;  /* 0x0000002d2600720c */ /* 0x000fda0003f25270 */
[----:B------:R-:W-:Y:S05]  /*22a0*/  @P1 BRA `(.L_x_2131) ;  /* 0xfffffffc00ec1947 */ /* 0x000fea000383ffff */
.L_x_2130:
        /* <DEDUP_REMOVED lines=15> */
.L_x_2133:
        /* <DEDUP_REMOVED lines=60> */
.L_x_2132:
        /* <DEDUP_REMOVED lines=12> */
[----:B------:R-:W-:Y:S02]  /*2820*/  IADD3 R42, PT, PT, R44, 0x2, RZ ;  /* 0x000000022c2a7810 */ /* 0x000fe40007ffe0ff */
[-C--:B------:R-:W-:Y:S02]  /*2830*/  ISETP.EQ.OR P5, PT, R38, R3.reuse, P2 ;  /* 0x000000032600720c */ /* 0x080fe400017a2670 */
[----:B------:R-:W-:Y:S02]  /*2840*/  IADD3 R48, PT, PT, R44, 0x3, RZ ;  /* 0x000000032c307810 */ /* 0x000fe40007ffe0ff */
[----:B------:R-:W-:-:S09]  /*2850*/  ISETP.EQ.OR P4, PT, R42, R3, P2 ;  /* 0x000000032a00720c */ /* 0x000fd20001782670 */
[----:B------:R-:W-:-:S04]  /*2860*/  @!P5 IMAD R39, R38, R5, R0 ;  /* 0x000000052627d224 */ /* 0x000fc800078e0200 */
[----:B-1----:R-:W-:Y:S02]  /*2870*/  @!P4 IMAD R43, R42, R5, R0 ;  /* 0x000000052a2bc224 */ /* 0x002fe400078e0200 */
        /* <DEDUP_REMOVED lines=17> */
.L_x_2134:
        /* <DEDUP_REMOVED lines=18> */
.L_x_2135:
        /* <DEDUP_REMOVED lines=9> */
.L_x_2136:
[----:B------:R-:W-:Y:S05]  /*2b40*/  BSYNC.RECONVERGENT B0 ;  /* 0x0000000000007941 */ /* 0x000fea0003800200 */
.L_x_2129:
[----:B------:R-:W4:Y:S01]  /*2b50*/  S2UR UR5, SR_CgaCtaId ;  /* 0x00000000000579c3 */ /* 0x000f220000008800 */
[----:B------:R-:W5:Y:S01]  /*2b60*/  LDCU UR8, c[0x0][0x414] ;  /* 0x00008280ff0877ac */ /* 0x000f620008000800 */
[----:B--2---:R-:W-:Y:S01]  /*2b70*/  SHF.L.U32 R44, R2, 0x1, RZ ;  /* 0x00000001022c7819 */ /* 0x004fe200000006ff */
[----:B------:R-:W-:-:S03]  /*2b80*/  UMOV UR4, 0x400 ;  /* 0x0000040000047882 */ /* 0x000fc60000000000 */
[----:B------:R-:W-:Y:S02]  /*2b90*/  LOP3.LUT R47, R44, 0x1e, RZ, 0xc0, !PT ;  /* 0x0000001e2c2f7812 */ /* 0x000fe400078ec0ff */
[----:B---3--:R-:W2:Y:S02]  /*2ba0*/  @P0 LDC.64 R36, c[0x0][0x388] ;  /* 0x0000e200ff240b82 */ /* 0x008ea40000000a00 */
[----:B------:R-:W-:-:S06]  /*2bb0*/  IADD3 R47, PT, PT, R94, R47, RZ ;  /* 0x0000002f5e2f7210 */ /* 0x000fcc0007ffe0ff */
[----:B-1----:R-:W1:Y:S01]  /*2bc0*/  LDC.64 R42, c[0x0][0x398] ;  /* 0x0000e600ff2a7b82 */ /* 0x002e620000000a00 */
[----:B----4-:R-:W-:-:S07]  /*2bd0*/  ULEA UR4, UR5, UR4, 0x18 ;  /* 0x0000000405047291 */ /* 0x010fce000f8ec0ff */
[----:B------:R-:W3:Y:S01]  /*2be0*/  LDC.64 R38, c[0x0][0x3a0] ;  /* 0x0000e800ff267b82 */ /* 0x000ee20000000a00 */
[----:B--2---:R-:W-:-:S04]  /*2bf0*/  @P0 IMAD.WIDE R44, R8, 0x8, R36 ;  /* 0x00000008082c0825 */ /* 0x004fc800078e0224 */
[----:B-----5:R-:W-:Y:S01]  /*2c00*/  @P0 FMUL.FTZ R36, R40, UR8 ;  /* 0x0000000828240c20 */ /* 0x020fe20008410000 */
[----:B------:R-:W-:Y:S01]  /*2c10*/  @P0 FMUL.FTZ R37, R41, UR8 ;  /* 0x0000000829250c20 */ /* 0x000fe20008410000 */
[----:B------:R0:W-:Y:S04]  /*2c20*/  @!P2 STS.64 [UR4+0x98], R40 ;  /* 0x00009828ff00a988 */ /* 0x0001e80008000a04 */
[----:B------:R-:W-:Y:S01]  /*2c30*/  @P0 STG.E.64 desc[UR6][R44.64], R36 ;  /* 0x000000242c000986 */ /* 0x000fe2000c101b06 */
[C---:B-1----:R-:W-:Y:S01]  /*2c40*/  IMAD.WIDE R42, R47.reuse, 0x2, R42 ;  /* 0x000000022f2a7825 */ /* 0x042fe200078e022a */
[----:B------:R-:W-:Y:S03]  /*2c50*/  BAR.SYNC.DEFER_BLOCKING 0x0 ;  /* 0x0000000000007b1d */ /* 0x000fe60000010000 */
[----:B---3--:R-:W-:-:S03]  /*2c60*/  IMAD.WIDE R46, R47, 0x2, R38 ;  /* 0x000000022f2e7825 */ /* 0x008fc600078e0226 */
[----:B------:R-:W2:Y:S04]  /*2c70*/  LDG.E.U16 R49, desc[UR6][R42.64] ;  /* 0x000000062a317981 */ /* 0x000ea8000c1e1500 */
[----:B------:R-:W3:Y:S04]  /*2c80*/  LDG.E.U16 R50, desc[UR6][R42.64+0x2] ;  /* 0x000002062a327981 */ /* 0x000ee8000c1e1500 */
[----:B------:R-:W4:Y:S04]  /*2c90*/  LDG.E.U16 R51, desc[UR6][R46.64] ;  /* 0x000000062e337981 */ /* 0x000f28000c1e1500 */
[----:B------:R-:W5:Y:S01]  /*2ca0*/  LDG.E.U16 R52, desc[UR6][R46.64+0x2] ;  /* 0x000002062e347981 */ /* 0x000f62000c1e1500 */
[----:B0-----:R-:W-:Y:S01]  /*2cb0*/  HFMA2 R40, -RZ, RZ, 1.875, 0 ;  /* 0x3f800000ff287431 */ /* 0x001fe200000001ff */
        /* <DEDUP_REMOVED lines=11> */
[----:B--2---:R-:W-:Y:S02]  /*2d70*/  SHF.L.U32 R41, R49, 0x10, RZ ;  /* 0x0000001031297819 */ /* 0x004fe400000006ff */
[----:B---3--:R-:W-:Y:S02]  /*2d80*/  SHF.L.U32 R42, R50, 0x10, RZ ;  /* 0x00000010322a7819 */ /* 0x008fe400000006ff */
[----:B----4-:R-:W-:Y:S02]  /*2d90*/  SHF.L.U32 R44, R51, 0x10, RZ ;  /* 0x00000010332c7819 */ /* 0x010fe400000006ff */
[----:B-----5:R-:W-:Y:S01]  /*2da0*/  SHF.L.U32 R43, R52, 0x10, RZ ;  /* 0x00000010342b7819 */ /* 0x020fe200000006ff */
[----:B01----:R-:W-:Y:S06]  /*2db0*/  BRA.U UP0, `(.L_x_2138) ;  /* 0x0000001500bc7547 */ /* 0x003fec000b800000 */
[----:B------:R-:W0:Y:S01]  /*2dc0*/  LDCU.64 UR8, c[0x0][0x3e8] ;  /* 0x00007d00ff0877ac */ /* 0x000e220008000a00 */
[----:B------:R-:W-:Y:S01]  /*2dd0*/  BSSY.RECONVERGENT B1, `(.L_x_2139) ;  /* 0x000001a000017945 */ /* 0x000fe20003800200 */
[----:B0-----:R-:W-:Y:S02]  /*2de0*/  ISETP.GE.U32.AND P1, PT, R92, UR8, PT ;  /* 0x000000085c007c0c */ /* 0x001fe4000bf26070 */
[----:B------:R-:W-:Y:S02]  /*2df0*/  ISETP.GE.U32.AND P2, PT, R90, UR8, PT ;  /* 0x000000085a007c0c */ /* 0x000fe4000bf46070 */
[----:B------:R-:W-:Y:S02]  /*2e00*/  ISETP.GE.AND.EX P1, PT, R9, UR9, PT, P1 ;  /* 0x0000000909007c0c */ /* 0x000fe4000bf26310 */
[----:B------:R-:W-:Y:S02]  /*2e10*/  ISETP.GE.U32.AND P5, PT, R88, UR8, PT ;  /* 0x0000000858007c0c */ /* 0x000fe4000bfa6070 */
[----:B------:R-:W-:-:S02]  /*2e20*/  ISETP.GE.U32.AND P6, PT, R86, UR8, PT ;  /* 0x0000000856007c0c */ /* 0x000fc4000bfc6070 */
        /* <DEDUP_REMOVED lines=20> */
.L_x_2140:
[----:B------:R-:W-:Y:S05]  /*2f70*/  BSYNC.RECONVERGENT B1 ;  /* 0x0000000000017941 */ /* 0x000fea0003800200 */
.L_x_2139:
        /* <DEDUP_REMOVED lines=20> */
.L_x_2142:
[----:B------:R-:W-:Y:S05]  /*30c0*/  BSYNC.RECONVERGENT B1 ;  /* 0x0000000000017941 */ /* 0x000fea0003800200 */
.L_x_2141:
        /* <DEDUP_REMOVED lines=28> */
.L_x_2144:
[----:B------:R-:W-:Y:S05]  /*3290*/  BSYNC.RECONVERGENT B1 ;  /* 0x0000000000017941 */ /* 0x000fea0003800200 */
.L_x_2143:
[----:B------:R-:W-:Y:S04]  /*32a0*/  BSSY.RECONVERGENT B1, `(.L_x_2145) ;  /* 0x0000014000017945 */ /* 0x000fe80003800200 */
[----:B------:R-:W-:Y:S05]  /*32b0*/  @P6 BRA `(.L_x_2146) ;  /* 0x0000000000486947 */ /* 0x000fea0003800000 */
[----:B------:R-:W3:Y:S01]  /*32c0*/  LDCU.64 UR4, c[0x0][0x3e0] ;  /* 0x00007c00ff0477ac */ /* 0x000ee20008000a00 */
[----:B------:R-:W-:Y:S01]  /*32d0*/  MOV R36, R102 ;  /* 0x0000006600247202 */ /* 0x000fe20000000f00 */
[--C-:B------:R-:W-:Y:S01]  /*32e0*/  FADD.FTZ R75, R75, -R48.reuse ;  /* 0x800000304b4b7221 */ /* 0x100fe20000010000 */
[----:B012---:R-:W-:Y:S01]  /*32f0*/  MOV R37, R101 ;  /* 0x0000006500257202 */ /* 0x007fe20000000f00 */
[----:B------:R-:W0:Y:S01]  /*3300*/  LDCU.64 UR10, c[0x0][0x380] ;  /* 0x00007000ff0a77ac */ /* 0x000e220008000a00 */
[----:B------:R-:W-:Y:S01]  /*3310*/  FADD.FTZ R39, R22, -R48 ;  /* 0x8000003016277221 */ /* 0x000fe20000010000 */
[----:B------:R-:W-:-:S03]  /*3320*/  FMUL.FTZ R75, R75, R40 ;  /* 0x000000284b4b7220 */ /* 0x000fc60000410000 */
[----:B------:R-:W-:Y:S01]  /*3330*/  FMUL.FTZ R39, R39, R40 ;  /* 0x0000002827277220 */ /* 0x000fe20000410000 */
[----:B------:R-:W-:-:S03]  /*3340*/  FFMA.FTZ R75, R41, R75, R44 ;  /* 0x0000004b294b7223 */ /* 0x000fc6000001002c */
[----:B------:R-:W-:Y:S01]  /*3350*/  FFMA.FTZ R16, R42, R39, R43 ;  /* 0x000000272a107223 */ /* 0x000fe2000001002b */
[----:B---3--:R-:W-:Y:S02]  /*3360*/  IMAD R45, R19, UR4, RZ ;  /* 0x00000004132d7c24 */ /* 0x008fe4000f8e02ff */
[----:B------:R-:W-:-:S04]  /*3370*/  IMAD.WIDE.U32 R36, R86, UR4, R36 ;  /* 0x0000000456247c25 */ /* 0x000fc8000f8e0024 */
[----:B------:R-:W-:Y:S01]  /*3380*/  IMAD R45, R86, UR5, R45 ;  /* 0x00000005562d7c24 */ /* 0x000fe2000f8e022d */
[----:B0-----:R-:W-:-:S04]  /*3390*/  LEA R38, P5, R36, UR10, 0x1 ;  /* 0x0000000a24267c11 */ /* 0x001fc8000f8a08ff */
[----:B------:R-:W-:Y:S02]  /*33a0*/  IADD3 R45, PT, PT, R37, R45, RZ ;  /* 0x0000002d252d7210 */ /* 0x000fe40007ffe0ff */
[----:B------:R-:W-:Y:S02]  /*33b0*/  F2FP.BF16.F32.PACK_AB R37, R16, R75 ;  /* 0x0000004b1025723e */ /* 0x000fe400000010ff */
[----:B------:R-:W-:-:S05]  /*33c0*/  LEA.HI.X R39, R36, UR11, R45, 0x1, P5 ;  /* 0x0000000b24277c11 */ /* 0x000fca000a8f0c2d */
[----:B------:R3:W-:Y:S02]  /*33d0*/  STG.E desc[UR6][R38.64], R37 ;  /* 0x0000002526007986 */ /* 0x0007e4000c101906 */
.L_x_2146:
[----:B------:R-:W-:Y:S05]  /*33e0*/  BSYNC.RECONVERGENT B1 ;  /* 0x0000000000017941 */ /* 0x000fea0003800200 */
.L_x_2145:
[----:B------:R-:W-:Y:S04]  /*33f0*/  BSSY.RECONVERGENT B1, `(.L_x_2147) ;  /* 0x0000014000017945 */ /* 0x000fe80003800200 */
[----:B------:R-:W-:Y:S05]  /*3400*/  @P1 BRA `(.L_x_2148) ;  /* 0x0000000000481947 */ /* 0x000fea0003800000 */
[----:B------:R-:W4:Y:S01]  /*3410*/  LDCU.64 UR4, c[0x0][0x3e0] ;  /* 0x00007c00ff0477ac */ /* 0x000f220008000a00 */
[----:B------:R-:W-:Y:S01]  /*3420*/  MOV R36, R102 ;  /* 0x0000006600247202 */ /* 0x000fe20000000f00 */
[--C-:B------:R-:W-:Y:S01]  /*3430*/  FADD.FTZ R77, R77, -R48.reuse ;  /* 0x800000304d4d7221 */ /* 0x100fe20000010000 */
[----:B0123--:R-:W-:Y:S01]  /*3440*/  MOV R37, R101 ;  /* 0x0000006500257202 */ /* 0x00ffe20000000f00 */
[----:B------:R-:W0:Y:S01]  /*3450*/  LDCU.64 UR10, c[0x0][0x380] ;  /* 0x00007000ff0a77ac */ /* 0x000e220008000a00 */
[----:B------:R-:W-:Y:S01]  /*3460*/  FADD.FTZ R39, R24, -R48 ;  /* 0x8000003018277221 */ /* 0x000fe20000010000 */
[----:B------:R-:W-:-:S03]  /*3470*/  FMUL.FTZ R77, R77, R40 ;  /* 0x000000284d4d7220 */ /* 0x000fc60000410000 */
[----:B------:R-:W-:Y:S01]  /*3480*/  FMUL.FTZ R39, R39, R40 ;  /* 0x0000002827277220 */ /* 0x000fe20000410000 */
[----:B------:R-:W-:-:S03]  /*3490*/  FFMA.FTZ R77, R41, R77, R44 ;  /* 0x0000004d294d7223 */ /* 0x000fc6000001002c */
[----:B------:R-:W-:Y:S01]  /*34a0*/  FFMA.FTZ R16, R42, R39, R43 ;  /* 0x000000272a107223 */ /* 0x000fe2000001002b */
[----:B----4-:R-:W-:Y:S02]  /*34b0*/  IMAD R45, R21, UR4, RZ ;  /* 0x00000004152d7c24 */ /* 0x010fe4000f8e02ff */
[----:B------:R-:W-:-:S04]  /*34c0*/  IMAD.WIDE.U32 R36, R84, UR4, R36 ;  /* 0x0000000454247c25 */ /* 0x000fc8000f8e0024 */
[----:B------:R-:W-:Y:S01]  /*34d0*/  IMAD R45, R84, UR5, R45 ;  /* 0x00000005542d7c24 */ /* 0x000fe2000f8e022d */
[----:B0-----:R-:W-:-:S04]  /*34e0*/  LEA R38, P1, R36, UR10, 0x1 ;  /* 0x0000000a24267c11 */ /* 0x001fc8000f8208ff */
[----:B------:R-:W-:Y:S02]  /*34f0*/  IADD3 R45, PT, PT, R37, R45, RZ ;  /* 0x0000002d252d7210 */ /* 0x000fe40007ffe0ff */
[----:B------:R-:W-:Y:S02]  /*3500*/  F2FP.BF16.F32.PACK_AB R37, R16, R77 ;  /* 0x0000004d1025723e */ /* 0x000fe400000010ff */
[----:B------:R-:W-:-:S05]  /*3510*/  LEA.HI.X R39, R36, UR11, R45, 0x1, P1 ;  /* 0x0000000b24277c11 */ /* 0x000fca00088f0c2d */
[----:B------:R4:W-:Y:S02]  /*3520*/  STG.E desc[UR6][R38.64], R37 ;  /* 0x0000002526007986 */ /* 0x0009e4000c101906 */
.L_x_2148:
[----:B------:R-:W-:Y:S05]  /*3530*/  BSYNC.RECONVERGENT B1 ;  /* 0x0000000000017941 */ /* 0x000fea0003800200 */
.L_x_2147:
[----:B------:R-:W-:Y:S04]  /*3540*/  BSSY.RECONVERGENT B1, `(.L_x_2149) ;  /* 0x0000014000017945 */ /* 0x000fe80003800200 */
[----:B------:R-:W-:Y:S05]  /*3550*/  @P2 BRA `(.L_x_2150) ;  /* 0x0000000000482947 */ /* 0x000fea0003800000 */
[----:B------:R-:W5:Y:S01]  /*3560*/  LDCU.64 UR4, c[0x0][0x3e0] ;  /* 0x00007c00ff0477ac */ /* 0x000f620008000a00 */
[----:B------:R-:W-:Y:S01]  /*3570*/  MOV R36, R102 ;  /* 0x0000006600247202 */ /* 0x000fe20000000f00 */
[--C-:B01234-:R-:W-:Y:S01]  /*3580*/  FADD.FTZ R39, R26, -R48.reuse ;  /* 0x800000301a277221 */ /* 0x11ffe20000010000 */
[----:B------:R-:W-:Y:S01]  /*3590*/  MOV R37, R101 ;  /* 0x0000006500257202 */ /* 0x000fe20000000f00 */
[----:B------:R-:W0:Y:S01]  /*35a0*/  LDCU.64 UR10, c[0x0][0x380] ;  /* 0x00007000ff0a77ac */ /* 0x000e220008000a00 */
[----:B------:R-:W-:Y:S01]  /*35b0*/  FADD.FTZ R79, R79, -R48 ;  /* 0x800000304f4f7221 */ /* 0x000fe20000010000 */
[----:B------:R-:W-:-:S03]  /*35c0*/  FMUL.FTZ R39, R39, R40 ;  /* 0x0000002827277220 */ /* 0x000fc60000410000 */
[----:B------:R-:W-:Y:S01]  /*35d0*/  FMUL.FTZ R79, R79, R40 ;  /* 0x000000284f4f7220 */ /* 0x000fe20000410000 */
[----:B------:R-:W-:-:S03]  /*35e0*/  FFMA.FTZ R16, R41, R39, R44 ;  /* 0x0000002729107223 */ /* 0x000fc6000001002c */
[----:B------:R-:W-:Y:S01]  /*35f0*/  FFMA.FTZ R79, R42, R79, R43 ;  /* 0x0000004f2a4f7223 */ /* 0x000fe2000001002b */
[----:B-----5:R-:W-:Y:S02]  /*3600*/  IMAD R45, R23, UR4, RZ ;  /* 0x00000004172d7c24 */ /* 0x020fe4000f8e02ff */
[----:B------:R-:W-:-:S04]  /*3610*/  IMAD.WIDE.U32 R36, R82, UR4, R36 ;  /* 0x0000000452247c25 */ /* 0x000fc8000f8e0024 */
[----:B------:R-:W-:Y:S01]  /*3620*/  IMAD R45, R82, UR5, R45 ;  /* 0x00000005522d7c24 */ /* 0x000fe2000f8e022d */
[----:B0-----:R-:W-:-:S04]  /*3630*/  LEA R38, P1, R36, UR10, 0x1 ;  /* 0x0000000a24267c11 */ /* 0x001fc8000f8208ff */
[----:B------:R-:W-:Y:S02]  /*3640*/  IADD3 R45, PT, PT, R37, R45, RZ ;  /* 0x0000002d252d7210 */ /* 0x000fe40007ffe0ff */
[----:B------:R-:W-:Y:S02]  /*3650*/  F2FP.BF16.F32.PACK_AB R37, R79, R16 ;  /* 0x000000104f25723e */ /* 0x000fe400000010ff */
[----:B------:R-:W-:-:S05]  /*3660*/  LEA.HI.X R39, R36, UR11, R45, 0x1, P1 ;  /* 0x0000000b24277c11 */ /* 0x000fca00088f0c2d */
[----:B------:R0:W-:Y:S02]  /*3670*/  STG.E desc[UR6][R38.64], R37 ;  /* 0x0000002526007986 */ /* 0x0001e4000c101906 */
.L_x_2150:
[----:B------:R-:W-:Y:S05]  /*3680*/  BSYNC.RECONVERGENT B1 ;  /* 0x0000000000017941 */ /* 0x000fea0003800200 */
.L_x_2149:
        /* <DEDUP_REMOVED lines=28> */
.L_x_2152:
[----:B------:R-:W-:Y:S05]  /*3850*/  BSYNC.RECONVERGENT B1 ;  /* 0x0000000000017941 */ /* 0x000fea0003800200 */
.L_x_2151:
        /* <DEDUP_REMOVED lines=20> */
.L_x_2154:
[----:B------:R-:W-:Y:S05]  /*39a0*/  BSYNC.RECONVERGENT B1 ;  /* 0x0000000000017941 */ /* 0x000fea0003800200 */
.L_x_2153:
        /* <DEDUP_REMOVED lines=20> */
.L_x_2156:
[----:B------:R-:W-:Y:S05]  /*3af0*/  BSYNC.RECONVERGENT B1 ;  /* 0x0000000000017941 */ /* 0x000fea0003800200 */
.L_x_2155:
        /* <DEDUP_REMOVED lines=20> */
.L_x_2158:
[----:B------:R-:W-:Y:S05]  /*3c40*/  BSYNC.RECONVERGENT B1 ;  /* 0x0000000000017941 */ /* 0x000fea0003800200 */
.L_x_2157:
        /* <DEDUP_REMOVED lines=12> */
[----:B------:R-:W5:Y:S01]  /*3d10*/  LDCU.64 UR4, c[0x0][0x3e0] ;  /* 0x00007c00ff0477ac */ /* 0x000f620008000a00 */
[----:B------:R-:W-:Y:S01]  /*3d20*/  MOV R36, R102 ;  /* 0x0000006600247202 */ /* 0x000fe20000000f00 */
[--C-:B------:R-:W-:Y:S01]  /*3d30*/  FADD.FTZ R89, R89, -R48.reuse ;  /* 0x8000003059597221 */ /* 0x100fe20000010000 */
[----:B01234-:R-:W-:Y:S01]  /*3d40*/  MOV R37, R101 ;  /* 0x0000006500257202 */ /* 0x01ffe20000000f00 */
        /* <DEDUP_REMOVED lines=14> */
.L_x_2160:
[----:B------:R-:W-:Y:S05]  /*3e30*/  BSYNC.RECONVERGENT B1 ;  /* 0x0000000000017941 */ /* 0x000fea0003800200 */
.L_x_2159:
[----:B------:R-:W-:Y:S04]  /*3e40*/  BSSY.RECONVERGENT B1, `(.L_x_2161) ;  /* 0x0000014000017945 */ /* 0x000fe80003800200 */
[----:B------:R-:W-:Y:S05]  /*3e50*/  @P5 BRA `(.L_x_2162) ;  /* 0x0000000000485947 */ /* 0x000fea0003800000 */
        /* <DEDUP_REMOVED lines=18> */
.L_x_2162:
[----:B------:R-:W-:Y:S05]  /*3f80*/  BSYNC.RECONVERGENT B1 ;  /* 0x0000000000017941 */ /* 0x000fea0003800200 */
.L_x_2161:
        /* <DEDUP_REMOVED lines=9> */
[----:B------:R-:W-:-:S04]  /*4020*/  FMUL.FTZ R93, R93, R40 ;  /* 0x000000285d5d7220 */ /* 0x000fc80000410000 */
[----:B------:R-:W-:Y:S01]  /*4030*/  FFMA.FTZ R93, R42, R93, R43 ;  /* 0x0000005d2a5d7223 */ /* 0x000fe2000001002b */
[----:B-----5:R-:W-:Y:S02]  /*4040*/  IMAD R16, R61, UR4, RZ ;  /* 0x000000043d107c24 */ /* 0x020fe4000f8e02ff */
        /* <DEDUP_REMOVED lines=8> */
.L_x_2164:
[----:B------:R-:W-:Y:S05]  /*40d0*/  BSYNC.RECONVERGENT B1 ;  /* 0x0000000000017941 */ /* 0x000fea0003800200 */
.L_x_2163:
[----:B------:R-:W-:Y:S04]  /*40e0*/  BSSY.RECONVERGENT B1, `(.L_x_2165) ;  /* 0x0000014000017945 */ /* 0x000fe80003800200 */
[----:B------:R-:W-:Y:S05]  /*40f0*/  @P2 BRA `(.L_x_2166) ;  /* 0x0000000000482947 */ /* 0x000fea0003800000 */
[----:B------:R-:W5:Y:S01]  /*4100*/  LDCU.64 UR4, c[0x0][0x3e0] ;  /* 0x00007c00ff0477ac */ /* 0x000f620008000a00 */
[--C-:B01234-:R-:W-:Y:S01]  /*4110*/  FADD.FTZ R39, R66, -R48.reuse ;  /* 0x8000003042277221 */ /* 0x11ffe20000010000 */
[----:B------:R-:W-:Y:S01]  /*4120*/  MOV R36, R102 ;  /* 0x0000006600247202 */ /* 0x000fe20000000f00 */
[----:B------:R-:W-:Y:S01]  /*4130*/  FADD.FTZ R95, R95, -R48 ;  /* 0x800000305f5f7221 */ /* 0x000fe20000010000 */
[----:B------:R-:W0:Y:S01]  /*4140*/  LDCU.64 UR10, c[0x0][0x380] ;  /* 0x00007000ff0a77ac */ /* 0x000e220008000a00 */
[----:B------:R-:W-:Y:S01]  /*4150*/  MOV R37, R101 ;  /* 0x0000006500257202 */ /* 0x000fe20000000f00 */
[-C--:B------:R-:W-:Y:S01]  /*4160*/  FMUL.FTZ R16, R39, R40.reuse ;  /* 0x0000002827107220 */ /* 0x080fe20000410000 */
[----:B------:R-:W-:-:S03]  /*4170*/  FMUL.FTZ R95, R95, R40 ;  /* 0x000000285f5f7220 */ /* 0x000fc60000410000 */
[----:B------:R-:W-:Y:S01]  /*4180*/  FFMA.FTZ R16, R42, R16, R43 ;  /* 0x000000102a107223 */ /* 0x000fe2000001002b */
        /* <DEDUP_REMOVED lines=9> */
.L_x_2166:
[----:B------:R-:W-:Y:S05]  /*4220*/  BSYNC.RECONVERGENT B1 ;  /* 0x0000000000017941 */ /* 0x000fea0003800200 */
.L_x_2165:
        /* <DEDUP_REMOVED lines=20> */
.L_x_2168:
[----:B------:R-:W-:Y:S05]  /*4370*/  BSYNC.RECONVERGENT B1 ;  /* 0x0000000000017941 */ /* 0x000fea0003800200 */
.L_x_2167:
[----:B------:R-:W-:Y:S05]  /*4380*/  @P4 BRA `(.L_x_2169) ;  /* 0x0000002000784947 */ /* 0x000fea0003800000 */
[----:B------:R-:W5:Y:S01]  /*4390*/  LDCU.64 UR4, c[0x0][0x3e0] ;  /* 0x00007c00ff0477ac */ /* 0x000f620008000a00 */
[----:B------:R-:W-:Y:S01]  /*43a0*/  MOV R100, R102 ;  /* 0x0000006600647202 */ /* 0x000fe20000000f00 */
[--C-:B------:R-:W-:Y:S01]  /*43b0*/  FADD.FTZ R99, R99, -R48.reuse ;  /* 0x8000003063637221 */ /* 0x100fe20000010000 */
[----:B01234-:R-:W-:Y:S01]  /*43c0*/  FADD.FTZ R37, R70, -R48 ;  /* 0x8000003046257221 */ /* 0x01ffe20000010000 */
[----:B------:R-:W0:Y:S02]  /*43d0*/  LDCU.64 UR8, c[0x0][0x380] ;  /* 0x00007000ff0877ac */ /* 0x000e240008000a00 */
[-C--:B------:R-:W-:Y:S01]  /*43e0*/  FMUL.FTZ R99, R99, R40.reuse ;  /* 0x0000002863637220 */ /* 0x080fe20000410000 */
[----:B------:R-:W-:-:S04]  /*43f0*/  FMUL.FTZ R37, R37, R40 ;  /* 0x0000002825257220 */ /* 0x000fc80000410000 */
[----:B------:R-:W-:Y:S01]  /*4400*/  FFMA.FTZ R42, R42, R37, R43 ;  /* 0x000000252a2a7223 */ /* 0x000fe2000001002b */
[----:B-----5:R-:W-:Y:S02]  /*4410*/  IMAD R39, R67, UR4, RZ ;  /* 0x0000000443277c24 */ /* 0x020fe4000f8e02ff */
[----:B------:R-:W-:-:S04]  /*4420*/  IMAD.WIDE.U32 R100, R14, UR4, R100 ;  /* 0x000000040e647c25 */ /* 0x000fc8000f8e0064 */
[----:B------:R-:W-:Y:S02]  /*4430*/  IMAD R45, R14, UR5, R39 ;  /* 0x000000050e2d7c24 */ /* 0x000fe4000f8e0227 */
[----:B------:R-:W-:Y:S01]  /*4440*/  FFMA.FTZ R39, R41, R99, R44 ;  /* 0x0000006329277223 */ /* 0x000fe2000001002c */
[----:B0-----:R-:W-:Y:S02]  /*4450*/  LEA R36, P1, R100, UR8, 0x1 ;  /* 0x0000000864247c11 */ /* 0x001fe4000f8208ff */
[----:B------:R-:W-:Y:S02]  /*4460*/  IADD3 R45, PT, PT, R101, R45, RZ ;  /* 0x0000002d652d7210 */ /* 0x000fe40007ffe0ff */
[----:B------:R-:W-:Y:S02]  /*4470*/  F2FP.BF16.F32.PACK_AB R39, R42, R39 ;  /* 0x000000272a27723e */ /* 0x000fe400000010ff */
[----:B------:R-:W-:-:S05]  /*4480*/  LEA.HI.X R37, R100, UR9, R45, 0x1, P1 ;  /* 0x0000000964257c11 */ /* 0x000fca00088f0c2d */
[----:B------:R0:W-:Y:S01]  /*4490*/  STG.E desc[UR6][R36.64], R39 ;  /* 0x0000002724007986 */ /* 0x0001e2000c101906 */
[----:B------:R-:W-:Y:S05]  /*44a0*/  BRA `(.L_x_2169) ;  /* 0x0000002000307947 */ /* 0x000fea0003800000 */
.L_x_2138:
[----:B------:R-:W0:Y:S01]  /*44b0*/  LDCU.64 UR10, c[0x0][0x3e8] ;  /* 0x00007d00ff0a77ac */ /* 0x000e220008000a00 */
[----:B------:R-:W-:Y:S01]  /*44c0*/  BSSY.RECONVERGENT B1, `(.L_x_2170) ;  /* 0x0000022000017945 */ /* 0x000fe20003800200 */
[----:B0-----:R-:W-:Y:S02]  /*44d0*/  ISETP.GE.U32.AND P4, PT, R90, UR10, PT ;  /* 0x0000000a5a007c0c */ /* 0x001fe4000bf86070 */
[----:B------:R-:W-:Y:S02]  /*44e0*/  ISETP.GE.U32.AND P2, PT, R88, UR10, PT ;  /* 0x0000000a58007c0c */ /* 0x000fe4000bf46070 */
[----:B------:R-:W-:Y:S02]  /*44f0*/  ISETP.GE.U32.AND P1, PT, R86, UR10, PT ;  /* 0x0000000a56007c0c */ /* 0x000fe4000bf26070 */
        /* <DEDUP_REMOVED lines=26> */
[----:B0-----:R-:W-:Y:S01]  /*46a0*/  FMUL.FTZ R47, R37, R46 ;  /* 0x0000002e252f7220 */ /* 0x001fe20000410000 */
[----:B------:R-:W-:-:S04]  /*46b0*/  LEA.HI.X R37, R38, UR9, R49, 0x1, P3 ;  /* 0x0000000926257c11 */ /* 0x000fc800098f0c31 */
[----:B------:R-:W-:-:S05]  /*46c0*/  F2FP.BF16.F32.PACK_AB R47, R47, R18 ;  /* 0x000000122f2f723e */ /* 0x000fca00000010ff */
[----:B------:R0:W-:Y:S02]  /*46d0*/  STG.E desc[UR6][R36.64], R47 ;  /* 0x0000002f24007986 */ /* 0x0001e4000c101906 */
.L_x_2171:
[----:B------:R-:W-:Y:S05]  /*46e0*/  BSYNC.RECONVERGENT B1 ;  /* 0x0000000000017941 */ /* 0x000fea0003800200 */
.L_x_2170:
        /* <DEDUP_REMOVED lines=30> */
.L_x_2173:
[----:B------:R-:W-:Y:S05]  /*48d0*/  BSYNC.RECONVERGENT B1 ;  /* 0x0000000000017941 */ /* 0x000fea0003800200 */
.L_x_2172:
        /* <DEDUP_REMOVED lines=10> */
[--C-:B01----:R-:W-:Y:S01]  /*4980*/  FADD.FTZ R37, R20, -R48.reuse ;  /* 0x8000003014257221 */ /* 0x103fe20000010000 */
        /* <DEDUP_REMOVED lines=27> */
.L_x_2175:
[----:B------:R-:W-:Y:S05]  /*4b40*/  BSYNC.RECONVERGENT B1 ;  /* 0x0000000000017941 */ /* 0x000fea0003800200 */
.L_x_2174:
[----:B------:R-:W-:Y:S04]  /*4b50*/  BSSY.RECONVERGENT B1, `(.L_x_2176) ;  /* 0x000001e000017945 */ /* 0x000fe80003800200 */
[----:B------:R-:W-:Y:S05]  /*4b60*/  @P1 BRA `(.L_x_2177) ;  /* 0x0000000000701947 */ /* 0x000fea0003800000 */
[--C-:B------:R-:W-:Y:S01]  /*4b70*/  FADD.FTZ R75, R75, -R48.reuse ;  /* 0x800000304b4b7221 */ /* 0x100fe20000010000 */
[----:B012---:R-:W-:Y:S01]  /*4b80*/  FADD.FTZ R37, R22, -R48 ;  /* 0x8000003016257221 */ /* 0x007fe20000010000 */
        /* <DEDUP_REMOVED lines=22> */
[----:B0-----:R-:W-:Y:S01]  /*4cf0*/  FMUL.FTZ R45, R37, R22 ;  /* 0x00000016252d7220 */ /* 0x001fe20000410000 */
[----:B------:R-:W-:-:S04]  /*4d00*/  LEA.HI.X R37, R38, UR9, R47, 0x1, P1 ;  /* 0x0000000926257c11 */ /* 0x000fc800088f0c2f */
[----:B------:R-:W-:-:S05]  /*4d10*/  F2FP.BF16.F32.PACK_AB R45, R45, R16 ;  /* 0x000000102d2d723e */ /* 0x000fca00000010ff */
[----:B------:R3:W-:Y:S02]  /*4d20*/  STG.E desc[UR6][R36.64], R45 ;  /* 0x0000002d24007986 */ /* 0x0007e4000c101906 */
.L_x_2177:
[----:B------:R-:W-:Y:S05]  /*4d30*/  BSYNC.RECONVERGENT B1 ;  /* 0x0000000000017941 */ /* 0x000fea0003800200 */
.L_x_2176:
[----:B------:R-:W-:Y:S04]  /*4d40*/  BSSY.RECONVERGENT B1, `(.L_x_2178) ;  /* 0x000001e000017945 */ /* 0x000fe80003800200 */
[----:B------:R-:W-:Y:S05]  /*4d50*/  @P5 BRA `(.L_x_2179) ;  /* 0x0000000000705947 */ /* 0x000fea0003800000 */
[--C-:B------:R-:W-:Y:S01]  /*4d60*/  FADD.FTZ R77, R77, -R48.reuse ;  /* 0x800000304d4d7221 */ /* 0x100fe20000010000 */
[----:B0123--:R-:W-:Y:S01]  /*4d70*/  FADD.FTZ R37, R24, -R48 ;  /* 0x8000003018257221 */ /* 0x00ffe20000010000 */
        /* <DEDUP_REMOVED lines=26> */
.L_x_2179:
[----:B------:R-:W-:Y:S05]  /*4f20*/  BSYNC.RECONVERGENT B1 ;  /* 0x0000000000017941 */ /* 0x000fea0003800200 */
.L_x_2178:
[----:B------:R-:W-:Y:S04]  /*4f30*/  BSSY.RECONVERGENT B1, `(.L_x_2180) ;  /* 0x000001e000017945 */ /* 0x000fe80003800200 */
[----:B------:R-:W-:Y:S05]  /*4f40*/  @P6 BRA `(.L_x_2181) ;  /* 0x0000000000706947 */ /* 0x000fea0003800000 */
[--C-:B01234-:R-:W-:Y:S01]  /*4f50*/  FADD.FTZ R37, R26, -R48.reuse ;  /* 0x800000301a257221 */ /* 0x11ffe20000010000 */
        /* <DEDUP_REMOVED lines=27> */
.L_x_2181:
[----:B------:R-:W-:Y:S05]  /*5110*/  BSYNC.RECONVERGENT B1 ;  /* 0x0000000000017941 */ /* 0x000fea0003800200 */
.L_x_2180:
        /* <DEDUP_REMOVED lines=38> */
.L_x_2183:
[----:B------:R-:W-:Y:S05]  /*5380*/  BSYNC.RECONVERGENT B1 ;  /* 0x0000000000017941 */ /* 0x000fea0003800200 */
.L_x_2182:
        /* <DEDUP_REMOVED lines=30> */
.L_x_2185:
[----:B------:R-:W-:Y:S05]  /*5570*/  BSYNC.RECONVERGENT B1 ;  /* 0x0000000000017941 */ /* 0x000fea0003800200 */
.L_x_2184:
        /* <DEDUP_REMOVED lines=30> */
.L_x_2187:
[----:B------:R-:W-:Y:S05]  /*5760*/  BSYNC.RECONVERGENT B1 ;  /* 0x0000000000017941 */ /* 0x000fea0003800200 */
.L_x_2186:
        /* <DEDUP_REMOVED lines=30> */
.L_x_2189:
[----:B------:R-:W-:Y:S05]  /*5950*/  BSYNC.RECONVERGENT B1 ;  /* 0x0000000000017941 */ /* 0x000fea0003800200 */
.L_x_2188:
        /* <DEDUP_REMOVED lines=13> */
[----:B01234-:R-:W-:Y:S01]  /*5a30*/  FADD.FTZ R37, R60, -R48 ;  /* 0x800000303c257221 */ /* 0x01ffe20000010000 */
        /* <DEDUP_REMOVED lines=26> */
.L_x_2191:
[----:B------:R-:W-:Y:S05]  /*5be0*/  BSYNC.RECONVERGENT B1 ;  /* 0x0000000000017941 */ /* 0x000fea0003800200 */
.L_x_2190:
[----:B------:R-:W-:Y:S04]  /*5bf0*/  BSSY.RECONVERGENT B1, `(.L_x_2192) ;  /* 0x000001e000017945 */ /* 0x000fe80003800200 */
[----:B------:R-:W-:Y:S05]  /*5c00*/  @P2 BRA `(.L_x_2193) ;  /* 0x0000000000702947 */ /* 0x000fea0003800000 */
        /* <DEDUP_REMOVED lines=28> */
.L_x_2193:
[----:B------:R-:W-:Y:S05]  /*5dd0*/  BSYNC.RECONVERGENT B1 ;  /* 0x0000000000017941 */ /* 0x000fea0003800200 */
.L_x_2192:
        /* <DEDUP_REMOVED lines=30> */
.L_x_2195:
[----:B------:R-:W-:Y:S05]  /*5fc0*/  BSYNC.RECONVERGENT B1 ;  /* 0x0000000000017941 */ /* 0x000fea0003800200 */
.L_x_2194:
        /* <DEDUP_REMOVED lines=30> */
.L_x_2197:
[----:B------:R-:W-:Y:S05]  /*61b0*/  BSYNC.RECONVERGENT B1 ;  /* 0x0000000000017941 */ /* 0x000fea0003800200 */
.L_x_2196:
        /* <DEDUP_REMOVED lines=30> */
.L_x_2199:
[----:B------:R-:W-:Y:S05]  /*63a0*/  BSYNC.RECONVERGENT B1 ;  /* 0x0000000000017941 */ /* 0x000fea0003800200 */
.L_x_2198:
        /* <DEDUP_REMOVED lines=28> */
.L_x_2169:
[----:B------:R-:W-:Y:S05]  /*6570*/  BSYNC.RECONVERGENT B0 ;  /* 0x0000000000007941 */ /* 0x000fea0003800200 */
.L_x_2137:
[----:B------:R-:W5:Y:S01]  /*6580*/  LDCU UR4, c[0x0][0x3f8] ;  /* 0x00007f00ff0477ac */ /* 0x000f620008000800 */
[----:B------:R-:W-:Y:S02]  /*6590*/  IADD3 R8, PT, PT, R5, R8, RZ ;  /* 0x0000000805087210 */ /* 0x000fe40007ffe0ff */
[----:B------:R-:W-:Y:S01]  /*65a0*/  IADD3 R6, PT, PT, R6, 0x1, RZ ;  /* 0x0000000106067810 */ /* 0x000fe20007ffe0ff */
[----:B------:R-:W5:Y:S02]  /*65b0*/  LDCU UR5, c[0x0][0x3c8] ;  /* 0x00007900ff0577ac */ /* 0x000f640008000800 */
[----:B-----5:R-:W-:-:S06]  /*65c0*/  UIMAD UR4, UR4, UR5, URZ ;  /* 0x00000005040472a4 */ /* 0x020fcc000f8e02ff */
[----:B------:R-:W-:-:S13]  /*65d0*/  ISETP.GE.AND P1, PT, R8, UR4, PT ;  /* 0x0000000408007c0c */ /* 0x000fda000bf26270 */
[----:B------:R-:W-:Y:S05]  /*65e0*/  @!P1 BRA `(.L_x_2200) ;  /* 0xffffff9c00589947 */ /* 0x000fea000383ffff */
[----:B------:R-:W-:Y:S05]  /*65f0*/  EXIT ;  /* 0x000000000000794d */ /* 0x000fea0003800000 */
.L_x_2201:
        /* <DEDUP_REMOVED lines=16> */
.L_x_3450:


//--------------------- .text._Z35group_norm_nhwc_fwd_one_pass_kernelI11Bf16IOFp16WLi64ELi32ELi512EEv26Group_norm_nhwc_fwd_params --------------------------
	.section	.text._Z35group_norm_nhwc_fwd_one_pass_kernelI11Bf16IOFp16WLi64ELi32ELi512EEv26Group_norm_nhwc_fwd_params,"ax",@progbits
	.align	128
        .global         _Z35group_norm_nhwc_fwd_one_pass_kernelI11Bf16IOFp16WLi64ELi32ELi512EEv26Group_norm_nhwc_fwd_params
        .type           _Z35group_norm_nhwc_fwd_one_pass_kernelI11Bf16IOFp16WLi64ELi32ELi512EEv26Group_norm_nhwc_fwd_params,@function
        .size           _Z35group_norm_nhwc_fwd_one_pass_kernelI11Bf16IOFp16WLi64ELi32ELi512EEv26Group_norm_nhwc_fwd_params,(.L_x_3451 - _Z35group_norm_nhwc_fwd_one_pass_kernelI11Bf16IOFp16WLi64ELi32ELi512EEv26Group_norm_nhwc_fwd_params)
        .other          _Z35group_norm_nhwc_fwd_one_pass_kernelI11Bf16IOFp16WLi64ELi32ELi512EEv26Group_norm_nhwc_fwd_params,@"STO_CUDA_ENTRY STV_DEFAULT"
_Z35group_norm_nhwc_fwd_one_pass_kernelI11Bf16IOFp16WLi64ELi32ELi512EEv26Group_norm_nhwc_fwd_params:
.text._Z35group_norm_nhwc_fwd_one_pass_kernelI11Bf16IOFp16WLi64ELi32ELi512EEv26Group_norm_nhwc_fwd_params:
        /* <DEDUP_REMOVED lines=23> */
.L_x_2221:
[----:B0-----:R-:W0:Y:S01]  /*0170*/  LDC R9, c[0x0][0x3f8] ;  /* 0x0000fe00ff097b82 */ /* 0x001e220000000800 */
[----:B-1----:R-:W1:Y:S01]  /*0180*/  LDCU.64 UR10, c[0x0][0x3e8] ;  /* 0x00007d00ff0a77ac */ /* 0x002e620008000a00 */
[----:B--2---:R-:W2:Y:S01]  /*0190*/  S2R R14, SR_TID.X ;  /* 0x00000000000e7919 */ /* 0x004ea20000002100 */
[----:B------:R-:W-:Y:S01]  /*01a0*/  IADD3 R12, PT, PT, R23, 0x20, RZ ;  /* 0x00000020170c7810 */ /* 0x000fe20007ffe0ff */
[----:B------:R-:W-:Y:S01]  /*01b0*/  HFMA2 R21, -RZ, RZ, 0, 0 ;  /* 0x00000000ff157431 */ /* 0x000fe200000001ff */
[----:B------:R-:W-:Y:S02]  /*01c0*/  SHF.R.S32.HI R15, RZ, 0x1f, R23 ;  /* 0x0000001fff0f7819 */ /* 0x000fe40000011417 */
[----:B------:R-:W-:Y:S02]  /*01d0*/  SHF.R.S32.HI R11, RZ, 0x1f, R12 ;  /* 0x0000001fff0b7819 */ /* 0x000fe4000001140c */
[----:B0-----:R-:W-:Y:S02]  /*01e0*/  IABS R5, R9 ;  /* 0x0000000900057213 */ /* 0x001fe40000000000 */
[----:B------:R-:W-:-:S02]  /*01f0*/  ISETP.NE.AND P3, PT, R9, RZ, PT ;  /* 0x000000ff0900720c */ /* 0x000fc40003f65270 */
[----:B------:R-:W0:Y:S01]  /*0200*/  I2F.RP R0, R5 ;  /* 0x0000000500007306 */ /* 0x000e220000209400 */
[----:B--2---:R-:W-:-:S07]  /*0210*/  SHF.L.U32 R25, R14, 0x1, RZ ;  /* 0x000000010e197819 */ /* 0x004fce00000006ff */
[----:B0-----:R-:W0:Y:S02]  /*0220*/  MUFU.RCP R0, R0 ;  /* 0x0000000000007308 */ /* 0x001e240000001000 */
[----:B0-----:R-:W-:-:S06]  /*0230*/  IADD3 R2, PT, PT, R0, 0xffffffe, RZ ;  /* 0x0ffffffe00027810 */ /* 0x001fcc0007ffe0ff */
        /* <DEDUP_REMOVED lines=18> */
[----:B------:R-:W-:-:S03]  /*0360*/  ISETP.GE.U32.AND P1, PT, R23, UR10, PT ;  /* 0x0000000a17007c0c */ /* 0x000fc6000bf26070 */
[----:B------:R-:W-:Y:S01]  /*0370*/  IMAD.MOV.U32 R13, RZ, RZ, R3 ;  /* 0x000000ffff0d7224 */ /* 0x000fe200078e0003 */
[----:B------:R-:W-:Y:S01]  /*0380*/  ISETP.GE.AND.EX P1, PT, R15, UR11, PT, P1 ;  /* 0x0000000b0f007c0c */ /* 0x000fe2000bf26310 */
[----:B------:R-:W0:Y:S01]  /*0390*/  LDCU.64 UR10, c[0x0][0x3f0] ;  /* 0x00007e00ff0a77ac */ /* 0x000e220008000a00 */
[----:B------:R-:W1:Y:S02]  /*03a0*/  @!P2 LDC.64 R4, c[0x0][0x390] ;  /* 0x0000e400ff04ab82 */ /* 0x000e640000000a00 */
[----:B------:R-:W-:Y:S02]  /*03b0*/  @!P4 IADD3 R13, PT, PT, -R13, RZ, RZ ;  /* 0x000000ff0d0dc210 */ /* 0x000fe40007ffe1ff */
[----:B------:R-:W-:-:S04]  /*03c0*/  @!P3 LOP3.LUT R13, RZ, R9, RZ, 0x33, !PT ;  /* 0x00000009ff0db212 */ /* 0x000fc800078e33ff */
[----:B------:R-:W-:Y:S02]  /*03d0*/  IADD3 R20, PT, PT, -R13, RZ, RZ ;  /* 0x000000ff0d147210 */ /* 0x000fe40007ffe1ff */
[----:B------:R-:W-:Y:S01]  /*03e0*/  SHF.R.S32.HI R0, RZ, 0x1f, R13 ;  /* 0x0000001fff007819 */ /* 0x000fe2000001140d */
[----:B------:R-:W2:Y:S02]  /*03f0*/  @!P1 LDC.64 R6, c[0x0][0x3e0] ;  /* 0x0000f800ff069b82 */ /* 0x000ea40000000a00 */
[----:B------:R-:W-:Y:S02]  /*0400*/  IMAD R20, R9, R20, UR8 ;  /* 0x0000000809147e24 */ /* 0x000fe4000f8e0214 */
[----:B0-----:R-:W-:-:S03]  /*0410*/  IMAD R0, R0, UR10, RZ ;  /* 0x0000000a00007c24 */ /* 0x001fc6000f8e02ff */
[----:B------:R-:W-:Y:S01]  /*0420*/  SHF.L.U32 R20, R20, 0x5, RZ ;  /* 0x0000000514147819 */ /* 0x000fe200000006ff */
[----:B------:R-:W0:Y:S01]  /*0430*/  @!P2 LDC.64 R8, c[0x0][0x3e0] ;  /* 0x0000f800ff08ab82 */ /* 0x000e220000000a00 */
[----:B------:R-:W-:Y:S02]  /*0440*/  IMAD R27, R13, UR11, R0 ;  /* 0x0000000b0d1b7c24 */ /* 0x000fe4000f8e0200 */
[----:B------:R-:W-:Y:S02]  /*0450*/  LOP3.LUT R24, R20, 0x1e, R25, 0xf8, !PT ;  /* 0x0000001e14187812 */ /* 0x000fe400078ef819 */
[----:B------:R-:W-:-:S03]  /*0460*/  SHF.R.S32.HI R25, RZ, 0x1f, R20 ;  /* 0x0000001fff197819 */ /* 0x000fc60000011414 */
[----:B------:R-:W3:Y:S01]  /*0470*/  @!P1 LDC.64 R2, c[0x0][0x390] ;  /* 0x0000e400ff029b82 */ /* 0x000ee20000000a00 */
[----:B------:R-:W-:-:S04]  /*0480*/  IMAD.WIDE.U32 R24, R13, UR10, R24 ;  /* 0x0000000a0d187c25 */ /* 0x000fc8000f8e0018 */
[----:B------:R-:W-:Y:S01]  /*0490*/  IMAD.IADD R27, R25, 0x1, R27 ;  /* 0x00000001191b7824 */ /* 0x000fe200078e021b */
[----:B------:R-:W-:Y:S01]  /*04a0*/  @!P1 MOV R26, R24 ;  /* 0x00000018001a9202 */ /* 0x000fe20000000f00 */
        /* <DEDUP_REMOVED lines=21> */
[C---:B--2---:R-:W-:Y:S02]  /*0600*/  PRMT R2, R21.reuse, 0x7632, R2 ;  /* 0x0000763215027816 */ /* 0x044fe40000000002 */
[----:B------:R-:W-:Y:S02]  /*0610*/  SHF.L.U32 R21, R21, 0x10, RZ ;  /* 0x0000001015157819 */ /* 0x000fe400000006ff */
[C---:B---3--:R-:W-:Y:S02]  /*0620*/  PRMT R0, R3.reuse, 0x7632, R0 ;  /* 0x0000763203007816 */ /* 0x048fe40000000000 */
[----:B------:R-:W-:Y:S02]  /*0630*/  SHF.L.U32 R2, R2, 0x10, RZ ;  /* 0x0000001002027819 */ /* 0x000fe400000006ff */
[----:B------:R-:W-:Y:S01]  /*0640*/  SHF.L.U32 R3, R3, 0x10, RZ ;  /* 0x0000001003037819 */ /* 0x000fe200000006ff */
[----:B------:R-:W-:-:S02]  /*0650*/  IMAD.U32 R0, R0, 0x10000, RZ ;  /* 0x0001000000007824 */ /* 0x000fc400078e00ff */
[----:B------:R-:W-:Y:S01]  /*0660*/  FMUL.FTZ R6, R2, R2 ;  /* 0x0000000202067220 */ /* 0x000fe20000410000 */
[----:B------:R-:W-:Y:S01]  /*0670*/  FADD.FTZ R5, R21, R2 ;  /* 0x0000000215057221 */ /* 0x000fe20000010000 */
[----:B------:R-:W-:Y:S01]  /*0680*/  FMUL.FTZ R12, R0, R0 ;  /* 0x00000000000c7220 */ /* 0x000fe20000410000 */
[----:B------:R-:W-:Y:S01]  /*0690*/  FADD.FTZ R8, R3, R0 ;  /* 0x0000000003087221 */ /* 0x000fe20000010000 */
[----:B------:R-:W-:Y:S01]  /*06a0*/  FFMA.FTZ R6, R21, R21, R6 ;  /* 0x0000001515067223 */ /* 0x000fe20000010006 */
[----:B------:R-:W-:Y:S01]  /*06b0*/  FADD.FTZ R5, RZ, R5 ;  /* 0x00000005ff057221 */ /* 0x000fe20000010000 */
[----:B------:R-:W-:Y:S02]  /*06c0*/  FFMA.FTZ R7, R3, R3, R12 ;  /* 0x0000000303077223 */ /* 0x000fe4000001000c */
[----:B------:R-:W-:Y:S01]  /*06d0*/  FADD.FTZ R6, RZ, R6 ;  /* 0x00000006ff067221 */ /* 0x000fe20000010000 */
[----:B------:R-:W-:-:S03]  /*06e0*/  FADD.FTZ R5, R5, R8 ;  /* 0x0000000805057221 */ /* 0x000fc60000010000 */
[----:B------:R-:W-:Y:S02]  /*06f0*/  FADD.FTZ R6, R6, R7 ;  /* 0x0000000706067221 */ /* 0x000fe40000010000 */
        /* <DEDUP_REMOVED lines=34> */
.L_x_2203:
[----:B------:R-:W-:Y:S05]  /*0920*/  BSYNC.RECONVERGENT B0 ;  /* 0x0000000000007941 */ /* 0x000fea0003800200 */
.L_x_2202:
        /* <DEDUP_REMOVED lines=46> */
.L_x_2205:
[----:B------:R-:W-:Y:S05]  /*0c10*/  BSYNC.RECONVERGENT B0 ;  /* 0x0000000000007941 */ /* 0x000fea0003800200 */
.L_x_2204:
        /* <DEDUP_REMOVED lines=31> */
.L_x_2208:
[----:B---3--:R-:W3:Y:S04]  /*0e10*/  LDG.E.STRONG.GPU R6, desc[UR14][R4.64] ;  /* 0x0000000e04067981 */ /* 0x008ee8000c1ef900 */
[----:B---3--:R-:W-:Y:S01]  /*0e20*/  CCTL.IVALL ;  /* 0x00000000ff00798f */ /* 0x008fe20002000000 */
[----:B------:R-:W-:Y:S05]  /*0e30*/  YIELD ;  /* 0x0000000000007946 */ /* 0x000fea0003800000 */
[----:B------:R-:W-:-:S13]  /*0e40*/  ISETP.NE.AND P2, PT, R6, R9, PT ;  /* 0x000000090600720c */ /* 0x000fda0003f45270 */
[----:B------:R-:W-:Y:S05]  /*0e50*/  @P2 BRA `(.L_x_2208) ;  /* 0xfffffffc00ec2947 */ /* 0x000fea000383ffff */
.L_x_2207:
        /* <DEDUP_REMOVED lines=15> */
.L_x_2210:
[----:B------:R-:W-:Y:S01]  /*0f50*/  UIADD3 UR24, UPT, UPT, UR5, 0x1, URZ ;  /* 0x0000000105187890 */ /* 0x000fe2000fffe0ff */
[----:B------:R-:W-:Y:S01]  /*0f60*/  ISETP.EQ.OR P2, PT, RZ, UR23, P3 ;  /* 0x00000017ff007c0c */ /* 0x000fe20009f42670 */
[----:B------:R-:W-:-:S04]  /*0f70*/  UIADD3 UR25, UPT, UPT, UR5, 0x2, URZ ;  /* 0x0000000205197890 */ /* 0x000fc8000fffe0ff */
[----:B---3--:R-:W-:Y:S01]  /*0f80*/  MOV R4, UR24 ;  /* 0x0000001800047c02 */ /* 0x008fe20008000f00 */
[----:B------:R-:W-:Y:S01]  /*0f90*/  UIADD3 UR24, UPT, UPT, UR5, 0x3, URZ ;  /* 0x0000000305187890 */ /* 0x000fe2000fffe0ff */
[----:B------:R-:W-:Y:S02]  /*0fa0*/  MOV R5, UR25 ;  /* 0x0000001900057c02 */ /* 0x000fe40008000f00 */
[----:B------:R-:W-:Y:S02]  /*0fb0*/  ISETP.EQ.OR P4, PT, R4, UR18, P3 ;  /* 0x0000001204007c0c */ /* 0x000fe40009f82670 */
[----:B------:R-:W-:Y:S01]  /*0fc0*/  ISETP.EQ.OR P6, PT, R5, UR18, P3 ;  /* 0x0000001205007c0c */ /* 0x000fe20009fc2670 */
[----:B------:R-:W-:Y:S01]  /*0fd0*/  IMAD.U32 R4, RZ, RZ, UR24 ;  /* 0x00000018ff047e24 */ /* 0x000fe2000f8e00ff */
[----:B------:R-:W-:-:S04]  /*0fe0*/  VOTEU.ALL UP0, P2 ;  /* 0x0000000000ff7886 */ /* 0x000fc80001000000 */
[----:B------:R-:W-:Y:S01]  /*0ff0*/  ISETP.EQ.OR P5, PT, R4, UR18, P3 ;  /* 0x0000001204007c0c */ /* 0x000fe20009fa2670 */
[----:B------:R-:W-:-:S04]  /*1000*/  @!UP0 UIMAD.WIDE.U32 UR24, UR9, 0x8, UR16 ;  /* 0x00000008091888a5 */ /* 0x000fc8000f8e0010 */
[----:B------:R-:W-:Y:S02]  /*1010*/  VOTEU.ALL UP0, P4 ;  /* 0x0000000000ff7886 */ /* 0x000fe40002000000 */
[----:B------:R-:W-:Y:S01]  /*1020*/  MOV R4, UR24 ;  /* 0x0000001800047c02 */ /* 0x000fe20008000f00 */
[----:B------:R-:W-:Y:S01]  /*1030*/  VOTEU.ALL UP1, P6 ;  /* 0x0000000000ff7886 */ /* 0x000fe20003020000 */
[----:B------:R-:W-:Y:S01]  /*1040*/  MOV R5, UR25 ;  /* 0x0000001900057c02 */ /* 0x000fe20008000f00 */
[----:B------:R-:W-:-:S03]  /*1050*/  @!UP0 UIMAD.WIDE.U32 UR24, UR22, 0x8, UR16 ;  /* 0x00000008161888a5 */ /* 0x000fc6000f8e0010 */
[----:B------:R-:W-:Y:S01]  /*1060*/  VOTEU.ALL UP0, P5 ;  /* 0x0000000000ff7886 */ /* 0x000fe20002800000 */
[----:B------:R-:W-:Y:S01]  /*1070*/  @!UP1 UIMAD.WIDE.U32 UR26, UR21, 0x8, UR16 ;  /* 0x00000008151a98a5 */ /* 0x000fe2000f8e0010 */
[----:B------:R-:W0:Y:S01]  /*1080*/  @!P2 LDG.E.64 R4, desc[UR14][R4.64] ;  /* 0x0000000e0404a981 */ /* 0x000e22000c1e1b00 */
[----:B------:R-:W-:Y:S02]  /*1090*/  MOV R6, UR24 ;  /* 0x0000001800067c02 */ /* 0x000fe40008000f00 */
        /* <DEDUP_REMOVED lines=70> */
.L_x_2209:
        /* <DEDUP_REMOVED lines=51> */
.L_x_2211:
        /* <DEDUP_REMOVED lines=13> */
[----:B------:R-:W-:Y:S01]  /*1900*/  IMAD.U32 R4, RZ, RZ, UR12 ;  /* 0x0000000cff047e24 */ /* 0x000fe2000f8e00ff */
[----:B------:R-:W-:Y:S01]  /*1910*/  @!UP1 UIMAD.WIDE.U32 UR10, UR10, 0x8, UR16 ;  /* 0x000000080a0a98a5 */ /* 0x000fe2000f8e0010 */
[----:B------:R-:W-:-:S05]  /*1920*/  MOV R5, UR13 ;  /* 0x0000000d00057c02 */ /* 0x000fca0008000f00 */
[----:B------:R-:W-:Y:S01]  /*1930*/  MOV R6, UR10 ;  /* 0x0000000a00067c02 */ /* 0x000fe20008000f00 */
[----:B------:R-:W0:Y:S01]  /*1940*/  @!P4 LDG.E.64 R4, desc[UR14][R4.64] ;  /* 0x0000000e0404c981 */ /* 0x000e22000c1e1b00 */
[----:B------:R-:W-:-:S06]  /*1950*/  MOV R7, UR11 ;  /* 0x0000000b00077c02 */ /* 0x000fcc0008000f00 */
[----:B------:R-:W3:Y:S01]  /*1960*/  @!P2 LDG.E.64 R6, desc[UR14][R6.64] ;  /* 0x0000000e0606a981 */ /* 0x000ee2000c1e1b00 */
[----:B------:R-:W-:-:S04]  /*1970*/  IADD3 R8, PT, PT, R8, 0x2, RZ ;  /* 0x0000000208087810 */ /* 0x000fc80007ffe0ff */
[----:B------:R-:W-:Y:S01]  /*1980*/  R2UR UR5, R8 ;  /* 0x00000000080572ca */ /* 0x000fe200000e0000 */
[----:B0-----:R-:W-:Y:S01]  /*1990*/  @!P4 FADD.FTZ R12, R12, R4 ;  /* 0x000000040c0cc221 */ /* 0x001fe20000010000 */
[----:B------:R-:W-:-:S03]  /*19a0*/  @!P4 FADD.FTZ R13, R13, R5 ;  /* 0x000000050d0dc221 */ /* 0x000fc60000010000 */
[----:B---3--:R-:W-:Y:S01]  /*19b0*/  @!P2 FADD.FTZ R12, R12, R6 ;  /* 0x000000060c0ca221 */ /* 0x008fe20000010000 */
[----:B------:R-:W-:-:S09]  /*19c0*/  @!P2 FADD.FTZ R13, R13, R7 ;  /* 0x000000070d0da221 */ /* 0x000fd20000010000 */
.L_x_2212:
[----:B------:R-:W-:Y:S01]  /*19d0*/  MOV R5, UR5 ;  /* 0x0000000500057c02 */ /* 0x000fe20008000f00 */
[----:B------:R-:W-:Y:S01]  /*19e0*/  BSSY.RECONVERGENT B0, `(.L_x_2206) ;  /* 0x000000c000007945 */ /* 0x000fe20003800200 */
[----:B------:R-:W-:Y:S02]  /*19f0*/  LOP3.LUT R4, R22, 0x1, RZ, 0xc0, !PT ;  /* 0x0000000116047812 */ /* 0x000fe400078ec0ff */
[----:B------:R-:W-:-:S04]  /*1a00*/  ISETP.EQ.OR P2, PT, R5, UR18, P3 ;  /* 0x0000001205007c0c */ /* 0x000fc80009f42670 */
[----:B------:R-:W-:-:S13]  /*1a10*/  ISETP.NE.U32.OR P2, PT, R4, 0x1, P2 ;  /* 0x000000010400780c */ /* 0x000fda0001745470 */
[----:B------:R-:W-:Y:S05]  /*1a20*/  @P2 BRA `(.L_x_2213) ;  /* 0x00000000001c2947 */ /* 0x000fea0003800000 */
[----:B------:R-:W-:Y:S01]  /*1a30*/  UIMAD UR9, UR19, UR5, UR6 ;  /* 0x00000005130972a4 */ /* 0x000fe2000f8e0206 */
[----:B------:R-:W-:-:S05]  /*1a40*/  IMAD.MOV.U32 R5, RZ, RZ, 0x8 ;  /* 0x00000008ff057424 */ /* 0x000fca00078e00ff */
[----:B------:R-:W-:-:S05]  /*1a50*/  MOV R4, UR9 ;  /* 0x0000000900047c02 */ /* 0x000fca0008000f00 */
[----:B------:R-:W-:-:S06]  /*1a60*/  IMAD.WIDE.U32 R4, R4, R5, UR16 ;  /* 0x0000001004047e25 */ /* 0x000fcc000f8e0005 */
[----:B------:R-:W0:Y:S02]  /*1a70*/  LDG.E.64 R4, desc[UR14][R4.64] ;  /* 0x0000000e04047981 */ /* 0x000e24000c1e1b00 */
[----:B0-----:R-:W-:Y:S01]  /*1a80*/  FADD.FTZ R12, R12, R4 ;  /* 0x000000040c0c7221 */ /* 0x001fe20000010000 */
[----:B------:R-:W-:-:S07]  /*1a90*/  FADD.FTZ R13, R13, R5 ;  /* 0x000000050d0d7221 */ /* 0x000fce0000010000 */
.L_x_2213:
[----:B------:R-:W-:Y:S05]  /*1aa0*/  BSYNC.RECONVERGENT B0 ;  /* 0x0000000000007941 */ /* 0x000fea0003800200 */
.L_x_2206:
        /* <DEDUP_REMOVED lines=9> */
[----:B----4-:R-:W-:Y:S01]  /*1b40*/  SHF.L.U32 R6, R6, 0x1, RZ ;  /* 0x0000000106067819 */ /* 0x010fe200000006ff */
        /* <DEDUP_REMOVED lines=26> */
[----:B--2---:R-:W-:Y:S02]  /*1cf0*/  HADD2.F32 R9, -RZ, R16.H0_H0 ;  /* 0x20000010ff097230 */ /* 0x004fe40000004100 */
[----:B---3--:R-:W-:Y:S02]  /*1d00*/  HADD2.F32 R11, -RZ, R17.H0_H0 ;  /* 0x20000011ff0b7230 */ /* 0x008fe40000004100 */
[----:B----4-:R-:W-:Y:S02]  /*1d10*/  HADD2.F32 R12, -RZ, R18.H0_H0 ;  /* 0x20000012ff0c7230 */ /* 0x010fe40000004100 */
[----:B-----5:R-:W-:Y:S01]  /*1d20*/  HADD2.F32 R14, -RZ, R19.H0_H0 ;  /* 0x20000013ff0e7230 */ /* 0x020fe20000004100 */
[----:B01----:R-:W-:Y:S06]  /*1d30*/  BRA.U UP0, `(.L_x_2215) ;  /* 0x0000000100c07547 */ /* 0x003fec000b800000 */
[----:B------:R-:W0:Y:S01]  /*1d40*/  LDCU.64 UR12, c[0x0][0x3e8] ;  /* 0x00007d00ff0c77ac */ /* 0x000e220008000a00 */
[----:B------:R-:W-:Y:S01]  /*1d50*/  SHF.R.S32.HI R6, RZ, 0x1f, R23 ;  /* 0x0000001fff067819 */ /* 0x000fe20000011417 */
[C---:B------:R-:W-:Y:S01]  /*1d60*/  VIADD R13, R23.reuse, 0x20 ;  /* 0x00000020170d7836 */ /* 0x040fe20000000000 */
[----:B------:R-:W-:Y:S04]  /*1d70*/  BSSY.RECONVERGENT B1, `(.L_x_2216) ;  /* 0x0000019000017945 */ /* 0x000fe80003800200 */
[----:B------:R-:W-:Y:S02]  /*1d80*/  SHF.R.S32.HI R15, RZ, 0x1f, R13 ;  /* 0x0000001fff0f7819 */ /* 0x000fe4000001140d */
[----:B0-----:R-:W-:Y:S02]  /*1d90*/  ISETP.GE.U32.AND P1, PT, R23, UR12, PT ;  /* 0x0000000c17007c0c */ /* 0x001fe4000bf26070 */
[----:B------:R-:W-:-:S02]  /*1da0*/  ISETP.GE.U32.AND P2, PT, R13, UR12, PT ;  /* 0x0000000c0d007c0c */ /* 0x000fc4000bf46070 */
        /* <DEDUP_REMOVED lines=8> */
[----:B------:R-:W-:Y:S01]  /*1e30*/  MOV R5, R27 ;  /* 0x0000001b00057202 */ /* 0x000fe20000000f00 */
        /* <DEDUP_REMOVED lines=12> */
.L_x_2217:
[----:B------:R-:W-:Y:S05]  /*1f00*/  BSYNC.RECONVERGENT B1 ;  /* 0x0000000000017941 */ /* 0x000fea0003800200 */
.L_x_2216:
        /* <DEDUP_REMOVED lines=19> */
.L_x_2215:
        /* <DEDUP_REMOVED lines=18> */
[----:B--2---:R-:W-:Y:S01]  /*2160*/  FADD.FTZ R7, R4, 1 ;  /* 0x3f80000004077421 */ /* 0x004fe20000010000 */
[----:B------:R-:W-:-:S04]  /*2170*/  IMAD.MOV.U32 R4, RZ, RZ, R24 ;  /* 0x000000ffff047224 */ /* 0x000fc800078e0018 */
[----:B------:R-:W-:Y:S02]  /*2180*/  IMAD.WIDE.U32 R4, R23, UR10, R4 ;  /* 0x0000000a17047c25 */ /* 0x000fe4000f8e0004 */
[----:B------:R-:W2:Y:S02]  /*2190*/  MUFU.RCP R7, R7 ;  /* 0x0000000700077308 */ /* 0x000ea40000001000 */
        /* <DEDUP_REMOVED lines=9> */
.L_x_2220:
[----:B------:R-:W-:Y:S05]  /*2230*/  BSYNC.RECONVERGENT B1 ;  /* 0x0000000000017941 */ /* 0x000fea0003800200 */
.L_x_2219:
        /* <DEDUP_REMOVED lines=33> */
.L_x_2218:
[----:B------:R-:W-:Y:S05]  /*2450*/  BSYNC.RECONVERGENT B0 ;  /* 0x0000000000007941 */ /* 0x000fea0003800200 */
.L_x_2214:
[----:B------:R-:W-:Y:S02]  /*2460*/  UIADD3 UR8, UPT, UPT, UR19, UR8, URZ ;  /* 0x0000000813087290 */ /* 0x000fe4000fffe0ff */
[----:B------:R-:W-:Y:S02]  /*2470*/  UIADD3 UR4, UPT, UPT, UR4, 0x1, URZ ;  /* 0x0000000104047890 */ /* 0x000fe4000fffe0ff */
[----:B------:R-:W-:-:S09]  /*2480*/  UISETP.GE.AND UP0, UPT, UR8, UR7, UPT ;  /* 0x000000070800728c */ /* 0x000fd2000bf06270 */
[----:B------:R-:W-:Y:S05]  /*2490*/  BRA.U !UP0, `(.L_x_2221) ;  /* 0xffffffdd08347547 */ /* 0x000fea000b83ffff */
[----:B------:R-:W-:Y:S05]  /*24a0*/  EXIT ;  /* 0x000000000000794d */ /* 0x000fea0003800000 */
.L_x_2222:
        /* <DEDUP_REMOVED lines=13> */
.L_x_3451:


//--------------------- .text._Z35group_norm_nhwc_fwd_one_pass_kernelI11Bf16IOFp16WLi128ELi32ELi512EEv26Group_norm_nhwc_fwd_params --------------------------
	.section	.text._Z35group_norm_nhwc_fwd_one_pass_kernelI11Bf16IOFp16WLi128ELi32ELi512EEv26Group_norm_nhwc_fwd_params,"ax",@progbits
	.align	128
        .global         _Z35group_norm_nhwc_fwd_one_pass_kernelI11Bf16IOFp16WLi128ELi32ELi512EEv26Group_norm_nhwc_fwd_params
        .type           _Z35group_norm_nhwc_fwd_one_pass_kernelI11Bf16IOFp16WLi128ELi32ELi512EEv26Group_norm_nhwc_fwd_params,@function
        .size           _Z35group_norm_nhwc_fwd_one_pass_kernelI11Bf16IOFp16WLi128ELi32ELi512EEv26Group_norm_nhwc_fwd_params,(.L_x_3452 - _Z35group_norm_nhwc_fwd_one_pass_kernelI11Bf16IOFp16WLi128ELi32ELi512EEv26Group_norm_nhwc_fwd_params)
        .other          _Z35group_norm_nhwc_fwd_one_pass_kernelI11Bf16IOFp16WLi128ELi32ELi512EEv26Group_norm_nhwc_fwd_params,@"STO_CUDA_ENTRY STV_DEFAULT"
_Z35group_norm_nhwc_fwd_one_pass_kernelI11Bf16IOFp16WLi128ELi32ELi512EEv26Group_norm_nhwc_fwd_params:
.text._Z35group_norm_nhwc_fwd_one_pass_kernelI11Bf16IOFp16WLi128ELi32ELi512EEv26Group_norm_nhwc_fwd_params:
        /* <DEDUP_REMOVED lines=23> */
.L_x_2250:
        /* <DEDUP_REMOVED lines=37> */
[----:B------:R-:W-:Y:S02]  /*03c0*/  @!P4 IADD3 R13, PT, PT, -R13, RZ, RZ ;  /* 0x000000ff0d0dc210 */ /* 0x000fe40007ffe1ff */
[----:B------:R-:W-:-:S02]  /*03d0*/  @!P3 LOP3.LUT R13, RZ, R9, RZ, 0x33, !PT ;  /* 0x00000009ff0db212 */ /* 0x000fc400078e33ff */
[----:B------:R-:W-:Y:S01]  /*03e0*/  ISETP.GE.U32.AND P3, PT, R0, UR8, PT ;  /* 0x0000000800007c0c */ /* 0x000fe2000bf66070 */
[----:B------:R-:W1:Y:S01]  /*03f0*/  @!P2 LDC.64 R10, c[0x0][0x390] ;  /* 0x0000e400ff0aab82 */ /* 0x000e620000000a00 */
[----:B------:R-:W-:Y:S01]  /*0400*/  SHF.R.S32.HI R5, RZ, 0x1f, R0 ;  /* 0x0000001fff057819 */ /* 0x000fe20000011400 */
[--C-:B------:R-:W-:Y:S01]  /*0410*/  IMAD.MOV R20, RZ, RZ, -R13.reuse ;  /* 0x000000ffff147224 */ /* 0x100fe200078e0a0d */
[----:B------:R-:W-:Y:S02]  /*0420*/  SHF.R.S32.HI R3, RZ, 0x1f, R13 ;  /* 0x0000001fff037819 */ /* 0x000fe4000001140d */
[----:B------:R-:W-:Y:S01]  /*0430*/  ISETP.GE.AND.EX P3, PT, R5, UR9, PT, P3 ;  /* 0x0000000905007c0c */ /* 0x000fe2000bf66330 */
[----:B------:R-:W-:Y:S01]  /*0440*/  IMAD R20, R9, R20, UR7 ;  /* 0x0000000709147e24 */ /* 0x000fe2000f8e0214 */
[----:B------:R-:W-:Y:S01]  /*0450*/  ISETP.GE.U32.AND P4, PT, R2, UR8, PT ;  /* 0x0000000802007c0c */ /* 0x000fe2000bf86070 */
[----:B------:R-:W3:Y:S01]  /*0460*/  @!P1 LDC.64 R8, c[0x0][0x3e0] ;  /* 0x0000f800ff089b82 */ /* 0x000ee20000000a00 */
[----:B--2---:R-:W-:Y:S01]  /*0470*/  IMAD R12, R3, UR10, RZ ;  /* 0x0000000a030c7c24 */ /* 0x004fe2000f8e02ff */
[----:B------:R-:W-:-:S02]  /*0480*/  SHF.R.S32.HI R3, RZ, 0x1f, R2 ;  /* 0x0000001fff037819 */ /* 0x000fc40000011402 */
[----:B------:R-:W-:Y:S01]  /*0490*/  SHF.L.U32 R20, R20, 0x5, RZ ;  /* 0x0000000514147819 */ /* 0x000fe200000006ff */
        /* <DEDUP_REMOVED lines=8> */
[----:B------:R-:W-:Y:S01]  /*0520*/  IADD3 R27, PT, PT, R25, R27, RZ ;  /* 0x0000001b191b7210 */ /* 0x000fe20007ffe0ff */
[----:B------:R-:W-:Y:S02]  /*0530*/  @!P2 IMAD.MOV.U32 R26, RZ, RZ, R24 ;  /* 0x000000ffff1aa224 */ /* 0x000fe400078e0018 */
[----:B---3--:R-:W-:Y:S01]  /*0540*/  @!P1 IMAD R21, R17, R8, RZ ;  /* 0x0000000811159224 */ /* 0x008fe200078e02ff */
[----:B------:R-:W-:Y:S01]  /*0550*/  @!P1 MOV R19, R27 ;  /* 0x0000001b00139202 */ /* 0x000fe20000000f00 */
[C---:B------:R-:W-:Y:S01]  /*0560*/  @!P2 IMAD R17, R23.reuse, R7, R18 ;  /* 0x000000071711a224 */ /* 0x040fe200078e0212 */
[----:B------:R-:W-:Y:S01]  /*0570*/  @!P1 MOV R18, R24 ;  /* 0x0000001800129202 */ /* 0x000fe20000000f00 */
[----:B------:R-:W-:Y:S02]  /*0580*/  @!P2 IMAD.WIDE.U32 R28, R23, R6, R26 ;  /* 0x00000006171ca225 */ /* 0x000fe400078e001a */
[----:B------:R-:W3:Y:S02]  /*0590*/  @!P4 LDC.64 R6, c[0x0][0x3e0] ;  /* 0x0000f800ff06cb82 */ /* 0x000ee40000000a00 */
[C---:B------:R-:W-:Y:S01]  /*05a0*/  @!P1 IMAD R21, R16.reuse, R9, R21 ;  /* 0x0000000910159224 */ /* 0x040fe200078e0215 */
[----:B------:R-:W-:Y:S01]  /*05b0*/  @!P2 IADD3 R17, PT, PT, R29, R17, RZ ;  /* 0x000000111d11a210 */ /* 0x000fe20007ffe0ff */
[----:B------:R-:W-:Y:S01]  /*05c0*/  @!P1 IMAD.WIDE.U32 R18, R16, R8, R18 ;  /* 0x0000000810129225 */ /* 0x000fe200078e0012 */
[----:B-1----:R-:W-:-:S03]  /*05d0*/  @!P2 LEA R16, P5, R28, R10, 0x1 ;  /* 0x0000000a1c10a211 */ /* 0x002fc600078a08ff */
[----:B------:R-:W1:Y:S01]  /*05e0*/  @!P3 LDC.64 R8, c[0x0][0x390] ;  /* 0x0000e400ff08bb82 */ /* 0x000e620000000a00 */
[----:B------:R-:W-:Y:S01]  /*05f0*/  @!P2 LEA.HI.X R17, R28, R11, R17, 0x1, P5 ;  /* 0x0000000b1c11a211 */ /* 0x000fe200028f0c11 */
[----:B0-----:R-:W-:Y:S01]  /*0600*/  @!P3 IMAD R5, R5, R14, RZ ;  /* 0x0000000e0505b224 */ /* 0x001fe200078e02ff */
[----:B------:R-:W-:Y:S02]  /*0610*/  @!P1 IADD3 R21, PT, PT, R19, R21, RZ ;  /* 0x0000001513159210 */ /* 0x000fe40007ffe0ff */
[----:B--2---:R-:W-:Y:S01]  /*0620*/  @!P1 LEA R12, P5, R18, R12, 0x1 ;  /* 0x0000000c120c9211 */ /* 0x004fe200078a08ff */
[----:B------:R-:W-:Y:S01]  /*0630*/  @!P3 IMAD R15, R0, R15, R5 ;  /* 0x0000000f000fb224 */ /* 0x000fe200078e0205 */
[----:B------:R-:W-:Y:S01]  /*0640*/  @!P3 MOV R19, R27 ;  /* 0x0000001b0013b202 */ /* 0x000fe20000000f00 */
[----:B------:R-:W0:Y:S01]  /*0650*/  @!P4 LDC.64 R10, c[0x0][0x390] ;  /* 0x0000e400ff0acb82 */ /* 0x000e220000000a00 */
[----:B------:R-:W-:Y:S01]  /*0660*/  @!P1 LEA.HI.X R13, R18, R13, R21, 0x1, P5 ;  /* 0x0000000d120d9211 */ /* 0x000fe200028f0c15 */
[----:B------:R-:W-:-:S02]  /*0670*/  @!P3 IMAD.MOV.U32 R18, RZ, RZ, R24 ;  /* 0x000000ffff12b224 */ /* 0x000fc400078e0018 */
[----:B------:R-:W-:Y:S02]  /*0680*/  HFMA2 R21, -RZ, RZ, 0, 0 ;  /* 0x00000000ff157431 */ /* 0x000fe400000001ff */
[----:B------:R-:W-:-:S04]  /*0690*/  @!P3 IMAD.WIDE.U32 R18, R0, R14, R18 ;  /* 0x0000000e0012b225 */ /* 0x000fc800078e0012 */
[----:B------:R-:W-:Y:S02]  /*06a0*/  HFMA2 R0, -RZ, RZ, 0, 0 ;  /* 0x00000000ff007431 */ /* 0x000fe400000001ff */
[----:B---3--:R-:W-:Y:S01]  /*06b0*/  @!P4 IMAD R3, R3, R6, RZ ;  /* 0x000000060303c224 */ /* 0x008fe200078e02ff */
[----:B------:R-:W-:Y:S01]  /*06c0*/  @!P3 IADD3 R15, PT, PT, R19, R15, RZ ;  /* 0x0000000f130fb210 */ /* 0x000fe20007ffe0ff */
[----:B------:R-:W2:Y:S04]  /*06d0*/  @!P2 LDG.E R21, desc[UR14][R16.64] ;  /* 0x0000000e1015a981 */ /* 0x000ea8000c1e1900 */
[----:B------:R3:W5:Y:S01]  /*06e0*/  @!P1 LDG.E R0, desc[UR14][R12.64] ;  /* 0x0000000e0c009981 */ /* 0x000762000c1e1900 */
[----:B------:R-:W-:Y:S01]  /*06f0*/  @!P4 IMAD R7, R2, R7, R3 ;  /* 0x000000070207c224 */ /* 0x000fe200078e0203 */
[----:B-1----:R-:W-:Y:S01]  /*0700*/  @!P3 LEA R8, P2, R18, R8, 0x1 ;  /* 0x000000081208b211 */ /* 0x002fe200078408ff */
[----:B------:R-:W-:-:S03]  /*0710*/  IMAD.MOV.U32 R5, RZ, RZ, RZ ;  /* 0x000000ffff057224 */ /* 0x000fc600078e00ff */
[----:B------:R-:W-:Y:S02]  /*0720*/  @!P3 LEA.HI.X R9, R18, R9, R15, 0x1, P2 ;  /* 0x000000091209b211 */ /* 0x000fe400010f0c0f */
[----:B---3--:R-:W-:-:S03]  /*0730*/  @!P4 MOV R12, R24 ;  /* 0x00000018000cc202 */ /* 0x008fc60000000f00 */
[----:B------:R-:W3:Y:S01]  /*0740*/  @!P3 LDG.E R5, desc[UR14][R8.64] ;  /* 0x0000000e0805b981 */ /* 0x000ee2000c1e1900 */
[----:B------:R-:W-:-:S03]  /*0750*/  @!P4 MOV R13, R27 ;  /* 0x0000001b000dc202 */ /* 0x000fc60000000f00 */
        /* <DEDUP_REMOVED lines=12> */
[----:B-----5:R-:W-:Y:S02]  /*0820*/  PRMT R16, R0, 0x7632, R16 ;  /* 0x0000763200107816 */ /* 0x020fe40000000010 */
[----:B------:R-:W-:Y:S02]  /*0830*/  SHF.L.U32 R18, R18, 0x10, RZ ;  /* 0x0000001012127819 */ /* 0x000fe400000006ff */
[----:B------:R-:W-:Y:S01]  /*0840*/  SHF.L.U32 R19, R0, 0x10, RZ ;  /* 0x0000001000137819 */ /* 0x000fe200000006ff */
[----:B------:R-:W-:Y:S02]  /*0850*/  IMAD.U32 R16, R16, 0x10000, RZ ;  /* 0x0001000010107824 */ /* 0x000fe400078e00ff */
[----:B------:R-:W-:Y:S01]  /*0860*/  FADD.FTZ R0, R21, R18 ;  /* 0x0000001215007221 */ /* 0x000fe20000010000 */
[----:B------:R-:W-:Y:S01]  /*0870*/  FMUL.FTZ R2, R18, R18 ;  /* 0x0000001212027220 */ /* 0x000fe20000410000 */
[----:B------:R-:W-:Y:S01]  /*0880*/  FADD.FTZ R7, R19, R16 ;  /* 0x0000001013077221 */ /* 0x000fe20000010000 */
[----:B------:R-:W-:Y:S01]  /*0890*/  FMUL.FTZ R8, R16, R16 ;  /* 0x0000001010087220 */ /* 0x000fe20000410000 */
[----:B------:R-:W-:Y:S01]  /*08a0*/  FADD.FTZ R6, RZ, R0 ;  /* 0x00000000ff067221 */ /* 0x000fe20000010000 */
[----:B------:R-:W-:Y:S01]  /*08b0*/  FFMA.FTZ R2, R21, R21, R2 ;  /* 0x0000001515027223 */ /* 0x000fe20000010002 */
[----:B---3--:R-:W-:-:S02]  /*08c0*/  PRMT R0, R5, 0x7632, R0 ;  /* 0x0000763205007816 */ /* 0x008fc40000000000 */
[----:B------:R-:W-:Y:S01]  /*08d0*/  FADD.FTZ R6, R6, R7 ;  /* 0x0000000706067221 */ /* 0x000fe20000010000 */
[----:B------:R-:W-:Y:S01]  /*08e0*/  FFMA.FTZ R7, R19, R19, R8 ;  /* 0x0000001313077223 */ /* 0x000fe20000010008 */
[----:B------:R-:W-:Y:S01]  /*08f0*/  FADD.FTZ R2, RZ, R2 ;  /* 0x00000002ff027221 */ /* 0x000fe20000010000 */
[----:B------:R-:W-:Y:S02]  /*0900*/  SHF.L.U32 R0, R0, 0x10, RZ ;  /* 0x0000001000007819 */ /* 0x000fe400000006ff */
[----:B------:R-:W-:Y:S01]  /*0910*/  SHF.L.U32 R17, R5, 0x10, RZ ;  /* 0x0000001005117819 */ /* 0x000fe200000006ff */
[----:B------:R-:W-:Y:S02]  /*0920*/  FADD.FTZ R7, R2, R7 ;  /* 0x0000000702077221 */ /* 0x000fe40000010000 */
[----:B------:R-:W-:Y:S02]  /*0930*/  FMUL.FTZ R8, R0, R0 ;  /* 0x0000000000087220 */ /* 0x000fe40000410000 */
[----:B------:R-:W-:-:S02]  /*0940*/  FADD.FTZ R5, R17, R0 ;  /* 0x0000000011057221 */ /* 0x000fc40000010000 */
        /* <DEDUP_REMOVED lines=45> */
.L_x_2224:
[----:B------:R-:W-:Y:S05]  /*0c20*/  BSYNC.RECONVERGENT B0 ;  /* 0x0000000000007941 */ /* 0x000fea0003800200 */
.L_x_2223:
        /* <DEDUP_REMOVED lines=46> */
.L_x_2226:
[----:B------:R-:W-:Y:S05]  /*0f10*/  BSYNC.RECONVERGENT B0 ;  /* 0x0000000000007941 */ /* 0x000fea0003800200 */
.L_x_2225:
        /* <DEDUP_REMOVED lines=31> */
.L_x_2229:
[----:B---3--:R-:W3:Y:S04]  /*1110*/  LDG.E.STRONG.GPU R4, desc[UR14][R6.64] ;  /* 0x0000000e06047981 */ /* 0x008ee8000c1ef900 */
[----:B---3--:R-:W-:Y:S01]  /*1120*/  CCTL.IVALL ;  /* 0x00000000ff00798f */ /* 0x008fe20002000000 */
[----:B------:R-:W-:Y:S05]  /*1130*/  YIELD ;  /* 0x0000000000007946 */ /* 0x000fea0003800000 */
[----:B------:R-:W-:-:S13]  /*1140*/  ISETP.NE.AND P2, PT, R4, R11, PT ;  /* 0x0000000b0400720c */ /* 0x000fda0003f45270 */
[----:B------:R-:W-:Y:S05]  /*1150*/  @P2 BRA `(.L_x_2229) ;  /* 0xfffffffc00ec2947 */ /* 0x000fea000383ffff */
.L_x_2228:
        /* <DEDUP_REMOVED lines=15> */
.L_x_2231:
[----:B------:R-:W-:Y:S01]  /*1250*/  ISETP.EQ.OR P2, PT, RZ, UR22, P3 ;  /* 0x00000016ff007c0c */ /* 0x000fe20009f42670 */
[----:B------:R-:W-:Y:S02]  /*1260*/  UIADD3 UR23, UPT, UPT, UR5, 0x1, URZ ;  /* 0x0000000105177890 */ /* 0x000fe4000fffe0ff */
[----:B------:R-:W-:-:S04]  /*1270*/  UIADD3 UR24, UPT, UPT, UR5, 0x2, URZ ;  /* 0x0000000205187890 */ /* 0x000fc8000fffe0ff */
[----:B---3--:R-:W-:Y:S01]  /*1280*/  MOV R4, UR23 ;  /* 0x0000001700047c02 */ /* 0x008fe20008000f00 */
[----:B------:R-:W-:Y:S01]  /*1290*/  UIADD3 UR23, UPT, UPT, UR5, 0x3, URZ ;  /* 0x0000000305177890 */ /* 0x000fe2000fffe0ff */
[----:B------:R-:W-:Y:S02]  /*12a0*/  IMAD.U32 R5, RZ, RZ, UR24 ;  /* 0x00000018ff057e24 */ /* 0x000fe4000f8e00ff */
[----:B------:R-:W-:Y:S02]  /*12b0*/  ISETP.EQ.OR P4, PT, R4, UR18, P3 ;  /* 0x0000001204007c0c */ /* 0x000fe40009f82670 */
[----:B------:R-:W-:Y:S01]  /*12c0*/  VOTEU.ALL UP0, P2 ;  /* 0x0000000000ff7886 */ /* 0x000fe20001000000 */
[----:B------:R-:W-:Y:S02]  /*12d0*/  ISETP.EQ.OR P6, PT, R5, UR18, P3 ;  /* 0x0000001205007c0c */ /* 0x000fe40009fc2670 */
[----:B------:R-:W-:Y:S02]  /*12e0*/  MOV R4, UR23 ;  /* 0x0000001700047c02 */ /* 0x000fe40008000f00 */
[----:B------:R-:W-:-:S02]  /*12f0*/  @!UP0 UIMAD.WIDE.U32 UR24, UR8, 0x8, UR16 ;  /* 0x00000008081888a5 */ /* 0x000fc4000f8e0010 */
[----:B------:R-:W-:-:S04]  /*1300*/  ISETP.EQ.OR P5, PT, R4, UR18, P3 ;  /* 0x0000001204007c0c */ /* 0x000fc80009fa2670 */
[----:B------:R-:W-:Y:S01]  /*1310*/  MOV R4, UR24 ;  /* 0x0000001800047c02 */ /* 0x000fe20008000f00 */
[----:B------:R-:W-:Y:S01]  /*1320*/  VOTEU.ALL UP0, P4 ;  /* 0x0000000000ff7886 */ /* 0x000fe20002000000 */
[----:B------:R-:W-:Y:S01]  /*1330*/  MOV R5, UR25 ;  /* 0x0000001900057c02 */ /* 0x000fe20008000f00 */
[----:B------:R-:W-:-:S03]  /*1340*/  VOTEU.ALL UP1, P6 ;  /* 0x0000000000ff7886 */ /* 0x000fc60003020000 */
[----:B------:R-:W-:Y:S02]  /*1350*/  @!UP0 UIMAD.WIDE.U32 UR24, UR21, 0x8, UR16 ;  /* 0x00000008151888a5 */ /* 0x000fe4000f8e0010 */
[----:B------:R-:W0:Y:S01]  /*1360*/  @!P2 LDG.E.64 R4, desc[UR14][R4.64] ;  /* 0x0000000e0404a981 */ /* 0x000e22000c1e1b00 */
[----:B------:R-:W-:Y:S01]  /*1370*/  VOTEU.ALL UP0, P5 ;  /* 0x0000000000ff7886 */ /* 0x000fe20002800000 */
[----:B------:R-:W-:Y:S02]  /*1380*/  @!UP1 UIMAD.WIDE.U32 UR26, UR20, 0x8, UR16 ;  /* 0x00000008141a98a5 */ /* 0x000fe4000f8e0010 */
[----:B------:R-:W-:Y:S02]  /*1390*/  MOV R6, UR24 ;  /* 0x0000001800067c02 */ /* 0x000fe40008000f00 */
[----:B------:R-:W-:Y:S01]  /*13a0*/  MOV R7, UR25 ;  /* 0x0000001900077c02 */ /* 0x000fe20008000f00 */
[----:B------:R-:W-:Y:S01]  /*13b0*/  @!UP0 UIMAD.WIDE.U32 UR24, UR11, 0x8, UR16 ;  /* 0x000000080b1888a5 */ /* 0x000fe2000f8e0010 */
[----:B------:R-:W-:Y:S01]  /*13c0*/  IMAD.U32 R10, RZ, RZ, UR26 ;  /* 0x0000001aff0a7e24 */ /* 0x000fe2000f8e00ff */
[----:B------:R-:W-:-:S03]  /*13d0*/  MOV R11, UR27 ;  /* 0x0000001b000b7c02 */ /* 0x000fc60008000f00 */
        /* <DEDUP_REMOVED lines=66> */
.L_x_2230:
        /* <DEDUP_REMOVED lines=52> */
.L_x_2232:
        /* <DEDUP_REMOVED lines=28> */
.L_x_2233:
[----:B------:R-:W-:Y:S01]  /*1d00*/  IMAD.U32 R5, RZ, RZ, UR5 ;  /* 0x00000005ff057e24 */ /* 0x000fe2000f8e00ff */
[----:B------:R-:W-:Y:S01]  /*1d10*/  LOP3.LUT R4, R22, 0x1, RZ, 0xc0, !PT ;  /* 0x0000000116047812 */ /* 0x000fe200078ec0ff */
[----:B------:R-:W-:Y:S03]  /*1d20*/  BSSY.RECONVERGENT B0, `(.L_x_2227) ;  /* 0x000000b000007945 */ /* 0x000fe60003800200 */
        /* <DEDUP_REMOVED lines=10> */
.L_x_2234:
[----:B------:R-:W-:Y:S05]  /*1dd0*/  BSYNC.RECONVERGENT B0 ;  /* 0x0000000000007941 */ /* 0x000fea0003800200 */
.L_x_2227:
        /* <DEDUP_REMOVED lines=9> */
[----:B--2---:R-:W-:Y:S01]  /*1e70*/  SHF.L.U32 R12, R12, 0x1, RZ ;  /* 0x000000010c0c7819 */ /* 0x004fe200000006ff */
[----:B------:R-:W-:Y:S03]  /*1e80*/  @!P3 STS.64 [UR5+0x98], R8 ;  /* 0x00009808ff00b988 */ /* 0x000fe60008000a05 */
        /* <DEDUP_REMOVED lines=32> */
[----:B------:R-:W-:Y:S01]  /*2090*/  BSSY.RECONVERGENT B1, `(.L_x_2237) ;  /* 0x0000019000017945 */ /* 0x000fe20003800200 */
[C---:B------:R-:W-:Y:S01]  /*20a0*/  VIADD R20, R23.reuse, 0x20 ;  /* 0x0000002017147836 */ /* 0x040fe20000000000 */
        /* <DEDUP_REMOVED lines=23> */
.L_x_2238:
[----:B------:R-:W-:Y:S05]  /*2220*/  BSYNC.RECONVERGENT B1 ;  /* 0x0000000000017941 */ /* 0x000fea0003800200 */
.L_x_2237:
        /* <DEDUP_REMOVED lines=29> */
.L_x_2240:
[----:B------:R-:W-:Y:S05]  /*2400*/  BSYNC.RECONVERGENT B1 ;  /* 0x0000000000017941 */ /* 0x000fea0003800200 */
.L_x_2239:
        /* <DEDUP_REMOVED lines=20> */
.L_x_2242:
[----:B------:R-:W-:Y:S05]  /*2550*/  BSYNC.RECONVERGENT B1 ;  /* 0x0000000000017941 */ /* 0x000fea0003800200 */
.L_x_2241:
        /* <DEDUP_REMOVED lines=19> */
.L_x_2236:
[----:B------:R-:W0:Y:S01]  /*2690*/  LDCU.64 UR8, c[0x0][0x3e8] ;  /* 0x00007d00ff0877ac */ /* 0x000e220008000a00 */
[----:B------:R-:W-:Y:S01]  /*26a0*/  SHF.R.S32.HI R6, RZ, 0x1f, R23 ;  /* 0x0000001fff067819 */ /* 0x000fe20000011417 */
[C---:B------:R-:W-:Y:S01]  /*26b0*/  VIADD R14, R23.reuse, 0x40 ;  /* 0x00000040170e7836 */ /* 0x040fe20000000000 */
[C---:B------:R-:W-:Y:S01]  /*26c0*/  IADD3 R15, PT, PT, R23.reuse, 0x60, RZ ;  /* 0x00000060170f7810 */ /* 0x040fe20007ffe0ff */
[----:B------:R-:W-:Y:S03]  /*26d0*/  BSSY.RECONVERGENT B1, `(.L_x_2244) ;  /* 0x0000026000017945 */ /* 0x000fe60003800200 */
        /* <DEDUP_REMOVED lines=27> */
[----:B0-----:R-:W-:Y:S01]  /*2890*/  IMAD R9, R6, UR10, RZ ;  /* 0x0000000a06097c24 */ /* 0x001fe2000f8e02ff */
[----:B------:R-:W-:-:S03]  /*28a0*/  MOV R6, R24 ;  /* 0x0000001800067202 */ /* 0x000fc60000000f00 */
        /* <DEDUP_REMOVED lines=8> */
.L_x_2245:
[----:B------:R-:W-:Y:S05]  /*2930*/  BSYNC.RECONVERGENT B1 ;  /* 0x0000000000017941 */ /* 0x000fea0003800200 */
.L_x_2244:
        /* <DEDUP_REMOVED lines=22> */
[----:B------:R-:W-:-:S03]  /*2aa0*/  IMAD.MOV.U32 R9, RZ, RZ, R27 ;  /* 0x000000ffff097224 */ /* 0x000fc600078e001b */
[----:B------:R-:W-:Y:S02]  /*2ab0*/  IMAD.WIDE.U32 R8, R29, UR10, R8 ;  /* 0x0000000a1d087c25 */ /* 0x000fe4000f8e0008 */
[----:B------:R-:W1:Y:S03]  /*2ac0*/  MUFU.RCP R19, R19 ;  /* 0x0000001300137308 */ /* 0x000e660000001000 */
[----:B------:R-:W-:Y:S01]  /*2ad0*/  IADD3 R21, PT, PT, R9, R21, RZ ;  /* 0x0000001509157210 */ /* 0x000fe20007ffe0ff */
[----:B0-----:R-:W-:Y:S01]  /*2ae0*/  FMUL.FTZ R18, R7, R6 ;  /* 0x0000000607127220 */ /* 0x001fe20000410000 */
[----:B--2---:R-:W-:-:S04]  /*2af0*/  LEA R6, P1, R8, UR12, 0x1 ;  /* 0x0000000c08067c11 */ /* 0x004fc8000f8208ff */
[----:B------:R-:W-:Y:S01]  /*2b00*/  LEA.HI.X R7, R8, UR13, R21, 0x1, P1 ;  /* 0x0000000d08077c11 */ /* 0x000fe200088f0c15 */
[----:B-1----:R-:W-:-:S05]  /*2b10*/  FMUL.FTZ R29, R16, R19 ;  /* 0x00000013101d7220 */ /* 0x002fca0000410000 */
[----:B------:R-:W-:-:S05]  /*2b20*/  F2FP.BF16.F32.PACK_AB R29, R29, R18 ;  /* 0x000000121d1d723e */ /* 0x000fca00000010ff */
[----:B------:R1:W-:Y:S02]  /*2b30*/  STG.E desc[UR14][R6.64], R29 ;  /* 0x0000001d06007986 */ /* 0x0003e4000c10190e */
.L_x_2247:
[----:B------:R-:W-:Y:S05]  /*2b40*/  BSYNC.RECONVERGENT B1 ;  /* 0x0000000000017941 */ /* 0x000fea0003800200 */
.L_x_2246:
        /* <DEDUP_REMOVED lines=30> */
.L_x_2249:
[----:B------:R-:W-:Y:S05]  /*2d30*/  BSYNC.RECONVERGENT B1 ;  /* 0x0000000000017941 */ /* 0x000fea0003800200 */
.L_x_2248:
        /* <DEDUP_REMOVED lines=28> */
.L_x_2243:
[----:B------:R-:W-:Y:S05]  /*2f00*/  BSYNC.RECONVERGENT B0 ;  /* 0x0000000000007941 */ /* 0x000fea0003800200 */
.L_x_2235:
        /* <DEDUP_REMOVED lines=8> */
.L_x_2251:
        /* <DEDUP_REMOVED lines=15> */
.L_x_3452:


//--------------------- .text._Z35group_norm_nhwc_fwd_one_pass_kernelI11Bf16IOFp16WLi256ELi32ELi512EEv26Group_norm_nhwc_fwd_params --------------------------
	.section	.text._Z35group_norm_nhwc_fwd_one_pass_kernelI11Bf16IOFp16WLi256ELi32ELi512EEv26Group_norm_nhwc_fwd_params,"ax",@progbits
	.align	128
        .global         _Z35group_norm_nhwc_fwd_one_pass_kernelI11Bf16IOFp16WLi256ELi32ELi512EEv26Group_norm_nhwc_fwd_params
        .type           _Z35group_norm_nhwc_fwd_one_pass_kernelI11Bf16IOFp16WLi256ELi32ELi512EEv26Group_norm_nhwc_fwd_params,@function
        .size           _Z35group_norm_nhwc_fwd_one_pass_kernelI11Bf16IOFp16WLi256ELi32ELi512EEv26Group_norm_nhwc_fwd_params,(.L_x_3453 - _Z35group_norm_nhwc_fwd_one_pass_kernelI11Bf16IOFp16WLi256ELi32ELi512EEv26Group_norm_nhwc_fwd_params)
        .other          _Z35group_norm_nhwc_fwd_one_pass_kernelI11Bf16IOFp16WLi256ELi32ELi512EEv26Group_norm_nhwc_fwd_params,@"STO_CUDA_ENTRY STV_DEFAULT"
_Z35group_norm_nhwc_fwd_one_pass_kernelI11Bf16IOFp16WLi256ELi32ELi512EEv26Group_norm_nhwc_fwd_params:
.text._Z35group_norm_nhwc_fwd_one_pass_kernelI11Bf16IOFp16WLi256ELi32ELi512EEv26Group_norm_nhwc_fwd_params:
        /* <DEDUP_REMOVED lines=40> */
.L_x_2295:
        /* <DEDUP_REMOVED lines=249> */
.L_x_2253:
[----:B------:R-:W-:Y:S05]  /*1210*/  BSYNC.RECONVERGENT B0 ;  /* 0x0000000000007941 */ /* 0x000fea0003800200 */
.L_x_2252:
        /* <DEDUP_REMOVED lines=46> */
.L_x_2255:
[----:B------:R-:W-:Y:S05]  /*1500*/  BSYNC.RECONVERGENT B0 ;  /* 0x0000000000007941 */ /* 0x000fea0003800200 */
.L_x_2254:
        /* <DEDUP_REMOVED lines=25> */
.L_x_2258:
[----:B-1----:R-:W2:Y:S04]  /*16a0*/  LDG.E.STRONG.GPU R14, desc[UR8][R12.64] ;  /* 0x000000080c0e7981 */ /* 0x002ea8000c1ef900 */
[----:B--2---:R-:W-:Y:S01]  /*16b0*/  CCTL.IVALL ;  /* 0x00000000ff00798f */ /* 0x004fe20002000000 */
[----:B------:R-:W-:Y:S05]  /*16c0*/  YIELD ;  /* 0x0000000000007946 */ /* 0x000fea0003800000 */
[----:B------:R-:W-:-:S13]  /*16d0*/  ISETP.NE.AND P4, PT, R14, R21, PT ;  /* 0x000000150e00720c */ /* 0x000fda0003f85270 */
[----:B------:R-:W-:Y:S05]  /*16e0*/  @P4 BRA `(.L_x_2258) ;  /* 0xfffffffc00ec4947 */ /* 0x000fea000383ffff */
.L_x_2257:
        /* <DEDUP_REMOVED lines=15> */
.L_x_2260:
        /* <DEDUP_REMOVED lines=60> */
.L_x_2259:
        /* <DEDUP_REMOVED lines=35> */
.L_x_2261:
        /* <DEDUP_REMOVED lines=18> */
.L_x_2262:
        /* <DEDUP_REMOVED lines=9> */
.L_x_2263:
[----:B------:R-:W-:Y:S05]  /*1f80*/  BSYNC.RECONVERGENT B0 ;  /* 0x0000000000007941 */ /* 0x000fea0003800200 */
.L_x_2256:
        /* <DEDUP_REMOVED lines=31> */
[----:B--2---:R-:W-:Y:S02]  /*2180*/  HADD2.F32 R18, -RZ, R23.H0_H0 ;  /* 0x20000017ff127230 */ /* 0x004fe40000004100 */
[----:B----4-:R-:W-:Y:S02]  /*2190*/  HADD2.F32 R19, -RZ, R24.H0_H0 ;  /* 0x20000018ff137230 */ /* 0x010fe40000004100 */
[----:B-----5:R-:W-:Y:S02]  /*21a0*/  HADD2.F32 R20, -RZ, R25.H0_H0 ;  /* 0x20000019ff147230 */ /* 0x020fe40000004100 */
[----:B------:R-:W-:Y:S01]  /*21b0*/  HADD2.F32 R21, -RZ, R26.H0_H0 ;  /* 0x2000001aff157230 */ /* 0x000fe20000004100 */
        /* <DEDUP_REMOVED lines=31> */
.L_x_2267:
[----:B------:R-:W-:Y:S05]  /*23b0*/  BSYNC.RECONVERGENT B1 ;  /* 0x0000000000017941 */ /* 0x000fea0003800200 */
.L_x_2266:
        /* <DEDUP_REMOVED lines=20> */
.L_x_2269:
[----:B------:R-:W-:Y:S05]  /*2500*/  BSYNC.RECONVERGENT B1 ;  /* 0x0000000000017941 */ /* 0x000fea0003800200 */
.L_x_2268:
        /* <DEDUP_REMOVED lines=32> */
.L_x_2271:
[----:B------:R-:W-:Y:S05]  /*2710*/  BSYNC.RECONVERGENT B1 ;  /* 0x0000000000017941 */ /* 0x000fea0003800200 */
.L_x_2270:
        /* <DEDUP_REMOVED lines=20> */
.L_x_2273:
[----:B------:R-:W-:Y:S05]  /*2860*/  BSYNC.RECONVERGENT B1 ;  /* 0x0000000000017941 */ /* 0x000fea0003800200 */
.L_x_2272:
        /* <DEDUP_REMOVED lines=20> */
.L_x_2275:
[----:B------:R-:W-:Y:S05]  /*29b0*/  BSYNC.RECONVERGENT B1 ;  /* 0x0000000000017941 */ /* 0x000fea0003800200 */
.L_x_2274:
        /* <DEDUP_REMOVED lines=20> */
.L_x_2277:
[----:B------:R-:W-:Y:S05]  /*2b00*/  BSYNC.RECONVERGENT B1 ;  /* 0x0000000000017941 */ /* 0x000fea0003800200 */
.L_x_2276:
        /* <DEDUP_REMOVED lines=20> */
.L_x_2279:
[----:B------:R-:W-:Y:S05]  /*2c50*/  BSYNC.RECONVERGENT B1 ;  /* 0x0000000000017941 */ /* 0x000fea0003800200 */
.L_x_2278:
        /* <DEDUP_REMOVED lines=19> */
.L_x_2265:
        /* <DEDUP_REMOVED lines=38> */
.L_x_2282:
[----:B------:R-:W-:Y:S05]  /*2ff0*/  BSYNC.RECONVERGENT B1 ;  /* 0x0000000000017941 */ /* 0x000fea0003800200 */
.L_x_2281:
        /* <DEDUP_REMOVED lines=30> */
.L_x_2284:
[----:B------:R-:W-:Y:S05]  /*31e0*/  BSYNC.RECONVERGENT B1 ;  /* 0x0000000000017941 */ /* 0x000fea0003800200 */
.L_x_2283:
        /* <DEDUP_REMOVED lines=42> */
.L_x_2286:
[----:B------:R-:W-:Y:S05]  /*3490*/  BSYNC.RECONVERGENT B1 ;  /* 0x0000000000017941 */ /* 0x000fea0003800200 */
.L_x_2285:
        /* <DEDUP_REMOVED lines=30> */
.L_x_2288:
[----:B------:R-:W-:Y:S05]  /*3680*/  BSYNC.RECONVERGENT B1 ;  /* 0x0000000000017941 */ /* 0x000fea0003800200 */
.L_x_2287:
        /* <DEDUP_REMOVED lines=30> */
.L_x_2290:
[----:B------:R-:W-:Y:S05]  /*3870*/  BSYNC.RECONVERGENT B1 ;  /* 0x0000000000017941 */ /* 0x000fea0003800200 */
.L_x_2289:
        /* <DEDUP_REMOVED lines=30> */
.L_x_2292:
[----:B------:R-:W-:Y:S05]  /*3a60*/  BSYNC.RECONVERGENT B1 ;  /* 0x0000000000017941 */ /* 0x000fea0003800200 */
.L_x_2291:
        /* <DEDUP_REMOVED lines=30> */
.L_x_2294:
[----:B------:R-:W-:Y:S05]  /*3c50*/  BSYNC.RECONVERGENT B1 ;  /* 0x0000000000017941 */ /* 0x000fea0003800200 */
.L_x_2293:
        /* <DEDUP_REMOVED lines=29> */
.L_x_2280:
[----:B------:R-:W-:Y:S05]  /*3e30*/  BSYNC.RECONVERGENT B0 ;  /* 0x0000000000007941 */ /* 0x000fea0003800200 */
.L_x_2264:
[----:B------:R-:W-:Y:S02]  /*3e40*/  IADD3 R44, PT, PT, R4, R44, RZ ;  /* 0x0000002c042c7210 */ /* 0x000fe40007ffe0ff */
[----:B------:R-:W-:Y:S02]  /*3e50*/  IADD3 R45, PT, PT, R45, 0x1, RZ ;  /* 0x000000012d2d7810 */ /* 0x000fe40007ffe0ff */
[----:B------:R-:W-:-:S13]  /*3e60*/  ISETP.GE.AND P1, PT, R44, UR5, PT ;  /* 0x000000052c007c0c */ /* 0x000fda000bf26270 */
[----:B------:R-:W-:Y:S05]  /*3e70*/  @!P1 BRA `(.L_x_2295) ;  /* 0xffffffc400009947 */ /* 0x000fea000383ffff */
[----:B------:R-:W-:Y:S05]  /*3e80*/  EXIT ;  /* 0x000000000000794d */ /* 0x000fea0003800000 */
.L_x_2296:
        /* <DEDUP_REMOVED lines=15> */
.L_x_3453:


//--------------------- .text._Z35group_norm_nhwc_fwd_one_pass_kernelI11Bf16IOFp16WLi512ELi32ELi512EEv26Group_norm_nhwc_fwd_params --------------------------
	.section	.text._Z35group_norm_nhwc_fwd_one_pass_kernelI11Bf16IOFp16WLi512ELi32ELi512EEv26Group_norm_nhwc_fwd_params,"ax",@progbits
	.align	128
        .global         _Z35group_norm_nhwc_fwd_one_pass_kernelI11Bf16IOFp16WLi512ELi32ELi512EEv26Group_norm_nhwc_fwd_params
        .type           _Z35group_norm_nhwc_fwd_one_pass_kernelI11Bf16IOFp16WLi512ELi32ELi512EEv26Group_norm_nhwc_fwd_params,@function
        .size           _Z35group_norm_nhwc_fwd_one_pass_kernelI11Bf16IOFp16WLi512ELi32ELi512EEv26Group_norm_nhwc_fwd_params,(.L_x_3454 - _Z35group_norm_nhwc_fwd_one_pass_kernelI11Bf16IOFp16WLi512ELi32ELi512EEv26Group_norm_nhwc_fwd_params)
        .other          _Z35group_norm_nhwc_fwd_one_pass_kernelI11Bf16IOFp16WLi512ELi32ELi512EEv26Group_norm_nhwc_fwd_params,@"STO_CUDA_ENTRY STV_DEFAULT"
_Z35group_norm_nhwc_fwd_one_pass_kernelI11Bf16IOFp16WLi512ELi32ELi512EEv26Group_norm_nhwc_fwd_params:
.text._Z35group_norm_nhwc_fwd_one_pass_kernelI11Bf16IOFp16WLi512ELi32ELi512EEv26Group_norm_nhwc_fwd_params:
        /* <DEDUP_REMOVED lines=53> */
.L_x_2372:
        /* <DEDUP_REMOVED lines=425> */
.L_x_2298:
[----:B------:R-:W-:Y:S05]  /*1de0*/  BSYNC.RECONVERGENT B0 ;  /* 0x0000000000007941 */ /* 0x000fea0003800200 */
.L_x_2297:
        /* <DEDUP_REMOVED lines=46> */
.L_x_2300:
[----:B------:R-:W-:Y:S05]  /*20d0*/  BSYNC.RECONVERGENT B0 ;  /* 0x0000000000007941 */ /* 0x000fea0003800200 */
.L_x_2299:
        /* <DEDUP_REMOVED lines=24> */
.L_x_2303:
[----:B---3--:R-:W3:Y:S04]  /*2260*/  LDG.E.STRONG.GPU R38, desc[UR6][R36.64] ;  /* 0x0000000624267981 */ /* 0x008ee8000c1ef900 */
[----:B---3--:R-:W-:Y:S01]  /*2270*/  CCTL.IVALL ;  /* 0x00000000ff00798f */ /* 0x008fe20002000000 */
[----:B------:R-:W-:Y:S05]  /*2280*/  YIELD ;  /* 0x0000000000007946 */ /* 0x000fea0003800000 */
[----:B------:R-:W-:-:S13]  /*2290*/  ISETP.NE.AND P1, PT, R38, R45, PT ;  /* 0x0000002d2600720c */ /* 0x000fda0003f25270 */
[----:B------:R-:W-:Y:S05]  /*22a0*/  @P1 BRA `(.L_x_2303) ;  /* 0xfffffffc00ec1947 */ /* 0x000fea000383ffff */
.L_x_2302:
        /* <DEDUP_REMOVED lines=15> */
.L_x_2305:
        /* <DEDUP_REMOVED lines=60> */
.L_x_2304:
        /* <DEDUP_REMOVED lines=35> */
.L_x_2306:
        /* <DEDUP_REMOVED lines=18> */
.L_x_2307:
        /* <DEDUP_REMOVED lines=9> */
.L_x_2308:
[----:B------:R-:W-:Y:S05]  /*2b40*/  BSYNC.RECONVERGENT B0 ;  /* 0x0000000000007941 */ /* 0x000fea0003800200 */
.L_x_2301:
        /* <DEDUP_REMOVED lines=66> */
.L_x_2312:
[----:B------:R-:W-:Y:S05]  /*2f70*/  BSYNC.RECONVERGENT B1 ;  /* 0x0000000000017941 */ /* 0x000fea0003800200 */
.L_x_2311:
        /* <DEDUP_REMOVED lines=20> */
.L_x_2314:
[----:B------:R-:W-:Y:S05]  /*30c0*/  BSYNC.RECONVERGENT B1 ;  /* 0x0000000000017941 */ /* 0x000fea0003800200 */
.L_x_2313:
        /* <DEDUP_REMOVED lines=28> */
.L_x_2316:
[----:B------:R-:W-:Y:S05]  /*3290*/  BSYNC.RECONVERGENT B1 ;  /* 0x0000000000017941 */ /* 0x000fea0003800200 */
.L_x_2315:
        /* <DEDUP_REMOVED lines=20> */
.L_x_2318:
[----:B------:R-:W-:Y:S05]  /*33e0*/  BSYNC.RECONVERGENT B1 ;  /* 0x0000000000017941 */ /* 0x000fea0003800200 */
.L_x_2317:
        /* <DEDUP_REMOVED lines=20> */
.L_x_2320:
[----:B------:R-:W-:Y:S05]  /*3530*/  BSYNC.RECONVERGENT B1 ;  /* 0x0000000000017941 */ /* 0x000fea0003800200 */
.L_x_2319:
        /* <DEDUP_REMOVED lines=20> */
.L_x_2322:
[----:B------:R-:W-:Y:S05]  /*3680*/  BSYNC.RECONVERGENT B1 ;  /* 0x0000000000017941 */ /* 0x000fea0003800200 */
.L_x_2321:
        /* <DEDUP_REMOVED lines=28> */
.L_x_2324:
[----:B------:R-:W-:Y:S05]  /*3850*/  BSYNC.RECONVERGENT B1 ;  /* 0x0000000000017941 */ /* 0x000fea0003800200 */
.L_x_2323:
        /* <DEDUP_REMOVED lines=20> */
.L_x_2326:
[----:B------:R-:W-:Y:S05]  /*39a0*/  BSYNC.RECONVERGENT B1 ;  /* 0x0000000000017941 */ /* 0x000fea0003800200 */
.L_x_2325:
        /* <DEDUP_REMOVED lines=20> */
.L_x_2328:
[----:B------:R-:W-:Y:S05]  /*3af0*/  BSYNC.RECONVERGENT B1 ;  /* 0x0000000000017941 */ /* 0x000fea0003800200 */
.L_x_2327:
        /* <DEDUP_REMOVED lines=20> */
.L_x_2330:
[----:B------:R-:W-:Y:S05]  /*3c40*/  BSYNC.RECONVERGENT B1 ;  /* 0x0000000000017941 */ /* 0x000fea0003800200 */
.L_x_2329:
        /* <DEDUP_REMOVED lines=30> */
.L_x_2332:
[----:B------:R-:W-:Y:S05]  /*3e30*/  BSYNC.RECONVERGENT B1 ;  /* 0x0000000000017941 */ /* 0x000fea0003800200 */
.L_x_2331:
        /* <DEDUP_REMOVED lines=20> */
.L_x_2334:
[----:B------:R-:W-:Y:S05]  /*3f80*/  BSYNC.RECONVERGENT B1 ;  /* 0x0000000000017941 */ /* 0x000fea0003800200 */
.L_x_2333:
        /* <DEDUP_REMOVED lines=20> */
.L_x_2336:
[----:B------:R-:W-:Y:S05]  /*40d0*/  BSYNC.RECONVERGENT B1 ;  /* 0x0000000000017941 */ /* 0x000fea0003800200 */
.L_x_2335:
        /* <DEDUP_REMOVED lines=20> */
.L_x_2338:
[----:B------:R-:W-:Y:S05]  /*4220*/  BSYNC.RECONVERGENT B1 ;  /* 0x0000000000017941 */ /* 0x000fea0003800200 */
.L_x_2337:
        /* <DEDUP_REMOVED lines=20> */
.L_x_2340:
[----:B------:R-:W-:Y:S05]  /*4370*/  BSYNC.RECONVERGENT B1 ;  /* 0x0000000000017941 */ /* 0x000fea0003800200 */
.L_x_2339:
        /* <DEDUP_REMOVED lines=19> */
.L_x_2310:
        /* <DEDUP_REMOVED lines=35> */
.L_x_2343:
[----:B------:R-:W-:Y:S05]  /*46e0*/  BSYNC.RECONVERGENT B1 ;  /* 0x0000000000017941 */ /* 0x000fea0003800200 */
.L_x_2342:
        /* <DEDUP_REMOVED lines=30> */
.L_x_2345:
[----:B------:R-:W-:Y:S05]  /*48d0*/  BSYNC.RECONVERGENT B1 ;  /* 0x0000000000017941 */ /* 0x000fea0003800200 */
.L_x_2344:
        /* <DEDUP_REMOVED lines=38> */
.L_x_2347:
[----:B------:R-:W-:Y:S05]  /*4b40*/  BSYNC.RECONVERGENT B1 ;  /* 0x0000000000017941 */ /* 0x000fea0003800200 */
.L_x_2346:
        /* <DEDUP_REMOVED lines=30> */
.L_x_2349:
[----:B------:R-:W-:Y:S05]  /*4d30*/  BSYNC.RECONVERGENT B1 ;  /* 0x0000000000017941 */ /* 0x000fea0003800200 */
.L_x_2348:
        /* <DEDUP_REMOVED lines=30> */
.L_x_2351:
[----:B------:R-:W-:Y:S05]  /*4f20*/  BSYNC.RECONVERGENT B1 ;  /* 0x0000000000017941 */ /* 0x000fea0003800200 */
.L_x_2350:
        /* <DEDUP_REMOVED lines=30> */
.L_x_2353:
[----:B------:R-:W-:Y:S05]  /*5110*/  BSYNC.RECONVERGENT B1 ;  /* 0x0000000000017941 */ /* 0x000fea0003800200 */
.L_x_2352:
        /* <DEDUP_REMOVED lines=38> */
.L_x_2355:
[----:B------:R-:W-:Y:S05]  /*5380*/  BSYNC.RECONVERGENT B1 ;  /* 0x0000000000017941 */ /* 0x000fea0003800200 */
.L_x_2354:
        /* <DEDUP_REMOVED lines=30> */
.L_x_2357:
[----:B------:R-:W-:Y:S05]  /*5570*/  BSYNC.RECONVERGENT B1 ;  /* 0x0000000000017941 */ /* 0x000fea0003800200 */
.L_x_2356:
        /* <DEDUP_REMOVED lines=30> */
.L_x_2359:
[----:B------:R-:W-:Y:S05]  /*5760*/  BSYNC.RECONVERGENT B1 ;  /* 0x0000000000017941 */ /* 0x000fea0003800200 */
.L_x_2358:
        /* <DEDUP_REMOVED lines=30> */
.L_x_2361:
[----:B------:R-:W-:Y:S05]  /*5950*/  BSYNC.RECONVERGENT B1 ;  /* 0x0000000000017941 */ /* 0x000fea0003800200 */
.L_x_2360:
        /* <DEDUP_REMOVED lines=40> */
.L_x_2363:
[----:B------:R-:W-:Y:S05]  /*5be0*/  BSYNC.RECONVERGENT B1 ;  /* 0x0000000000017941 */ /* 0x000fea0003800200 */
.L_x_2362:
        /* <DEDUP_REMOVED lines=30> */
.L_x_2365:
[----:B------:R-:W-:Y:S05]  /*5dd0*/  BSYNC.RECONVERGENT B1 ;  /* 0x0000000000017941 */ /* 0x000fea0003800200 */
.L_x_2364:
        /* <DEDUP_REMOVED lines=30> */
.L_x_2367:
[----:B------:R-:W-:Y:S05]  /*5fc0*/  BSYNC.RECONVERGENT B1 ;  /* 0x0000000000017941 */ /* 0x000fea0003800200 */
.L_x_2366:
        /* <DEDUP_REMOVED lines=30> */
.L_x_2369:
[----:B------:R-:W-:Y:S05]  /*61b0*/  BSYNC.RECONVERGENT B1 ;  /* 0x0000000000017941 */ /* 0x000fea0003800200 */
.L_x_2368:
        /* <DEDUP_REMOVED lines=30> */
.L_x_2371:
[----:B------:R-:W-:Y:S05]  /*63a0*/  BSYNC.RECONVERGENT B1 ;  /* 0x0000000000017941 */ /* 0x000fea0003800200 */
.L_x_2370:
        /* <DEDUP_REMOVED lines=28> */
.L_x_2341:
[----:B------:R-:W-:Y:S05]  /*6570*/  BSYNC.RECONVERGENT B0 ;  /* 0x0000000000007941 */ /* 0x000fea0003800200 */
.L_x_2309:
        /* <DEDUP_REMOVED lines=8> */
.L_x_2373:
        /* <DEDUP_REMOVED lines=16> */
.L_x_3454:


//--------------------- .text._Z35group_norm_nhwc_fwd_one_pass_kernelI11Fp16IOFp32WLi64ELi32ELi512EEv26Group_norm_nhwc_fwd_params --------------------------
	.section	.text._Z35group_norm_nhwc_fwd_one_pass_kernelI11Fp16IOFp32WLi64ELi32ELi512EEv26Group_norm_nhwc_fwd_params,"ax",@progbits
	.align	128
        .global         _Z35group_norm_nhwc_fwd_one_pass_kernelI11Fp16IOFp32WLi64ELi32ELi512EEv26Group_norm_nhwc_fwd_params
        .type           _Z35group_norm_nhwc_fwd_one_pass_kernelI11Fp16IOFp32WLi64ELi32ELi512EEv26Group_norm_nhwc_fwd_params,@function
        .size           _Z35group_norm_nhwc_fwd_one_pass_kernelI11Fp16IOFp32WLi64ELi32ELi512EEv26Group_norm_nhwc_fwd_params,(.L_x_3455 - _Z35group_norm_nhwc_fwd_one_pass_kernelI11Fp16IOFp32WLi64ELi32ELi512EEv26Group_norm_nhwc_fwd_params)
        .other          _Z35group_norm_nhwc_fwd_one_pass_kernelI11Fp16IOFp32WLi64ELi32ELi512EEv26Group_norm_nhwc_fwd_params,@"STO_CUDA_ENTRY STV_DEFAULT"
_Z35group_norm_nhwc_fwd_one_pass_kernelI11Fp16IOFp32WLi64ELi32ELi512EEv26Group_norm_nhwc_fwd_params:
.text._Z35group_norm_nhwc_fwd_one_pass_kernelI11Fp16IOFp32WLi64ELi32ELi512EEv26Group_norm_nhwc_fwd_params:
        /* <DEDUP_REMOVED lines=23> */
.L_x_2393:
[----:B01----:R-:W0:Y:S01]  /*0170*/  LDC R9, c[0x0][0x3f8] ;  /* 0x0000fe00ff097b82 */ /* 0x003e220000000800 */
[----:B------:R-:W1:Y:S01]  /*0180*/  LDCU.64 UR10, c[0x0][0x3e8] ;  /* 0x00007d00ff0a77ac */ /* 0x000e620008000a00 */
[----:B--2---:R-:W2:Y:S01]  /*0190*/  S2R R14, SR_TID.X ;  /* 0x00000000000e7919 */ /* 0x004ea20000002100 */
[----:B------:R-:W-:Y:S01]  /*01a0*/  IADD3 R12, PT, PT, R23, 0x20, RZ ;  /* 0x00000020170c7810 */ /* 0x000fe20007ffe0ff */
[----:B------:R-:W-:Y:S01]  /*01b0*/  HFMA2 R21, -RZ, RZ, 0, 0 ;  /* 0x00000000ff157431 */ /* 0x000fe200000001ff */
[----:B------:R-:W-:Y:S02]  /*01c0*/  SHF.R.S32.HI R15, RZ, 0x1f, R23 ;  /* 0x0000001fff0f7819 */ /* 0x000fe40000011417 */
[----:B------:R-:W-:Y:S02]  /*01d0*/  SHF.R.S32.HI R11, RZ, 0x1f, R12 ;  /* 0x0000001fff0b7819 */ /* 0x000fe4000001140c */
[----:B0----5:R-:W-:Y:S02]  /*01e0*/  IABS R5, R9 ;  /* 0x0000000900057213 */ /* 0x021fe40000000000 */
[----:B------:R-:W-:-:S02]  /*01f0*/  ISETP.NE.AND P3, PT, R9, RZ, PT ;  /* 0x000000ff0900720c */ /* 0x000fc40003f65270 */
[----:B------:R-:W0:Y:S01]  /*0200*/  I2F.RP R0, R5 ;  /* 0x0000000500007306 */ /* 0x000e220000209400 */
[----:B--2---:R-:W-:-:S07]  /*0210*/  SHF.L.U32 R25, R14, 0x1, RZ ;  /* 0x000000010e197819 */ /* 0x004fce00000006ff */
        /* <DEDUP_REMOVED lines=12> */
[----:B------:R-:W-:Y:S01]  /*02e0*/  @!P2 IMAD.IADD R0, R0, 0x1, -R5 ;  /* 0x000000010000a824 */ /* 0x000fe200078e0a05 */
[----:B------:R-:W-:Y:S02]  /*02f0*/  @!P2 IADD3 R3, PT, PT, R3, 0x1, RZ ;  /* 0x000000010303a810 */ /* 0x000fe40007ffe0ff */
[----:B-1----:R-:W-:Y:S02]  /*0300*/  ISETP.GE.U32.AND P2, PT, R12, UR10, PT ;  /* 0x0000000a0c007c0c */ /* 0x002fe4000bf46070 */
[----:B------:R-:W-:Y:S02]  /*0310*/  ISETP.GE.U32.AND P1, PT, R0, R5, PT ;  /* 0x000000050000720c */ /* 0x000fe40003f26070 */
[----:B------:R-:W-:Y:S02]  /*0320*/  LOP3.LUT R0, R9, UR8, RZ, 0x3c, !PT ;  /* 0x0000000809007c12 */ /* 0x000fe4000f8e3cff */
[----:B------:R-:W-:Y:S02]  /*0330*/  ISETP.GE.AND.EX P2, PT, R11, UR11, PT, P2 ;  /* 0x0000000b0b007c0c */ /* 0x000fe4000bf46320 */
[----:B------:R-:W-:-:S07]  /*0340*/  ISETP.GE.AND P4, PT, R0, RZ, PT ;  /* 0x000000ff0000720c */ /* 0x000fce0003f86270 */
[----:B------:R-:W-:Y:S02]  /*0350*/  @P1 IADD3 R3, PT, PT, R3, 0x1, RZ ;  /* 0x0000000103031810 */ /* 0x000fe40007ffe0ff */
[----:B------:R-:W-:Y:S02]  /*0360*/  ISETP.GE.U32.AND P1, PT, R23, UR10, PT ;  /* 0x0000000a17007c0c */ /* 0x000fe4000bf26070 */
[----:B------:R-:W-:Y:S01]  /*0370*/  MOV R13, R3 ;  /* 0x00000003000d7202 */ /* 0x000fe20000000f00 */
[----:B------:R-:W0:Y:S01]  /*0380*/  @!P2 LDC.64 R4, c[0x0][0x390] ;  /* 0x0000e400ff04ab82 */ /* 0x000e220000000a00 */
[----:B------:R-:W-:Y:S01]  /*0390*/  ISETP.GE.AND.EX P1, PT, R15, UR11, PT, P1 ;  /* 0x0000000b0f007c0c */ /* 0x000fe2000bf26310 */
[----:B------:R-:W1:Y:S01]  /*03a0*/  LDCU.64 UR10, c[0x0][0x3f0] ;  /* 0x00007e00ff0a77ac */ /* 0x000e620008000a00 */
[----:B------:R-:W-:Y:S02]  /*03b0*/  @!P4 IADD3 R13, PT, PT, -R13, RZ, RZ ;  /* 0x000000ff0d0dc210 */ /* 0x000fe40007ffe1ff */
[----:B------:R-:W-:-:S04]  /*03c0*/  @!P3 LOP3.LUT R13, RZ, R9, RZ, 0x33, !PT ;  /* 0x00000009ff0db212 */ /* 0x000fc800078e33ff */
[--C-:B------:R-:W-:Y:S01]  /*03d0*/  SHF.R.S32.HI R0, RZ, 0x1f, R13.reuse ;  /* 0x0000001fff007819 */ /* 0x100fe2000001140d */
[----:B------:R-:W-:-:S04]  /*03e0*/  IMAD.MOV R20, RZ, RZ, -R13 ;  /* 0x000000ffff147224 */ /* 0x000fc800078e0a0d */
[----:B------:R-:W-:Y:S01]  /*03f0*/  IMAD R20, R9, R20, UR8 ;  /* 0x0000000809147e24 */ /* 0x000fe2000f8e0214 */
[----:B------:R-:W2:Y:S04]  /*0400*/  @!P1 LDC.64 R6, c[0x0][0x3e0] ;  /* 0x0000f800ff069b82 */ /* 0x000ea80000000a00 */
[----:B------:R-:W-:Y:S01]  /*0410*/  SHF.L.U32 R20, R20, 0x5, RZ ;  /* 0x0000000514147819 */ /* 0x000fe200000006ff */
[----:B-1----:R-:W-:-:S03]  /*0420*/  IMAD R0, R0, UR10, RZ ;  /* 0x0000000a00007c24 */ /* 0x002fc6000f8e02ff */
[----:B------:R-:W1:Y:S01]  /*0430*/  @!P2 LDC.64 R8, c[0x0][0x3e0] ;  /* 0x0000f800ff08ab82 */ /* 0x000e620000000a00 */
[----:B------:R-:W-:Y:S01]  /*0440*/  LOP3.LUT R24, R20, 0x1e, R25, 0xf8, !PT ;  /* 0x0000001e14187812 */ /* 0x000fe200078ef819 */
[----:B------:R-:W-:Y:S01]  /*0450*/  IMAD R27, R13, UR11, R0 ;  /* 0x0000000b0d1b7c24 */ /* 0x000fe2000f8e0200 */
[----:B------:R-:W-:-:S05]  /*0460*/  SHF.R.S32.HI R25, RZ, 0x1f, R20 ;  /* 0x0000001fff197819 */ /* 0x000fca0000011414 */
[----:B------:R-:W3:Y:S01]  /*0470*/  @!P1 LDC.64 R2, c[0x0][0x390] ;  /* 0x0000e400ff029b82 */ /* 0x000ee20000000a00 */
[----:B------:R-:W-:-:S05]  /*0480*/  IMAD.WIDE.U32 R24, R13, UR10, R24 ;  /* 0x0000000a0d187c25 */ /* 0x000fca000f8e0018 */
[----:B------:R-:W-:Y:S01]  /*0490*/  IADD3 R27, PT, PT, R25, R27, RZ ;  /* 0x0000001b191b7210 */ /* 0x000fe20007ffe0ff */
[----:B--2---:R-:W-:Y:S01]  /*04a0*/  @!P1 IMAD R0, R15, R6, RZ ;  /* 0x000000060f009224 */ /* 0x004fe200078e02ff */
[-C--:B------:R-:W-:Y:S02]  /*04b0*/  @!P1 MOV R26, R24.reuse ;  /* 0x00000018001a9202 */ /* 0x080fe40000000f00 */
[----:B------:R-:W-:Y:S01]  /*04c0*/  @!P2 MOV R10, R24 ;  /* 0x00000018000aa202 */ /* 0x000fe20000000f00 */
[C---:B------:R-:W-:Y:S02]  /*04d0*/  @!P1 IMAD R15, R23.reuse, R7, R0 ;  /* 0x00000007170f9224 */ /* 0x040fe400078e0200 */
[----:B------:R-:W-:-:S04]  /*04e0*/  @!P1 IMAD.WIDE.U32 R6, R23, R6, R26 ;  /* 0x0000000617069225 */ /* 0x000fc800078e001a */
[----:B-1----:R-:W-:Y:S01]  /*04f0*/  @!P2 IMAD R11, R11, R8, RZ ;  /* 0x000000080b0ba224 */ /* 0x002fe200078e02ff */
[----:B------:R-:W-:-:S03]  /*0500*/  @!P1 IADD3 R7, PT, PT, R7, R15, RZ ;  /* 0x0000000f07079210 */ /* 0x000fc60007ffe0ff */
[C---:B------:R-:W-:Y:S02]  /*0510*/  @!P2 IMAD R9, R12.reuse, R9, R11 ;  /* 0x000000090c09a224 */ /* 0x040fe400078e020b */
[----:B------:R-:W-:Y:S02]  /*0520*/  @!P2 IMAD.MOV.U32 R11, RZ, RZ, R27 ;  /* 0x000000ffff0ba224 */ /* 0x000fe400078e001b */
[----:B------:R-:W-:Y:S01]  /*0530*/  @!P2 IMAD.WIDE.U32 R12, R12, R8, R10 ;  /* 0x000000080c0ca225 */ /* 0x000fe200078e000a */
[----:B---3--:R-:W-:-:S04]  /*0540*/  @!P1 LEA R8, P3, R6, R2, 0x1 ;  /* 0x0000000206089211 */ /* 0x008fc800078608ff */
[----:B------:R-:W-:Y:S02]  /*0550*/  @!P2 IADD3 R0, PT, PT, R13, R9, RZ ;  /* 0x000000090d00a210 */ /* 0x000fe40007ffe0ff */
[----:B0-----:R-:W-:Y:S02]  /*0560*/  @!P2 LEA R10, P4, R12, R4, 0x1 ;  /* 0x000000040c0aa211 */ /* 0x001fe400078808ff */
        /* <DEDUP_REMOVED lines=8> */
[----:B------:R-:W-:Y:S01]  /*05f0*/  ISETP.GT.AND P3, PT, R4, 0xf, PT ;  /* 0x0000000f0400780c */ /* 0x000fe20003f64270 */
[--C-:B--2---:R-:W-:Y:S02]  /*0600*/  HADD2.F32 R2, -RZ, R21.reuse.H1_H1 ;  /* 0x30000015ff027230 */ /* 0x104fe40000004100 */
[----:B------:R-:W-:Y:S02]  /*0610*/  HADD2.F32 R21, -RZ, R21.H0_H0 ;  /* 0x20000015ff157230 */ /* 0x000fe40000004100 */
[--C-:B---3--:R-:W-:Y:S02]  /*0620*/  HADD2.F32 R0, -RZ, R3.reuse.H1_H1 ;  /* 0x30000003ff007230 */ /* 0x108fe40000004100 */
[----:B------:R-:W-:Y:S01]  /*0630*/  FMUL.FTZ R6, R2, R2 ;  /* 0x0000000202067220 */ /* 0x000fe20000410000 */
[----:B------:R-:W-:Y:S02]  /*0640*/  HADD2.F32 R3, -RZ, R3.H0_H0 ;  /* 0x20000003ff037230 */ /* 0x000fe40000004100 */
[C---:B------:R-:W-:Y:S01]  /*0650*/  FADD.FTZ R5, R21.reuse, R2 ;  /* 0x0000000215057221 */ /* 0x040fe20000010000 */
[----:B------:R-:W-:Y:S01]  /*0660*/  FMUL.FTZ R12, R0, R0 ;  /* 0x00000000000c7220 */ /* 0x000fe20000410000 */
[----:B------:R-:W-:Y:S01]  /*0670*/  FFMA.FTZ R6, R21, R21, R6 ;  /* 0x0000001515067223 */ /* 0x000fe20000010006 */
[C---:B------:R-:W-:Y:S01]  /*0680*/  FADD.FTZ R8, R3.reuse, R0 ;  /* 0x0000000003087221 */ /* 0x040fe20000010000 */
[----:B------:R-:W-:Y:S01]  /*0690*/  FADD.FTZ R5, RZ, R5 ;  /* 0x00000005ff057221 */ /* 0x000fe20000010000 */
[----:B------:R-:W-:Y:S01]  /*06a0*/  FFMA.FTZ R7, R3, R3, R12 ;  /* 0x0000000303077223 */ /* 0x000fe2000001000c */
[----:B------:R-:W-:-:S02]  /*06b0*/  FADD.FTZ R6, RZ, R6 ;  /* 0x00000006ff067221 */ /* 0x000fc40000010000 */
        /* <DEDUP_REMOVED lines=36> */
.L_x_2375:
[----:B------:R-:W-:Y:S05]  /*0900*/  BSYNC.RECONVERGENT B0 ;  /* 0x0000000000007941 */ /* 0x000fea0003800200 */
.L_x_2374:
        /* <DEDUP_REMOVED lines=46> */
.L_x_2377:
[----:B------:R-:W-:Y:S05]  /*0bf0*/  BSYNC.RECONVERGENT B0 ;  /* 0x0000000000007941 */ /* 0x000fea0003800200 */
.L_x_2376:
        /* <DEDUP_REMOVED lines=31> */
.L_x_2380:
[----:B---3--:R-:W3:Y:S04]  /*0df0*/  LDG.E.STRONG.GPU R6, desc[UR14][R4.64] ;  /* 0x0000000e04067981 */ /* 0x008ee8000c1ef900 */
[----:B---3--:R-:W-:Y:S01]  /*0e00*/  CCTL.IVALL ;  /* 0x00000000ff00798f */ /* 0x008fe20002000000 */
[----:B------:R-:W-:Y:S05]  /*0e10*/  YIELD ;  /* 0x0000000000007946 */ /* 0x000fea0003800000 */
[----:B------:R-:W-:-:S13]  /*0e20*/  ISETP.NE.AND P2, PT, R6, R9, PT ;  /* 0x000000090600720c */ /* 0x000fda0003f45270 */
[----:B------:R-:W-:Y:S05]  /*0e30*/  @P2 BRA `(.L_x_2380) ;  /* 0xfffffffc00ec2947 */ /* 0x000fea000383ffff */
.L_x_2379:
        /* <DEDUP_REMOVED lines=15> */
.L_x_2382:
[----:B------:R-:W-:Y:S01]  /*0f30*/  UIADD3 UR24, UPT, UPT, UR5, 0x1, URZ ;  /* 0x0000000105187890 */ /* 0x000fe2000fffe0ff */
[----:B------:R-:W-:Y:S01]  /*0f40*/  ISETP.EQ.OR P2, PT, RZ, UR23, P3 ;  /* 0x00000017ff007c0c */ /* 0x000fe20009f42670 */
[----:B------:R-:W-:-:S04]  /*0f50*/  UIADD3 UR25, UPT, UPT, UR5, 0x2, URZ ;  /* 0x0000000205197890 */ /* 0x000fc8000fffe0ff */
[----:B---3--:R-:W-:Y:S01]  /*0f60*/  MOV R4, UR24 ;  /* 0x0000001800047c02 */ /* 0x008fe20008000f00 */
[----:B------:R-:W-:Y:S01]  /*0f70*/  UIADD3 UR24, UPT, UPT, UR5, 0x3, URZ ;  /* 0x0000000305187890 */ /* 0x000fe2000fffe0ff */
[----:B------:R-:W-:Y:S02]  /*0f80*/  IMAD.U32 R5, RZ, RZ, UR25 ;  /* 0x00000019ff057e24 */ /* 0x000fe4000f8e00ff */
[----:B------:R-:W-:-:S03]  /*0f90*/  ISETP.EQ.OR P4, PT, R4, UR18, P3 ;  /* 0x0000001204007c0c */ /* 0x000fc60009f82670 */
[----:B------:R-:W-:Y:S01]  /*0fa0*/  ISETP.EQ.OR P6, PT, R5, UR18, P3 ;  /* 0x0000001205007c0c */ /* 0x000fe20009fc2670 */
[----:B------:R-:W-:Y:S01]  /*0fb0*/  VOTEU.ALL UP0, P2 ;  /* 0x0000000000ff7886 */ /* 0x000fe20001000000 */
[----:B------:R-:W-:-:S04]  /*0fc0*/  MOV R4, UR24 ;  /* 0x0000001800047c02 */ /* 0x000fc80008000f00 */
[----:B------:R-:W-:Y:S01]  /*0fd0*/  ISETP.EQ.OR P5, PT, R4, UR18, P3 ;  /* 0x0000001204007c0c */ /* 0x000fe20009fa2670 */
[----:B------:R-:W-:-:S03]  /*0fe0*/  @!UP0 UIMAD.WIDE.U32 UR24, UR9, 0x8, UR16 ;  /* 0x00000008091888a5 */ /* 0x000fc6000f8e0010 */
[----:B------:R-:W-:-:S03]  /*0ff0*/  VOTEU.ALL UP0, P4 ;  /* 0x0000000000ff7886 */ /* 0x000fc60002000000 */
        /* <DEDUP_REMOVED lines=47> */
[----:B------:R-:W-:-:S02]  /*12f0*/  MOV R6, UR26 ;  /* 0x0000001a00067c02 */ /* 0x000fc40008000f00 */
        /* <DEDUP_REMOVED lines=30> */
.L_x_2381:
        /* <DEDUP_REMOVED lines=11> */
[----:B------:R-:W-:Y:S01]  /*1590*/  IMAD.U32 R4, RZ, RZ, UR10 ;  /* 0x0000000aff047e24 */ /* 0x000fe2000f8e00ff */
[----:B------:R-:W-:-:S06]  /*15a0*/  MOV R5, UR11 ;  /* 0x0000000b00057c02 */ /* 0x000fcc0008000f00 */
[----:B------:R-:W0:Y:S01]  /*15b0*/  @!P6 LDG.E.64 R4, desc[UR14][R4.64] ;  /* 0x0000000e0404e981 */ /* 0x000e22000c1e1b00 */
[----:B------:R-:W-:Y:S02]  /*15c0*/  UIADD3 UR10, UPT, UPT, UR5, 0x1, URZ ;  /* 0x00000001050a7890 */ /* 0x000fe4000fffe0ff */
[----:B------:R-:W-:Y:S02]  /*15d0*/  UIADD3 UR12, UPT, UPT, UR5, 0x2, URZ ;  /* 0x00000002050c7890 */ /* 0x000fe4000fffe0ff */
[----:B------:R-:W-:Y:S02]  /*15e0*/  UIADD3 UR5, UPT, UPT, UR5, 0x3, URZ ;  /* 0x0000000305057890 */ /* 0x000fe4000fffe0ff */
[----:B------:R-:W-:Y:S02]  /*15f0*/  MOV R6, UR10 ;  /* 0x0000000a00067c02 */ /* 0x000fe40008000f00 */
[----:B------:R-:W-:Y:S02]  /*1600*/  MOV R7, UR12 ;  /* 0x0000000c00077c02 */ /* 0x000fe40008000f00 */
[----:B------:R-:W-:-:S02]  /*1610*/  ISETP.EQ.OR P5, PT, R6, UR18, P3 ;  /* 0x0000001206007c0c */ /* 0x000fc40009fa2670 */
        /* <DEDUP_REMOVED lines=8> */
[----:B------:R-:W-:Y:S02]  /*16a0*/  MOV R8, UR12 ;  /* 0x0000000c00087c02 */ /* 0x000fe40008000f00 */
[----:B-1----:R-:W-:-:S06]  /*16b0*/  MOV R9, UR13 ;  /* 0x0000000d00097c02 */ /* 0x002fcc0008000f00 */
[----:B------:R-:W2:Y:S01]  /*16c0*/  @!P4 LDG.E.64 R8, desc[UR14][R8.64] ;  /* 0x0000000e0808c981 */ /* 0x000ea2000c1e1b00 */
[----:B0-----:R-:W-:Y:S01]  /*16d0*/  @!P6 FADD.FTZ R12, R12, R4 ;  /* 0x000000040c0ce221 */ /* 0x001fe20000010000 */
[----:B------:R-:W-:Y:S01]  /*16e0*/  @!P6 FADD.FTZ R13, R13, R5 ;  /* 0x000000050d0de221 */ /* 0x000fe20000010000 */
[----:B------:R-:W-:Y:S01]  /*16f0*/  ISETP.EQ.OR P6, PT, R6, UR18, P3 ;  /* 0x0000001206007c0c */ /* 0x000fe20009fc2670 */
[----:B------:R-:W-:Y:S01]  /*1700*/  IMAD.U32 R5, RZ, RZ, UR11 ;  /* 0x0000000bff057e24 */ /* 0x000fe2000f8e00ff */
[----:B------:R-:W-:-:S06]  /*1710*/  MOV R4, UR10 ;  /* 0x0000000a00047c02 */ /* 0x000fcc0008000f00 */
[----:B------:R-:W3:Y:S05]  /*1720*/  @!P5 LDG.E.64 R4, desc[UR14][R4.64] ;  /* 0x0000000e0404d981 */ /* 0x000eea000c1e1b00 */
        /* <DEDUP_REMOVED lines=14> */
.L_x_2383:
        /* <DEDUP_REMOVED lines=26> */
.L_x_2384:
        /* <DEDUP_REMOVED lines=13> */
.L_x_2385:
[----:B------:R-:W-:Y:S05]  /*1a80*/  BSYNC.RECONVERGENT B0 ;  /* 0x0000000000007941 */ /* 0x000fea0003800200 */
.L_x_2378:
[----:B------:R-:W4:Y:S01]  /*1a90*/  S2UR UR9, SR_CgaCtaId ;  /* 0x00000000000979c3 */ /* 0x000f220000008800 */
[----:B------:R-:W0:Y:S01]  /*1aa0*/  S2R R8, SR_TID.X ;  /* 0x0000000000087919 */ /* 0x000e220000002100 */
[----:B------:R-:W2:Y:S01]  /*1ab0*/  LDCU UR10, c[0x0][0x414] ;  /* 0x00008280ff0a77ac */ /* 0x000ea20008000800 */
[----:B------:R-:W-:Y:S01]  /*1ac0*/  MOV R11, UR8 ;  /* 0x00000008000b7c02 */ /* 0x000fe20008000f00 */
        /* <DEDUP_REMOVED lines=11> */
[----:B------:R-:W-:-:S05]  /*1b80*/  LOP3.LUT R9, R8, 0x1e, RZ, 0xc0, !PT ;  /* 0x0000001e08097812 */ /* 0x000fca00078ec0ff */
[----:B------:R-:W-:-:S04]  /*1b90*/  IMAD.IADD R9, R20, 0x1, R9 ;  /* 0x0000000114097824 */ /* 0x000fc800078e0209 */
        /* <DEDUP_REMOVED lines=31> */
[----:B------:R-:W-:Y:S01]  /*1d90*/  MOV R13, R27 ;  /* 0x0000001b000d7202 */ /* 0x000fe20000000f00 */
[----:B------:R-:W2:Y:S01]  /*1da0*/  LDCU.64 UR10, c[0x0][0x380] ;  /* 0x00007000ff0a77ac */ /* 0x000ea20008000a00 */
[----:B------:R-:W-:Y:S01]  /*1db0*/  FADD.FTZ R2, R2, -R8 ;  /* 0x8000000802027221 */ /* 0x000fe20000010000 */
[----:B-1----:R-:W-:-:S03]  /*1dc0*/  FMUL.FTZ R15, R14, R9 ;  /* 0x000000090e0f7220 */ /* 0x002fc60000410000 */
        /* <DEDUP_REMOVED lines=8> */
[----:B------:R-:W-:Y:S02]  /*1e50*/  F2FP.F16.F32.PACK_AB R13, R17, R16 ;  /* 0x00000010110d723e */ /* 0x000fe400000000ff */
[----:B------:R-:W-:-:S05]  /*1e60*/  LEA.HI.X R15, R12, UR11, R19, 0x1, P1 ;  /* 0x0000000b0c0f7c11 */ /* 0x000fca00088f0c13 */
[----:B------:R0:W-:Y:S02]  /*1e70*/  STG.E desc[UR14][R14.64], R13 ;  /* 0x0000000d0e007986 */ /* 0x0001e4000c10190e */
.L_x_2389:
[----:B------:R-:W-:Y:S05]  /*1e80*/  BSYNC.RECONVERGENT B1 ;  /* 0x0000000000017941 */ /* 0x000fea0003800200 */
.L_x_2388:
        /* <DEDUP_REMOVED lines=10> */
[----:B------:R-:W-:Y:S01]  /*1f30*/  F2FP.F16.F32.PACK_AB R5, R5, R4 ;  /* 0x000000040505723e */ /* 0x000fe200000000ff */
[----:B--2---:R-:W-:Y:S02]  /*1f40*/  IMAD R11, R11, UR10, RZ ;  /* 0x0000000a0b0b7c24 */ /* 0x004fe4000f8e02ff */
[----:B------:R-:W-:-:S04]  /*1f50*/  IMAD.WIDE.U32 R24, R10, UR10, R24 ;  /* 0x0000000a0a187c25 */ /* 0x000fc8000f8e0018 */
[----:B------:R-:W-:Y:S01]  /*1f60*/  IMAD R11, R10, UR11, R11 ;  /* 0x0000000b0a0b7c24 */ /* 0x000fe2000f8e020b */
[----:B---3--:R-:W-:-:S03]  /*1f70*/  LEA R2, P1, R24, UR12, 0x1 ;  /* 0x0000000c18027c11 */ /* 0x008fc6000f8208ff */
[----:B------:R-:W-:-:S05]  /*1f80*/  IMAD.IADD R11, R25, 0x1, R11 ;  /* 0x00000001190b7824 */ /* 0x000fca00078e020b */
[----:B------:R-:W-:-:S05]  /*1f90*/  LEA.HI.X R3, R24, UR13, R11, 0x1, P1 ;  /* 0x0000000d18037c11 */ /* 0x000fca00088f0c0b */
[----:B------:R2:W-:Y:S01]  /*1fa0*/  STG.E desc[UR14][R2.64], R5 ;  /* 0x0000000502007986 */ /* 0x0005e2000c10190e */
[----:B------:R-:W-:Y:S05]  /*1fb0*/  BRA `(.L_x_2390) ;  /* 0x0000000400047947 */ /* 0x000fea0003800000 */
.L_x_2387:
        /* <DEDUP_REMOVED lines=10> */
[----:B------:R-:W-:-:S02]  /*2060*/  MOV R11, R27 ;  /* 0x0000001b000b7202 */ /* 0x000fc40000000f00 */
        /* <DEDUP_REMOVED lines=18> */
[----:B------:R-:W-:-:S05]  /*2190*/  F2FP.F16.F32.PACK_AB R17, R17, R2 ;  /* 0x000000021111723e */ /* 0x000fca00000000ff */
[----:B------:R2:W-:Y:S02]  /*21a0*/  STG.E desc[UR14][R12.64], R17 ;  /* 0x000000110c007986 */ /* 0x0005e4000c10190e */
.L_x_2392:
[----:B------:R-:W-:Y:S05]  /*21b0*/  BSYNC.RECONVERGENT B1 ;  /* 0x0000000000017941 */ /* 0x000fea0003800200 */
.L_x_2391:
        /* <DEDUP_REMOVED lines=31> */
[----:B------:R-:W-:-:S05]  /*23b0*/  F2FP.F16.F32.PACK_AB R7, R7, R0 ;  /* 0x000000000707723e */ /* 0x000fca00000000ff */
[----:B------:R3:W-:Y:S02]  /*23c0*/  STG.E desc[UR14][R2.64], R7 ;  /* 0x0000000702007986 */ /* 0x0007e4000c10190e */
.L_x_2390:
[----:B------:R-:W-:Y:S05]  /*23d0*/  BSYNC.RECONVERGENT B0 ;  /* 0x0000000000007941 */ /* 0x000fea0003800200 */
.L_x_2386:
[----:B------:R-:W-:Y:S02]  /*23e0*/  UIADD3 UR8, UPT, UPT, UR19, UR8, URZ ;  /* 0x0000000813087290 */ /* 0x000fe4000fffe0ff */
[----:B------:R-:W-:Y:S02]  /*23f0*/  UIADD3 UR4, UPT, UPT, UR4, 0x1, URZ ;  /* 0x0000000104047890 */ /* 0x000fe4000fffe0ff */
[----:B------:R-:W-:-:S09]  /*2400*/  UISETP.GE.AND UP0, UPT, UR8, UR7, UPT ;  /* 0x000000070800728c */ /* 0x000fd2000bf06270 */
[----:B------:R-:W-:Y:S05]  /*2410*/  BRA.U !UP0, `(.L_x_2393) ;  /* 0xffffffdd08547547 */ /* 0x000fea000b83ffff */
[----:B------:R-:W-:Y:S05]  /*2420*/  EXIT ;  /* 0x000000000000794d */ /* 0x000fea0003800000 */
.L_x_2394:
        /* <DEDUP_REMOVED lines=13> */
.L_x_3455:


//--------------------- .text._Z35group_norm_nhwc_fwd_one_pass_kernelI11Fp16IOFp32WLi128ELi32ELi512EEv26Group_norm_nhwc_fwd_params --------------------------
	.section	.text._Z35group_norm_nhwc_fwd_one_pass_kernelI11Fp16IOFp32WLi128ELi32ELi512EEv26Group_norm_nhwc_fwd_params,"ax",@progbits
	.align	128
        .global         _Z35group_norm_nhwc_fwd_one_pass_kernelI11Fp16IOFp32WLi128ELi32ELi512EEv26Group_norm_nhwc_fwd_params
        .type           _Z35group_norm_nhwc_fwd_one_pass_kernelI11Fp16IOFp32WLi128ELi32ELi512EEv26Group_norm_nhwc_fwd_params,@function
        .size           _Z35group_norm_nhwc_fwd_one_pass_kernelI11Fp16IOFp32WLi128ELi32ELi512EEv26Group_norm_nhwc_fwd_params,(.L_x_3456 - _Z35group_norm_nhwc_fwd_one_pass_kernelI11Fp16IOFp32WLi128ELi32ELi512EEv26Group_norm_nhwc_fwd_params)
        .other          _Z35group_norm_nhwc_fwd_one_pass_kernelI11Fp16IOFp32WLi128ELi32ELi512EEv26Group_norm_nhwc_fwd_params,@"STO_CUDA_ENTRY STV_DEFAULT"
_Z35group_norm_nhwc_fwd_one_pass_kernelI11Fp16IOFp32WLi128ELi32ELi512EEv26Group_norm_nhwc_fwd_params:
.text._Z35group_norm_nhwc_fwd_one_pass_kernelI11Fp16IOFp32WLi128ELi32ELi512EEv26Group_norm_nhwc_fwd_params:
        /* <DEDUP_REMOVED lines=23> */
.L_x_2422:
        /* <DEDUP_REMOVED lines=30> */
[----:B------:R-:W-:Y:S02]  /*0350*/  IADD3 R0, PT, PT, R23, 0x40, RZ ;  /* 0x0000004017007810 */ /* 0x000fe40007ffe0ff */
[----:B0-----:R-:W-:Y:S02]  /*0360*/  SHF.L.U32 R25, R4, 0x1, RZ ;  /* 0x0000000104197819 */ /* 0x001fe400000006ff */
[----:B------:R-:W-:Y:S02]  /*0370*/  @P1 IADD3 R3, PT, PT, R3, 0x1, RZ ;  /* 0x0000000103031810 */ /* 0x000fe40007ffe0ff */
[----:B------:R-:W-:Y:S02]  /*0380*/  ISETP.GE.U32.AND P1, PT, R16, UR8, PT ;  /* 0x0000000810007c0c */ /* 0x000fe4000bf26070 */
[----:B------:R-:W-:Y:S01]  /*0390*/  SHF.R.S32.HI R5, RZ, 0x1f, R0 ;  /* 0x0000001fff057819 */ /* 0x000fe20000011400 */
[----:B------:R-:W-:Y:S01]  /*03a0*/  IMAD.MOV.U32 R13, RZ, RZ, R3 ;  /* 0x000000ffff0d7224 */ /* 0x000fe200078e0003 */
[----:B------:R-:W-:Y:S01]  /*03b0*/  ISETP.GE.AND.EX P1, PT, R17, UR9, PT, P1 ;  /* 0x0000000911007c0c */ /* 0x000fe2000bf26310 */
[----:B------:R-:W0:Y:S03]  /*03c0*/  @!P2 LDC.64 R6, c[0x0][0x3e0] ;  /* 0x0000f800ff06ab82 */ /* 0x000e260000000a00 */
[----:B------:R-:W-:-:S02]  /*03d0*/  @!P4 IADD3 R13, PT, PT, -R13, RZ, RZ ;  /* 0x000000ff0d0dc210 */ /* 0x000fc40007ffe1ff */
[----:B------:R-:W-:Y:S02]  /*03e0*/  @!P3 LOP3.LUT R13, RZ, R9, RZ, 0x33, !PT ;  /* 0x00000009ff0db212 */ /* 0x000fe400078e33ff */
        /* <DEDUP_REMOVED lines=21> */
[----:B---3--:R-:W-:Y:S02]  /*0540*/  @!P1 IMAD R21, R17, R8, RZ ;  /* 0x0000000811159224 */ /* 0x008fe400078e02ff */
[C---:B------:R-:W-:Y:S01]  /*0550*/  @!P2 IMAD R17, R23.reuse, R7, R18 ;  /* 0x000000071711a224 */ /* 0x040fe200078e0212 */
[----:B------:R-:W-:Y:S01]  /*0560*/  @!P1 MOV R18, R24 ;  /* 0x0000001800129202 */ /* 0x000fe20000000f00 */
[----:B------:R-:W-:Y:S02]  /*0570*/  @!P2 IMAD.WIDE.U32 R28, R23, R6, R26 ;  /* 0x00000006171ca225 */ /* 0x000fe400078e001a */
[----:B------:R-:W3:Y:S02]  /*0580*/  @!P4 LDC.64 R6, c[0x0][0x3e0] ;  /* 0x0000f800ff06cb82 */ /* 0x000ee40000000a00 */
[----:B------:R-:W-:Y:S01]  /*0590*/  @!P1 IMAD.MOV.U32 R19, RZ, RZ, R27 ;  /* 0x000000ffff139224 */ /* 0x000fe200078e001b */
[----:B------:R-:W-:Y:S01]  /*05a0*/  @!P2 IADD3 R17, PT, PT, R29, R17, RZ ;  /* 0x000000111d11a210 */ /* 0x000fe20007ffe0ff */
[----:B------:R-:W-:-:S02]  /*05b0*/  @!P1 IMAD R21, R16, R9, R21 ;  /* 0x0000000910159224 */ /* 0x000fc400078e0215 */
[----:B------:R-:W-:Y:S01]  /*05c0*/  @!P1 IMAD.WIDE.U32 R18, R16, R8, R18 ;  /* 0x0000000810129225 */ /* 0x000fe200078e0012 */
[C---:B-1----:R-:W-:Y:S01]  /*05d0*/  @!P2 LEA R16, P5, R28.reuse, R10, 0x1 ;  /* 0x0000000a1c10a211 */ /* 0x042fe200078a08ff */
[----:B------:R-:W1:Y:S02]  /*05e0*/  @!P3 LDC.64 R8, c[0x0][0x390] ;  /* 0x0000e400ff08bb82 */ /* 0x000e640000000a00 */
[----:B0-----:R-:W-:Y:S01]  /*05f0*/  @!P3 IMAD R5, R5, R14, RZ ;  /* 0x0000000e0505b224 */ /* 0x001fe200078e02ff */
[----:B------:R-:W-:Y:S02]  /*0600*/  @!P2 LEA.HI.X R17, R28, R11, R17, 0x1, P5 ;  /* 0x0000000b1c11a211 */ /* 0x000fe400028f0c11 */
[----:B------:R-:W-:Y:S01]  /*0610*/  @!P1 IADD3 R21, PT, PT, R19, R21, RZ ;  /* 0x0000001513159210 */ /* 0x000fe20007ffe0ff */
[----:B------:R-:W-:Y:S01]  /*0620*/  @!P3 IMAD R15, R0, R15, R5 ;  /* 0x0000000f000fb224 */ /* 0x000fe200078e0205 */
[C---:B--2---:R-:W-:Y:S01]  /*0630*/  @!P1 LEA R12, P5, R18.reuse, R12, 0x1 ;  /* 0x0000000c120c9211 */ /* 0x044fe200078a08ff */
[----:B------:R-:W0:Y:S01]  /*0640*/  @!P4 LDC.64 R10, c[0x0][0x390] ;  /* 0x0000e400ff0acb82 */ /* 0x000e220000000a00 */
[----:B------:R-:W-:Y:S01]  /*0650*/  @!P3 MOV R19, R27 ;  /* 0x0000001b0013b202 */ /* 0x000fe20000000f00 */
[----:B------:R-:W-:Y:S01]  /*0660*/  HFMA2 R5, -RZ, RZ, 0, 0 ;  /* 0x00000000ff057431 */ /* 0x000fe200000001ff */
[----:B------:R-:W-:-:S02]  /*0670*/  @!P1 LEA.HI.X R13, R18, R13, R21, 0x1, P5 ;  /* 0x0000000d120d9211 */ /* 0x000fc400028f0c15 */
[----:B------:R-:W-:Y:S01]  /*0680*/  @!P3 MOV R18, R24 ;  /* 0x000000180012b202 */ /* 0x000fe20000000f00 */
[----:B---3--:R-:W-:-:S04]  /*0690*/  @!P4 IMAD R3, R3, R6, RZ ;  /* 0x000000060303c224 */ /* 0x008fc800078e02ff */
[----:B------:R-:W-:-:S04]  /*06a0*/  @!P3 IMAD.WIDE.U32 R18, R0, R14, R18 ;  /* 0x0000000e0012b225 */ /* 0x000fc800078e0012 */
[----:B------:R-:W-:Y:S01]  /*06b0*/  HFMA2 R0, -RZ, RZ, 0, 0 ;  /* 0x00000000ff007431 */ /* 0x000fe200000001ff */
[----:B------:R-:W2:Y:S01]  /*06c0*/  @!P2 LDG.E R5, desc[UR14][R16.64] ;  /* 0x0000000e1005a981 */ /* 0x000ea2000c1e1900 */
[----:B------:R-:W-:Y:S01]  /*06d0*/  @!P4 IMAD R7, R2, R7, R3 ;  /* 0x000000070207c224 */ /* 0x000fe200078e0203 */
[----:B------:R-:W-:-:S03]  /*06e0*/  @!P3 IADD3 R15, PT, PT, R19, R15, RZ ;  /* 0x0000000f130fb210 */ /* 0x000fc60007ffe0ff */
[----:B------:R3:W5:Y:S01]  /*06f0*/  @!P1 LDG.E R0, desc[UR14][R12.64] ;  /* 0x0000000e0c009981 */ /* 0x000762000c1e1900 */
[----:B-1----:R-:W-:-:S04]  /*0700*/  @!P3 LEA R8, P2, R18, R8, 0x1 ;  /* 0x000000081208b211 */ /* 0x002fc800078408ff */
[----:B------:R-:W-:Y:S02]  /*0710*/  @!P3 LEA.HI.X R9, R18, R9, R15, 0x1, P2 ;  /* 0x000000091209b211 */ /* 0x000fe400010f0c0f */
[----:B---3--:R-:W-:Y:S02]  /*0720*/  @!P4 MOV R12, R24 ;  /* 0x00000018000cc202 */ /* 0x008fe40000000f00 */
[----:B------:R-:W-:-:S03]  /*0730*/  @!P4 MOV R13, R27 ;  /* 0x0000001b000dc202 */ /* 0x000fc60000000f00 */
[----:B------:R-:W-:-:S04]  /*0740*/  @!P4 IMAD.WIDE.U32 R2, R2, R6, R12 ;  /* 0x000000060202c225 */ /* 0x000fc800078e000c */
[----:B------:R-:W-:Y:S01]  /*0750*/  IMAD.MOV.U32 R6, RZ, RZ, RZ ;  /* 0x000000ffff067224 */ /* 0x000fe200078e00ff */
[----:B------:R-:W-:Y:S02]  /*0760*/  @!P4 IADD3 R3, PT, PT, R3, R7, RZ ;  /* 0x000000070303c210 */ /* 0x000fe40007ffe0ff */
[----:B0-----:R-:W-:-:S03]  /*0770*/  @!P4 LEA R10, P2, R2, R10, 0x1 ;  /* 0x0000000a020ac211 */ /* 0x001fc600078408ff */
[----:B------:R-:W3:Y:S01]  /*0780*/  @!P3 LDG.E R6, desc[UR14][R8.64] ;  /* 0x0000000e0806b981 */ /* 0x000ee2000c1e1900 */
[----:B------:R-:W-:Y:S01]  /*0790*/  @!P4 LEA.HI.X R11, R2, R11, R3, 0x1, P2 ;  /* 0x0000000b020bc211 */ /* 0x000fe200010f0c03 */
[----:B------:R-:W-:-:S06]  /*07a0*/  HFMA2 R3, -RZ, RZ, 0, 0 ;  /* 0x00000000ff037431 */ /* 0x000fcc00000001ff */
[----:B------:R0:W4:Y:S01]  /*07b0*/  @!P4 LDG.E R3, desc[UR14][R10.64] ;  /* 0x0000000e0a03c981 */ /* 0x000122000c1e1900 */
[----:B------:R-:W-:Y:S01]  /*07c0*/  BSSY.RECONVERGENT B0, `(.L_x_2395) ;  /* 0x0000042000007945 */ /* 0x000fe20003800200 */
[----:B0-----:R-:W0:Y:S02]  /*07d0*/  S2R R11, SR_LANEID ;  /* 0x00000000000b7919 */ /* 0x001e240000000000 */
[C---:B0-----:R-:W-:Y:S02]  /*07e0*/  ISETP.GT.AND P2, PT, R11.reuse, 0x1e, PT ;  /* 0x0000001e0b00780c */ /* 0x041fe40003f44270 */
[----:B------:R-:W-:Y:S01]  /*07f0*/  ISETP.GT.AND P3, PT, R11, 0xf, PT ;  /* 0x0000000f0b00780c */ /* 0x000fe20003f64270 */
[--C-:B--2---:R-:W-:Y:S02]  /*0800*/  HADD2.F32 R18, -RZ, R5.reuse.H1_H1 ;  /* 0x30000005ff127230 */ /* 0x104fe40000004100 */
[----:B------:R-:W-:-:S03]  /*0810*/  HADD2.F32 R21, -RZ, R5.H0_H0 ;  /* 0x20000005ff157230 */ /* 0x000fc60000004100 */
[----:B------:R-:W-:Y:S01]  /*0820*/  FMUL.FTZ R2, R18, R18 ;  /* 0x0000001212027220 */ /* 0x000fe20000410000 */
[----:B-----5:R-:W-:-:S03]  /*0830*/  HADD2.F32 R16, -RZ, R0.H1_H1 ;  /* 0x30000000ff107230 */ /* 0x020fc60000004100 */
[C---:B------:R-:W-:Y:S01]  /*0840*/  FFMA.FTZ R5, R21.reuse, R21, R2 ;  /* 0x0000001515057223 */ /* 0x040fe20000010002 */
[----:B------:R-:W-:Y:S02]  /*0850*/  HADD2.F32 R19, -RZ, R0.H0_H0 ;  /* 0x20000000ff137230 */ /* 0x000fe40000004100 */
[----:B------:R-:W-:Y:S01]  /*0860*/  FADD.FTZ R0, R21, R18 ;  /* 0x0000001215007221 */ /* 0x000fe20000010000 */
[----:B------:R-:W-:Y:S01]  /*0870*/  FMUL.FTZ R8, R16, R16 ;  /* 0x0000001010087220 */ /* 0x000fe20000410000 */
[----:B------:R-:W-:Y:S02]  /*0880*/  FADD.FTZ R5, RZ, R5 ;  /* 0x00000005ff057221 */ /* 0x000fe40000010000 */
[----:B------:R-:W-:Y:S01]  /*0890*/  FADD.FTZ R2, RZ, R0 ;  /* 0x00000000ff027221 */ /* 0x000fe20000010000 */
[C---:B------:R-:W-:Y:S01]  /*08a0*/  FADD.FTZ R7, R19.reuse, R16 ;  /* 0x0000001013077221 */ /* 0x040fe20000010000 */
[----:B------:R-:W-:-:S03]  /*08b0*/  FFMA.FTZ R8, R19, R19, R8 ;  /* 0x0000001313087223 */ /* 0x000fc60000010008 */
[----:B------:R-:W-:Y:S01]  /*08c0*/  FADD.FTZ R7, R2, R7 ;  /* 0x0000000702077221 */ /* 0x000fe20000010000 */
[----:B------:R-:W-:Y:S01]  /*08d0*/  FADD.FTZ R5, R5, R8 ;  /* 0x0000000805057221 */ /* 0x000fe20000010000 */
[--C-:B---3--:R-:W-:Y:S02]  /*08e0*/  HADD2.F32 R0, -RZ, R6.reuse.H1_H1 ;  /* 0x30000006ff007230 */ /* 0x108fe40000004100 */
[----:B------:R-:W-:-:S03]  /*08f0*/  HADD2.F32 R17, -RZ, R6.H0_H0 ;  /* 0x20000006ff117230 */ /* 0x000fc60000004100 */
[----:B------:R-:W-:Y:S02]  /*0900*/  FMUL.FTZ R8, R0, R0 ;  /* 0x0000000000087220 */ /* 0x000fe40000410000 */
[C---:B------:R-:W-:Y:S02]  /*0910*/  FADD.FTZ R6, R17.reuse, R0 ;  /* 0x0000000011067221 */ /* 0x040fe40000010000 */
[----:B------:R-:W-:Y:S02]  /*0920*/  FFMA.FTZ R8, R17, R17, R8 ;  /* 0x0000001111087223 */ /* 0x000fe40000010008 */
[----:B------:R-:W-:Y:S01]  /*0930*/  FADD.FTZ R6, R7, R6 ;  /* 0x0000000607067221 */ /* 0x000fe20000010000 */
[--C-:B----4-:R-:W-:Y:S02]  /*0940*/  HADD2.F32 R2, -RZ, R3.reuse.H1_H1 ;  /* 0x30000003ff027230 */ /* 0x110fe40000004100 */
[----:B------:R-:W-:Y:S01]  /*0950*/  FADD.FTZ R8, R5, R8 ;  /* 0x0000000805087221 */ /* 0x000fe20000010000 */
[----:B------:R-:W-:-:S02]  /*0960*/  HADD2.F32 R3, -RZ, R3.H0_H0 ;  /* 0x20000003ff037230 */ /* 0x000fc40000004100 */
[----:B------:R-:W-:-:S03]  /*0970*/  FMUL.FTZ R10, R2, R2 ;  /* 0x00000002020a7220 */ /* 0x000fc60000410000 */
        /* <DEDUP_REMOVED lines=38> */
.L_x_2396:
[----:B------:R-:W-:Y:S05]  /*0be0*/  BSYNC.RECONVERGENT B0 ;  /* 0x0000000000007941 */ /* 0x000fea0003800200 */
.L_x_2395:
        /* <DEDUP_REMOVED lines=46> */
.L_x_2398:
[----:B------:R-:W-:Y:S05]  /*0ed0*/  BSYNC.RECONVERGENT B0 ;  /* 0x0000000000007941 */ /* 0x000fea0003800200 */
.L_x_2397:
        /* <DEDUP_REMOVED lines=31> */
.L_x_2401:
[----:B---3--:R-:W3:Y:S04]  /*10d0*/  LDG.E.STRONG.GPU R4, desc[UR14][R6.64] ;  /* 0x0000000e06047981 */ /* 0x008ee8000c1ef900 */
[----:B---3--:R-:W-:Y:S01]  /*10e0*/  CCTL.IVALL ;  /* 0x00000000ff00798f */ /* 0x008fe20002000000 */
[----:B------:R-:W-:Y:S05]  /*10f0*/  YIELD ;  /* 0x0000000000007946 */ /* 0x000fea0003800000 */
[----:B------:R-:W-:-:S13]  /*1100*/  ISETP.NE.AND P2, PT, R4, R11, PT ;  /* 0x0000000b0400720c */ /* 0x000fda0003f45270 */
[----:B------:R-:W-:Y:S05]  /*1110*/  @P2 BRA `(.L_x_2401) ;  /* 0xfffffffc00ec2947 */ /* 0x000fea000383ffff */
.L_x_2400:
        /* <DEDUP_REMOVED lines=15> */
.L_x_2403:
        /* <DEDUP_REMOVED lines=23> */
[----:B------:R-:W-:-:S02]  /*1380*/  MOV R10, UR26 ;  /* 0x0000001a000a7c02 */ /* 0x000fc40008000f00 */
[----:B------:R-:W-:Y:S02]  /*1390*/  MOV R11, UR27 ;  /* 0x0000001b000b7c02 */ /* 0x000fe40008000f00 */
        /* <DEDUP_REMOVED lines=8> */
[----:B------:R-:W-:Y:S01]  /*1420*/  IMAD.U32 R4, RZ, RZ, UR23 ;  /* 0x00000017ff047e24 */ /* 0x000fe2000f8e00ff */
        /* <DEDUP_REMOVED lines=29> */
[----:B------:R-:W-:Y:S02]  /*1600*/  MOV R10, UR26 ;  /* 0x0000001a000a7c02 */ /* 0x000fe40008000f00 */
[----:B------:R-:W-:Y:S02]  /*1610*/  MOV R11, UR27 ;  /* 0x0000001b000b7c02 */ /* 0x000fe40008000f00 */
[----:B------:R-:W3:Y:S01]  /*1620*/  @!P4 LDG.E.64 R6, desc[UR14][R6.64] ;  /* 0x0000000e0606c981 */ /* 0x000ee2000c1e1b00 */
[----:B------:R-:W-:Y:S01]  /*1630*/  IMAD.U32 R12, RZ, RZ, UR24 ;  /* 0x00000018ff0c7e24 */ /* 0x000fe2000f8e00ff */
[----:B------:R-:W-:-:S02]  /*1640*/  MOV R13, UR25 ;  /* 0x00000019000d7c02 */ /* 0x000fc40008000f00 */
        /* <DEDUP_REMOVED lines=23> */
.L_x_2402:
        /* <DEDUP_REMOVED lines=52> */
.L_x_2404:
        /* <DEDUP_REMOVED lines=16> */
[----:B------:R-:W-:-:S05]  /*1c00*/  IMAD.U32 R5, RZ, RZ, UR11 ;  /* 0x0000000bff057e24 */ /* 0x000fca000f8e00ff */
        /* <DEDUP_REMOVED lines=11> */
.L_x_2405:
        /* <DEDUP_REMOVED lines=13> */
.L_x_2406:
[----:B------:R-:W-:Y:S05]  /*1d90*/  BSYNC.RECONVERGENT B0 ;  /* 0x0000000000007941 */ /* 0x000fea0003800200 */
.L_x_2399:
        /* <DEDUP_REMOVED lines=49> */
[----:B------:R-:W-:Y:S01]  /*20b0*/  MOV R9, R27 ;  /* 0x0000001b00097202 */ /* 0x000fe20000000f00 */
        /* <DEDUP_REMOVED lines=12> */
.L_x_2410:
[----:B------:R-:W-:Y:S05]  /*2180*/  BSYNC.RECONVERGENT B1 ;  /* 0x0000000000017941 */ /* 0x000fea0003800200 */
.L_x_2409:
        /* <DEDUP_REMOVED lines=24> */
[----:B--2---:R-:W-:-:S03]  /*2310*/  LEA R10, P1, R8, UR12, 0x1 ;  /* 0x0000000c080a7c11 */ /* 0x004fc6000f8208ff */
[----:B------:R-:W-:Y:S01]  /*2320*/  IMAD.IADD R11, R9, 0x1, R11 ;  /* 0x00000001090b7824 */ /* 0x000fe200078e020b */
[----:B------:R-:W-:-:S04]  /*2330*/  F2FP.F16.F32.PACK_AB R9, R16, R19 ;  /* 0x000000131009723e */ /* 0x000fc800000000ff */
[----:B------:R-:W-:-:S05]  /*2340*/  LEA.HI.X R11, R8, UR13, R11, 0x1, P1 ;  /* 0x0000000d080b7c11 */ /* 0x000fca00088f0c0b */
[----:B------:R0:W-:Y:S02]  /*2350*/  STG.E desc[UR14][R10.64], R9 ;  /* 0x000000090a007986 */ /* 0x0001e4000c10190e */
.L_x_2412:
[----:B------:R-:W-:Y:S05]  /*2360*/  BSYNC.RECONVERGENT B1 ;  /* 0x0000000000017941 */ /* 0x000fea0003800200 */
.L_x_2411:
[----:B------:R-:W-:Y:S04]  /*2370*/  BSSY.RECONVERGENT B1, `(.L_x_2413) ;  /* 0x0000014000017945 */ /* 0x000fe80003800200 */
[----:B------:R-:W-:Y:S05]  /*2380*/  @P2 BRA `(.L_x_2414) ;  /* 0x0000000000482947 */ /* 0x000fea0003800000 */
[----:B------:R-:W2:Y:S01]  /*2390*/  LDCU.64 UR8, c[0x0][0x3e0] ;  /* 0x00007c00ff0877ac */ /* 0x000ea20008000a00 */
[----:B------:R-:W-:Y:S01]  /*23a0*/  MOV R8, R24 ;  /* 0x0000001800087202 */ /* 0x000fe20000000f00 */
[--C-:B0-----:R-:W-:Y:S01]  /*23b0*/  FADD.FTZ R10, R17, -R12.reuse ;  /* 0x8000000c110a7221 */ /* 0x101fe20000010000 */
[----:B------:R-:W-:Y:S01]  /*23c0*/  MOV R9, R27 ;  /* 0x0000001b00097202 */ /* 0x000fe20000000f00 */
[----:B------:R-:W0:Y:S01]  /*23d0*/  LDCU.64 UR12, c[0x0][0x380] ;  /* 0x00007000ff0c77ac */ /* 0x000e220008000a00 */
[----:B------:R-:W-:Y:S01]  /*23e0*/  FADD.FTZ R0, R0, -R12 ;  /* 0x8000000c00007221 */ /* 0x000fe20000010000 */
[----:B-1----:R-:W-:-:S03]  /*23f0*/  FMUL.FTZ R11, R10, R13 ;  /* 0x0000000d0a0b7220 */ /* 0x002fc60000410000 */
        /* <DEDUP_REMOVED lines=8> */
[----:B------:R-:W-:Y:S02]  /*2480*/  F2FP.F16.F32.PACK_AB R9, R17, R14 ;  /* 0x0000000e1109723e */ /* 0x000fe400000000ff */
[----:B------:R-:W-:-:S05]  /*2490*/  LEA.HI.X R11, R8, UR13, R21, 0x1, P1 ;  /* 0x0000000d080b7c11 */ /* 0x000fca00088f0c15 */
[----:B------:R2:W-:Y:S02]  /*24a0*/  STG.E desc[UR14][R10.64], R9 ;  /* 0x000000090a007986 */ /* 0x0005e4000c10190e */
.L_x_2414:
[----:B------:R-:W-:Y:S05]  /*24b0*/  BSYNC.RECONVERGENT B1 ;  /* 0x0000000000017941 */ /* 0x000fea0003800200 */
.L_x_2413:
        /* <DEDUP_REMOVED lines=10> */
[----:B------:R-:W-:Y:S01]  /*2560*/  F2FP.F16.F32.PACK_AB R5, R5, R4 ;  /* 0x000000040505723e */ /* 0x000fe200000000ff */
        /* <DEDUP_REMOVED lines=8> */
.L_x_2408:
        /* <DEDUP_REMOVED lines=37> */
[----:B------:R-:W-:Y:S01]  /*2840*/  IMAD.IADD R11, R9, 0x1, R11 ;  /* 0x00000001090b7824 */ /* 0x000fe200078e020b */
[----:B-1----:R-:W-:-:S03]  /*2850*/  LEA R10, P4, R8, UR12, 0x1 ;  /* 0x0000000c080a7c11 */ /* 0x002fc6000f8808ff */
[----:B------:R-:W-:Y:S02]  /*2860*/  F2FP.F16.F32.PACK_AB R21, R21, R18 ;  /* 0x000000121515723e */ /* 0x000fe400000000ff */
[----:B------:R-:W-:-:S05]  /*2870*/  LEA.HI.X R11, R8, UR13, R11, 0x1, P4 ;  /* 0x0000000d080b7c11 */ /* 0x000fca000a0f0c0b */
[----:B------:R0:W-:Y:S03]  /*2880*/  STG.E desc[UR14][R10.64], R21 ;  /* 0x000000150a007986 */ /* 0x0001e6000c10190e */
.L_x_2417:
[----:B------:R-:W-:Y:S05]  /*2890*/  BSYNC.RECONVERGENT B1 ;  /* 0x0000000000017941 */ /* 0x000fea0003800200 */
.L_x_2416:
        /* <DEDUP_REMOVED lines=24> */
[----:B------:R-:W-:-:S05]  /*2a20*/  IMAD.WIDE.U32 R10, R29, UR10, R10 ;  /* 0x0000000a1d0a7c25 */ /* 0x000fca000f8e000a */
[----:B------:R-:W-:Y:S01]  /*2a30*/  IADD3 R21, PT, PT, R11, R21, RZ ;  /* 0x000000150b157210 */ /* 0x000fe20007ffe0ff */
[----:B0-----:R-:W-:Y:S01]  /*2a40*/  FMUL.FTZ R18, R9, R8 ;  /* 0x0000000809127220 */ /* 0x001fe20000410000 */
[----:B-1----:R-:W-:-:S04]  /*2a50*/  LEA R8, P1, R10, UR12, 0x1 ;  /* 0x0000000c0a087c11 */ /* 0x002fc8000f8208ff */
[----:B------:R-:W-:Y:S01]  /*2a60*/  LEA.HI.X R9, R10, UR13, R21, 0x1, P1 ;  /* 0x0000000d0a097c11 */ /* 0x000fe200088f0c15 */
[----:B--2---:R-:W-:-:S05]  /*2a70*/  FMUL.FTZ R29, R16, R19 ;  /* 0x00000013101d7220 */ /* 0x004fca0000410000 */
[----:B------:R-:W-:-:S05]  /*2a80*/  F2FP.F16.F32.PACK_AB R29, R29, R18 ;  /* 0x000000121d1d723e */ /* 0x000fca00000000ff */
[----:B------:R2:W-:Y:S02]  /*2a90*/  STG.E desc[UR14][R8.64], R29 ;  /* 0x0000001d08007986 */ /* 0x0005e4000c10190e */
.L_x_2419:
[----:B------:R-:W-:Y:S05]  /*2aa0*/  BSYNC.RECONVERGENT B1 ;  /* 0x0000000000017941 */ /* 0x000fea0003800200 */
.L_x_2418:
        /* <DEDUP_REMOVED lines=28> */
[----:B------:R-:W-:-:S05]  /*2c70*/  F2FP.F16.F32.PACK_AB R19, R19, R14 ;  /* 0x0000000e1313723e */ /* 0x000fca00000000ff */
[----:B------:R3:W-:Y:S02]  /*2c80*/  STG.E desc[UR14][R10.64], R19 ;  /* 0x000000130a007986 */ /* 0x0007e4000c10190e */
.L_x_2421:
[----:B------:R-:W-:Y:S05]  /*2c90*/  BSYNC.RECONVERGENT B1 ;  /* 0x0000000000017941 */ /* 0x000fea0003800200 */
.L_x_2420:
        /* <DEDUP_REMOVED lines=26> */
[----:B------:R-:W-:-:S05]  /*2e40*/  F2FP.F16.F32.PACK_AB R7, R7, R0 ;  /* 0x000000000707723e */ /* 0x000fca00000000ff */
[----:B------:R4:W-:Y:S02]  /*2e50*/  STG.E desc[UR14][R2.64], R7 ;  /* 0x0000000702007986 */ /* 0x0009e4000c10190e */
.L_x_2415:
[----:B------:R-:W-:Y:S05]  /*2e60*/  BSYNC.RECONVERGENT B0 ;  /* 0x0000000000007941 */ /* 0x000fea0003800200 */
.L_x_2407:
        /* <DEDUP_REMOVED lines=8> */
.L_x_2423:
        /* <DEDUP_REMOVED lines=9> */
.L_x_3456:


//--------------------- .text._Z35group_norm_nhwc_fwd_one_pass_kernelI11Fp16IOFp32WLi256ELi32ELi512EEv26Group_norm_nhwc_fwd_params --------------------------
	.section	.text._Z35group_norm_nhwc_fwd_one_pass_kernelI11Fp16IOFp32WLi256ELi32ELi512EEv26Group_norm_nhwc_fwd_params,"ax",@progbits
	.align	128
        .global         _Z35group_norm_nhwc_fwd_one_pass_kernelI11Fp16IOFp32WLi256ELi32ELi512EEv26Group_norm_nhwc_fwd_params
        .type           _Z35group_norm_nhwc_fwd_one_pass_kernelI11Fp16IOFp32WLi256ELi32ELi512EEv26Group_norm_nhwc_fwd_params,@function
        .size           _Z35group_norm_nhwc_fwd_one_pass_kernelI11Fp16IOFp32WLi256ELi32ELi512EEv26Group_norm_nhwc_fwd_params,(.L_x_3457 - _Z35group_norm_nhwc_fwd_one_pass_kernelI11Fp16IOFp32WLi256ELi32ELi512EEv26Group_norm_nhwc_fwd_params)
        .other          _Z35group_norm_nhwc_fwd_one_pass_kernelI11Fp16IOFp32WLi256ELi32ELi512EEv26Group_norm_nhwc_fwd_params,@"STO_CUDA_ENTRY STV_DEFAULT"
_Z35group_norm_nhwc_fwd_one_pass_kernelI11Fp16IOFp32WLi256ELi32ELi512EEv26Group_norm_nhwc_fwd_params:
.text._Z35group_norm_nhwc_fwd_one_pass_kernelI11Fp16IOFp32WLi256ELi32ELi512EEv26Group_norm_nhwc_fwd_params:
        /* <DEDUP_REMOVED lines=40> */
.L_x_2467:
[----:B012---:R-:W1:Y:S01]  /*0280*/  LDC R17, c[0x0][0x3f8] ;  /* 0x0000fe00ff117b82 */ /* 0x007e620000000800 */
[----:B------:R-:W-:Y:S01]  /*0290*/  IABS R16, R44 ;  /* 0x0000002c00107213 */ /* 0x000fe20000000000 */
[----:B------:R-:W2:Y:S01]  /*02a0*/  LDCU.64 UR10, c[0x0][0x3e8] ;  /* 0x00007d00ff0a77ac */ /* 0x000ea20008000a00 */
[C---:B------:R-:W-:Y:S02]  /*02b0*/  IADD3 R31, PT, PT, R51.reuse, 0x60, RZ ;  /* 0x00000060331f7810 */ /* 0x040fe40007ffe0ff */
[----:B------:R-:W-:Y:S01]  /*02c0*/  IADD3 R29, PT, PT, R51, 0x20, RZ ;  /* 0x00000020331d7810 */ /* 0x000fe20007ffe0ff */
[----:B---3--:R-:W3:Y:S01]  /*02d0*/  LDCU.64 UR12, c[0x0][0x3f0] ;  /* 0x00007e00ff0c77ac */ /* 0x008ee20008000a00 */
[----:B----4-:R-:W-:Y:S02]  /*02e0*/  SHF.R.S32.HI R19, RZ, 0x1f, R31 ;  /* 0x0000001fff137819 */ /* 0x010fe4000001141f */
[----:B------:R-:W-:Y:S02]  /*02f0*/  SHF.R.S32.HI R33, RZ, 0x1f, R29 ;  /* 0x0000001fff217819 */ /* 0x000fe4000001141d */
[----:B------:R-:W-:-:S02]  /*0300*/  MOV R34, RZ ;  /* 0x000000ff00227202 */ /* 0x000fc40000000f00 */
[----:B--2---:R-:W-:Y:S02]  /*0310*/  ISETP.GE.U32.AND P4, PT, R31, UR10, PT ;  /* 0x0000000a1f007c0c */ /* 0x004fe4000bf86070 */
[----:B------:R-:W-:Y:S02]  /*0320*/  ISETP.GE.U32.AND P5, PT, R29, UR10, PT ;  /* 0x0000000a1d007c0c */ /* 0x000fe4000bfa6070 */
[----:B-1---5:R-:W-:Y:S02]  /*0330*/  IABS R14, R17 ;  /* 0x00000011000e7213 */ /* 0x022fe40000000000 */
[----:B------:R-:W-:Y:S02]  /*0340*/  ISETP.GE.AND.EX P4, PT, R19, UR11, PT, P4 ;  /* 0x0000000b13007c0c */ /* 0x000fe4000bf86340 */
[----:B------:R-:W1:Y:S01]  /*0350*/  I2F.RP R11, R14 ;  /* 0x0000000e000b7306 */ /* 0x000e620000209400 */
[----:B------:R-:W-:-:S10]  /*0360*/  ISETP.GE.AND.EX P5, PT, R33, UR11, PT, P5 ;  /* 0x0000000b21007c0c */ /* 0x000fd4000bfa6350 */
[----:B------:R-:W2:Y:S01]  /*0370*/  @!P4 LDC.64 R22, c[0x0][0x390] ;  /* 0x0000e400ff16cb82 */ /* 0x000ea20000000a00 */
[----:B-1----:R-:W1:Y:S07]  /*0380*/  MUFU.RCP R11, R11 ;  /* 0x0000000b000b7308 */ /* 0x002e6e0000001000 */
[----:B------:R-:W5:Y:S08]  /*0390*/  @!P5 LDC.64 R24, c[0x0][0x3e0] ;  /* 0x0000f800ff18db82 */ /* 0x000f700000000a00 */
[----:B------:R-:W4:Y:S01]  /*03a0*/  @!P5 LDC.64 R20, c[0x0][0x390] ;  /* 0x0000e400ff14db82 */ /* 0x000f220000000a00 */
[----:B-1----:R-:W-:-:S04]  /*03b0*/  IADD3 R12, PT, PT, R11, 0xffffffe, RZ ;  /* 0x0ffffffe0b0c7810 */ /* 0x002fc80007ffe0ff */
[----:B------:R1:W0:Y:S02]  /*03c0*/  F2I.FTZ.U32.TRUNC.NTZ R13, R12 ;  /* 0x0000000c000d7305 */ /* 0x000224000021f000 */
[----:B-1----:R-:W-:Y:S02]  /*03d0*/  MOV R12, RZ ;  /* 0x000000ff000c7202 */ /* 0x002fe40000000f00 */
[----:B0-----:R-:W-:-:S05]  /*03e0*/  IADD3 R15, PT, PT, RZ, -R13, RZ ;  /* 0x8000000dff0f7210 */ /* 0x001fca0007ffe0ff */
[----:B------:R-:W-:-:S04]  /*03f0*/  IMAD R15, R15, R14, RZ ;  /* 0x0000000e0f0f7224 */ /* 0x000fc800078e02ff */
[----:B------:R-:W-:Y:S01]  /*0400*/  IMAD.HI.U32 R13, R13, R15, R12 ;  /* 0x0000000f0d0d7227 */ /* 0x000fe200078e000c */
[----:B------:R-:W-:-:S03]  /*0410*/  MOV R15, R16 ;  /* 0x00000010000f7202 */ /* 0x000fc60000000f00 */
[----:B-----5:R-:W-:Y:S02]  /*0420*/  @!P5 IMAD R16, R33, R24, RZ ;  /* 0x000000182110d224 */ /* 0x020fe400078e02ff */
        /* <DEDUP_REMOVED lines=9> */
[----:B------:R-:W-:-:S02]  /*04c0*/  ISETP.GE.AND P3, PT, R11, RZ, PT ;  /* 0x000000ff0b00720c */ /* 0x000fc40003f66270 */
[----:B------:R-:W-:-:S04]  /*04d0*/  IADD3 R11, PT, PT, R51, 0x40, RZ ;  /* 0x00000040330b7810 */ /* 0x000fc80007ffe0ff */
[----:B------:R-:W-:Y:S02]  /*04e0*/  SHF.R.S32.HI R27, RZ, 0x1f, R11 ;  /* 0x0000001fff1b7819 */ /* 0x000fe4000001140b */
[----:B------:R-:W-:Y:S02]  /*04f0*/  @P1 IADD3 R13, PT, PT, R13, 0x1, RZ ;  /* 0x000000010d0d1810 */ /* 0x000fe40007ffe0ff */
[----:B------:R-:W-:Y:S02]  /*0500*/  ISETP.GE.U32.AND P1, PT, R51, UR10, PT ;  /* 0x0000000a33007c0c */ /* 0x000fe4000bf26070 */
[----:B------:R-:W-:Y:S02]  /*0510*/  MOV R15, R13 ;  /* 0x0000000d000f7202 */ /* 0x000fe40000000f00 */
[----:B------:R-:W0:Y:S01]  /*0520*/  @!P4 LDC.64 R12, c[0x0][0x3e0] ;  /* 0x0000f800ff0ccb82 */ /* 0x000e220000000a00 */
[----:B------:R-:W-:Y:S02]  /*0530*/  ISETP.GE.AND.EX P1, PT, R6, UR11, PT, P1 ;  /* 0x0000000b06007c0c */ /* 0x000fe4000bf26310 */
[----:B------:R-:W-:-:S02]  /*0540*/  @!P3 IADD3 R15, PT, PT, -R15, RZ, RZ ;  /* 0x000000ff0f0fb210 */ /* 0x000fc40007ffe1ff */
[----:B------:R-:W-:Y:S02]  /*0550*/  @!P2 LOP3.LUT R15, RZ, R17, RZ, 0x33, !PT ;  /* 0x00000011ff0fa212 */ /* 0x000fe400078e33ff */
[----:B------:R-:W-:Y:S02]  /*0560*/  ISETP.GE.U32.AND P2, PT, R11, UR10, PT ;  /* 0x0000000a0b007c0c */ /* 0x000fe4000bf46070 */
[----:B------:R-:W-:Y:S02]  /*0570*/  IADD3 R53, PT, PT, -R15, RZ, RZ ;  /* 0x000000ff0f357210 */ /* 0x000fe40007ffe1ff */
[----:B------:R-:W-:Y:S02]  /*0580*/  SHF.R.S32.HI R14, RZ, 0x1f, R15 ;  /* 0x0000001fff0e7819 */ /* 0x000fe4000001140f */
[----:B------:R-:W-:Y:S01]  /*0590*/  ISETP.GE.AND.EX P2, PT, R27, UR11, PT, P2 ;  /* 0x0000000b1b007c0c */ /* 0x000fe2000bf46320 */
[----:B------:R-:W-:Y:S02]  /*05a0*/  IMAD R53, R17, R53, R44 ;  /* 0x0000003511357224 */ /* 0x000fe400078e022c */
[----:B---3--:R-:W-:-:S03]  /*05b0*/  IMAD R14, R14, UR12, RZ ;  /* 0x0000000c0e0e7c24 */ /* 0x008fc6000f8e02ff */
[----:B------:R-:W-:Y:S01]  /*05c0*/  SHF.L.U32 R53, R53, 0x5, RZ ;  /* 0x0000000535357819 */ /* 0x000fe200000006ff */
[----:B------:R-:W-:-:S03]  /*05d0*/  IMAD R55, R15, UR13, R14 ;  /* 0x0000000d0f377c24 */ /* 0x000fc6000f8e020e */
[----:B------:R-:W-:Y:S01]  /*05e0*/  SHF.R.S32.HI R57, RZ, 0x1f, R53 ;  /* 0x0000001fff397819 */ /* 0x000fe20000011435 */
[----:B0-----:R-:W-:Y:S01]  /*05f0*/  @!P4 IMAD R14, R19, R12, RZ ;  /* 0x0000000c130ec224 */ /* 0x001fe200078e02ff */
[----:B------:R-:W-:Y:S01]  /*0600*/  LOP3.LUT R56, R53, R52, RZ, 0xfc, !PT ;  /* 0x0000003435387212 */ /* 0x000fe200078efcff */
[----:B------:R-:W0:Y:S02]  /*0610*/  @!P2 LDC.64 R18, c[0x0][0x3e0] ;  /* 0x0000f800ff12ab82 */ /* 0x000e240000000a00 */
[----:B------:R-:W-:Y:S02]  /*0620*/  @!P4 IMAD R17, R31, R13, R14 ;  /* 0x0000000d1f11c224 */ /* 0x000fe400078e020e */
[----:B------:R-:W-:-:S04]  /*0630*/  IMAD.WIDE.U32 R56, R15, UR12, R56 ;  /* 0x0000000c0f387c25 */ /* 0x000fc8000f8e0038 */
[----:B------:R-:W1:Y:S01]  /*0640*/  @!P1 LDC.64 R14, c[0x0][0x3e0] ;  /* 0x0000f800ff0e9b82 */ /* 0x000e620000000a00 */
[----:B------:R-:W-:Y:S02]  /*0650*/  IADD3 R55, PT, PT, R57, R55, RZ ;  /* 0x0000003739377210 */ /* 0x000fe40007ffe0ff */
[----:B------:R-:W-:-:S05]  /*0660*/  @!P4 MOV R54, R56 ;  /* 0x000000380036c202 */ /* 0x000fca0000000f00 */
[----:B------:R-:W-:-:S04]  /*0670*/  @!P4 IMAD.WIDE.U32 R12, R31, R12, R54 ;  /* 0x0000000c1f0cc225 */ /* 0x000fc800078e0036 */
[----:B------:R-:W-:Y:S01]  /*0680*/  @!P5 IMAD R31, R29, R25, R16 ;  /* 0x000000191d1fd224 */ /* 0x000fe200078e0210 */
[----:B------:R-:W-:Y:S02]  /*0690*/  @!P4 IADD3 R13, PT, PT, R13, R17, RZ ;  /* 0x000000110d0dc210 */ /* 0x000fe40007ffe0ff */
[C---:B--2---:R-:W-:Y:S01]  /*06a0*/  @!P4 LEA R22, P3, R12.reuse, R22, 0x1 ;  /* 0x000000160c16c211 */ /* 0x044fe200078608ff */
[----:B------:R-:W2:Y:S01]  /*06b0*/  @!P2 LDC.64 R16, c[0x0][0x390] ;  /* 0x0000e400ff10ab82 */ /* 0x000ea20000000a00 */
[----:B0-----:R-:W-:Y:S02]  /*06c0*/  @!P2 IMAD R26, R27, R18, RZ ;  /* 0x000000121b1aa224 */ /* 0x001fe400078e02ff */
[----:B------:R-:W-:Y:S02]  /*06d0*/  @!P4 LEA.HI.X R23, R12, R23, R13, 0x1, P3 ;  /* 0x000000170c17c211 */ /* 0x000fe400018f0c0d */
[----:B------:R-:W-:Y:S02]  /*06e0*/  @!P5 MOV R12, R56 ;  /* 0x00000038000cd202 */ /* 0x000fe40000000f00 */
[----:B------:R-:W-:Y:S01]  /*06f0*/  @!P5 MOV R13, R55 ;  /* 0x00000037000dd202 */ /* 0x000fe20000000f00 */
[----:B------:R0:W3:Y:S01]  /*0700*/  @!P4 LDG.E R34, desc[UR8][R22.64] ;  /* 0x000000081622c981 */ /* 0x0000e2000c1e1900 */
[----:B------:R-:W-:Y:S01]  /*0710*/  ISETP.GE.U32.AND P3, PT, R49, UR10, PT ;  /* 0x0000000a31007c0c */ /* 0x000fe2000bf66070 */
[----:B------:R-:W-:-:S03]  /*0720*/  @!P5 IMAD.WIDE.U32 R24, R29, R24, R12 ;  /* 0x000000181d18d225 */ /* 0x000fc600078e000c */
[----:B------:R-:W-:Y:S01]  /*0730*/  ISETP.GE.AND.EX P3, PT, R7, UR11, PT, P3 ;  /* 0x0000000b07007c0c */ /* 0x000fe2000bf66330 */
[----:B------:R-:W5:Y:S01]  /*0740*/  @!P1 LDC.64 R12, c[0x0][0x390] ;  /* 0x0000e400ff0c9b82 */ /* 0x000f620000000a00 */
[----:B------:R-:W-:Y:S02]  /*0750*/  ISETP.GE.U32.AND P4, PT, R48, UR10, PT ;  /* 0x0000000a30007c0c */ /* 0x000fe4000bf86070 */
[----:B------:R-:W-:Y:S02]  /*0760*/  @!P5 IADD3 R25, PT, PT, R25, R31, RZ ;  /* 0x0000001f1919d210 */ /* 0x000fe40007ffe0ff */
[----:B0-----:R-:W-:Y:S02]  /*0770*/  @!P2 MOV R22, R56 ;  /* 0x000000380016a202 */ /* 0x001fe40000000f00 */
[----:B------:R-:W-:Y:S02]  /*0780*/  @!P2 MOV R23, R55 ;  /* 0x000000370017a202 */ /* 0x000fe40000000f00 */
[----:B----4-:R-:W-:Y:S01]  /*0790*/  @!P5 LEA R20, P6, R24, R20, 0x1 ;  /* 0x000000141814d211 */ /* 0x010fe200078c08ff */
[C---:B------:R-:W-:Y:S01]  /*07a0*/  @!P2 IMAD R29, R11.reuse, R19, R26 ;  /* 0x000000130b1da224 */ /* 0x040fe200078e021a */
[----:B------:R-:W-:Y:S01]  /*07b0*/  ISETP.GE.AND.EX P4, PT, R8, UR11, PT, P4 ;  /* 0x0000000b08007c0c */ /* 0x000fe2000bf86340 */
[----:B------:R-:W-:Y:S01]  /*07c0*/  @!P2 IMAD.WIDE.U32 R18, R11, R18, R22 ;  /* 0x000000120b12a225 */ /* 0x000fe200078e0016 */
[----:B------:R-:W-:Y:S01]  /*07d0*/  @!P5 LEA.HI.X R21, R24, R21, R25, 0x1, P6 ;  /* 0x000000151815d211 */ /* 0x000fe200030f0c19 */
[----:B------:R-:W0:Y:S01]  /*07e0*/  @!P3 LDC.64 R26, c[0x0][0x3e0] ;  /* 0x0000f800ff1abb82 */ /* 0x000e220000000a00 */
[----:B------:R-:W-:Y:S01]  /*07f0*/  @!P1 MOV R22, R56 ;  /* 0x0000003800169202 */ /* 0x000fe20000000f00 */
[----:B-1----:R-:W-:Y:S01]  /*0800*/  @!P1 IMAD R24, R6, R14, RZ ;  /* 0x0000000e06189224 */ /* 0x002fe200078e02ff */
[----:B------:R-:W-:-:S02]  /*0810*/  @!P1 MOV R23, R55 ;  /* 0x0000003700179202 */ /* 0x000fc40000000f00 */
[----:B------:R-:W-:Y:S01]  /*0820*/  MOV R30, RZ ;  /* 0x000000ff001e7202 */ /* 0x000fe20000000f00 */
[----:B------:R-:W-:Y:S01]  /*0830*/  @!P1 IMAD R25, R51, R15, R24 ;  /* 0x0000000f33199224 */ /* 0x000fe200078e0218 */
[----:B------:R-:W-:Y:S01]  /*0840*/  @!P2 IADD3 R11, PT, PT, R19, R29, RZ ;  /* 0x0000001d130ba210 */ /* 0x000fe20007ffe0ff */
[----:B------:R-:W-:Y:S01]  /*0850*/  @!P1 IMAD.WIDE.U32 R14, R51, R14, R22 ;  /* 0x0000000e330e9225 */ /* 0x000fe200078e0016 */
[C---:B--2---:R-:W-:Y:S01]  /*0860*/  @!P2 LEA R16, P6, R18.reuse, R16, 0x1 ;  /* 0x000000101210a211 */ /* 0x044fe200078c08ff */
[----:B------:R-:W1:Y:S01]  /*0870*/  @!P4 LDC.64 R22, c[0x0][0x3e0] ;  /* 0x0000f800ff16cb82 */ /* 0x000e620000000a00 */
[----:B------:R2:W4:Y:S01]  /*0880*/  @!P5 LDG.E R30, desc[UR8][R20.64] ;  /* 0x00000008141ed981 */ /* 0x000522000c1e1900 */
[----:B------:R-:W-:Y:S02]  /*0890*/  ISETP.GE.U32.AND P5, PT, R47, UR10, PT ;  /* 0x0000000a2f007c0c */ /* 0x000fe4000bfa6070 */
[----:B------:R-:W-:Y:S02]  /*08a0*/  @!P2 LEA.HI.X R17, R18, R17, R11, 0x1, P6 ;  /* 0x000000111211a211 */ /* 0x000fe400030f0c0b */
[----:B------:R-:W-:-:S02]  /*08b0*/  @!P1 IADD3 R11, PT, PT, R15, R25, RZ ;  /* 0x000000190f0b9210 */ /* 0x000fc40007ffe0ff */
[C---:B-----5:R-:W-:Y:S02]  /*08c0*/  @!P1 LEA R12, P6, R14.reuse, R12, 0x1 ;  /* 0x0000000c0e0c9211 */ /* 0x060fe400078c08ff */
[----:B------:R-:W-:Y:S01]  /*08d0*/  ISETP.GE.AND.EX P5, PT, R9, UR11, PT, P5 ;  /* 0x0000000b09007c0c */ /* 0x000fe2000bfa6350 */
[----:B--2---:R-:W2:Y:S01]  /*08e0*/  @!P3 LDC.64 R20, c[0x0][0x390] ;  /* 0x0000e400ff14bb82 */ /* 0x004ea20000000a00 */
[----:B------:R-:W-:Y:S02]  /*08f0*/  @!P1 LEA.HI.X R13, R14, R13, R11, 0x1, P6 ;  /* 0x0000000d0e0d9211 */ /* 0x000fe400030f0c0b */
[----:B------:R-:W-:-:S04]  /*0900*/  ISETP.GE.U32.AND P6, PT, R46, UR10, PT ;  /* 0x0000000a2e007c0c */ /* 0x000fc8000bfc6070 */
[----:B------:R-:W-:Y:S01]  /*0910*/  ISETP.GE.AND.EX P6, PT, R10, UR11, PT, P6 ;  /* 0x0000000b0a007c0c */ /* 0x000fe2000bfc6360 */
[----:B------:R-:W5:Y:S01]  /*0920*/  @!P4 LDC.64 R14, c[0x0][0x390] ;  /* 0x0000e400ff0ecb82 */ /* 0x000f620000000a00 */
[----:B0-----:R-:W-:Y:S01]  /*0930*/  @!P3 IMAD R24, R7, R26, RZ ;  /* 0x0000001a0718b224 */ /* 0x001fe200078e02ff */
[----:B------:R-:W-:Y:S02]  /*0940*/  MOV R28, RZ ;  /* 0x000000ff001c7202 */ /* 0x000fe40000000f00 */
[----:B------:R-:W-:Y:S01]  /*0950*/  MOV R32, RZ ;  /* 0x000000ff00207202 */ /* 0x000fe20000000f00 */
[----:B------:R-:W-:Y:S01]  /*0960*/  @!P3 IMAD R11, R49, R27, R24 ;  /* 0x0000001b310bb224 */ /* 0x000fe200078e0218 */
[----:B------:R-:W-:Y:S02]  /*0970*/  @!P3 MOV R24, R56 ;  /* 0x000000380018b202 */ /* 0x000fe40000000f00 */
[----:B------:R-:W0:Y:S01]  /*0980*/  @!P5 LDC.64 R18, c[0x0][0x3e0] ;  /* 0x0000f800ff12db82 */ /* 0x000e220000000a00 */
[----:B------:R-:W-:Y:S01]  /*0990*/  @!P3 MOV R25, R55 ;  /* 0x000000370019b202 */ /* 0x000fe20000000f00 */
[----:B------:R1:W4:Y:S02]  /*09a0*/  @!P1 LDG.E R28, desc[UR8][R12.64] ;  /* 0x000000080c1c9981 */ /* 0x000324000c1e1900 */
[----:B-1----:R-:W-:-:S02]  /*09b0*/  @!P4 IMAD R29, R8, R22, RZ ;  /* 0x00000016081dc224 */ /* 0x002fc400078e02ff */
[----:B------:R-:W-:Y:S01]  /*09c0*/  @!P3 IMAD.WIDE.U32 R26, R49, R26, R24 ;  /* 0x0000001a311ab225 */ /* 0x000fe200078e0018 */
[----:B------:R1:W4:Y:S01]  /*09d0*/  @!P2 LDG.E R32, desc[UR8][R16.64] ;  /* 0x000000081020a981 */ /* 0x000322000c1e1900 */
[----:B------:R-:W-:Y:S01]  /*09e0*/  @!P4 MOV R24, R56 ;  /* 0x000000380018c202 */ /* 0x000fe20000000f00 */
[----:B------:R-:W0:Y:S01]  /*09f0*/  @!P6 LDC.64 R12, c[0x0][0x3e0] ;  /* 0x0000f800ff0ceb82 */ /* 0x000e220000000a00 */
[----:B------:R-:W-:Y:S01]  /*0a00*/  @!P4 MOV R25, R55 ;  /* 0x000000370019c202 */ /* 0x000fe20000000f00 */
[----:B------:R-:W-:Y:S01]  /*0a10*/  @!P4 IMAD R29, R48, R23, R29 ;  /* 0x00000017301dc224 */ /* 0x000fe200078e021d */
[----:B------:R-:W-:-:S05]  /*0a20*/  @!P3 IADD3 R11, PT, PT, R27, R11, RZ ;  /* 0x0000000b1b0bb210 */ /* 0x000fca0007ffe0ff */
[----:B-1----:R-:W1:Y:S01]  /*0a30*/  @!P5 LDC.64 R16, c[0x0][0x390] ;  /* 0x0000e400ff10db82 */ /* 0x002e620000000a00 */
[----:B--2---:R-:W-:Y:S01]  /*0a40*/  @!P3 LEA R20, P2, R26, R20, 0x1 ;  /* 0x000000141a14b211 */ /* 0x004fe200078408ff */
[----:B------:R-:W-:Y:S01]  /*0a50*/  @!P4 IMAD.WIDE.U32 R24, R48, R22, R24 ;  /* 0x000000163018c225 */ /* 0x000fe200078e0018 */
[----:B------:R-:W-:Y:S02]  /*0a60*/  MOV R36, RZ ;  /* 0x000000ff00247202 */ /* 0x000fe40000000f00 */
[----:B------:R-:W-:-:S03]  /*0a70*/  @!P3 LEA.HI.X R21, R26, R21, R11, 0x1, P2 ;  /* 0x000000151a15b211 */ /* 0x000fc600010f0c0b */
[----:B------:R-:W2:Y:S01]  /*0a80*/  @!P6 LDC.64 R22, c[0x0][0x390] ;  /* 0x0000e400ff16eb82 */ /* 0x000ea20000000a00 */
[----:B------:R-:W-:Y:S01]  /*0a90*/  @!P4 IADD3 R11, PT, PT, R25, R29, RZ ;  /* 0x0000001d190bc210 */ /* 0x000fe20007ffe0ff */
[----:B------:R0:W4:Y:S01]  /*0aa0*/  @!P3 LDG.E R36, desc[UR8][R20.64] ;  /* 0x000000081424b981 */ /* 0x000122000c1e1900 */
[C---:B-----5:R-:W-:Y:S02]  /*0ab0*/  @!P4 LEA R14, P2, R24.reuse, R14, 0x1 ;  /* 0x0000000e180ec211 */ /* 0x060fe400078408ff */
[----:B------:R-:W-:Y:S02]  /*0ac0*/  MOV R38, RZ ;  /* 0x000000ff00267202 */ /* 0x000fe40000000f00 */
[----:B------:R-:W-:Y:S01]  /*0ad0*/  @!P4 LEA.HI.X R15, R24, R15, R11, 0x1, P2 ;  /* 0x0000000f180fc211 */ /* 0x000fe200010f0c0b */
[----:B0-----:R-:W-:Y:S01]  /*0ae0*/  @!P5 IMAD R26, R9, R18, RZ ;  /* 0x00000012091ad224 */ /* 0x001fe200078e02ff */
[----:B------:R-:W-:-:S03]  /*0af0*/  @!P5 MOV R20, R56 ;  /* 0x000000380014d202 */ /* 0x000fc60000000f00 */
[----:B------:R0:W5:Y:S01]  /*0b00*/  @!P4 LDG.E R38, desc[UR8][R14.64] ;  /* 0x000000080e26c981 */ /* 0x000162000c1e1900 */
[----:B------:R-:W-:Y:S01]  /*0b10*/  @!P5 MOV R21, R55 ;  /* 0x000000370015d202 */ /* 0x000fe20000000f00 */
[C---:B------:R-:W-:Y:S02]  /*0b20*/  @!P5 IMAD R11, R47.reuse, R19, R26 ;  /* 0x000000132f0bd224 */ /* 0x040fe400078e021a */
[----:B------:R-:W-:Y:S02]  /*0b30*/  @!P6 IMAD R19, R10, R12, RZ ;  /* 0x0000000c0a13e224 */ /* 0x000fe400078e02ff */
[----:B------:R-:W-:Y:S01]  /*0b40*/  @!P5 IMAD.WIDE.U32 R20, R47, R18, R20 ;  /* 0x000000122f14d225 */ /* 0x000fe200078e0014 */
[----:B0-----:R-:W-:Y:S02]  /*0b50*/  @!P6 MOV R14, R56 ;  /* 0x00000038000ee202 */ /* 0x001fe40000000f00 */
[----:B------:R-:W-:Y:S01]  /*0b60*/  @!P6 MOV R15, R55 ;  /* 0x00000037000fe202 */ /* 0x000fe20000000f00 */
[----:B------:R-:W-:Y:S01]  /*0b70*/  @!P6 IMAD R13, R46, R13, R19 ;  /* 0x0000000d2e0de224 */ /* 0x000fe200078e0213 */
[----:B------:R-:W-:-:S02]  /*0b80*/  @!P5 IADD3 R11, PT, PT, R21, R11, RZ ;  /* 0x0000000b150bd210 */ /* 0x000fc40007ffe0ff */
[----:B-1----:R-:W-:Y:S01]  /*0b90*/  @!P5 LEA R16, P2, R20, R16, 0x1 ;  /* 0x000000101410d211 */ /* 0x002fe200078408ff */
[----:B------:R-:W-:Y:S01]  /*0ba0*/  @!P6 IMAD.WIDE.U32 R14, R46, R12, R14 ;  /* 0x0000000c2e0ee225 */ /* 0x000fe200078e000e */
[----:B------:R-:W-:Y:S02]  /*0bb0*/  MOV R40, RZ ;  /* 0x000000ff00287202 */ /* 0x000fe40000000f00 */
[----:B------:R-:W-:Y:S02]  /*0bc0*/  @!P5 LEA.HI.X R17, R20, R17, R11, 0x1, P2 ;  /* 0x000000111411d211 */ /* 0x000fe400010f0c0b */
[----:B------:R-:W-:Y:S02]  /*0bd0*/  @!P6 IADD3 R11, PT, PT, R15, R13, RZ ;  /* 0x0000000d0f0be210 */ /* 0x000fe40007ffe0ff */
[----:B--2---:R-:W-:Y:S01]  /*0be0*/  @!P6 LEA R22, P2, R14, R22, 0x1 ;  /* 0x000000160e16e211 */ /* 0x004fe200078408ff */
[----:B------:R0:W2:Y:S01]  /*0bf0*/  @!P5 LDG.E R40, desc[UR8][R16.64] ;  /* 0x000000081028d981 */ /* 0x0000a2000c1e1900 */
[----:B------:R-:W-:-:S02]  /*0c00*/  MOV R42, RZ ;  /* 0x000000ff002a7202 */ /* 0x000fc40000000f00 */
[----:B------:R-:W-:-:S05]  /*0c10*/  @!P6 LEA.HI.X R23, R14, R23, R11, 0x1, P2 ;  /* 0x000000170e17e211 */ /* 0x000fca00010f0c0b */
[----:B------:R-:W2:Y:S01]  /*0c20*/  @!P6 LDG.E R42, desc[UR8][R22.64] ;  /* 0x00000008162ae981 */ /* 0x000ea2000c1e1900 */
[C---:B------:R-:W-:Y:S02]  /*0c30*/  ISETP.GT.AND P2, PT, R3.reuse, 0x1e, PT ;  /* 0x0000001e0300780c */ /* 0x040fe40003f44270 */
[----:B------:R-:W-:Y:S01]  /*0c40*/  ISETP.GT.AND P3, PT, R3, 0xf, PT ;  /* 0x0000000f0300780c */ /* 0x000fe20003f64270 */
[----:B------:R-:W-:Y:S01]  /*0c50*/  BSSY.RECONVERGENT B0, `(.L_x_2424) ;  /* 0x0000055000007945 */ /* 0x000fe20003800200 */
[--C-:B---3--:R-:W-:Y:S02]  /*0c60*/  HADD2.F32 R33, -RZ, R34.reuse.H1_H1 ;  /* 0x30000022ff217230 */ /* 0x108fe40000004100 */
[----:B------:R-:W-:Y:S02]  /*0c70*/  HADD2.F32 R34, -RZ, R34.H0_H0 ;  /* 0x20000022ff227230 */ /* 0x000fe40000004100 */
[--C-:B----4-:R-:W-:Y:S02]  /*0c80*/  HADD2.F32 R29, -RZ, R30.reuse.H0_H0 ;  /* 0x2000001eff1d7230 */ /* 0x110fe40000004100 */
[----:B------:R-:W-:-:S05]  /*0c90*/  HADD2.F32 R30, -RZ, R30.H1_H1 ;  /* 0x3000001eff1e7230 */ /* 0x000fca0000004100 */
[----:B------:R-:W-:Y:S01]  /*0ca0*/  FADD.FTZ R13, R29, R30 ;  /* 0x0000001e1d0d7221 */ /* 0x000fe20000010000 */
[----:B0-----:R-:W-:Y:S01]  /*0cb0*/  FMUL.FTZ R16, R30, R30 ;  /* 0x0000001e1e107220 */ /* 0x001fe20000410000 */
[--C-:B------:R-:W-:Y:S02]  /*0cc0*/  HADD2.F32 R11, -RZ, R28.reuse.H0_H0 ;  /* 0x2000001cff0b7230 */ /* 0x100fe40000004100 */
[----:B------:R-:W-:-:S05]  /*0cd0*/  HADD2.F32 R28, -RZ, R28.H1_H1 ;  /* 0x3000001cff1c7230 */ /* 0x000fca0000004100 */
[C---:B------:R-:W-:Y:S01]  /*0ce0*/  FADD.FTZ R12, R11.reuse, R28 ;  /* 0x0000001c0b0c7221 */ /* 0x040fe20000010000 */
[----:B------:R-:W-:Y:S01]  /*0cf0*/  FMUL.FTZ R14, R28, R28 ;  /* 0x0000001c1c0e7220 */ /* 0x000fe20000410000 */
[--C-:B------:R-:W-:Y:S02]  /*0d00*/  HADD2.F32 R31, -RZ, R32.reuse.H1_H1 ;  /* 0x30000020ff1f7230 */ /* 0x100fe40000004100 */
[----:B------:R-:W-:Y:S01]  /*0d10*/  FADD.FTZ R12, RZ, R12 ;  /* 0x0000000cff0c7221 */ /* 0x000fe20000010000 */
[----:B------:R-:W-:Y:S01]  /*0d20*/  FFMA.FTZ R14, R11, R11, R14 ;  /* 0x0000000b0b0e7223 */ /* 0x000fe2000001000e */
[----:B------:R-:W-:Y:S02]  /*0d30*/  HADD2.F32 R32, -RZ, R32.H0_H0 ;  /* 0x20000020ff207230 */ /* 0x000fe40000004100 */
[----:B------:R-:W-:Y:S01]  /*0d40*/  FADD.FTZ R12, R12, R13 ;  /* 0x0000000d0c0c7221 */ /* 0x000fe20000010000 */
[----:B------:R-:W-:Y:S01]  /*0d50*/  FFMA.FTZ R13, R29, R29, R16 ;  /* 0x0000001d1d0d7223 */ /* 0x000fe20000010010 */
[----:B------:R-:W-:Y:S01]  /*0d60*/  FADD.FTZ R14, RZ, R14 ;  /* 0x0000000eff0e7221 */ /* 0x000fe20000010000 */
[----:B------:R-:W-:Y:S01]  /*0d70*/  FMUL.FTZ R17, R31, R31 ;  /* 0x0000001f1f117220 */ /* 0x000fe20000410000 */
[----:B------:R-:W-:-:S02]  /*0d80*/  FADD.FTZ R15, R32, R31 ;  /* 0x0000001f200f7221 */ /* 0x000fc40000010000 */
[----:B------:R-:W-:Y:S01]  /*0d90*/  FADD.FTZ R13, R14, R13 ;  /* 0x0000000d0e0d7221 */ /* 0x000fe20000010000 */
[----:B------:R-:W-:Y:S01]  /*0da0*/  FFMA.FTZ R14, R32, R32, R17 ;  /* 0x00000020200e7223 */ /* 0x000fe20000010011 */
[----:B------:R-:W-:Y:S01]  /*0db0*/  FMUL.FTZ R17, R33, R33 ;  /* 0x0000002121117220 */ /* 0x000fe20000410000 */
[----:B------:R-:W-:Y:S01]  /*0dc0*/  FADD.FTZ R12, R12, R15 ;  /* 0x0000000f0c0c7221 */ /* 0x000fe20000010000 */
[--C-:B------:R-:W-:Y:S02]  /*0dd0*/  HADD2.F32 R35, -RZ, R36.reuse.H1_H1 ;  /* 0x30000024ff237230 */ /* 0x100fe40000004100 */
[----:B------:R-:W-:Y:S01]  /*0de0*/  FADD.FTZ R13, R13, R14 ;  /* 0x0000000e0d0d7221 */ /* 0x000fe20000010000 */
[C---:B------:R-:W-:Y:S01]  /*0df0*/  FADD.FTZ R15, R34.reuse, R33 ;  /* 0x00000021220f7221 */ /* 0x040fe20000010000 */
[----:B------:R-:W-:Y:S01]  /*0e00*/  FFMA.FTZ R14, R34, R34, R17 ;  /* 0x00000022220e7223 */ /* 0x000fe20000010011 */
[----:B------:R-:W-:Y:S02]  /*0e10*/  HADD2.F32 R36, -RZ, R36.H0_H0 ;  /* 0x20000024ff247230 */ /* 0x000fe40000004100 */
[----:B------:R-:W-:Y:S01]  /*0e20*/  FMUL.FTZ R17, R35, R35 ;  /* 0x0000002323117220 */ /* 0x000fe20000410000 */
[----:B------:R-:W-:Y:S01]  /*0e30*/  FADD.FTZ R12, R12, R15 ;  /* 0x0000000f0c0c7221 */ /* 0x000fe20000010000 */
[----:B------:R-:W-:Y:S01]  /*0e40*/  FADD.FTZ R13, R13, R14 ;  /* 0x0000000e0d0d7221 */ /* 0x000fe20000010000 */
[----:B-----5:R-:W-:-:S02]  /*0e50*/  HADD2.F32 R37, -RZ, R38.H1_H1 ;  /* 0x30000026ff257230 */ /* 0x020fc40000004100 */
[C---:B------:R-:W-:Y:S01]  /*0e60*/  FADD.FTZ R15, R36.reuse, R35 ;  /* 0x00000023240f7221 */ /* 0x040fe20000010000 */
[----:B------:R-:W-:Y:S02]  /*0e70*/  HADD2.F32 R38, -RZ, R38.H0_H0 ;  /* 0x20000026ff267230 */ /* 0x000fe40000004100 */
[----:B------:R-:W-:Y:S01]  /*0e80*/  FFMA.FTZ R14, R36, R36, R17 ;  /* 0x00000024240e7223 */ /* 0x000fe20000010011 */
[----:B------:R-:W-:Y:S01]  /*0e90*/  FMUL.FTZ R17, R37, R37 ;  /* 0x0000002525117220 */ /* 0x000fe20000410000 */
[----:B------:R-:W-:Y:S02]  /*0ea0*/  FADD.FTZ R12, R12, R15 ;  /* 0x0000000f0c0c7221 */ /* 0x000fe40000010000 */
[----:B------:R-:W-:Y:S01]  /*0eb0*/  FADD.FTZ R13, R13, R14 ;  /* 0x0000000e0d0d7221 */ /* 0x000fe20000010000 */
[C---:B------:R-:W-:Y:S01]  /*0ec0*/  FADD.FTZ R15, R38.reuse, R37 ;  /* 0x00000025260f7221 */ /* 0x040fe20000010000 */
[----:B------:R-:W-:-:S03]  /*0ed0*/  FFMA.FTZ R14, R38, R38, R17 ;  /* 0x00000026260e7223 */ /* 0x000fc60000010011 */
[----:B------:R-:W-:Y:S01]  /*0ee0*/  FADD.FTZ R12, R12, R15 ;  /* 0x0000000f0c0c7221 */ /* 0x000fe20000010000 */
[----:B------:R-:W-:Y:S01]  /*0ef0*/  FADD.FTZ R13, R13, R14 ;  /* 0x0000000e0d0d7221 */ /* 0x000fe20000010000 */
[--C-:B--2---:R-:W-:Y:S02]  /*0f00*/  HADD2.F32 R39, -RZ, R40.reuse.H1_H1 ;  /* 0x30000028ff277230 */ /* 0x104fe40000004100 */
[----:B------:R-:W-:-:S03]  /*0f10*/  HADD2.F32 R40, -RZ, R40.H0_H0 ;  /* 0x20000028ff287230 */ /* 0x000fc60000004100 */
[----:B------:R-:W-:Y:S01]  /*0f20*/  FMUL.FTZ R17, R39, R39 ;  /* 0x0000002727117220 */ /* 0x000fe20000410000 */
[--C-:B------:R-:W-:Y:S02]  /*0f30*/  HADD2.F32 R41, -RZ, R42.reuse.H1_H1 ;  /* 0x3000002aff297230 */ /* 0x100fe40000004100 */
        /* <DEDUP_REMOVED lines=38> */
.L_x_2425:
[----:B------:R-:W-:Y:S05]  /*11a0*/  BSYNC.RECONVERGENT B0 ;  /* 0x0000000000007941 */ /* 0x000fea0003800200 */
.L_x_2424:
        /* <DEDUP_REMOVED lines=46> */
.L_x_2427:
[----:B------:R-:W-:Y:S05]  /*1490*/  BSYNC.RECONVERGENT B0 ;  /* 0x0000000000007941 */ /* 0x000fea0003800200 */
.L_x_2426:
        /* <DEDUP_REMOVED lines=25> */
.L_x_2430:
[----:B-1----:R-:W2:Y:S04]  /*1630*/  LDG.E.STRONG.GPU R14, desc[UR8][R12.64] ;  /* 0x000000080c0e7981 */ /* 0x002ea8000c1ef900 */
[----:B--2---:R-:W-:Y:S01]  /*1640*/  CCTL.IVALL ;  /* 0x00000000ff00798f */ /* 0x004fe20002000000 */
[----:B------:R-:W-:Y:S05]  /*1650*/  YIELD ;  /* 0x0000000000007946 */ /* 0x000fea0003800000 */
[----:B------:R-:W-:-:S13]  /*1660*/  ISETP.NE.AND P4, PT, R14, R21, PT ;  /* 0x000000150e00720c */ /* 0x000fda0003f85270 */
[----:B------:R-:W-:Y:S05]  /*1670*/  @P4 BRA `(.L_x_2430) ;  /* 0xfffffffc00ec4947 */ /* 0x000fea000383ffff */
.L_x_2429:
        /* <DEDUP_REMOVED lines=15> */
.L_x_2432:
        /* <DEDUP_REMOVED lines=60> */
.L_x_2431:
        /* <DEDUP_REMOVED lines=35> */
.L_x_2433:
        /* <DEDUP_REMOVED lines=18> */
.L_x_2434:
        /* <DEDUP_REMOVED lines=9> */
.L_x_2435:
[----:B------:R-:W-:Y:S05]  /*1f10*/  BSYNC.RECONVERGENT B0 ;  /* 0x0000000000007941 */ /* 0x000fea0003800200 */
.L_x_2428:
        /* <DEDUP_REMOVED lines=53> */
[----:B------:R-:W-:Y:S01]  /*2270*/  F2FP.F16.F32.PACK_AB R11, R28, R11 ;  /* 0x0000000b1c0b723e */ /* 0x000fe200000000ff */
[----:B------:R-:W-:-:S04]  /*2280*/  IMAD.WIDE.U32 R16, R51, UR14, R16 ;  /* 0x0000000e33107c25 */ /* 0x000fc8000f8e0010 */
[----:B------:R-:W-:Y:S01]  /*2290*/  IMAD R19, R51, UR15, R26 ;  /* 0x0000000f33137c24 */ /* 0x000fe2000f8e021a */
[----:B0-----:R-:W-:-:S04]  /*22a0*/  LEA R18, P2, R16, UR10, 0x1 ;  /* 0x0000000a10127c11 */ /* 0x001fc8000f8408ff */
[----:B------:R-:W-:-:S04]  /*22b0*/  IADD3 R19, PT, PT, R17, R19, RZ ;  /* 0x0000001311137210 */ /* 0x000fc80007ffe0ff */
[----:B------:R-:W-:-:S05]  /*22c0*/  LEA.HI.X R19, R16, UR11, R19, 0x1, P2 ;  /* 0x0000000b10137c11 */ /* 0x000fca00090f0c13 */
[----:B------:R2:W-:Y:S02]  /*22d0*/  STG.E desc[UR8][R18.64], R11 ;  /* 0x0000000b12007986 */ /* 0x0005e4000c101908 */
.L_x_2439:
[----:B------:R-:W-:Y:S05]  /*22e0*/  BSYNC.RECONVERGENT B1 ;  /* 0x0000000000017941 */ /* 0x000fea0003800200 */
.L_x_2438:
        /* <DEDUP_REMOVED lines=13> */
[----:B------:R-:W-:Y:S01]  /*23c0*/  F2FP.F16.F32.PACK_AB R11, R30, R11 ;  /* 0x0000000b1e0b723e */ /* 0x000fe200000000ff */
[----:B------:R-:W-:-:S04]  /*23d0*/  IMAD.WIDE.U32 R16, R22, UR10, R16 ;  /* 0x0000000a16107c25 */ /* 0x000fc8000f8e0010 */
[----:B------:R-:W-:Y:S01]  /*23e0*/  IMAD R25, R22, UR11, R25 ;  /* 0x0000000b16197c24 */ /* 0x000fe2000f8e0219 */
[----:B0-----:R-:W-:-:S04]  /*23f0*/  LEA R18, P2, R16, UR14, 0x1 ;  /* 0x0000000e10127c11 */ /* 0x001fc8000f8408ff */
[----:B------:R-:W-:-:S04]  /*2400*/  IADD3 R25, PT, PT, R17, R25, RZ ;  /* 0x0000001911197210 */ /* 0x000fc80007ffe0ff */
[----:B------:R-:W-:-:S05]  /*2410*/  LEA.HI.X R19, R16, UR15, R25, 0x1, P2 ;  /* 0x0000000f10137c11 */ /* 0x000fca00090f0c19 */
[----:B------:R3:W-:Y:S02]  /*2420*/  STG.E desc[UR8][R18.64], R11 ;  /* 0x0000000b12007986 */ /* 0x0007e4000c101908 */
.L_x_2441:
[----:B------:R-:W-:Y:S05]  /*2430*/  BSYNC.RECONVERGENT B1 ;  /* 0x0000000000017941 */ /* 0x000fea0003800200 */
.L_x_2440:
        /* <DEDUP_REMOVED lines=32> */
.L_x_2443:
[----:B------:R-:W-:Y:S05]  /*2640*/  BSYNC.RECONVERGENT B1 ;  /* 0x0000000000017941 */ /* 0x000fea0003800200 */
.L_x_2442:
        /* <DEDUP_REMOVED lines=17> */
[----:B------:R-:W-:Y:S02]  /*2760*/  F2FP.F16.F32.PACK_AB R11, R22, R11 ;  /* 0x0000000b160b723e */ /* 0x000fe400000000ff */
[----:B------:R-:W-:-:S05]  /*2770*/  LEA.HI.X R19, R16, UR15, R23, 0x1, P1 ;  /* 0x0000000f10137c11 */ /* 0x000fca00088f0c17 */
[----:B------:R3:W-:Y:S02]  /*2780*/  STG.E desc[UR8][R18.64], R11 ;  /* 0x0000000b12007986 */ /* 0x0007e4000c101908 */
.L_x_2445:
[----:B------:R-:W-:Y:S05]  /*2790*/  BSYNC.RECONVERGENT B1 ;  /* 0x0000000000017941 */ /* 0x000fea0003800200 */
.L_x_2444:
[----:B------:R-:W-:Y:S04]  /*27a0*/  BSSY.RECONVERGENT B1, `(.L_x_2446) ;  /* 0x0000014000017945 */ /* 0x000fe80003800200 */
[----:B------:R-:W-:Y:S05]  /*27b0*/  @P6 BRA `(.L_x_2447) ;  /* 0x0000000000486947 */ /* 0x000fea0003800000 */
[----:B------:R-:W4:Y:S01]  /*27c0*/  LDCU.64 UR10, c[0x0][0x3e0] ;  /* 0x00007c00ff0a77ac */ /* 0x000f220008000a00 */
[----:B0-----:R-:W-:Y:S01]  /*27d0*/  MOV R16, R56 ;  /* 0x0000003800107202 */ /* 0x001fe20000000f00 */
[--C-:B------:R-:W-:Y:S01]  /*27e0*/  FADD.FTZ R36, R36, -R20.reuse ;  /* 0x8000001424247221 */ /* 0x100fe20000010000 */
[----:B--2---:R-:W-:Y:S01]  /*27f0*/  MOV R17, R55 ;  /* 0x0000003700117202 */ /* 0x004fe20000000f00 */
[----:B------:R-:W0:Y:S01]  /*2800*/  LDCU.64 UR14, c[0x0][0x380] ;  /* 0x00007000ff0e77ac */ /* 0x000e220008000a00 */
[----:B---3--:R-:W-:Y:S01]  /*2810*/  FADD.FTZ R18, R35, -R20 ;  /* 0x8000001423127221 */ /* 0x008fe20000010000 */
[----:B-1----:R-:W-:-:S03]  /*2820*/  FMUL.FTZ R11, R36, R21 ;  /* 0x00000015240b7220 */ /* 0x002fc60000410000 */
[----:B------:R-:W-:Y:S01]  /*2830*/  FMUL.FTZ R18, R18, R21 ;  /* 0x0000001512127220 */ /* 0x000fe20000410000 */
[----:B-----5:R-:W-:Y:S01]  /*2840*/  FFMA.FTZ R11, R12, R11, R14 ;  /* 0x0000000b0c0b7223 */ /* 0x020fe2000001000e */
[----:B----4-:R-:W-:Y:S02]  /*2850*/  IMAD R22, R7, UR10, RZ ;  /* 0x0000000a07167c24 */ /* 0x010fe4000f8e02ff */
[----:B------:R-:W-:-:S04]  /*2860*/  IMAD.WIDE.U32 R16, R49, UR10, R16 ;  /* 0x0000000a31107c25 */ /* 0x000fc8000f8e0010 */
[----:B------:R-:W-:Y:S02]  /*2870*/  IMAD R19, R49, UR11, R22 ;  /* 0x0000000b31137c24 */ /* 0x000fe4000f8e0216 */
[----:B------:R-:W-:Y:S01]  /*2880*/  FFMA.FTZ R22, R13, R18, R15 ;  /* 0x000000120d167223 */ /* 0x000fe2000001000f */
[----:B0-----:R-:W-:Y:S02]  /*2890*/  LEA R18, P1, R16, UR14, 0x1 ;  /* 0x0000000e10127c11 */ /* 0x001fe4000f8208ff */
[----:B------:R-:W-:Y:S02]  /*28a0*/  IADD3 R19, PT, PT, R17, R19, RZ ;  /* 0x0000001311137210 */ /* 0x000fe40007ffe0ff */
[----:B------:R-:W-:Y:S02]  /*28b0*/  F2FP.F16.F32.PACK_AB R11, R22, R11 ;  /* 0x0000000b160b723e */ /* 0x000fe400000000ff */
[----:B------:R-:W-:-:S05]  /*28c0*/  LEA.HI.X R19, R16, UR15, R19, 0x1, P1 ;  /* 0x0000000f10137c11 */ /* 0x000fca00088f0c13 */
[----:B------:R4:W-:Y:S02]  /*28d0*/  STG.E desc[UR8][R18.64], R11 ;  /* 0x0000000b12007986 */ /* 0x0009e4000c101908 */
.L_x_2447:
[----:B------:R-:W-:Y:S05]  /*28e0*/  BSYNC.RECONVERGENT B1 ;  /* 0x0000000000017941 */ /* 0x000fea0003800200 */
.L_x_2446:
        /* <DEDUP_REMOVED lines=13> */
[----:B------:R-:W-:Y:S01]  /*29c0*/  F2FP.F16.F32.PACK_AB R11, R22, R11 ;  /* 0x0000000b160b723e */ /* 0x000fe200000000ff */
[----:B------:R-:W-:-:S04]  /*29d0*/  IMAD.WIDE.U32 R16, R48, UR10, R16 ;  /* 0x0000000a30107c25 */ /* 0x000fc8000f8e0010 */
[----:B------:R-:W-:Y:S01]  /*29e0*/  IMAD R19, R48, UR11, R19 ;  /* 0x0000000b30137c24 */ /* 0x000fe2000f8e0213 */
[----:B0-----:R-:W-:-:S04]  /*29f0*/  LEA R18, P1, R16, UR14, 0x1 ;  /* 0x0000000e10127c11 */ /* 0x001fc8000f8208ff */
[----:B------:R-:W-:-:S04]  /*2a00*/  IADD3 R19, PT, PT, R17, R19, RZ ;  /* 0x0000001311137210 */ /* 0x000fc80007ffe0ff */
[----:B------:R-:W-:-:S05]  /*2a10*/  LEA.HI.X R19, R16, UR15, R19, 0x1, P1 ;  /* 0x0000000f10137c11 */ /* 0x000fca00088f0c13 */
[----:B------:R0:W-:Y:S02]  /*2a20*/  STG.E desc[UR8][R18.64], R11 ;  /* 0x0000000b12007986 */ /* 0x0001e4000c101908 */
.L_x_2449:
[----:B------:R-:W-:Y:S05]  /*2a30*/  BSYNC.RECONVERGENT B1 ;  /* 0x0000000000017941 */ /* 0x000fea0003800200 */
.L_x_2448:
        /* <DEDUP_REMOVED lines=20> */
.L_x_2451:
[----:B------:R-:W-:Y:S05]  /*2b80*/  BSYNC.RECONVERGENT B1 ;  /* 0x0000000000017941 */ /* 0x000fea0003800200 */
.L_x_2450:
        /* <DEDUP_REMOVED lines=11> */
[----:B------:R-:W-:Y:S01]  /*2c40*/  F2FP.F16.F32.PACK_AB R11, R20, R11 ;  /* 0x0000000b140b723e */ /* 0x000fe200000000ff */
        /* <DEDUP_REMOVED lines=8> */
.L_x_2437:
        /* <DEDUP_REMOVED lines=36> */
[----:B------:R-:W-:-:S05]  /*2f10*/  F2FP.F16.F32.PACK_AB R27, R58, R27 ;  /* 0x0000001b3a1b723e */ /* 0x000fca00000000ff */
[----:B------:R2:W-:Y:S02]  /*2f20*/  STG.E desc[UR8][R16.64], R27 ;  /* 0x0000001b10007986 */ /* 0x0005e4000c101908 */
.L_x_2454:
[----:B------:R-:W-:Y:S05]  /*2f30*/  BSYNC.RECONVERGENT B1 ;  /* 0x0000000000017941 */ /* 0x000fea0003800200 */
.L_x_2453:
        /* <DEDUP_REMOVED lines=28> */
[----:B------:R-:W-:-:S05]  /*3100*/  F2FP.F16.F32.PACK_AB R11, R22, R11 ;  /* 0x0000000b160b723e */ /* 0x000fca00000000ff */
[----:B------:R3:W-:Y:S02]  /*3110*/  STG.E desc[UR8][R16.64], R11 ;  /* 0x0000000b10007986 */ /* 0x0007e4000c101908 */
.L_x_2456:
[----:B------:R-:W-:Y:S05]  /*3120*/  BSYNC.RECONVERGENT B1 ;  /* 0x0000000000017941 */ /* 0x000fea0003800200 */
.L_x_2455:
        /* <DEDUP_REMOVED lines=40> */
[----:B------:R-:W-:-:S05]  /*33b0*/  F2FP.F16.F32.PACK_AB R25, R25, R24 ;  /* 0x000000181919723e */ /* 0x000fca00000000ff */
[----:B------:R3:W-:Y:S02]  /*33c0*/  STG.E desc[UR8][R18.64], R25 ;  /* 0x0000001912007986 */ /* 0x0007e4000c101908 */
.L_x_2458:
[----:B------:R-:W-:Y:S05]  /*33d0*/  BSYNC.RECONVERGENT B1 ;  /* 0x0000000000017941 */ /* 0x000fea0003800200 */
.L_x_2457:
        /* <DEDUP_REMOVED lines=28> */
[----:B------:R-:W-:-:S05]  /*35a0*/  F2FP.F16.F32.PACK_AB R11, R26, R11 ;  /* 0x0000000b1a0b723e */ /* 0x000fca00000000ff */
[----:B------:R4:W-:Y:S02]  /*35b0*/  STG.E desc[UR8][R18.64], R11 ;  /* 0x0000000b12007986 */ /* 0x0009e4000c101908 */
.L_x_2460:
[----:B------:R-:W-:Y:S05]  /*35c0*/  BSYNC.RECONVERGENT B1 ;  /* 0x0000000000017941 */ /* 0x000fea0003800200 */
.L_x_2459:
        /* <DEDUP_REMOVED lines=28> */
[----:B------:R-:W-:-:S05]  /*3790*/  F2FP.F16.F32.PACK_AB R11, R24, R11 ;  /* 0x0000000b180b723e */ /* 0x000fca00000000ff */
[----:B------:R0:W-:Y:S02]  /*37a0*/  STG.E desc[UR8][R16.64], R11 ;  /* 0x0000000b10007986 */ /* 0x0001e4000c101908 */
.L_x_2462:
[----:B------:R-:W-:Y:S05]  /*37b0*/  BSYNC.RECONVERGENT B1 ;  /* 0x0000000000017941 */ /* 0x000fea0003800200 */
.L_x_2461:
        /* <DEDUP_REMOVED lines=30> */
.L_x_2464:
[----:B------:R-:W-:Y:S05]  /*39a0*/  BSYNC.RECONVERGENT B1 ;  /* 0x0000000000017941 */ /* 0x000fea0003800200 */
.L_x_2463:
        /* <DEDUP_REMOVED lines=30> */
.L_x_2466:
[----:B------:R-:W-:Y:S05]  /*3b90*/  BSYNC.RECONVERGENT B1 ;  /* 0x0000000000017941 */ /* 0x000fea0003800200 */
.L_x_2465:
        /* <DEDUP_REMOVED lines=27> */
[----:B------:R-:W-:-:S05]  /*3d50*/  F2FP.F16.F32.PACK_AB R11, R18, R11 ;  /* 0x0000000b120b723e */ /* 0x000fca00000000ff */
[----:B------:R0:W-:Y:S02]  /*3d60*/  STG.E desc[UR8][R14.64], R11 ;  /* 0x0000000b0e007986 */ /* 0x0001e4000c101908 */
.L_x_2452:
[----:B------:R-:W-:Y:S05]  /*3d70*/  BSYNC.RECONVERGENT B0 ;  /* 0x0000000000007941 */ /* 0x000fea0003800200 */
.L_x_2436:
[----:B------:R-:W-:Y:S02]  /*3d80*/  IADD3 R44, PT, PT, R4, R44, RZ ;  /* 0x0000002c042c7210 */ /* 0x000fe40007ffe0ff */
[----:B------:R-:W-:Y:S02]  /*3d90*/  IADD3 R45, PT, PT, R45, 0x1, RZ ;  /* 0x000000012d2d7810 */ /* 0x000fe40007ffe0ff */
[----:B------:R-:W-:-:S13]  /*3da0*/  ISETP.GE.AND P1, PT, R44, UR5, PT ;  /* 0x000000052c007c0c */ /* 0x000fda000bf26270 */
[----:B------:R-:W-:Y:S05]  /*3db0*/  @!P1 BRA `(.L_x_2467) ;  /* 0xffffffc400309947 */ /* 0x000fea000383ffff */
[----:B------:R-:W-:Y:S05]  /*3dc0*/  EXIT ;  /* 0x000000000000794d */ /* 0x000fea0003800000 */
.L_x_2468:
        /* <DEDUP_REMOVED lines=11> */
.L_x_3457:


//--------------------- .text._Z35group_norm_nhwc_fwd_one_pass_kernelI11Fp16IOFp32WLi512ELi32ELi512EEv26Group_norm_nhwc_fwd_params --------------------------
	.section	.text._Z35group_norm_nhwc_fwd_one_pass_kernelI11Fp16IOFp32WLi512ELi32ELi512EEv26Group_norm_nhwc_fwd_params,"ax",@progbits
	.align	128
        .global         _Z35group_norm_nhwc_fwd_one_pass_kernelI11Fp16IOFp32WLi512ELi32ELi512EEv26Group_norm_nhwc_fwd_params
        .type           _Z35group_norm_nhwc_fwd_one_pass_kernelI11Fp16IOFp32WLi512ELi32ELi512EEv26Group_norm_nhwc_fwd_params,@function
        .size           _Z35group_norm_nhwc_fwd_one_pass_kernelI11Fp16IOFp32WLi512ELi32ELi512EEv26Group_norm_nhwc_fwd_params,(.L_x_3458 - _Z35group_norm_nhwc_fwd_one_pass_kernelI11Fp16IOFp32WLi512ELi32ELi512EEv26Group_norm_nhwc_fwd_params)
        .other          _Z35group_norm_nhwc_fwd_one_pass_kernelI11Fp16IOFp32WLi512ELi32ELi512EEv26Group_norm_nhwc_fwd_params,@"STO_CUDA_ENTRY STV_DEFAULT"
_Z35group_norm_nhwc_fwd_one_pass_kernelI11Fp16IOFp32WLi512ELi32ELi512EEv26Group_norm_nhwc_fwd_params:
.text._Z35group_norm_nhwc_fwd_one_pass_kernelI11Fp16IOFp32WLi512ELi32ELi512EEv26Group_norm_nhwc_fwd_params:
        /* <DEDUP_REMOVED lines=53> */
.L_x_2544:
[----:B0--34-:R-:W0:Y:S01]  /*0350*/  LDC R43, c[0x0][0x3f8] ;  /* 0x0000fe00ff2b7b82 */ /* 0x019e220000000800 */
[----:B------:R-:W1:Y:S01]  /*0360*/  LDCU.64 UR4, c[0x0][0x3e8] ;  /* 0x00007d00ff0477ac */ /* 0x000e620008000a00 */
[----:B------:R-:W-:Y:S02]  /*0370*/  SHF.L.U32 R103, R2, 0x1, RZ ;  /* 0x0000000102677819 */ /* 0x000fe400000006ff */
[----:B------:R-:W-:Y:S01]  /*0380*/  MOV R71, RZ ;  /* 0x000000ff00477202 */ /* 0x000fe20000000f00 */
[----:B--2---:R-:W2:Y:S01]  /*0390*/  LDCU.64 UR8, c[0x0][0x3f0] ;  /* 0x00007e00ff0877ac */ /* 0x004ea20008000a00 */
[----:B-1----:R-:W-:Y:S02]  /*03a0*/  ISETP.GE.U32.AND P2, PT, R90, UR4, PT ;  /* 0x000000045a007c0c */ /* 0x002fe4000bf46070 */
[----:B------:R-:W-:Y:S02]  /*03b0*/  ISETP.GE.U32.AND P5, PT, R88, UR4, PT ;  /* 0x0000000458007c0c */ /* 0x000fe4000bfa6070 */
[----:B------:R-:W-:-:S02]  /*03c0*/  ISETP.GE.AND.EX P2, PT, R15, UR5, PT, P2 ;  /* 0x000000050f007c0c */ /* 0x000fc4000bf46320 */
[----:B0----5:R-:W-:Y:S02]  /*03d0*/  IABS R39, R43 ;  /* 0x0000002b00277213 */ /* 0x021fe40000000000 */
[----:B------:R-:W-:Y:S02]  /*03e0*/  ISETP.GE.AND.EX P5, PT, R17, UR5, PT, P5 ;  /* 0x0000000511007c0c */ /* 0x000fe4000bfa6350 */
[----:B------:R-:W0:Y:S07]  /*03f0*/  I2F.RP R14, R39 ;  /* 0x00000027000e7306 */ /* 0x000e2e0000209400 */
[----:B------:R-:W1:Y:S01]  /*0400*/  @!P2 LDC.64 R44, c[0x0][0x3e0] ;  /* 0x0000f800ff2cab82 */ /* 0x000e620000000a00 */
[----:B0-----:R-:W0:Y:S02]  /*0410*/  MUFU.RCP R14, R14 ;  /* 0x0000000e000e7308 */ /* 0x001e240000001000 */
[----:B0-----:R-:W-:-:S06]  /*0420*/  IADD3 R36, PT, PT, R14, 0xffffffe, RZ ;  /* 0x0ffffffe0e247810 */ /* 0x001fcc0007ffe0ff */
[----:B------:R0:W3:Y:S02]  /*0430*/  F2I.FTZ.U32.TRUNC.NTZ R37, R36 ;  /* 0x0000002400257305 */ /* 0x0000e4000021f000 */
[----:B0-----:R-:W-:Y:S02]  /*0440*/  MOV R36, RZ ;  /* 0x000000ff00247202 */ /* 0x001fe40000000f00 */
[----:B---3--:R-:W-:-:S05]  /*0450*/  IADD3 R16, PT, PT, RZ, -R37, RZ ;  /* 0x80000025ff107210 */ /* 0x008fca0007ffe0ff */
[----:B------:R-:W-:Y:S01]  /*0460*/  IMAD R41, R16, R39, RZ ;  /* 0x0000002710297224 */ /* 0x000fe200078e02ff */
[----:B------:R-:W-:-:S03]  /*0470*/  IABS R16, R8 ;  /* 0x0000000800107213 */ /* 0x000fc60000000000 */
        /* <DEDUP_REMOVED lines=8> */
[----:B------:R-:W-:Y:S01]  /*0500*/  LOP3.LUT R14, R8, R43, RZ, 0x3c, !PT ;  /* 0x0000002b080e7212 */ /* 0x000fe200078e3cff */
[----:B------:R-:W0:Y:S01]  /*0510*/  @!P5 LDC.64 R38, c[0x0][0x3e0] ;  /* 0x0000f800ff26db82 */ /* 0x000e220000000a00 */
[----:B------:R-:W-:Y:S02]  /*0520*/  ISETP.NE.AND P1, PT, R43, RZ, PT ;  /* 0x000000ff2b00720c */ /* 0x000fe40003f25270 */
[----:B------:R-:W-:-:S07]  /*0530*/  ISETP.GE.AND P3, PT, R14, RZ, PT ;  /* 0x000000ff0e00720c */ /* 0x000fce0003f66270 */
[----:B------:R-:W-:Y:S02]  /*0540*/  @P4 IADD3 R37, PT, PT, R37, 0x1, RZ ;  /* 0x0000000125254810 */ /* 0x000fe40007ffe0ff */
[----:B------:R-:W-:Y:S02]  /*0550*/  ISETP.GE.U32.AND P4, PT, R82, UR4, PT ;  /* 0x0000000452007c0c */ /* 0x000fe4000bf86070 */
[----:B------:R-:W-:Y:S02]  /*0560*/  MOV R41, R37 ;  /* 0x0000002500297202 */ /* 0x000fe40000000f00 */
[----:B------:R-:W-:Y:S02]  /*0570*/  ISETP.GE.AND.EX P4, PT, R23, UR5, PT, P4 ;  /* 0x0000000517007c0c */ /* 0x000fe4000bf86340 */
[----:B------:R-:W-:Y:S02]  /*0580*/  @!P3 IADD3 R41, PT, PT, -R41, RZ, RZ ;  /* 0x000000ff2929b210 */ /* 0x000fe40007ffe1ff */
[----:B------:R-:W-:-:S02]  /*0590*/  @!P1 LOP3.LUT R41, RZ, R43, RZ, 0x33, !PT ;  /* 0x0000002bff299212 */ /* 0x000fc400078e33ff */
[----:B------:R-:W-:Y:S02]  /*05a0*/  ISETP.GE.U32.AND P1, PT, R86, UR4, PT ;  /* 0x0000000456007c0c */ /* 0x000fe4000bf26070 */
[----:B------:R-:W-:Y:S02]  /*05b0*/  IADD3 R37, PT, PT, -R41, RZ, RZ ;  /* 0x000000ff29257210 */ /* 0x000fe40007ffe1ff */
[----:B------:R-:W-:Y:S02]  /*05c0*/  SHF.R.S32.HI R14, RZ, 0x1f, R41 ;  /* 0x0000001fff0e7819 */ /* 0x000fe40000011429 */
[----:B------:R-:W-:Y:S01]  /*05d0*/  ISETP.GE.AND.EX P1, PT, R19, UR5, PT, P1 ;  /* 0x0000000513007c0c */ /* 0x000fe2000bf26310 */
[----:B------:R-:W-:Y:S01]  /*05e0*/  IMAD R94, R43, R37, R8 ;  /* 0x000000252b5e7224 */ /* 0x000fe200078e0208 */
[----:B------:R-:W-:Y:S01]  /*05f0*/  ISETP.GE.U32.AND P3, PT, R84, UR4, PT ;  /* 0x0000000454007c0c */ /* 0x000fe2000bf66070 */
[----:B------:R-:W3:Y:S01]  /*0600*/  @!P2 LDC.64 R36, c[0x0][0x390] ;  /* 0x0000e400ff24ab82 */ /* 0x000ee20000000a00 */
[----:B--2---:R-:W-:-:S02]  /*0610*/  IMAD R14, R14, UR8, RZ ;  /* 0x000000080e0e7c24 */ /* 0x004fc4000f8e02ff */
[----:B------:R-:W-:Y:S02]  /*0620*/  SHF.L.U32 R94, R94, 0x5, RZ ;  /* 0x000000055e5e7819 */ /* 0x000fe400000006ff */
[----:B------:R-:W-:Y:S01]  /*0630*/  IMAD R101, R41, UR9, R14 ;  /* 0x0000000929657c24 */ /* 0x000fe2000f8e020e */
[----:B------:R-:W-:Y:S01]  /*0640*/  ISETP.GE.AND.EX P3, PT, R21, UR5, PT, P3 ;  /* 0x0000000515007c0c */ /* 0x000fe2000bf66330 */
[----:B-1----:R-:W-:Y:S01]  /*0650*/  @!P2 IMAD R14, R15, R44, RZ ;  /* 0x0000002c0f0ea224 */ /* 0x002fe200078e02ff */
[----:B------:R-:W-:Y:S01]  /*0660*/  LOP3.LUT R102, R94, 0x1e, R103, 0xf8, !PT ;  /* 0x0000001e5e667812 */ /* 0x000fe200078ef867 */
[----:B------:R-:W1:Y:S01]  /*0670*/  @!P5 LDC.64 R42, c[0x0][0x390] ;  /* 0x0000e400ff2adb82 */ /* 0x000e620000000a00 */
[----:B------:R-:W-:Y:S01]  /*0680*/  SHF.R.S32.HI R103, RZ, 0x1f, R94 ;  /* 0x0000001fff677819 */ /* 0x000fe2000001145e */
[----:B------:R-:W-:Y:S02]  /*0690*/  @!P2 IMAD R45, R90, R45, R14 ;  /* 0x0000002d5a2da224 */ /* 0x000fe400078e020e */
[----:B0-----:R-:W-:-:S02]  /*06a0*/  @!P5 IMAD R14, R17, R38, RZ ;  /* 0x00000026110ed224 */ /* 0x001fc400078e02ff */
[----:B------:R-:W-:Y:S02]  /*06b0*/  IMAD.WIDE.U32 R102, R41, UR8, R102 ;  /* 0x0000000829667c25 */ /* 0x000fe4000f8e0066 */
[----:B------:R-:W0:Y:S02]  /*06c0*/  @!P1 LDC.64 R40, c[0x0][0x3e0] ;  /* 0x0000f800ff289b82 */ /* 0x000e240000000a00 */
[----:B------:R-:W-:Y:S01]  /*06d0*/  @!P5 IMAD R53, R88, R39, R14 ;  /* 0x000000275835d224 */ /* 0x000fe200078e020e */
[----:B------:R-:W-:Y:S02]  /*06e0*/  IADD3 R101, PT, PT, R103, R101, RZ ;  /* 0x0000006567657210 */ /* 0x000fe40007ffe0ff */
[-C--:B------:R-:W-:Y:S02]  /*06f0*/  @!P2 MOV R100, R102.reuse ;  /* 0x000000660064a202 */ /* 0x080fe40000000f00 */
[----:B------:R-:W-:Y:S02]  /*0700*/  @!P5 MOV R50, R102 ;  /* 0x000000660032d202 */ /* 0x000fe40000000f00 */
[----:B------:R-:W-:Y:S01]  /*0710*/  @!P5 MOV R51, R101 ;  /* 0x000000650033d202 */ /* 0x000fe20000000f00 */
[----:B------:R-:W-:-:S04]  /*0720*/  @!P2 IMAD.WIDE.U32 R46, R90, R44, R100 ;  /* 0x0000002c5a2ea225 */ /* 0x000fc800078e0064 */
[----:B------:R-:W-:Y:S01]  /*0730*/  @!P5 IMAD.WIDE.U32 R50, R88, R38, R50 ;  /* 0x000000265832d225 */ /* 0x000fe200078e0032 */
[----:B------:R-:W-:Y:S01]  /*0740*/  @!P2 IADD3 R14, PT, PT, R47, R45, RZ ;  /* 0x0000002d2f0ea210 */ /* 0x000fe20007ffe0ff */
[----:B------:R-:W2:Y:S01]  /*0750*/  @!P3 LDC.64 R38, c[0x0][0x3e0] ;  /* 0x0000f800ff26bb82 */ /* 0x000ea20000000a00 */
[----:B---3--:R-:W-:-:S04]  /*0760*/  @!P2 LEA R48, P6, R46, R36, 0x1 ;  /* 0x000000242e30a211 */ /* 0x008fc800078c08ff */
[----:B------:R-:W-:Y:S02]  /*0770*/  @!P2 LEA.HI.X R49, R46, R37, R14, 0x1, P6 ;  /* 0x000000252e31a211 */ /* 0x000fe400030f0c0e */
[----:B------:R-:W-:Y:S01]  /*0780*/  @!P5 IADD3 R14, PT, PT, R51, R53, RZ ;  /* 0x00000035330ed210 */ /* 0x000fe20007ffe0ff */
[----:B------:R-:W3:Y:S01]  /*0790*/  @!P1 LDC.64 R44, c[0x0][0x390] ;  /* 0x0000e400ff2c9b82 */ /* 0x000ee20000000a00 */
[C---:B-1----:R-:W-:Y:S01]  /*07a0*/  @!P5 LEA R46, P6, R50.reuse, R42, 0x1 ;  /* 0x0000002a322ed211 */ /* 0x042fe200078c08ff */
[----:B0-----:R-:W-:Y:S01]  /*07b0*/  @!P1 IMAD R16, R19, R40, RZ ;  /* 0x0000002813109224 */ /* 0x001fe200078e02ff */
[----:B------:R-:W-:Y:S01]  /*07c0*/  @!P1 MOV R51, R101 ;  /* 0x0000006500339202 */ /* 0x000fe20000000f00 */
[----:B------:R3:W4:Y:S01]  /*07d0*/  @!P2 LDG.E R71, desc[UR6][R48.64] ;  /* 0x000000063047a981 */ /* 0x000722000c1e1900 */
[----:B------:R-:W-:-:S03]  /*07e0*/  @!P5 LEA.HI.X R47, R50, R43, R14, 0x1, P6 ;  /* 0x0000002b322fd211 */ /* 0x000fc600030f0c0e */
[----:B------:R-:W0:Y:S01]  /*07f0*/  @!P4 LDC.64 R36, c[0x0][0x3e0] ;  /* 0x0000f800ff24cb82 */ /* 0x000e220000000a00 */
[----:B------:R-:W-:Y:S02]  /*0800*/  @!P1 MOV R50, R102 ;  /* 0x0000006600329202 */ /* 0x000fe40000000f00 */
[----:B------:R-:W-:Y:S02]  /*0810*/  MOV R73, RZ ;  /* 0x000000ff00497202 */ /* 0x000fe40000000f00 */
[----:B------:R-:W-:-:S03]  /*0820*/  ISETP.GE.U32.AND P6, PT, R80, UR4, PT ;  /* 0x0000000450007c0c */ /* 0x000fc6000bfc6070 */
[----:B------:R-:W1:Y:S01]  /*0830*/  @!P3 LDC.64 R42, c[0x0][0x390] ;  /* 0x0000e400ff2abb82 */ /* 0x000e620000000a00 */
[C---:B------:R-:W-:Y:S01]  /*0840*/  @!P1 IMAD R53, R86.reuse, R41, R16 ;  /* 0x0000002956359224 */ /* 0x040fe200078e0210 */
[----:B------:R5:W4:Y:S01]  /*0850*/  @!P5 LDG.E R73, desc[UR6][R46.64] ;  /* 0x000000062e49d981 */ /* 0x000b22000c1e1900 */
[----:B------:R-:W-:Y:S01]  /*0860*/  @!P1 IMAD.WIDE.U32 R50, R86, R40, R50 ;  /* 0x0000002856329225 */ /* 0x000fe200078e0032 */
[----:B------:R-:W-:Y:S02]  /*0870*/  ISETP.GE.AND.EX P5, PT, R25, UR5, PT, P6 ;  /* 0x0000000519007c0c */ /* 0x000fe4000bfa6360 */
[----:B------:R-:W-:Y:S02]  /*0880*/  ISETP.GE.U32.AND P2, PT, R78, UR4, PT ;  /* 0x000000044e007c0c */ /* 0x000fe4000bf46070 */
[----:B------:R-:W-:Y:S01]  /*0890*/  @!P1 IADD3 R14, PT, PT, R51, R53, RZ ;  /* 0x00000035330e9210 */ /* 0x000fe20007ffe0ff */
[----:B------:R-:W1:Y:S01]  /*08a0*/  @!P4 LDC.64 R40, c[0x0][0x390] ;  /* 0x0000e400ff28cb82 */ /* 0x000e620000000a00 */
[----:B---3--:R-:W-:-:S02]  /*08b0*/  @!P1 LEA R48, P6, R50, R44, 0x1 ;  /* 0x0000002c32309211 */ /* 0x008fc400078c08ff */
[----:B------:R-:W-:Y:S02]  /*08c0*/  ISETP.GE.AND.EX P2, PT, R27, UR5, PT, P2 ;  /* 0x000000051b007c0c */ /* 0x000fe4000bf46320 */
[----:B------:R-:W-:Y:S01]  /*08d0*/  @!P1 LEA.HI.X R49, R50, R45, R14, 0x1, P6 ;  /* 0x0000002d32319211 */ /* 0x000fe200030f0c0e */
[----:B--2---:R-:W-:Y:S01]  /*08e0*/  @!P3 IMAD R16, R21, R38, RZ ;  /* 0x000000261510b224 */ /* 0x004fe200078e02ff */
[----:B------:R-:W-:Y:S01]  /*08f0*/  @!P3 MOV R44, R102 ;  /* 0x00000066002cb202 */ /* 0x000fe20000000f00 */
[----:B-----5:R-:W2:Y:S01]  /*0900*/  @!P5 LDC.64 R46, c[0x0][0x3e0] ;  /* 0x0000f800ff2edb82 */ /* 0x020ea20000000a00 */
[----:B------:R-:W-:Y:S01]  /*0910*/  @!P3 MOV R45, R101 ;  /* 0x00000065002db202 */ /* 0x000fe20000000f00 */
[C---:B------:R-:W-:Y:S02]  /*0920*/  @!P3 IMAD R51, R84.reuse, R39, R16 ;  /* 0x000000275433b224 */ /* 0x040fe400078e0210 */
[----:B0-----:R-:W-:Y:S02]  /*0930*/  @!P4 IMAD R14, R23, R36, RZ ;  /* 0x00000024170ec224 */ /* 0x001fe400078e02ff */
[----:B------:R-:W-:-:S02]  /*0940*/  @!P3 IMAD.WIDE.U32 R44, R84, R38, R44 ;  /* 0x00000026542cb225 */ /* 0x000fc400078e002c */
[----:B------:R-:W0:Y:S02]  /*0950*/  @!P2 LDC.64 R38, c[0x0][0x3e0] ;  /* 0x0000f800ff26ab82 */ /* 0x000e240000000a00 */
[----:B------:R-:W-:Y:S01]  /*0960*/  @!P4 IMAD R55, R82, R37, R14 ;  /* 0x000000255237c224 */ /* 0x000fe200078e020e */
[----:B------:R-:W-:Y:S02]  /*0970*/  @!P3 IADD3 R14, PT, PT, R45, R51, RZ ;  /* 0x000000332d0eb210 */ /* 0x000fe40007ffe0ff */
[----:B-1----:R-:W-:Y:S02]  /*0980*/  @!P3 LEA R50, P6, R44, R42, 0x1 ;  /* 0x0000002a2c32b211 */ /* 0x002fe400078c08ff */
[----:B------:R-:W-:Y:S02]  /*0990*/  MOV R75, RZ ;  /* 0x000000ff004b7202 */ /* 0x000fe40000000f00 */
[----:B------:R-:W-:Y:S02]  /*09a0*/  @!P4 MOV R52, R102 ;  /* 0x000000660034c202 */ /* 0x000fe40000000f00 */
[----:B------:R-:W-:-:S02]  /*09b0*/  @!P4 MOV R53, R101 ;  /* 0x000000650035c202 */ /* 0x000fc40000000f00 */
[----:B------:R-:W-:Y:S01]  /*09c0*/  @!P3 LEA.HI.X R51, R44, R43, R14, 0x1, P6 ;  /* 0x0000002b2c33b211 */ /* 0x000fe200030f0c0e */
[----:B------:R1:W3:Y:S01]  /*09d0*/  @!P1 LDG.E R75, desc[UR6][R48.64] ;  /* 0x00000006304b9981 */ /* 0x0002e2000c1e1900 */
[----:B------:R-:W5:Y:S01]  /*09e0*/  @!P5 LDC.64 R44, c[0x0][0x390] ;  /* 0x0000e400ff2cdb82 */ /* 0x000f620000000a00 */
[----:B------:R-:W-:Y:S01]  /*09f0*/  MOV R77, RZ ;  /* 0x000000ff004d7202 */ /* 0x000fe20000000f00 */
[----:B------:R-:W-:Y:S01]  /*0a00*/  @!P4 IMAD.WIDE.U32 R36, R82, R36, R52 ;  /* 0x000000245224c225 */ /* 0x000fe200078e0034 */
[----:B------:R-:W-:-:S04]  /*0a10*/  ISETP.GE.U32.AND P1, PT, R76, UR4, PT ;  /* 0x000000044c007c0c */ /* 0x000fc8000bf26070 */
[----:B------:R0:W3:Y:S01]  /*0a20*/  @!P3 LDG.E R77, desc[UR6][R50.64] ;  /* 0x00000006324db981 */ /* 0x0000e2000c1e1900 */
[----:B------:R-:W-:Y:S01]  /*0a30*/  ISETP.GE.U32.AND P3, PT, R92, UR4, PT ;  /* 0x000000045c007c0c */ /* 0x000fe2000bf66070 */
[----:B------:R-:W5:Y:S01]  /*0a40*/  @!P2 LDC.64 R42, c[0x0][0x390] ;  /* 0x0000e400ff2aab82 */ /* 0x000f620000000a00 */
[----:B------:R-:W-:Y:S02]  /*0a50*/  ISETP.GE.AND.EX P1, PT, R29, UR5, PT, P1 ;  /* 0x000000051d007c0c */ /* 0x000fe4000bf26310 */
[----:B------:R-:W-:Y:S02]  /*0a60*/  @!P4 IADD3 R14, PT, PT, R37, R55, RZ ;  /* 0x00000037250ec210 */ /* 0x000fe40007ffe0ff */
[----:B------:R-:W-:Y:S02]  /*0a70*/  @!P4 LEA R52, P6, R36, R40, 0x1 ;  /* 0x000000282434c211 */ /* 0x000fe400078c08ff */
[----:B------:R-:W-:Y:S02]  /*0a80*/  MOV R79, RZ ;  /* 0x000000ff004f7202 */ /* 0x000fe40000000f00 */
[----:B------:R-:W-:-:S02]  /*0a90*/  ISETP.GE.AND.EX P3, PT, R9, UR5, PT, P3 ;  /* 0x0000000509007c0c */ /* 0x000fc4000bf66330 */
[----:B------:R-:W-:Y:S01]  /*0aa0*/  @!P4 LEA.HI.X R53, R36, R41, R14, 0x1, P6 ;  /* 0x000000292435c211 */ /* 0x000fe200030f0c0e */
[----:B--2---:R-:W-:Y:S01]  /*0ab0*/  @!P5 IMAD R14, R25, R46, RZ ;  /* 0x0000002e190ed224 */ /* 0x004fe200078e02ff */
[----:B------:R-:W-:Y:S01]  /*0ac0*/  @!P5 MOV R36, R102 ;  /* 0x000000660024d202 */ /* 0x000fe20000000f00 */
[----:B------:R-:W2:Y:S01]  /*0ad0*/  @!P1 LDC.64 R40, c[0x0][0x3e0] ;  /* 0x0000f800ff289b82 */ /* 0x000ea20000000a00 */
[----:B------:R-:W-:Y:S01]  /*0ae0*/  @!P5 MOV R37, R101 ;  /* 0x000000650025d202 */ /* 0x000fe20000000f00 */
[----:B------:R5:W3:Y:S01]  /*0af0*/  @!P4 LDG.E R79, desc[UR6][R52.64] ;  /* 0x00000006344fc981 */ /* 0x000ae2000c1e1900 */
[----:B-1----:R-:W-:Y:S01]  /*0b00*/  @!P5 IMAD R49, R80, R47, R14 ;  /* 0x0000002f5031d224 */ /* 0x002fe200078e020e */
[----:B------:R-:W-:Y:S01]  /*0b10*/  ISETP.GE.U32.AND P4, PT, R74, UR4, PT ;  /* 0x000000044a007c0c */ /* 0x000fe2000bf86070 */
[----:B0-----:R-:W-:Y:S01]  /*0b20*/  @!P2 IMAD R14, R27, R38, RZ ;  /* 0x000000261b0ea224 */ /* 0x001fe200078e02ff */
[----:B------:R-:W-:Y:S01]  /*0b30*/  @!P2 MOV R50, R102 ;  /* 0x000000660032a202 */ /* 0x000fe20000000f00 */
[----:B------:R-:W-:Y:S01]  /*0b40*/  @!P5 IMAD.WIDE.U32 R46, R80, R46, R36 ;  /* 0x0000002e502ed225 */ /* 0x000fe200078e0024 */
[----:B------:R-:W-:Y:S01]  /*0b50*/  @!P2 MOV R51, R101 ;  /* 0x000000650033a202 */ /* 0x000fe20000000f00 */
[----:B------:R-:W0:Y:S01]  /*0b60*/  @!P3 LDC.64 R36, c[0x0][0x3e0] ;  /* 0x0000f800ff24bb82 */ /* 0x000e220000000a00 */
[----:B------:R-:W-:Y:S01]  /*0b70*/  ISETP.GE.AND.EX P4, PT, R31, UR5, PT, P4 ;  /* 0x000000051f007c0c */ /* 0x000fe2000bf86340 */
[C---:B------:R-:W-:Y:S01]  /*0b80*/  @!P2 IMAD R39, R78.reuse, R39, R14 ;  /* 0x000000274e27a224 */ /* 0x040fe200078e020e */
[----:B------:R-:W-:Y:S01]  /*0b90*/  @!P5 IADD3 R14, PT, PT, R47, R49, RZ ;  /* 0x000000312f0ed210 */ /* 0x000fe20007ffe0ff */
[----:B------:R-:W-:Y:S01]  /*0ba0*/  @!P2 IMAD.WIDE.U32 R50, R78, R38, R50 ;  /* 0x000000264e32a225 */ /* 0x000fe200078e0032 */
[----:B-----5:R-:W-:-:S04]  /*0bb0*/  @!P5 LEA R48, P6, R46, R44, 0x1 ;  /* 0x0000002c2e30d211 */ /* 0x020fc800078c08ff */
[----:B------:R-:W-:Y:S02]  /*0bc0*/  @!P5 LEA.HI.X R49, R46, R45, R14, 0x1, P6 ;  /* 0x0000002d2e31d211 */ /* 0x000fe400030f0c0e */
[----:B------:R-:W-:Y:S01]  /*0bd0*/  @!P2 IADD3 R14, PT, PT, R51, R39, RZ ;  /* 0x00000027330ea210 */ /* 0x000fe20007ffe0ff */
[----:B------:R-:W1:Y:S01]  /*0be0*/  @!P3 LDC.64 R46, c[0x0][0x390] ;  /* 0x0000e400ff2ebb82 */ /* 0x000e620000000a00 */
[----:B------:R-:W-:Y:S02]  /*0bf0*/  MOV R81, RZ ;  /* 0x000000ff00517202 */ /* 0x000fe40000000f00 */
[----:B------:R-:W-:-:S04]  /*0c00*/  @!P2 LEA R52, P6, R50, R42, 0x1 ;  /* 0x0000002a3234a211 */ /* 0x000fc800078c08ff */
[----:B------:R5:W3:Y:S01]  /*0c10*/  @!P5 LDG.E R81, desc[UR6][R48.64] ;  /* 0x000000063051d981 */ /* 0x000ae2000c1e1900 */
[----:B------:R-:W1:Y:S01]  /*0c20*/  @!P1 LDC.64 R38, c[0x0][0x390] ;  /* 0x0000e400ff269b82 */ /* 0x000e620000000a00 */
[----:B------:R-:W-:Y:S02]  /*0c30*/  ISETP.GE.U32.AND P5, PT, R72, UR4, PT ;  /* 0x0000000448007c0c */ /* 0x000fe4000bfa6070 */
[----:B------:R-:W-:-:S05]  /*0c40*/  MOV R83, RZ ;  /* 0x000000ff00537202 */ /* 0x000fca0000000f00 */
[----:B------:R-:W1:Y:S01]  /*0c50*/  @!P4 LDC.64 R44, c[0x0][0x3e0] ;  /* 0x0000f800ff2ccb82 */ /* 0x000e620000000a00 */
[----:B------:R-:W-:Y:S02]  /*0c60*/  @!P2 LEA.HI.X R53, R50, R43, R14, 0x1, P6 ;  /* 0x0000002b3235a211 */ /* 0x000fe400030f0c0e */
[----:B------:R-:W-:Y:S01]  /*0c70*/  ISETP.GE.AND.EX P5, PT, R33, UR5, PT, P5 ;  /* 0x0000000521007c0c */ /* 0x000fe2000bfa6350 */
[----:B--2---:R-:W-:Y:S01]  /*0c80*/  @!P1 IMAD R16, R29, R40, RZ ;  /* 0x000000281d109224 */ /* 0x004fe200078e02ff */
[----:B-----5:R-:W-:Y:S01]  /*0c90*/  @!P1 MOV R48, R102 ;  /* 0x0000006600309202 */ /* 0x020fe20000000f00 */
[----:B------:R2:W5:Y:S01]  /*0ca0*/  @!P2 LDG.E R83, desc[UR6][R52.64] ;  /* 0x000000063453a981 */ /* 0x000562000c1e1900 */
[----:B------:R-:W-:Y:S01]  /*0cb0*/  @!P1 MOV R49, R101 ;  /* 0x0000006500319202 */ /* 0x000fe20000000f00 */
[----:B------:R-:W2:Y:S01]  /*0cc0*/  @!P4 LDC.64 R42, c[0x0][0x390] ;  /* 0x0000e400ff2acb82 */ /* 0x000ea20000000a00 */
[----:B------:R-:W-:Y:S01]  /*0cd0*/  ISETP.GE.U32.AND P2, PT, R70, UR4, PT ;  /* 0x0000000446007c0c */ /* 0x000fe2000bf46070 */
[----:B0-----:R-:W-:Y:S01]  /*0ce0*/  @!P3 IMAD R14, R9, R36, RZ ;  /* 0x00000024090eb224 */ /* 0x001fe200078e02ff */
[----:B------:R-:W-:Y:S01]  /*0cf0*/  @!P3 MOV R50, R102 ;  /* 0x000000660032b202 */ /* 0x000fe20000000f00 */
[C---:B------:R-:W-:Y:S01]  /*0d00*/  @!P1 IMAD R57, R76.reuse, R41, R16 ;  /* 0x000000294c399224 */ /* 0x040fe200078e0210 */
[----:B------:R-:W-:Y:S01]  /*0d10*/  @!P3 MOV R51, R101 ;  /* 0x000000650033b202 */ /* 0x000fe20000000f00 */
[----:B------:R-:W-:Y:S01]  /*0d20*/  @!P1 IMAD.WIDE.U32 R48, R76, R40, R48 ;  /* 0x000000284c309225 */ /* 0x000fe200078e0030 */
[----:B------:R-:W-:Y:S01]  /*0d30*/  ISETP.GE.AND.EX P2, PT, R35, UR5, PT, P2 ;  /* 0x0000000523007c0c */ /* 0x000fe2000bf46320 */
[----:B------:R-:W0:Y:S02]  /*0d40*/  @!P5 LDC.64 R40, c[0x0][0x3e0] ;  /* 0x0000f800ff28db82 */ /* 0x000e240000000a00 */
[C---:B------:R-:W-:Y:S01]  /*0d50*/  @!P3 IMAD R55, R92.reuse, R37, R14 ;  /* 0x000000255c37b224 */ /* 0x040fe200078e020e */
[----:B------:R-:W-:Y:S01]  /*0d60*/  @!P1 IADD3 R14, PT, PT, R49, R57, RZ ;  /* 0x00000039310e9210 */ /* 0x000fe20007ffe0ff */
[----:B------:R-:W-:Y:S01]  /*0d70*/  @!P3 IMAD.WIDE.U32 R36, R92, R36, R50 ;  /* 0x000000245c24b225 */ /* 0x000fe200078e0032 */
[----:B-1----:R-:W-:-:S02]  /*0d80*/  @!P1 LEA R38, P6, R48, R38, 0x1 ;  /* 0x0000002630269211 */ /* 0x002fc400078c08ff */
[----:B------:R-:W-:Y:S02]  /*0d90*/  @!P4 MOV R49, R101 ;  /* 0x000000650031c202 */ /* 0x000fe40000000f00 */
[----:B------:R-:W-:Y:S01]  /*0da0*/  @!P1 LEA.HI.X R39, R48, R39, R14, 0x1, P6 ;  /* 0x0000002730279211 */ /* 0x000fe200030f0c0e */
[----:B------:R-:W-:Y:S01]  /*0db0*/  @!P4 IMAD R16, R31, R44, RZ ;  /* 0x0000002c1f10c224 */ /* 0x000fe200078e02ff */
[----:B------:R-:W-:Y:S01]  /*0dc0*/  @!P4 MOV R48, R102 ;  /* 0x000000660030c202 */ /* 0x000fe20000000f00 */
[----:B--2---:R-:W1:Y:S01]  /*0dd0*/  @!P2 LDC.64 R52, c[0x0][0x390] ;  /* 0x0000e400ff34ab82 */ /* 0x004e620000000a00 */
[----:B------:R-:W-:Y:S02]  /*0de0*/  @!P3 IADD3 R14, PT, PT, R37, R55, RZ ;  /* 0x00000037250eb210 */ /* 0x000fe40007ffe0ff */
[----:B------:R-:W-:Y:S01]  /*0df0*/  @!P3 LEA R46, P6, R36, R46, 0x1 ;  /* 0x0000002e242eb211 */ /* 0x000fe200078c08ff */
[C---:B------:R-:W-:Y:S02]  /*0e00*/  @!P4 IMAD R51, R74.reuse, R45, R16 ;  /* 0x0000002d4a33c224 */ /* 0x040fe400078e0210 */
[----:B------:R-:W-:Y:S01]  /*0e10*/  @!P4 IMAD.WIDE.U32 R48, R74, R44, R48 ;  /* 0x0000002c4a30c225 */ /* 0x000fe200078e0030 */
[----:B------:R-:W-:Y:S01]  /*0e20*/  @!P3 LEA.HI.X R47, R36, R47, R14, 0x1, P6 ;  /* 0x0000002f242fb211 */ /* 0x000fe200030f0c0e */
[----:B------:R-:W2:Y:S01]  /*0e30*/  @!P5 LDC.64 R44, c[0x0][0x390] ;  /* 0x0000e400ff2cdb82 */ /* 0x000ea20000000a00 */
[----:B------:R-:W-:-:S07]  /*0e40*/  MOV R85, RZ ;  /* 0x000000ff00557202 */ /* 0x000fce0000000f00 */
[----:B------:R-:W1:Y:S01]  /*0e50*/  @!P2 LDC.64 R36, c[0x0][0x3e0] ;  /* 0x0000f800ff24ab82 */ /* 0x000e620000000a00 */
[----:B------:R-:W-:Y:S01]  /*0e60*/  @!P4 IADD3 R14, PT, PT, R49, R51, RZ ;  /* 0x00000033310ec210 */ /* 0x000fe20007ffe0ff */
[----:B------:R0:W5:Y:S01]  /*0e70*/  @!P1 LDG.E R85, desc[UR6][R38.64] ;  /* 0x0000000626559981 */ /* 0x000162000c1e1900 */
[----:B------:R-:W-:Y:S02]  /*0e80*/  @!P4 LEA R42, P6, R48, R42, 0x1 ;  /* 0x0000002a302ac211 */ /* 0x000fe400078c08ff */
[----:B------:R-:W-:Y:S02]  /*0e90*/  ISETP.GE.U32.AND P1, PT, R10, UR4, PT ;  /* 0x000000040a007c0c */ /* 0x000fe4000bf26070 */
[----:B------:R-:W-:Y:S02]  /*0ea0*/  MOV R87, RZ ;  /* 0x000000ff00577202 */ /* 0x000fe40000000f00 */
[----:B------:R-:W-:Y:S02]  /*0eb0*/  @!P4 LEA.HI.X R43, R48, R43, R14, 0x1, P6 ;  /* 0x0000002b302bc211 */ /* 0x000fe400030f0c0e */
[----:B------:R-:W-:Y:S01]  /*0ec0*/  ISETP.GE.AND.EX P1, PT, R61, UR5, PT, P1 ;  /* 0x000000053d007c0c */ /* 0x000fe2000bf26310 */
[----:B0-----:R-:W-:Y:S01]  /*0ed0*/  @!P5 IMAD R16, R33, R40, RZ ;  /* 0x000000282110d224 */ /* 0x001fe200078e02ff */
[----:B------:R-:W-:Y:S01]  /*0ee0*/  ISETP.GE.U32.AND P6, PT, R11, UR4, PT ;  /* 0x000000040b007c0c */ /* 0x000fe2000bfc6070 */
[----:B------:R0:W5:Y:S01]  /*0ef0*/  @!P4 LDG.E R87, desc[UR6][R42.64] ;  /* 0x000000062a57c981 */ /* 0x000162000c1e1900 */
[----:B------:R-:W-:-:S02]  /*0f00*/  MOV R69, RZ ;  /* 0x000000ff00457202 */ /* 0x000fc40000000f00 */
[----:B------:R-:W-:Y:S02]  /*0f10*/  @!P5 MOV R38, R102 ;  /* 0x000000660026d202 */ /* 0x000fe40000000f00 */
[----:B------:R-:W-:Y:S01]  /*0f20*/  @!P5 MOV R39, R101 ;  /* 0x000000650027d202 */ /* 0x000fe20000000f00 */
[C---:B------:R-:W-:Y:S01]  /*0f30*/  @!P5 IMAD R49, R72.reuse, R41, R16 ;  /* 0x000000294831d224 */ /* 0x040fe200078e0210 */
[----:B------:R-:W-:Y:S01]  /*0f40*/  ISETP.GE.AND.EX P4, PT, R63, UR5, PT, P6 ;  /* 0x000000053f007c0c */ /* 0x000fe2000bf86360 */
[----:B------:R2:W3:Y:S01]  /*0f50*/  @!P3 LDG.E R69, desc[UR6][R46.64] ;  /* 0x000000062e45b981 */ /* 0x0004e2000c1e1900 */
[----:B------:R-:W-:Y:S01]  /*0f60*/  @!P5 IMAD.WIDE.U32 R40, R72, R40, R38 ;  /* 0x000000284828d225 */ /* 0x000fe200078e0026 */
[----:B------:R-:W-:Y:S01]  /*0f70*/  @!P2 MOV R38, R102 ;  /* 0x000000660026a202 */ /* 0x000fe20000000f00 */
[----:B0-----:R-:W0:Y:S01]  /*0f80*/  @!P1 LDC.64 R42, c[0x0][0x390] ;  /* 0x0000e400ff2a9b82 */ /* 0x001e220000000a00 */
[----:B------:R-:W-:Y:S01]  /*0f90*/  @!P2 MOV R39, R101 ;  /* 0x000000650027a202 */ /* 0x000fe20000000f00 */
[----:B-1----:R-:W-:Y:S01]  /*0fa0*/  @!P2 IMAD R16, R35, R36, RZ ;  /* 0x000000242310a224 */ /* 0x002fe200078e02ff */
[----:B------:R-:W-:-:S02]  /*0fb0*/  @!P5 IADD3 R14, PT, PT, R41, R49, RZ ;  /* 0x00000031290ed210 */ /* 0x000fc40007ffe0ff */
[----:B--2---:R-:W-:-:S03]  /*0fc0*/  @!P5 LEA R44, P6, R40, R44, 0x1 ;  /* 0x0000002c282cd211 */ /* 0x004fc600078c08ff */
[----:B------:R-:W1:Y:S01]  /*0fd0*/  @!P1 LDC.64 R48, c[0x0][0x3e0] ;  /* 0x0000f800ff309b82 */ /* 0x000e620000000a00 */
[----:B------:R-:W-:Y:S01]  /*0fe0*/  MOV R89, RZ ;  /* 0x000000ff00597202 */ /* 0x000fe20000000f00 */
[----:B------:R-:W-:Y:S01]  /*0ff0*/  @!P2 IMAD R41, R70, R37, R16 ;  /* 0x000000254629a224 */ /* 0x000fe200078e0210 */
[----:B------:R-:W-:Y:S01]  /*1000*/  @!P5 LEA.HI.X R45, R40, R45, R14, 0x1, P6 ;  /* 0x0000002d282dd211 */ /* 0x000fe200030f0c0e */
[----:B------:R-:W-:-:S04]  /*1010*/  @!P2 IMAD.WIDE.U32 R36, R70, R36, R38 ;  /* 0x000000244624a225 */ /* 0x000fc800078e0026 */
[----:B------:R-:W2:Y:S01]  /*1020*/  @!P4 LDC.64 R46, c[0x0][0x3e0] ;  /* 0x0000f800ff2ecb82 */ /* 0x000ea20000000a00 */
[----:B------:R0:W5:Y:S01]  /*1030*/  @!P5 LDG.E R89, desc[UR6][R44.64] ;  /* 0x000000062c59d981 */ /* 0x000162000c1e1900 */
[----:B------:R-:W-:Y:S02]  /*1040*/  ISETP.GE.U32.AND P5, PT, R12, UR4, PT ;  /* 0x000000040c007c0c */ /* 0x000fe4000bfa6070 */
[----:B------:R-:W-:Y:S02]  /*1050*/  @!P2 IADD3 R14, PT, PT, R37, R41, RZ ;  /* 0x00000029250ea210 */ /* 0x000fe40007ffe0ff */
[C---:B------:R-:W-:Y:S02]  /*1060*/  @!P2 LEA R52, P6, R36.reuse, R52, 0x1 ;  /* 0x000000342434a211 */ /* 0x040fe400078c08ff */
[----:B------:R-:W-:Y:S02]  /*1070*/  ISETP.GE.AND.EX P5, PT, R65, UR5, PT, P5 ;  /* 0x0000000541007c0c */ /* 0x000fe4000bfa6350 */
[----:B------:R-:W-:-:S02]  /*1080*/  @!P2 LEA.HI.X R53, R36, R53, R14, 0x1, P6 ;  /* 0x000000352435a211 */ /* 0x000fc400030f0c0e */
[----:B------:R-:W-:Y:S01]  /*1090*/  ISETP.GE.U32.AND P6, PT, R13, UR4, PT ;  /* 0x000000040d007c0c */ /* 0x000fe2000bfc6070 */
[----:B------:R-:W4:Y:S03]  /*10a0*/  @!P4 LDC.64 R36, c[0x0][0x390] ;  /* 0x0000e400ff24cb82 */ /* 0x000f260000000a00 */
[----:B------:R-:W-:Y:S01]  /*10b0*/  ISETP.GE.AND.EX P6, PT, R67, UR5, PT, P6 ;  /* 0x0000000543007c0c */ /* 0x000fe2000bfc6360 */
[----:B-1----:R-:W-:Y:S01]  /*10c0*/  @!P1 IMAD R14, R61, R48, RZ ;  /* 0x000000303d0e9224 */ /* 0x002fe200078e02ff */
[----:B0-----:R-:W-:Y:S02]  /*10d0*/  @!P1 MOV R44, R102 ;  /* 0x00000066002c9202 */ /* 0x001fe40000000f00 */
[----:B------:R-:W-:Y:S01]  /*10e0*/  @!P1 MOV R45, R101 ;  /* 0x00000065002d9202 */ /* 0x000fe20000000f00 */
[----:B------:R-:W0:Y:S01]  /*10f0*/  @!P5 LDC.64 R38, c[0x0][0x3e0] ;  /* 0x0000f800ff26db82 */ /* 0x000e220000000a00 */
[----:B------:R-:W-:-:S02]  /*1100*/  @!P1 IMAD R51, R10, R49, R14 ;  /* 0x000000310a339224 */ /* 0x000fc400078e020e */
[----:B--2---:R-:W-:Y:S02]  /*1110*/  @!P4 IMAD R14, R63, R46, RZ ;  /* 0x0000002e3f0ec224 */ /* 0x004fe400078e02ff */
[----:B------:R-:W-:Y:S01]  /*1120*/  @!P1 IMAD.WIDE.U32 R48, R10, R48, R44 ;  /* 0x000000300a309225 */ /* 0x000fe200078e002c */
[----:B------:R-:W-:Y:S02]  /*1130*/  MOV R91, RZ ;  /* 0x000000ff005b7202 */ /* 0x000fe40000000f00 */
[----:B------:R-:W1:Y:S01]  /*1140*/  @!P6 LDC.64 R40, c[0x0][0x3e0] ;  /* 0x0000f800ff28eb82 */ /* 0x000e620000000a00 */
[----:B------:R-:W-:Y:S01]  /*1150*/  @!P4 IMAD R55, R11, R47, R14 ;  /* 0x0000002f0b37c224 */ /* 0x000fe200078e020e */
[----:B------:R-:W-:Y:S02]  /*1160*/  @!P1 IADD3 R14, PT, PT, R49, R51, RZ ;  /* 0x00000033310e9210 */ /* 0x000fe40007ffe0ff */
[----:B------:R-:W-:Y:S01]  /*1170*/  @!P4 MOV R50, R102 ;  /* 0x000000660032c202 */ /* 0x000fe20000000f00 */
[----:B------:R-:W2:Y:S01]  /*1180*/  @!P2 LDG.E R91, desc[UR6][R52.64] ;  /* 0x00000006345ba981 */ /* 0x000ea2000c1e1900 */
[----:B------:R-:W-:-:S02]  /*1190*/  @!P4 MOV R51, R101 ;  /* 0x000000650033c202 */ /* 0x000fc40000000f00 */
[----:B------:R-:W1:Y:S01]  /*11a0*/  @!P5 LDC.64 R44, c[0x0][0x390] ;  /* 0x0000e400ff2cdb82 */ /* 0x000e620000000a00 */
[----:B------:R-:W-:Y:S01]  /*11b0*/  @!P1 LEA R42, P2, R48, R42, 0x1 ;  /* 0x0000002a302a9211 */ /* 0x000fe200078408ff */
[----:B------:R-:W-:Y:S01]  /*11c0*/  @!P4 IMAD.WIDE.U32 R50, R11, R46, R50 ;  /* 0x0000002e0b32c225 */ /* 0x000fe200078e0032 */
[----:B------:R-:W-:-:S05]  /*11d0*/  MOV R93, RZ ;  /* 0x000000ff005d7202 */ /* 0x000fca0000000f00 */
[----:B------:R-:W1:Y:S01]  /*11e0*/  @!P6 LDC.64 R46, c[0x0][0x390] ;  /* 0x0000e400ff2eeb82 */ /* 0x000e620000000a00 */
[----:B------:R-:W-:Y:S02]  /*11f0*/  @!P1 LEA.HI.X R43, R48, R43, R14, 0x1, P2 ;  /* 0x0000002b302b9211 */ /* 0x000fe400010f0c0e */
[----:B------:R-:W-:Y:S02]  /*1200*/  @!P4 IADD3 R14, PT, PT, R51, R55, RZ ;  /* 0x00000037330ec210 */ /* 0x000fe40007ffe0ff */
[C---:B----4-:R-:W-:Y:S01]  /*1210*/  @!P4 LEA R36, P2, R50.reuse, R36, 0x1 ;  /* 0x000000243224c211 */ /* 0x050fe200078408ff */
[----:B------:R4:W2:Y:S01]  /*1220*/  @!P1 LDG.E R93, desc[UR6][R42.64] ;  /* 0x000000062a5d9981 */ /* 0x0008a2000c1e1900 */
[----:B------:R-:W-:Y:S01]  /*1230*/  MOV R95, RZ ;  /* 0x000000ff005f7202 */ /* 0x000fe20000000f00 */
[----:B0-----:R-:W-:Y:S01]  /*1240*/  @!P5 IMAD R16, R65, R38, RZ ;  /* 0x000000264110d224 */ /* 0x001fe200078e02ff */
[----:B------:R-:W-:Y:S01]  /*1250*/  @!P4 LEA.HI.X R37, R50, R37, R14, 0x1, P2 ;  /* 0x000000253225c211 */ /* 0x000fe200010f0c0e */
[----:B-1----:R-:W-:-:S02]  /*1260*/  @!P6 IMAD R14, R67, R40, RZ ;  /* 0x00000028430ee224 */ /* 0x002fc400078e02ff */
[C---:B------:R-:W-:Y:S02]  /*1270*/  @!P5 IMAD R49, R12.reuse, R39, R16 ;  /* 0x000000270c31d224 */ /* 0x040fe400078e0210 */
[----:B------:R0:W2:Y:S01]  /*1280*/  @!P4 LDG.E R95, desc[UR6][R36.64] ;  /* 0x00000006245fc981 */ /* 0x0000a2000c1e1900 */
[----:B----4-:R-:W-:Y:S02]  /*1290*/  @!P5 MOV R42, R102 ;  /* 0x00000066002ad202 */ /* 0x010fe40000000f00 */
[----:B------:R-:W-:Y:S01]  /*12a0*/  @!P5 MOV R43, R101 ;  /* 0x00000065002bd202 */ /* 0x000fe20000000f00 */
[----:B------:R-:W-:Y:S02]  /*12b0*/  @!P6 IMAD R51, R13, R41, R14 ;  /* 0x000000290d33e224 */ /* 0x000fe400078e020e */
[----:B------:R-:W-:Y:S01]  /*12c0*/  @!P5 IMAD.WIDE.U32 R38, R12, R38, R42 ;  /* 0x000000260c26d225 */ /* 0x000fe200078e002a */
[----:B0-----:R-:W-:Y:S02]  /*12d0*/  @!P6 MOV R36, R102 ;  /* 0x000000660024e202 */ /* 0x001fe40000000f00 */
[----:B------:R-:W-:-:S02]  /*12e0*/  @!P6 MOV R37, R101 ;  /* 0x000000650025e202 */ /* 0x000fc40000000f00 */
[----:B------:R-:W-:Y:S02]  /*12f0*/  @!P5 IADD3 R14, PT, PT, R39, R49, RZ ;  /* 0x00000031270ed210 */ /* 0x000fe40007ffe0ff */
[C---:B------:R-:W-:Y:S01]  /*1300*/  @!P5 LEA R44, P1, R38.reuse, R44, 0x1 ;  /* 0x0000002c262cd211 */ /* 0x040fe200078208ff */
[----:B------:R-:W-:Y:S01]  /*1310*/  @!P6 IMAD.WIDE.U32 R40, R13, R40, R36 ;  /* 0x000000280d28e225 */ /* 0x000fe200078e0024 */
[----:B------:R-:W-:Y:S02]  /*1320*/  MOV R97, RZ ;  /* 0x000000ff00617202 */ /* 0x000fe40000000f00 */
[----:B------:R-:W-:Y:S02]  /*1330*/  @!P5 LEA.HI.X R45, R38, R45, R14, 0x1, P1 ;  /* 0x0000002d262dd211 */ /* 0x000fe400008f0c0e */
[----:B------:R-:W-:Y:S02]  /*1340*/  @!P6 IADD3 R14, PT, PT, R41, R51, RZ ;  /* 0x00000033290ee210 */ /* 0x000fe40007ffe0ff */
[----:B------:R-:W-:Y:S01]  /*1350*/  @!P6 LEA R46, P1, R40, R46, 0x1 ;  /* 0x0000002e282ee211 */ /* 0x000fe200078208ff */
[----:B------:R-:W4:Y:S01]  /*1360*/  @!P5 LDG.E R97, desc[UR6][R44.64] ;  /* 0x000000062c61d981 */ /* 0x000f22000c1e1900 */
[----:B------:R-:W-:-:S02]  /*1370*/  MOV R99, RZ ;  /* 0x000000ff00637202 */ /* 0x000fc40000000f00 */
[----:B------:R-:W-:-:S05]  /*1380*/  @!P6 LEA.HI.X R47, R40, R47, R14, 0x1, P1 ;  /* 0x0000002f282fe211 */ /* 0x000fca00008f0c0e */
[----:B------:R-:W4:Y:S01]  /*1390*/  @!P6 LDG.E R99, desc[UR6][R46.64] ;  /* 0x000000062e63e981 */ /* 0x000f22000c1e1900 */
[--C-:B------:R-:W-:Y:S02]  /*13a0*/  HADD2.F32 R16, -RZ, R71.reuse.H0_H0 ;  /* 0x20000047ff107230 */ /* 0x100fe40000004100 */
[----:B------:R-:W-:-:S05]  /*13b0*/  HADD2.F32 R71, -RZ, R71.H1_H1 ;  /* 0x30000047ff477230 */ /* 0x000fca0000004100 */
[C---:B------:R-:W-:Y:S01]  /*13c0*/  FADD.FTZ R39, R16.reuse, R71 ;  /* 0x0000004710277221 */ /* 0x040fe20000010000 */
[----:B------:R-:W-:Y:S01]  /*13d0*/  FMUL.FTZ R41, R71, R71 ;  /* 0x0000004747297220 */ /* 0x000fe20000410000 */
[--C-:B------:R-:W-:Y:S02]  /*13e0*/  HADD2.F32 R18, -RZ, R73.reuse.H0_H0 ;  /* 0x20000049ff127230 */ /* 0x100fe40000004100 */
[----:B------:R-:W-:Y:S02]  /*13f0*/  HADD2.F32 R73, -RZ, R73.H1_H1 ;  /* 0x30000049ff497230 */ /* 0x000fe40000004100 */
[----:B------:R-:W-:-:S03]  /*1400*/  FFMA.FTZ R22, R16, R16, R41 ;  /* 0x0000001010167223 */ /* 0x000fc60000010029 */
[----:B------:R-:W-:Y:S01]  /*1410*/  FADD.FTZ R24, R18, R73 ;  /* 0x0000004912187221 */ /* 0x000fe20000010000 */
[----:B------:R-:W-:-:S04]  /*1420*/  FMUL.FTZ R41, R73, R73 ;  /* 0x0000004949297220 */ /* 0x000fc80000410000 */
[----:B------:R-:W-:Y:S01]  /*1430*/  FFMA.FTZ R26, R18, R18, R41 ;  /* 0x00000012121a7223 */ /* 0x000fe20000010029 */
[----:B------:R-:W-:Y:S01]  /*1440*/  ISETP.GT.AND P1, PT, R4, 0x1e, PT ;  /* 0x0000001e0400780c */ /* 0x000fe20003f24270 */
[--C-:B---3--:R-:W-:Y:S02]  /*1450*/  HADD2.F32 R14, -RZ, R69.reuse.H0_H0 ;  /* 0x20000045ff0e7230 */ /* 0x108fe40000004100 */
[----:B------:R-:W-:-:S05]  /*1460*/  HADD2.F32 R69, -RZ, R69.H1_H1 ;  /* 0x30000045ff457230 */ /* 0x000fca0000004100 */
[----:B------:R-:W-:Y:S01]  /*1470*/  FADD.FTZ R20, R14, R69 ;  /* 0x000000450e147221 */ /* 0x000fe20000010000 */
[----:B------:R-:W-:-:S03]  /*1480*/  FMUL.FTZ R37, R69, R69 ;  /* 0x0000004545257220 */ /* 0x000fc60000410000 */
[----:B------:R-:W-:Y:S01]  /*1490*/  FADD.FTZ R20, RZ, R20 ;  /* 0x00000014ff147221 */ /* 0x000fe20000010000 */
[----:B------:R-:W-:-:S03]  /*14a0*/  FFMA.FTZ R37, R14, R14, R37 ;  /* 0x0000000e0e257223 */ /* 0x000fc60000010025 */
[----:B------:R-:W-:Y:S01]  /*14b0*/  FADD.FTZ R39, R20, R39 ;  /* 0x0000002714277221 */ /* 0x000fe20000010000 */
[--C-:B------:R-:W-:Y:S02]  /*14c0*/  HADD2.F32 R20, -RZ, R75.reuse.H0_H0 ;  /* 0x2000004bff147230 */ /* 0x100fe40000004100 */
[----:B------:R-:W-:Y:S01]  /*14d0*/  FADD.FTZ R37, RZ, R37 ;  /* 0x00000025ff257221 */ /* 0x000fe20000010000 */
[----:B------:R-:W-:Y:S02]  /*14e0*/  HADD2.F32 R75, -RZ, R75.H1_H1 ;  /* 0x3000004bff4b7230 */ /* 0x000fe40000004100 */
[----:B------:R-:W-:Y:S01]  /*14f0*/  FADD.FTZ R24, R39, R24 ;  /* 0x0000001827187221 */ /* 0x000fe20000010000 */
[----:B------:R-:W-:Y:S01]  /*1500*/  FADD.FTZ R37, R37, R22 ;  /* 0x0000001625257221 */ /* 0x000fe20000010000 */
[--C-:B------:R-:W-:Y:S02]  /*1510*/  HADD2.F32 R22, -RZ, R77.reuse.H0_H0 ;  /* 0x2000004dff167230 */ /* 0x100fe40000004100 */
[----:B------:R-:W-:Y:S01]  /*1520*/  FADD.FTZ R39, R20, R75 ;  /* 0x0000004b14277221 */ /* 0x000fe20000010000 */
[----:B------:R-:W-:-:S02]  /*1530*/  HADD2.F32 R77, -RZ, R77.H1_H1 ;  /* 0x3000004dff4d7230 */ /* 0x000fc40000004100 */
[----:B------:R-:W-:Y:S01]  /*1540*/  FMUL.FTZ R41, R75, R75 ;  /* 0x0000004b4b297220 */ /* 0x000fe20000410000 */
[----:B------:R-:W-:Y:S01]  /*1550*/  FADD.FTZ R26, R37, R26 ;  /* 0x0000001a251a7221 */ /* 0x000fe20000010000 */
[----:B------:R-:W-:Y:S01]  /*1560*/  FADD.FTZ R39, R24, R39 ;  /* 0x0000002718277221 */ /* 0x000fe20000010000 */
[--C-:B------:R-:W-:Y:S02]  /*1570*/  HADD2.F32 R24, -RZ, R79.reuse.H0_H0 ;  /* 0x2000004fff187230 */ /* 0x100fe40000004100 */
[----:B------:R-:W-:Y:S01]  /*1580*/  FFMA.FTZ R41, R20, R20, R41 ;  /* 0x0000001414297223 */ /* 0x000fe20000010029 */
[----:B------:R-:W-:Y:S02]  /*1590*/  HADD2.F32 R79, -RZ, R79.H1_H1 ;  /* 0x3000004fff4f7230 */ /* 0x000fe40000004100 */
[----:B------:R-:W-:Y:S01]  /*15a0*/  FMUL.FTZ R37, R77, R77 ;  /* 0x0000004d4d257220 */ /* 0x000fe20000410000 */
[----:B------:R-:W-:Y:S01]  /*15b0*/  FADD.FTZ R28, R22, R77 ;  /* 0x0000004d161c7221 */ /* 0x000fe20000010000 */
[----:B------:R-:W-:Y:S01]  /*15c0*/  FADD.FTZ R41, R26, R41 ;  /* 0x000000291a297221 */ /* 0x000fe20000010000 */
[----:B------:R-:W-:-:S02]  /*15d0*/  HADD2.F32 R26, -RZ, R81.H0_H0 ;  /* 0x20000051ff1a7230 */ /* 0x000fc40000004100 */
[----:B------:R-:W-:Y:S01]  /*15e0*/  FFMA.FTZ R30, R22, R22, R37 ;  /* 0x00000016161e7223 */ /* 0x000fe20000010025 */
[----:B------:R-:W-:Y:S01]  /*15f0*/  FADD.FTZ R28, R39, R28 ;  /* 0x0000001c271c7221 */ /* 0x000fe20000010000 */
[----:B------:R-:W-:Y:S01]  /*1600*/  FADD.FTZ R37, R24, R79 ;  /* 0x0000004f18257221 */ /* 0x000fe20000010000 */
[----:B------:R-:W-:Y:S02]  /*1610*/  HADD2.F32 R81, -RZ, R81.H1_H1 ;  /* 0x30000051ff517230 */ /* 0x000fe40000004100 */
[----:B------:R-:W-:Y:S01]  /*1620*/  FMUL.FTZ R39, R79, R79 ;  /* 0x0000004f4f277220 */ /* 0x000fe20000410000 */
[----:B------:R-:W-:Y:S01]  /*1630*/  FADD.FTZ R37, R28, R37 ;  /* 0x000000251c257221 */ /* 0x000fe20000010000 */
[--C-:B-----5:R-:W-:Y:S02]  /*1640*/  HADD2.F32 R28, -RZ, R83.reuse.H0_H0 ;  /* 0x20000053ff1c7230 */ /* 0x120fe40000004100 */
[----:B------:R-:W-:Y:S01]  /*1650*/  FADD.FTZ R30, R41, R30 ;  /* 0x0000001e291e7221 */ /* 0x000fe20000010000 */
[----:B------:R-:W-:Y:S01]  /*1660*/  FFMA.FTZ R39, R24, R24, R39 ;  /* 0x0000001818277223 */ /* 0x000fe20000010027 */
[----:B------:R-:W-:Y:S01]  /*1670*/  FADD.FTZ R32, R26, R81 ;  /* 0x000000511a207221 */ /* 0x000fe20000010000 */
[----:B------:R-:W-:-:S02]  /*1680*/  HADD2.F32 R83, -RZ, R83.H1_H1 ;  /* 0x30000053ff537230 */ /* 0x000fc40000004100 */
[----:B------:R-:W-:Y:S01]  /*1690*/  FMUL.FTZ R41, R81, R81 ;  /* 0x0000005151297220 */ /* 0x000fe20000410000 */
[----:B------:R-:W-:Y:S01]  /*16a0*/  FADD.FTZ R39, R30, R39 ;  /* 0x000000271e277221 */ /* 0x000fe20000010000 */
[----:B------:R-:W-:Y:S01]  /*16b0*/  FADD.FTZ R32, R37, R32 ;  /* 0x0000002025207221 */ /* 0x000fe20000010000 */
[--C-:B------:R-:W-:Y:S02]  /*16c0*/  HADD2.F32 R30, -RZ, R85.reuse.H0_H0 ;  /* 0x20000055ff1e7230 */ /* 0x100fe40000004100 */
[----:B------:R-:W-:Y:S01]  /*16d0*/  FADD.FTZ R37, R28, R83 ;  /* 0x000000531c257221 */ /* 0x000fe20000010000 */
[----:B------:R-:W-:Y:S01]  /*16e0*/  FFMA.FTZ R34, R26, R26, R41 ;  /* 0x0000001a1a227223 */ /* 0x000fe20000010029 */
[----:B------:R-:W-:Y:S02]  /*16f0*/  HADD2.F32 R85, -RZ, R85.H1_H1 ;  /* 0x30000055ff557230 */ /* 0x000fe40000004100 */
[----:B------:R-:W-:Y:S01]  /*1700*/  FMUL.FTZ R41, R83, R83 ;  /* 0x0000005353297220 */ /* 0x000fe20000410000 */
[----:B------:R-:W-:Y:S01]  /*1710*/  FADD.FTZ R37, R32, R37 ;  /* 0x0000002520257221 */ /* 0x000fe20000010000 */
[----:B------:R-:W-:Y:S01]  /*1720*/  FADD.FTZ R34, R39, R34 ;  /* 0x0000002227227221 */ /* 0x000fe20000010000 */
[----:B------:R-:W-:-:S02]  /*1730*/  HADD2.F32 R32, -RZ, R87.H0_H0 ;  /* 0x20000057ff207230 */ /* 0x000fc40000004100 */
[----:B------:R-:W-:Y:S01]  /*1740*/  FFMA.FTZ R41, R28, R28, R41 ;  /* 0x0000001c1c297223 */ /* 0x000fe20000010029 */
[----:B------:R-:W-:Y:S01]  /*1750*/  FMUL.FTZ R39, R85, R85 ;  /* 0x0000005555277220 */ /* 0x000fe20000410000 */
[----:B------:R-:W-:Y:S02]  /*1760*/  HADD2.F32 R87, -RZ, R87.H1_H1 ;  /* 0x30000057ff577230 */ /* 0x000fe40000004100 */
[----:B------:R-:W-:Y:S01]  /*1770*/  FADD.FTZ R36, R30, R85 ;  /* 0x000000551e247221 */ /* 0x000fe20000010000 */
[----:B------:R-:W-:Y:S01]  /*1780*/  FADD.FTZ R41, R34, R41 ;  /* 0x0000002922297221 */ /* 0x000fe20000010000 */
[----:B------:R-:W-:Y:S01]  /*1790*/  FFMA.FTZ R38, R30, R30, R39 ;  /* 0x0000001e1e267223 */ /* 0x000fe20000010027 */
[--C-:B------:R-:W-:Y:S02]  /*17a0*/  HADD2.F32 R34, -RZ, R89.reuse.H1_H1 ;  /* 0x30000059ff227230 */ /* 0x100fe40000004100 */
[----:B------:R-:W-:Y:S01]  /*17b0*/  FMUL.FTZ R39, R87, R87 ;  /* 0x0000005757277220 */ /* 0x000fe20000410000 */
[----:B------:R-:W-:Y:S01]  /*17c0*/  FADD.FTZ R36, R37, R36 ;  /* 0x0000002425247221 */ /* 0x000fe20000010000 */
[----:B------:R-:W-:Y:S01]  /*17d0*/  FADD.FTZ R37, R32, R87 ;  /* 0x0000005720257221 */ /* 0x000fe20000010000 */
[----:B------:R-:W-:Y:S01]  /*17e0*/  FADD.FTZ R38, R41, R38 ;  /* 0x0000002629267221 */ /* 0x000fe20000010000 */
[----:B------:R-:W-:-:S02]  /*17f0*/  HADD2.F32 R89, -RZ, R89.H0_H0 ;  /* 0x20000059ff597230 */ /* 0x000fc40000004100 */
[----:B------:R-:W-:Y:S01]  /*1800*/  FFMA.FTZ R39, R32, R32, R39 ;  /* 0x0000002020277223 */ /* 0x000fe20000010027 */
[----:B------:R-:W-:Y:S01]  /*1810*/  FMUL.FTZ R40, R34, R34 ;  /* 0x0000002222287220 */ /* 0x000fe20000410000 */
[--C-:B--2---:R-:W-:Y:S02]  /*1820*/  HADD2.F32 R60, -RZ, R91.reuse.H1_H1 ;  /* 0x3000005bff3c7230 */ /* 0x104fe40000004100 */
[----:B------:R-:W-:Y:S01]  /*1830*/  FADD.FTZ R36, R36, R37 ;  /* 0x0000002524247221 */ /* 0x000fe20000010000 */
[----:B------:R-:W-:Y:S01]  /*1840*/  FADD.FTZ R38, R38, R39 ;  /* 0x0000002726267221 */ /* 0x000fe20000010000 */
[C---:B------:R-:W-:Y:S01]  /*1850*/  FADD.FTZ R37, R89.reuse, R34 ;  /* 0x0000002259257221 */ /* 0x040fe20000010000 */
[----:B------:R-:W-:Y:S01]  /*1860*/  FFMA.FTZ R39, R89, R89, R40 ;  /* 0x0000005959277223 */ /* 0x000fe20000010028 */
[----:B------:R-:W-:Y:S02]  /*1870*/  HADD2.F32 R91, -RZ, R91.H0_H0 ;  /* 0x2000005bff5b7230 */ /* 0x000fe40000004100 */
[----:B------:R-:W-:Y:S01]  /*1880*/  FMUL.FTZ R40, R60, R60 ;  /* 0x0000003c3c287220 */ /* 0x000fe20000410000 */
[----:B------:R-:W-:-:S02]  /*1890*/  HADD2.F32 R62, -RZ, R93.H1_H1 ;  /* 0x3000005dff3e7230 */ /* 0x000fc40000004100 */
[----:B------:R-:W-:Y:S01]  /*18a0*/  FADD.FTZ R36, R36, R37 ;  /* 0x0000002524247221 */ /* 0x000fe20000010000 */
[----:B------:R-:W-:Y:S01]  /*18b0*/  FADD.FTZ R38, R38, R39 ;  /* 0x0000002726267221 */ /* 0x000fe20000010000 */
[C---:B------:R-:W-:Y:S01]  /*18c0*/  FADD.FTZ R37, R91.reuse, R60 ;  /* 0x0000003c5b257221 */ /* 0x040fe20000010000 */
[----:B------:R-:W-:Y:S01]  /*18d0*/  FFMA.FTZ R39, R91, R91, R40 ;  /* 0x0000005b5b277223 */ /* 0x000fe20000010028 */
[----:B------:R-:W-:Y:S02]  /*18e0*/  HADD2.F32 R93, -RZ, R93.H0_H0 ;  /* 0x2000005dff5d7230 */ /* 0x000fe40000004100 */
[----:B------:R-:W-:Y:S01]  /*18f0*/  FMUL.FTZ R40, R62, R62 ;  /* 0x0000003e3e287220 */ /* 0x000fe20000410000 */
[--C-:B------:R-:W-:Y:S02]  /*1900*/  HADD2.F32 R64, -RZ, R95.reuse.H1_H1 ;  /* 0x3000005fff407230 */ /* 0x100fe40000004100 */
[----:B------:R-:W-:Y:S01]  /*1910*/  FADD.FTZ R36, R36, R37 ;  /* 0x0000002524247221 */ /* 0x000fe20000010000 */
[----:B------:R-:W-:Y:S01]  /*1920*/  FADD.FTZ R38, R38, R39 ;  /* 0x0000002726267221 */ /* 0x000fe20000010000 */
[----:B------:R-:W-:Y:S01]  /*1930*/  FADD.FTZ R37, R93, R62 ;  /* 0x0000003e5d257221 */ /* 0x000fe20000010000 */
[----:B------:R-:W-:-:S02]  /*1940*/  HADD2.F32 R95, -RZ, R95.H0_H0 ;  /* 0x2000005fff5f7230 */ /* 0x000fc40000004100 */
[----:B------:R-:W-:Y:S01]  /*1950*/  FFMA.FTZ R39, R93, R93, R40 ;  /* 0x0000005d5d277223 */ /* 0x000fe20000010028 */
[----:B------:R-:W-:Y:S01]  /*1960*/  FMUL.FTZ R40, R64, R64 ;  /* 0x0000004040287220 */ /* 0x000fe20000410000 */
[----:B------:R-:W-:Y:S02]  /*1970*/  FADD.FTZ R36, R36, R37 ;  /* 0x0000002524247221 */ /* 0x000fe40000010000 */
[----:B------:R-:W-:Y:S01]  /*1980*/  FADD.FTZ R38, R38, R39 ;  /* 0x0000002726267221 */ /* 0x000fe20000010000 */
[C---:B------:R-:W-:Y:S01]  /*1990*/  FADD.FTZ R37, R95.reuse, R64 ;  /* 0x000000405f257221 */ /* 0x040fe20000010000 */
[----:B------:R-:W-:Y:S01]  /*19a0*/  FFMA.FTZ R39, R95, R95, R40 ;  /* 0x0000005f5f277223 */ /* 0x000fe20000010028 */
[--C-:B----4-:R-:W-:Y:S02]  /*19b0*/  HADD2.F32 R66, -RZ, R97.reuse.H1_H1 ;  /* 0x30000061ff427230 */ /* 0x110fe40000004100 */
[----:B------:R-:W-:-:S03]  /*19c0*/  HADD2.F32 R97, -RZ, R97.H0_H0 ;  /* 0x20000061ff617230 */ /* 0x000fc60000004100 */
[----:B------:R-:W-:Y:S01]  /*19d0*/  FMUL.FTZ R40, R66, R66 ;  /* 0x0000004242287220 */ /* 0x000fe20000410000 */
[--C-:B------:R-:W-:Y:S02]  /*19e0*/  HADD2.F32 R68, -RZ, R99.reuse.H1_H1 ;  /* 0x30000063ff447230 */ /* 0x100fe40000004100 */
[----:B------:R-:W-:Y:S01]  /*19f0*/  FADD.FTZ R36, R36, R37 ;  /* 0x0000002524247221 */ /* 0x000fe20000010000 */
[----:B------:R-:W-:Y:S01]  /*1a00*/  FADD.FTZ R38, R38, R39 ;  /* 0x0000002726267221 */ /* 0x000fe20000010000 */
[----:B------:R-:W-:Y:S02]  /*1a10*/  HADD2.F32 R99, -RZ, R99.H0_H0 ;  /* 0x20000063ff637230 */ /* 0x000fe40000004100 */
[C---:B------:R-:W-:Y:S01]  /*1a20*/  FADD.FTZ R37, R97.reuse, R66 ;  /* 0x0000004261257221 */ /* 0x040fe20000010000 */
[----:B------:R-:W-:Y:S01]  /*1a30*/  FFMA.FTZ R39, R97, R97, R40 ;  /* 0x0000006161277223 */ /* 0x000fe20000010028 */
[----:B------:R-:W-:Y:S02]  /*1a40*/  FMUL.FTZ R40, R68, R68 ;  /* 0x0000004444287220 */ /* 0x000fe40000410000 */
        /* <DEDUP_REMOVED lines=42> */
.L_x_2470:
[----:B------:R-:W-:Y:S05]  /*1cf0*/  BSYNC.RECONVERGENT B0 ;  /* 0x0000000000007941 */ /* 0x000fea0003800200 */
.L_x_2469:
        /* <DEDUP_REMOVED lines=46> */
.L_x_2472:
[----:B------:R-:W-:Y:S05]  /*1fe0*/  BSYNC.RECONVERGENT B0 ;  /* 0x0000000000007941 */ /* 0x000fea0003800200 */
.L_x_2471:
        /* <DEDUP_REMOVED lines=24> */
.L_x_2475:
[----:B---3--:R-:W3:Y:S04]  /*2170*/  LDG.E.STRONG.GPU R38, desc[UR6][R36.64] ;  /* 0x0000000624267981 */ /* 0x008ee8000c1ef900 */
[----:B---3--:R-:W-:Y:S01]  /*2180*/  CCTL.IVALL ;  /* 0x00000000ff00798f */ /* 0x008fe20002000000 */
[----:B------:R-:W-:Y:S05]  /*2190*/  YIELD ;  /* 0x0000000000007946 */ /* 0x000fea0003800000 */
[----:B------:R-:W-:-:S13]  /*21a0*/  ISETP.NE.AND P1, PT, R38, R45, PT ;  /* 0x0000002d2600720c */ /* 0x000fda0003f25270 */
[----:B------:R-:W-:Y:S05]  /*21b0*/  @P1 BRA `(.L_x_2475) ;  /* 0xfffffffc00ec1947 */ /* 0x000fea000383ffff */
.L_x_2474:
        /* <DEDUP_REMOVED lines=15> */
.L_x_2477:
        /* <DEDUP_REMOVED lines=60> */
.L_x_2476:
        /* <DEDUP_REMOVED lines=35> */
.L_x_2478:
        /* <DEDUP_REMOVED lines=18> */
.L_x_2479:
        /* <DEDUP_REMOVED lines=9> */
.L_x_2480:
[----:B------:R-:W-:Y:S05]  /*2a50*/  BSYNC.RECONVERGENT B0 ;  /* 0x0000000000007941 */ /* 0x000fea0003800200 */
.L_x_2473:
        /* <DEDUP_REMOVED lines=49> */
[----:B------:R-:W-:-:S04]  /*2d70*/  FMUL.FTZ R14, R69, R44 ;  /* 0x0000002c450e7220 */ /* 0x000fc80000410000 */
[----:B-----5:R-:W-:Y:S01]  /*2d80*/  FFMA.FTZ R14, R37, R14, R39 ;  /* 0x0000000e250e7223 */ /* 0x020fe20000010027 */
[----:B---3--:R-:W-:Y:S02]  /*2d90*/  IMAD R45, R9, UR10, RZ ;  /* 0x0000000a092d7c24 */ /* 0x008fe4000f8e02ff */
[----:B------:R-:W-:-:S04]  /*2da0*/  IMAD.WIDE.U32 R40, R92, UR10, R40 ;  /* 0x0000000a5c287c25 */ /* 0x000fc8000f8e0028 */
[----:B------:R-:W-:Y:S02]  /*2db0*/  IMAD R47, R92, UR11, R45 ;  /* 0x0000000b5c2f7c24 */ /* 0x000fe4000f8e022d */
[----:B------:R-:W-:Y:S01]  /*2dc0*/  FFMA.FTZ R45, R36, R43, R38 ;  /* 0x0000002b242d7223 */ /* 0x000fe20000010026 */
[----:B--2---:R-:W-:Y:S02]  /*2dd0*/  LEA R42, P1, R40, UR4, 0x1 ;  /* 0x00000004282a7c11 */ /* 0x004fe4000f8208ff */
[----:B------:R-:W-:Y:S02]  /*2de0*/  IADD3 R47, PT, PT, R41, R47, RZ ;  /* 0x0000002f292f7210 */ /* 0x000fe40007ffe0ff */
[----:B------:R-:W-:Y:S02]  /*2df0*/  F2FP.F16.F32.PACK_AB R41, R14, R45 ;  /* 0x0000002d0e29723e */ /* 0x000fe400000000ff */
[----:B------:R-:W-:-:S05]  /*2e00*/  LEA.HI.X R43, R40, UR5, R47, 0x1, P1 ;  /* 0x00000005282b7c11 */ /* 0x000fca00088f0c2f */
[----:B------:R3:W-:Y:S02]  /*2e10*/  STG.E desc[UR6][R42.64], R41 ;  /* 0x000000292a007986 */ /* 0x0007e4000c101906 */
.L_x_2484:
[----:B------:R-:W-:Y:S05]  /*2e20*/  BSYNC.RECONVERGENT B1 ;  /* 0x0000000000017941 */ /* 0x000fea0003800200 */
.L_x_2483:
        /* <DEDUP_REMOVED lines=20> */
.L_x_2486:
[----:B------:R-:W-:Y:S05]  /*2f70*/  BSYNC.RECONVERGENT B1 ;  /* 0x0000000000017941 */ /* 0x000fea0003800200 */
.L_x_2485:
        /* <DEDUP_REMOVED lines=28> */
.L_x_2488:
[----:B------:R-:W-:Y:S05]  /*3140*/  BSYNC.RECONVERGENT B1 ;  /* 0x0000000000017941 */ /* 0x000fea0003800200 */
.L_x_2487:
        /* <DEDUP_REMOVED lines=20> */
.L_x_2490:
[----:B------:R-:W-:Y:S05]  /*3290*/  BSYNC.RECONVERGENT B1 ;  /* 0x0000000000017941 */ /* 0x000fea0003800200 */
.L_x_2489:
        /* <DEDUP_REMOVED lines=20> */
.L_x_2492:
[----:B------:R-:W-:Y:S05]  /*33e0*/  BSYNC.RECONVERGENT B1 ;  /* 0x0000000000017941 */ /* 0x000fea0003800200 */
.L_x_2491:
        /* <DEDUP_REMOVED lines=20> */
.L_x_2494:
[----:B------:R-:W-:Y:S05]  /*3530*/  BSYNC.RECONVERGENT B1 ;  /* 0x0000000000017941 */ /* 0x000fea0003800200 */
.L_x_2493:
        /* <DEDUP_REMOVED lines=28> */
.L_x_2496:
[----:B------:R-:W-:Y:S05]  /*3700*/  BSYNC.RECONVERGENT B1 ;  /* 0x0000000000017941 */ /* 0x000fea0003800200 */
.L_x_2495:
        /* <DEDUP_REMOVED lines=20> */
.L_x_2498:
[----:B------:R-:W-:Y:S05]  /*3850*/  BSYNC.RECONVERGENT B1 ;  /* 0x0000000000017941 */ /* 0x000fea0003800200 */
.L_x_2497:
        /* <DEDUP_REMOVED lines=20> */
.L_x_2500:
[----:B------:R-:W-:Y:S05]  /*39a0*/  BSYNC.RECONVERGENT B1 ;  /* 0x0000000000017941 */ /* 0x000fea0003800200 */
.L_x_2499:
        /* <DEDUP_REMOVED lines=20> */
.L_x_2502:
[----:B------:R-:W-:Y:S05]  /*3af0*/  BSYNC.RECONVERGENT B1 ;  /* 0x0000000000017941 */ /* 0x000fea0003800200 */
.L_x_2501:
        /* <DEDUP_REMOVED lines=27> */
[----:B------:R-:W-:Y:S02]  /*3cb0*/  F2FP.F16.F32.PACK_AB R41, R14, R89 ;  /* 0x000000590e29723e */ /* 0x000fe400000000ff */
[----:B------:R-:W-:-:S05]  /*3cc0*/  LEA.HI.X R43, R40, UR11, R45, 0x1, P6 ;  /* 0x0000000b282b7c11 */ /* 0x000fca000b0f0c2d */
[----:B------:R0:W-:Y:S02]  /*3cd0*/  STG.E desc[UR6][R42.64], R41 ;  /* 0x000000292a007986 */ /* 0x0001e4000c101906 */
.L_x_2504:
[----:B------:R-:W-:Y:S05]  /*3ce0*/  BSYNC.RECONVERGENT B1 ;  /* 0x0000000000017941 */ /* 0x000fea0003800200 */
.L_x_2503:
        /* <DEDUP_REMOVED lines=20> */
.L_x_2506:
[----:B------:R-:W-:Y:S05]  /*3e30*/  BSYNC.RECONVERGENT B1 ;  /* 0x0000000000017941 */ /* 0x000fea0003800200 */
.L_x_2505:
        /* <DEDUP_REMOVED lines=20> */
.L_x_2508:
[----:B------:R-:W-:Y:S05]  /*3f80*/  BSYNC.RECONVERGENT B1 ;  /* 0x0000000000017941 */ /* 0x000fea0003800200 */
.L_x_2507:
        /* <DEDUP_REMOVED lines=20> */
.L_x_2510:
[----:B------:R-:W-:Y:S05]  /*40d0*/  BSYNC.RECONVERGENT B1 ;  /* 0x0000000000017941 */ /* 0x000fea0003800200 */
.L_x_2509:
        /* <DEDUP_REMOVED lines=20> */
.L_x_2512:
[----:B------:R-:W-:Y:S05]  /*4220*/  BSYNC.RECONVERGENT B1 ;  /* 0x0000000000017941 */ /* 0x000fea0003800200 */
.L_x_2511:
        /* <DEDUP_REMOVED lines=19> */
.L_x_2482:
[----:B------:R-:W3:Y:S01]  /*4360*/  LDCU.64 UR10, c[0x0][0x3e8] ;  /* 0x00007d00ff0a77ac */ /* 0x000ee20008000a00 */
[----:B------:R-:W-:Y:S01]  /*4370*/  BSSY.RECONVERGENT B1, `(.L_x_2514) ;  /* 0x0000022000017945 */ /* 0x000fe20003800200 */
[----:B---3--:R-:W-:Y:S02]  /*4380*/  ISETP.GE.U32.AND P4, PT, R90, UR10, PT ;  /* 0x0000000a5a007c0c */ /* 0x008fe4000bf86070 */
[----:B------:R-:W-:Y:S02]  /*4390*/  ISETP.GE.U32.AND P1, PT, R88, UR10, PT ;  /* 0x0000000a58007c0c */ /* 0x000fe4000bf26070 */
[----:B------:R-:W-:Y:S02]  /*43a0*/  ISETP.GE.U32.AND P2, PT, R86, UR10, PT ;  /* 0x0000000a56007c0c */ /* 0x000fe4000bf46070 */
[----:B------:R-:W-:Y:S01]  /*43b0*/  ISETP.GE.AND.EX P4, PT, R15, UR11, PT, P4 ;  /* 0x0000000b0f007c0c */ /* 0x000fe2000bf86340 */
[----:B------:R-:W-:-:S12]  /*43c0*/  @P3 BRA `(.L_x_2515) ;  /* 0x0000000000703947 */ /* 0x000fd80003800000 */
[--C-:B0-----:R-:W-:Y:S01]  /*43d0*/  FADD.FTZ R41, R14, -R50.reuse ;  /* 0x800000320e297221 */ /* 0x101fe20000010000 */
        /* <DEDUP_REMOVED lines=25> */
[----:B------:R-:W-:-:S05]  /*4570*/  F2FP.F16.F32.PACK_AB R47, R47, R14 ;  /* 0x0000000e2f2f723e */ /* 0x000fca00000000ff */
[----:B------:R3:W-:Y:S02]  /*4580*/  STG.E desc[UR6][R40.64], R47 ;  /* 0x0000002f28007986 */ /* 0x0007e4000c101906 */
.L_x_2515:
[----:B------:R-:W-:Y:S05]  /*4590*/  BSYNC.RECONVERGENT B1 ;  /* 0x0000000000017941 */ /* 0x000fea0003800200 */
.L_x_2514:
        /* <DEDUP_REMOVED lines=30> */
.L_x_2517:
[----:B------:R-:W-:Y:S05]  /*4780*/  BSYNC.RECONVERGENT B1 ;  /* 0x0000000000017941 */ /* 0x000fea0003800200 */
.L_x_2516:
        /* <DEDUP_REMOVED lines=38> */
.L_x_2519:
[----:B------:R-:W-:Y:S05]  /*49f0*/  BSYNC.RECONVERGENT B1 ;  /* 0x0000000000017941 */ /* 0x000fea0003800200 */
.L_x_2518:
        /* <DEDUP_REMOVED lines=28> */
[----:B------:R-:W-:-:S05]  /*4bc0*/  F2FP.F16.F32.PACK_AB R45, R45, R14 ;  /* 0x0000000e2d2d723e */ /* 0x000fca00000000ff */
[----:B------:R0:W-:Y:S02]  /*4bd0*/  STG.E desc[UR6][R40.64], R45 ;  /* 0x0000002d28007986 */ /* 0x0001e4000c101906 */
.L_x_2521:
[----:B------:R-:W-:Y:S05]  /*4be0*/  BSYNC.RECONVERGENT B1 ;  /* 0x0000000000017941 */ /* 0x000fea0003800200 */
.L_x_2520:
        /* <DEDUP_REMOVED lines=30> */
.L_x_2523:
[----:B------:R-:W-:Y:S05]  /*4dd0*/  BSYNC.RECONVERGENT B1 ;  /* 0x0000000000017941 */ /* 0x000fea0003800200 */
.L_x_2522:
        /* <DEDUP_REMOVED lines=30> */
.L_x_2525:
[----:B------:R-:W-:Y:S05]  /*4fc0*/  BSYNC.RECONVERGENT B1 ;  /* 0x0000000000017941 */ /* 0x000fea0003800200 */
.L_x_2524:
        /* <DEDUP_REMOVED lines=38> */
.L_x_2527:
[----:B------:R-:W-:Y:S05]  /*5230*/  BSYNC.RECONVERGENT B1 ;  /* 0x0000000000017941 */ /* 0x000fea0003800200 */
.L_x_2526:
        /* <DEDUP_REMOVED lines=30> */
.L_x_2529:
[----:B------:R-:W-:Y:S05]  /*5420*/  BSYNC.RECONVERGENT B1 ;  /* 0x0000000000017941 */ /* 0x000fea0003800200 */
.L_x_2528:
        /* <DEDUP_REMOVED lines=30> */
.L_x_2531:
[----:B------:R-:W-:Y:S05]  /*5610*/  BSYNC.RECONVERGENT B1 ;  /* 0x0000000000017941 */ /* 0x000fea0003800200 */
.L_x_2530:
        /* <DEDUP_REMOVED lines=30> */
.L_x_2533:
[----:B------:R-:W-:Y:S05]  /*5800*/  BSYNC.RECONVERGENT B1 ;  /* 0x0000000000017941 */ /* 0x000fea0003800200 */
.L_x_2532:
        /* <DEDUP_REMOVED lines=38> */
[----:B------:R-:W-:-:S05]  /*5a70*/  F2FP.F16.F32.PACK_AB R45, R45, R14 ;  /* 0x0000000e2d2d723e */ /* 0x000fca00000000ff */
[----:B------:R0:W-:Y:S02]  /*5a80*/  STG.E desc[UR6][R42.64], R45 ;  /* 0x0000002d2a007986 */ /* 0x0001e4000c101906 */
.L_x_2535:
[----:B------:R-:W-:Y:S05]  /*5a90*/  BSYNC.RECONVERGENT B1 ;  /* 0x0000000000017941 */ /* 0x000fea0003800200 */
.L_x_2534:
        /* <DEDUP_REMOVED lines=30> */
.L_x_2537:
[----:B------:R-:W-:Y:S05]  /*5c80*/  BSYNC.RECONVERGENT B1 ;  /* 0x0000000000017941 */ /* 0x000fea0003800200 */
.L_x_2536:
        /* <DEDUP_REMOVED lines=30> */
.L_x_2539:
[----:B------:R-:W-:Y:S05]  /*5e70*/  BSYNC.RECONVERGENT B1 ;  /* 0x0000000000017941 */ /* 0x000fea0003800200 */
.L_x_2538:
        /* <DEDUP_REMOVED lines=30> */
.L_x_2541:
[----:B------:R-:W-:Y:S05]  /*6060*/  BSYNC.RECONVERGENT B1 ;  /* 0x0000000000017941 */ /* 0x000fea0003800200 */
.L_x_2540:
        /* <DEDUP_REMOVED lines=30> */
.L_x_2543:
[----:B------:R-:W-:Y:S05]  /*6250*/  BSYNC.RECONVERGENT B1 ;  /* 0x0000000000017941 */ /* 0x000fea0003800200 */
.L_x_2542:
        /* <DEDUP_REMOVED lines=28> */
.L_x_2513:
[----:B------:R-:W-:Y:S05]  /*6420*/  BSYNC.RECONVERGENT B0 ;  /* 0x0000000000007941 */ /* 0x000fea0003800200 */
.L_x_2481:
        /* <DEDUP_REMOVED lines=8> */
.L_x_2545:
        /* <DEDUP_REMOVED lines=13> */
.L_x_3458:


//--------------------- .text._Z35group_norm_nhwc_fwd_one_pass_kernelI11Fp16IOBf16WLi64ELi32ELi512EEv26Group_norm_nhwc_fwd_params --------------------------
	.section	.text._Z35group_norm_nhwc_fwd_one_pass_kernelI11Fp16IOBf16WLi64ELi32ELi512EEv26Group_norm_nhwc_fwd_params,"ax",@progbits
	.align	128
        .global         _Z35group_norm_nhwc_fwd_one_pass_kernelI11Fp16IOBf16WLi64ELi32ELi512EEv26Group_norm_nhwc_fwd_params
        .type           _Z35group_norm_nhwc_fwd_one_pass_kernelI11Fp16IOBf16WLi64ELi32ELi512EEv26Group_norm_nhwc_fwd_params,@function
        .size           _Z35group_norm_nhwc_fwd_one_pass_kernelI11Fp16IOBf16WLi64ELi32ELi512EEv26Group_norm_nhwc_fwd_params,(.L_x_3459 - _Z35group_norm_nhwc_fwd_one_pass_kernelI11Fp16IOBf16WLi64ELi32ELi512EEv26Group_norm_nhwc_fwd_params)
        .other          _Z35group_norm_nhwc_fwd_one_pass_kernelI11Fp16IOBf16WLi64ELi32ELi512EEv26Group_norm_nhwc_fwd_params,@"STO_CUDA_ENTRY STV_DEFAULT"
_Z35group_norm_nhwc_fwd_one_pass_kernelI11Fp16IOBf16WLi64ELi32ELi512EEv26Group_norm_nhwc_fwd_params:
.text._Z35group_norm_nhwc_fwd_one_pass_kernelI11Fp16IOBf16WLi64ELi32ELi512EEv26Group_norm_nhwc_fwd_params:
        /* <DEDUP_REMOVED lines=23> */
.L_x_2565:
        /* <DEDUP_REMOVED lines=121> */
.L_x_2547:
[----:B------:R-:W-:Y:S05]  /*0900*/  BSYNC.RECONVERGENT B0 ;  /* 0x0000000000007941 */ /* 0x000fea0003800200 */
.L_x_2546:
        /* <DEDUP_REMOVED lines=46> */
.L_x_2549:
[----:B------:R-:W-:Y:S05]  /*0bf0*/  BSYNC.RECONVERGENT B0 ;  /* 0x0000000000007941 */ /* 0x000fea0003800200 */
.L_x_2548:
        /* <DEDUP_REMOVED lines=17> */
[----:B------:R-:W-:Y:S01]  /*0d10*/  IMAD.U32 R7, RZ, RZ, UR12 ;  /* 0x0000000cff077e24 */ /* 0x000fe2000f8e00ff */
        /* <DEDUP_REMOVED lines=13> */
.L_x_2552:
[----:B---3--:R-:W3:Y:S04]  /*0df0*/  LDG.E.STRONG.GPU R6, desc[UR14][R4.64] ;  /* 0x0000000e04067981 */ /* 0x008ee8000c1ef900 */
[----:B---3--:R-:W-:Y:S01]  /*0e00*/  CCTL.IVALL ;  /* 0x00000000ff00798f */ /* 0x008fe20002000000 */
[----:B------:R-:W-:Y:S05]  /*0e10*/  YIELD ;  /* 0x0000000000007946 */ /* 0x000fea0003800000 */
[----:B------:R-:W-:-:S13]  /*0e20*/  ISETP.NE.AND P2, PT, R6, R9, PT ;  /* 0x000000090600720c */ /* 0x000fda0003f45270 */
[----:B------:R-:W-:Y:S05]  /*0e30*/  @P2 BRA `(.L_x_2552) ;  /* 0xfffffffc00ec2947 */ /* 0x000fea000383ffff */
.L_x_2551:
        /* <DEDUP_REMOVED lines=15> */
.L_x_2554:
        /* <DEDUP_REMOVED lines=91> */
.L_x_2553:
        /* <DEDUP_REMOVED lines=51> */
.L_x_2555:
        /* <DEDUP_REMOVED lines=26> */
.L_x_2556:
        /* <DEDUP_REMOVED lines=13> */
.L_x_2557:
[----:B------:R-:W-:Y:S05]  /*1a80*/  BSYNC.RECONVERGENT B0 ;  /* 0x0000000000007941 */ /* 0x000fea0003800200 */
.L_x_2550:
        /* <DEDUP_REMOVED lines=14> */
[----:B------:R-:W-:-:S04]  /*1b70*/  @P0 FMUL.FTZ R6, R12, UR10 ;  /* 0x0000000a0c060c20 */ /* 0x000fc80008410000 */
[----:B------:R-:W-:Y:S01]  /*1b80*/  IMAD.IADD R17, R20, 0x1, R17 ;  /* 0x0000000114117824 */ /* 0x000fe200078e0211 */
        /* <DEDUP_REMOVED lines=50> */
[----:B------:R-:W-:Y:S02]  /*1eb0*/  F2FP.F16.F32.PACK_AB R5, R2, R21 ;  /* 0x000000150205723e */ /* 0x000fe400000000ff */
[----:B------:R-:W-:-:S05]  /*1ec0*/  LEA.HI.X R7, R4, UR11, R17, 0x1, P1 ;  /* 0x0000000b04077c11 */ /* 0x000fca00088f0c11 */
[----:B------:R0:W-:Y:S02]  /*1ed0*/  STG.E desc[UR14][R6.64], R5 ;  /* 0x0000000506007986 */ /* 0x0001e4000c10190e */
.L_x_2561:
[----:B------:R-:W-:Y:S05]  /*1ee0*/  BSYNC.RECONVERGENT B1 ;  /* 0x0000000000017941 */ /* 0x000fea0003800200 */
.L_x_2560:
        /* <DEDUP_REMOVED lines=10> */
[----:B------:R-:W-:Y:S01]  /*1f90*/  F2FP.F16.F32.PACK_AB R5, R14, R9 ;  /* 0x000000090e05723e */ /* 0x000fe200000000ff */
        /* <DEDUP_REMOVED lines=8> */
.L_x_2559:
        /* <DEDUP_REMOVED lines=31> */
.L_x_2564:
[----:B------:R-:W-:Y:S05]  /*2210*/  BSYNC.RECONVERGENT B1 ;  /* 0x0000000000017941 */ /* 0x000fea0003800200 */
.L_x_2563:
        /* <DEDUP_REMOVED lines=31> */
[----:B------:R-:W-:-:S05]  /*2410*/  F2FP.F16.F32.PACK_AB R7, R7, R0 ;  /* 0x000000000707723e */ /* 0x000fca00000000ff */
[----:B------:R2:W-:Y:S02]  /*2420*/  STG.E desc[UR14][R2.64], R7 ;  /* 0x0000000702007986 */ /* 0x0005e4000c10190e */
.L_x_2562:
[----:B------:R-:W-:Y:S05]  /*2430*/  BSYNC.RECONVERGENT B0 ;  /* 0x0000000000007941 */ /* 0x000fea0003800200 */
.L_x_2558:
[----:B------:R-:W-:Y:S02]  /*2440*/  UIADD3 UR8, UPT, UPT, UR19, UR8, URZ ;  /* 0x0000000813087290 */ /* 0x000fe4000fffe0ff */
[----:B------:R-:W-:Y:S02]  /*2450*/  UIADD3 UR4, UPT, UPT, UR4, 0x1, URZ ;  /* 0x0000000104047890 */ /* 0x000fe4000fffe0ff */
[----:B------:R-:W-:-:S09]  /*2460*/  UISETP.GE.AND UP0, UPT, UR8, UR7, UPT ;  /* 0x000000070800728c */ /* 0x000fd2000bf06270 */
[----:B------:R-:W-:Y:S05]  /*2470*/  BRA.U !UP0, `(.L_x_2565) ;  /* 0xffffffdd083c7547 */ /* 0x000fea000b83ffff */
[----:B------:R-:W-:Y:S05]  /*2480*/  EXIT ;  /* 0x000000000000794d */ /* 0x000fea0003800000 */
.L_x_2566:
        /* <DEDUP_REMOVED lines=15> */
.L_x_3459:


//--------------------- .text._Z35group_norm_nhwc_fwd_one_pass_kernelI11Fp16IOBf16WLi128ELi32ELi512EEv26Group_norm_nhwc_fwd_params --------------------------
	.section	.text._Z35group_norm_nhwc_fwd_one_pass_kernelI11Fp16IOBf16WLi128ELi32ELi512EEv26Group_norm_nhwc_fwd_params,"ax",@progbits
	.align	128
        .global         _Z35group_norm_nhwc_fwd_one_pass_kernelI11Fp16IOBf16WLi128ELi32ELi512EEv26Group_norm_nhwc_fwd_params
        .type           _Z35group_norm_nhwc_fwd_one_pass_kernelI11Fp16IOBf16WLi128ELi32ELi512EEv26Group_norm_nhwc_fwd_params,@function
        .size           _Z35group_norm_nhwc_fwd_one_pass_kernelI11Fp16IOBf16WLi128ELi32ELi512EEv26Group_norm_nhwc_fwd_params,(.L_x_3460 - _Z35group_norm_nhwc_fwd_one_pass_kernelI11Fp16IOBf16WLi128ELi32ELi512EEv26Group_norm_nhwc_fwd_params)
        .other          _Z35group_norm_nhwc_fwd_one_pass_kernelI11Fp16IOBf16WLi128ELi32ELi512EEv26Group_norm_nhwc_fwd_params,@"STO_CUDA_ENTRY STV_DEFAULT"
_Z35group_norm_nhwc_fwd_one_pass_kernelI11Fp16IOBf16WLi128ELi32ELi512EEv26Group_norm_nhwc_fwd_params:
.text._Z35group_norm_nhwc_fwd_one_pass_kernelI11Fp16IOBf16WLi128ELi32ELi512EEv26Group_norm_nhwc_fwd_params:
        /* <DEDUP_REMOVED lines=23> */
.L_x_2594:
[----:B012---:R-:W0:Y:S01]  /*0170*/  LDC R9, c[0x0][0x3f8] ;  /* 0x0000fe00ff097b82 */ /* 0x007e220000000800 */
[----:B------:R-:W1:Y:S01]  /*0180*/  LDCU.64 UR8, c[0x0][0x3e8] ;  /* 0x00007d00ff0877ac */ /* 0x000e620008000a00 */
[----:B------:R-:W-:Y:S01]  /*0190*/  SHF.R.S32.HI R15, RZ, 0x1f, R23 ;  /* 0x0000001fff0f7819 */ /* 0x000fe20000011417 */
[----:B------:R-:W-:Y:S01]  /*01a0*/  VIADD R16, R23, 0x20 ;  /* 0x0000002017107836 */ /* 0x000fe20000000000 */
[----:B------:R-:W2:Y:S04]  /*01b0*/  LDCU.64 UR10, c[0x0][0x3f0] ;  /* 0x00007e00ff0a77ac */ /* 0x000ea80008000a00 */
        /* <DEDUP_REMOVED lines=29> */
[----:B------:R-:W-:-:S02]  /*0390*/  MOV R13, R3 ;  /* 0x00000003000d7202 */ /* 0x000fc40000000f00 */
[----:B------:R-:W-:Y:S01]  /*03a0*/  ISETP.GE.AND.EX P1, PT, R17, UR9, PT, P1 ;  /* 0x0000000911007c0c */ /* 0x000fe2000bf26310 */
[----:B------:R-:W0:Y:S01]  /*03b0*/  @!P2 LDC.64 R6, c[0x0][0x3e0] ;  /* 0x0000f800ff06ab82 */ /* 0x000e220000000a00 */
[----:B------:R-:W-:Y:S02]  /*03c0*/  @!P4 IADD3 R13, PT, PT, -R13, RZ, RZ ;  /* 0x000000ff0d0dc210 */ /* 0x000fe40007ffe1ff */
[----:B------:R-:W-:Y:S02]  /*03d0*/  @!P3 LOP3.LUT R13, RZ, R9, RZ, 0x33, !PT ;  /* 0x00000009ff0db212 */ /* 0x000fe400078e33ff */
[----:B------:R-:W-:Y:S02]  /*03e0*/  ISETP.GE.U32.AND P3, PT, R0, UR8, PT ;  /* 0x0000000800007c0c */ /* 0x000fe4000bf66070 */
[----:B------:R-:W-:Y:S01]  /*03f0*/  IADD3 R20, PT, PT, -R13, RZ, RZ ;  /* 0x000000ff0d147210 */ /* 0x000fe20007ffe1ff */
[----:B------:R-:W1:Y:S01]  /*0400*/  @!P2 LDC.64 R10, c[0x0][0x390] ;  /* 0x0000e400ff0aab82 */ /* 0x000e620000000a00 */
[----:B------:R-:W-:-:S02]  /*0410*/  SHF.R.S32.HI R5, RZ, 0x1f, R0 ;  /* 0x0000001fff057819 */ /* 0x000fc40000011400 */
[----:B------:R-:W-:Y:S01]  /*0420*/  SHF.R.S32.HI R3, RZ, 0x1f, R13 ;  /* 0x0000001fff037819 */ /* 0x000fe2000001140d */
[----:B------:R-:W-:Y:S01]  /*0430*/  IMAD R20, R9, R20, UR7 ;  /* 0x0000000709147e24 */ /* 0x000fe2000f8e0214 */
[----:B------:R-:W-:Y:S02]  /*0440*/  ISETP.GE.AND.EX P3, PT, R5, UR9, PT, P3 ;  /* 0x0000000905007c0c */ /* 0x000fe4000bf66330 */
[----:B------:R-:W-:Y:S01]  /*0450*/  ISETP.GE.U32.AND P4, PT, R2, UR8, PT ;  /* 0x0000000802007c0c */ /* 0x000fe2000bf86070 */
[----:B------:R-:W3:Y:S01]  /*0460*/  @!P1 LDC.64 R8, c[0x0][0x3e0] ;  /* 0x0000f800ff089b82 */ /* 0x000ee20000000a00 */
[----:B------:R-:W-:Y:S01]  /*0470*/  SHF.L.U32 R20, R20, 0x5, RZ ;  /* 0x0000000514147819 */ /* 0x000fe200000006ff */
[----:B--2---:R-:W-:Y:S01]  /*0480*/  IMAD R12, R3, UR10, RZ ;  /* 0x0000000a030c7c24 */ /* 0x004fe2000f8e02ff */
[----:B------:R-:W-:Y:S02]  /*0490*/  SHF.R.S32.HI R3, RZ, 0x1f, R2 ;  /* 0x0000001fff037819 */ /* 0x000fe40000011402 */
[----:B------:R-:W-:Y:S01]  /*04a0*/  LOP3.LUT R24, R20, 0x1e, R25, 0xf8, !PT ;  /* 0x0000001e14187812 */ /* 0x000fe200078ef819 */
[----:B------:R-:W-:Y:S01]  /*04b0*/  IMAD R27, R13, UR11, R12 ;  /* 0x0000000b0d1b7c24 */ /* 0x000fe2000f8e020c */
[----:B------:R-:W-:Y:S01]  /*04c0*/  SHF.R.S32.HI R25, RZ, 0x1f, R20 ;  /* 0x0000001fff197819 */ /* 0x000fe20000011414 */
[----:B0-----:R-:W-:Y:S01]  /*04d0*/  @!P2 IMAD R18, R15, R6, RZ ;  /* 0x000000060f12a224 */ /* 0x001fe200078e02ff */
[----:B------:R-:W-:Y:S01]  /*04e0*/  ISETP.GE.AND.EX P4, PT, R3, UR9, PT, P4 ;  /* 0x0000000903007c0c */ /* 0x000fe2000bf86340 */
[----:B------:R-:W0:Y:S01]  /*04f0*/  @!P3 LDC.64 R14, c[0x0][0x3e0] ;  /* 0x0000f800ff0ebb82 */ /* 0x000e220000000a00 */
[----:B------:R-:W-:-:S04]  /*0500*/  IMAD.WIDE.U32 R24, R13, UR10, R24 ;  /* 0x0000000a0d187c25 */ /* 0x000fc8000f8e0018 */
[----:B------:R-:W-:Y:S01]  /*0510*/  IMAD.IADD R27, R25, 0x1, R27 ;  /* 0x00000001191b7824 */ /* 0x000fe200078e021b */
[----:B------:R-:W-:Y:S02]  /*0520*/  @!P2 MOV R26, R24 ;  /* 0x00000018001aa202 */ /* 0x000fe40000000f00 */
[----:B------:R-:W2:Y:S02]  /*0530*/  @!P1 LDC.64 R12, c[0x0][0x390] ;  /* 0x0000e400ff0c9b82 */ /* 0x000ea40000000a00 */
[----:B------:R-:W-:Y:S01]  /*0540*/  @!P1 MOV R19, R27 ;  /* 0x0000001b00139202 */ /* 0x000fe20000000f00 */
[----:B------:R-:W-:-:S04]  /*0550*/  @!P2 IMAD.WIDE.U32 R28, R23, R6, R26 ;  /* 0x00000006171ca225 */ /* 0x000fc800078e001a */
[----:B---3--:R-:W-:Y:S02]  /*0560*/  @!P1 IMAD R21, R17, R8, RZ ;  /* 0x0000000811159224 */ /* 0x008fe400078e02ff */
[----:B------:R-:W-:Y:S01]  /*0570*/  @!P2 IMAD R17, R23, R7, R18 ;  /* 0x000000071711a224 */ /* 0x000fe200078e0212 */
[----:B------:R-:W-:Y:S01]  /*0580*/  @!P1 MOV R18, R24 ;  /* 0x0000001800129202 */ /* 0x000fe20000000f00 */
[C---:B------:R-:W-:Y:S01]  /*0590*/  @!P1 IMAD R21, R16.reuse, R9, R21 ;  /* 0x0000000910159224 */ /* 0x040fe200078e0215 */
[----:B------:R-:W3:Y:S02]  /*05a0*/  @!P4 LDC.64 R6, c[0x0][0x3e0] ;  /* 0x0000f800ff06cb82 */ /* 0x000ee40000000a00 */
[----:B------:R-:W-:Y:S01]  /*05b0*/  @!P2 IADD3 R17, PT, PT, R29, R17, RZ ;  /* 0x000000111d11a210 */ /* 0x000fe20007ffe0ff */
[----:B------:R-:W-:Y:S01]  /*05c0*/  @!P1 IMAD.WIDE.U32 R18, R16, R8, R18 ;  /* 0x0000000810129225 */ /* 0x000fe200078e0012 */
[----:B-1----:R-:W-:-:S03]  /*05d0*/  @!P2 LEA R16, P5, R28, R10, 0x1 ;  /* 0x0000000a1c10a211 */ /* 0x002fc600078a08ff */
[----:B0-----:R-:W-:Y:S01]  /*05e0*/  @!P3 IMAD R5, R5, R14, RZ ;  /* 0x0000000e0505b224 */ /* 0x001fe200078e02ff */
[----:B------:R-:W-:Y:S01]  /*05f0*/  @!P2 LEA.HI.X R17, R28, R11, R17, 0x1, P5 ;  /* 0x0000000b1c11a211 */ /* 0x000fe200028f0c11 */
[----:B------:R-:W0:Y:S01]  /*0600*/  @!P3 LDC.64 R8, c[0x0][0x390] ;  /* 0x0000e400ff08bb82 */ /* 0x000e220000000a00 */
[----:B------:R-:W-:Y:S01]  /*0610*/  @!P1 IADD3 R21, PT, PT, R19, R21, RZ ;  /* 0x0000001513159210 */ /* 0x000fe20007ffe0ff */
[----:B------:R-:W-:Y:S01]  /*0620*/  @!P3 IMAD.MOV.U32 R19, RZ, RZ, R27 ;  /* 0x000000ffff13b224 */ /* 0x000fe200078e001b */
[----:B--2---:R-:W-:Y:S01]  /*0630*/  @!P1 LEA R12, P5, R18, R12, 0x1 ;  /* 0x0000000c120c9211 */ /* 0x004fe200078a08ff */
[----:B------:R-:W-:Y:S02]  /*0640*/  @!P3 IMAD R15, R0, R15, R5 ;  /* 0x0000000f000fb224 */ /* 0x000fe400078e0205 */
[----:B------:R-:W-:Y:S01]  /*0650*/  HFMA2 R5, -RZ, RZ, 0, 0 ;  /* 0x00000000ff057431 */ /* 0x000fe200000001ff */
[----:B------:R-:W-:Y:S01]  /*0660*/  @!P1 LEA.HI.X R13, R18, R13, R21, 0x1, P5 ;  /* 0x0000000d120d9211 */ /* 0x000fe200028f0c15 */
[----:B------:R-:W1:Y:S01]  /*0670*/  @!P4 LDC.64 R10, c[0x0][0x390] ;  /* 0x0000e400ff0acb82 */ /* 0x000e620000000a00 */
[----:B------:R-:W-:-:S05]  /*0680*/  @!P3 MOV R18, R24 ;  /* 0x000000180012b202 */ /* 0x000fca0000000f00 */
[----:B------:R-:W-:-:S04]  /*0690*/  @!P3 IMAD.WIDE.U32 R18, R0, R14, R18 ;  /* 0x0000000e0012b225 */ /* 0x000fc800078e0012 */
[----:B------:R-:W-:Y:S01]  /*06a0*/  HFMA2 R0, -RZ, RZ, 0, 0 ;  /* 0x00000000ff007431 */ /* 0x000fe200000001ff */
[----:B------:R-:W2:Y:S01]  /*06b0*/  @!P2 LDG.E R5, desc[UR14][R16.64] ;  /* 0x0000000e1005a981 */ /* 0x000ea2000c1e1900 */
[----:B---3--:R-:W-:-:S04]  /*06c0*/  @!P4 IMAD R3, R3, R6, RZ ;  /* 0x000000060303c224 */ /* 0x008fc800078e02ff */
[----:B------:R3:W5:Y:S01]  /*06d0*/  @!P1 LDG.E R0, desc[UR14][R12.64] ;  /* 0x0000000e0c009981 */ /* 0x000762000c1e1900 */
[----:B------:R-:W-:Y:S01]  /*06e0*/  @!P4 IMAD R7, R2, R7, R3 ;  /* 0x000000070207c224 */ /* 0x000fe200078e0203 */
[----:B------:R-:W-:Y:S02]  /*06f0*/  @!P3 IADD3 R15, PT, PT, R19, R15, RZ ;  /* 0x0000000f130fb210 */ /* 0x000fe40007ffe0ff */
[----:B0-----:R-:W-:Y:S02]  /*0700*/  @!P3 LEA R8, P2, R18, R8, 0x1 ;  /* 0x000000081208b211 */ /* 0x001fe400078408ff */
[----:B---3--:R-:W-:Y:S02]  /*0710*/  @!P4 MOV R12, R24 ;  /* 0x00000018000cc202 */ /* 0x008fe40000000f00 */
[----:B------:R-:W-:-:S03]  /*0720*/  @!P4 MOV R13, R27 ;  /* 0x0000001b000dc202 */ /* 0x000fc60000000f00 */
[----:B------:R-:W-:-:S04]  /*0730*/  @!P4 IMAD.WIDE.U32 R2, R2, R6, R12 ;  /* 0x000000060202c225 */ /* 0x000fc800078e000c */
[----:B------:R-:W-:Y:S01]  /*0740*/  HFMA2 R6, -RZ, RZ, 0, 0 ;  /* 0x00000000ff067431 */ /* 0x000fe200000001ff */
[----:B------:R-:W-:Y:S02]  /*0750*/  @!P3 LEA.HI.X R9, R18, R9, R15, 0x1, P2 ;  /* 0x000000091209b211 */ /* 0x000fe400010f0c0f */
[----:B------:R-:W-:Y:S02]  /*0760*/  @!P4 IADD3 R3, PT, PT, R3, R7, RZ ;  /* 0x000000070303c210 */ /* 0x000fe40007ffe0ff */
[----:B-1----:R-:W-:-:S04]  /*0770*/  @!P4 LEA R10, P2, R2, R10, 0x1 ;  /* 0x0000000a020ac211 */ /* 0x002fc800078408ff */
[----:B------:R-:W-:Y:S01]  /*0780*/  @!P4 LEA.HI.X R11, R2, R11, R3, 0x1, P2 ;  /* 0x0000000b020bc211 */ /* 0x000fe200010f0c03 */
[----:B------:R-:W3:Y:S01]  /*0790*/  @!P3 LDG.E R6, desc[UR14][R8.64] ;  /* 0x0000000e0806b981 */ /* 0x000ee2000c1e1900 */
[----:B------:R-:W-:-:S06]  /*07a0*/  MOV R3, RZ ;  /* 0x000000ff00037202 */ /* 0x000fcc0000000f00 */
[----:B------:R0:W4:Y:S02]  /*07b0*/  @!P4 LDG.E R3, desc[UR14][R10.64] ;  /* 0x0000000e0a03c981 */ /* 0x000124000c1e1900 */
[----:B0-----:R-:W0:Y:S02]  /*07c0*/  S2R R11, SR_LANEID ;  /* 0x00000000000b7919 */ /* 0x001e240000000000 */
[C---:B0-----:R-:W-:Y:S02]  /*07d0*/  ISETP.GT.AND P2, PT, R11.reuse, 0x1e, PT ;  /* 0x0000001e0b00780c */ /* 0x041fe40003f44270 */
[----:B------:R-:W-:Y:S01]  /*07e0*/  ISETP.GT.AND P3, PT, R11, 0xf, PT ;  /* 0x0000000f0b00780c */ /* 0x000fe20003f64270 */
[----:B------:R-:W-:Y:S01]  /*07f0*/  BSSY.RECONVERGENT B0, `(.L_x_2567) ;  /* 0x000003f000007945 */ /* 0x000fe20003800200 */
[--C-:B--2---:R-:W-:Y:S02]  /*0800*/  HADD2.F32 R18, -RZ, R5.reuse.H1_H1 ;  /* 0x30000005ff127230 */ /* 0x104fe40000004100 */
[----:B------:R-:W-:-:S03]  /*0810*/  HADD2.F32 R21, -RZ, R5.H0_H0 ;  /* 0x20000005ff157230 */ /* 0x000fc60000004100 */
[----:B------:R-:W-:Y:S01]  /*0820*/  FMUL.FTZ R2, R18, R18 ;  /* 0x0000001212027220 */ /* 0x000fe20000410000 */
[--C-:B-----5:R-:W-:Y:S02]  /*0830*/  HADD2.F32 R16, -RZ, R0.reuse.H1_H1 ;  /* 0x30000000ff107230 */ /* 0x120fe40000004100 */
[----:B------:R-:W-:Y:S02]  /*0840*/  HADD2.F32 R19, -RZ, R0.H0_H0 ;  /* 0x20000000ff137230 */ /* 0x000fe40000004100 */
[C---:B------:R-:W-:Y:S01]  /*0850*/  FADD.FTZ R0, R21.reuse, R18 ;  /* 0x0000001215007221 */ /* 0x040fe20000010000 */
[----:B------:R-:W-:Y:S01]  /*0860*/  FFMA.FTZ R5, R21, R21, R2 ;  /* 0x0000001515057223 */ /* 0x000fe20000010002 */
[----:B------:R-:W-:Y:S02]  /*0870*/  FMUL.FTZ R8, R16, R16 ;  /* 0x0000001010087220 */ /* 0x000fe40000410000 */
[----:B------:R-:W-:Y:S01]  /*0880*/  FADD.FTZ R2, RZ, R0 ;  /* 0x00000000ff027221 */ /* 0x000fe20000010000 */
[----:B------:R-:W-:Y:S01]  /*0890*/  FADD.FTZ R5, RZ, R5 ;  /* 0x00000005ff057221 */ /* 0x000fe20000010000 */
[C---:B------:R-:W-:Y:S01]  /*08a0*/  FFMA.FTZ R8, R19.reuse, R19, R8 ;  /* 0x0000001313087223 */ /* 0x040fe20000010008 */
[----:B------:R-:W-:-:S03]  /*08b0*/  FADD.FTZ R7, R19, R16 ;  /* 0x0000001013077221 */ /* 0x000fc60000010000 */
[----:B------:R-:W-:Y:S01]  /*08c0*/  FADD.FTZ R5, R5, R8 ;  /* 0x0000000805057221 */ /* 0x000fe20000010000 */
[----:B------:R-:W-:Y:S01]  /*08d0*/  FADD.FTZ R7, R2, R7 ;  /* 0x0000000702077221 */ /* 0x000fe20000010000 */
[--C-:B---3--:R-:W-:Y:S02]  /*08e0*/  HADD2.F32 R0, -RZ, R6.reuse.H1_H1 ;  /* 0x30000006ff007230 */ /* 0x108fe40000004100 */
[----:B------:R-:W-:-:S03]  /*08f0*/  HADD2.F32 R17, -RZ, R6.H0_H0 ;  /* 0x20000006ff117230 */ /* 0x000fc60000004100 */
[----:B------:R-:W-:Y:S01]  /*0900*/  FMUL.FTZ R8, R0, R0 ;  /* 0x0000000000087220 */ /* 0x000fe20000410000 */
[--C-:B----4-:R-:W-:Y:S02]  /*0910*/  HADD2.F32 R2, -RZ, R3.reuse.H1_H1 ;  /* 0x30000003ff027230 */ /* 0x110fe40000004100 */
        /* <DEDUP_REMOVED lines=44> */
.L_x_2568:
[----:B------:R-:W-:Y:S05]  /*0be0*/  BSYNC.RECONVERGENT B0 ;  /* 0x0000000000007941 */ /* 0x000fea0003800200 */
.L_x_2567:
        /* <DEDUP_REMOVED lines=46> */
.L_x_2570:
[----:B------:R-:W-:Y:S05]  /*0ed0*/  BSYNC.RECONVERGENT B0 ;  /* 0x0000000000007941 */ /* 0x000fea0003800200 */
.L_x_2569:
        /* <DEDUP_REMOVED lines=31> */
.L_x_2573:
[----:B---3--:R-:W3:Y:S04]  /*10d0*/  LDG.E.STRONG.GPU R4, desc[UR14][R6.64] ;  /* 0x0000000e06047981 */ /* 0x008ee8000c1ef900 */
[----:B---3--:R-:W-:Y:S01]  /*10e0*/  CCTL.IVALL ;  /* 0x00000000ff00798f */ /* 0x008fe20002000000 */
[----:B------:R-:W-:Y:S05]  /*10f0*/  YIELD ;  /* 0x0000000000007946 */ /* 0x000fea0003800000 */
[----:B------:R-:W-:-:S13]  /*1100*/  ISETP.NE.AND P2, PT, R4, R11, PT ;  /* 0x0000000b0400720c */ /* 0x000fda0003f45270 */
[----:B------:R-:W-:Y:S05]  /*1110*/  @P2 BRA `(.L_x_2573) ;  /* 0xfffffffc00ec2947 */ /* 0x000fea000383ffff */
.L_x_2572:
        /* <DEDUP_REMOVED lines=15> */
.L_x_2575:
        /* <DEDUP_REMOVED lines=12> */
[----:B------:R-:W-:Y:S01]  /*12d0*/  MOV R4, UR24 ;  /* 0x0000001800047c02 */ /* 0x000fe20008000f00 */
[----:B------:R-:W-:Y:S01]  /*12e0*/  IMAD.U32 R5, RZ, RZ, UR25 ;  /* 0x00000019ff057e24 */ /* 0x000fe2000f8e00ff */
        /* <DEDUP_REMOVED lines=52> */
[----:B------:R-:W-:Y:S01]  /*1630*/  MOV R12, UR24 ;  /* 0x00000018000c7c02 */ /* 0x000fe20008000f00 */
[----:B------:R-:W-:-:S02]  /*1640*/  IMAD.U32 R13, RZ, RZ, UR25 ;  /* 0x00000019ff0d7e24 */ /* 0x000fc4000f8e00ff */
        /* <DEDUP_REMOVED lines=23> */
.L_x_2574:
        /* <DEDUP_REMOVED lines=52> */
.L_x_2576:
        /* <DEDUP_REMOVED lines=28> */
.L_x_2577:
        /* <DEDUP_REMOVED lines=13> */
.L_x_2578:
[----:B------:R-:W-:Y:S05]  /*1d90*/  BSYNC.RECONVERGENT B0 ;  /* 0x0000000000007941 */ /* 0x000fea0003800200 */
.L_x_2571:
        /* <DEDUP_REMOVED lines=43> */
[----:B------:R-:W-:Y:S01]  /*2050*/  BSSY.RECONVERGENT B1, `(.L_x_2581) ;  /* 0x0000019000017945 */ /* 0x000fe20003800200 */
[C---:B------:R-:W-:Y:S01]  /*2060*/  IADD3 R20, PT, PT, R23.reuse, 0x20, RZ ;  /* 0x0000002017147810 */ /* 0x040fe20007ffe0ff */
[C---:B------:R-:W-:Y:S01]  /*2070*/  VIADD R14, R23.reuse, 0x40 ;  /* 0x00000040170e7836 */ /* 0x040fe20000000000 */
        /* <DEDUP_REMOVED lines=22> */
.L_x_2582:
[----:B------:R-:W-:Y:S05]  /*21e0*/  BSYNC.RECONVERGENT B1 ;  /* 0x0000000000017941 */ /* 0x000fea0003800200 */
.L_x_2581:
        /* <DEDUP_REMOVED lines=29> */
.L_x_2584:
[----:B------:R-:W-:Y:S05]  /*23c0*/  BSYNC.RECONVERGENT B1 ;  /* 0x0000000000017941 */ /* 0x000fea0003800200 */
.L_x_2583:
        /* <DEDUP_REMOVED lines=20> */
.L_x_2586:
[----:B------:R-:W-:Y:S05]  /*2510*/  BSYNC.RECONVERGENT B1 ;  /* 0x0000000000017941 */ /* 0x000fea0003800200 */
.L_x_2585:
        /* <DEDUP_REMOVED lines=10> */
[----:B------:R-:W-:Y:S01]  /*25c0*/  F2FP.F16.F32.PACK_AB R5, R5, R0 ;  /* 0x000000000505723e */ /* 0x000fe200000000ff */
        /* <DEDUP_REMOVED lines=8> */
.L_x_2580:
        /* <DEDUP_REMOVED lines=39> */
[----:B------:R-:W-:Y:S02]  /*28c0*/  F2FP.F16.F32.PACK_AB R21, R21, R18 ;  /* 0x000000121515723e */ /* 0x000fe400000000ff */
[----:B------:R-:W-:-:S05]  /*28d0*/  LEA.HI.X R9, R6, UR13, R9, 0x1, P4 ;  /* 0x0000000d06097c11 */ /* 0x000fca000a0f0c09 */
[----:B------:R0:W-:Y:S04]  /*28e0*/  STG.E desc[UR14][R8.64], R21 ;  /* 0x0000001508007986 */ /* 0x0001e8000c10190e */
.L_x_2589:
[----:B------:R-:W-:Y:S05]  /*28f0*/  BSYNC.RECONVERGENT B1 ;  /* 0x0000000000017941 */ /* 0x000fea0003800200 */
.L_x_2588:
[----:B------:R-:W-:Y:S04]  /*2900*/  BSSY.RECONVERGENT B1, `(.L_x_2590) ;  /* 0x0000020000017945 */ /* 0x000fe80003800200 */
[----:B------:R-:W-:Y:S05]  /*2910*/  @P1 BRA `(.L_x_2591) ;  /* 0x0000000000781947 */ /* 0x000fea0003800000 */
[--C-:B------:R-:W-:Y:S01]  /*2920*/  FADD.FTZ R6, R19, -R4.reuse ;  /* 0x8000000413067221 */ /* 0x100fe20000010000 */
[----:B------:R-:W-:Y:S01]  /*2930*/  FADD.FTZ R16, R16, -R4 ;  /* 0x8000000410107221 */ /* 0x000fe20000010000 */
[----:B------:R-:W1:Y:S01]  /*2940*/  LDCU.64 UR10, c[0x0][0x3e0] ;  /* 0x00007c00ff0a77ac */ /* 0x000e620008000a00 */
[----:B------:R-:W-:Y:S02]  /*2950*/  VIADD R29, R23, 0x20 ;  /* 0x00000020171d7836 */ /* 0x000fe40000000000 */
[-C--:B------:R-:W-:Y:S01]  /*2960*/  FMUL.FTZ R6, R6, R5.reuse ;  /* 0x0000000506067220 */ /* 0x080fe20000410000 */
[----:B------:R-:W-:Y:S01]  /*2970*/  FMUL.FTZ R16, R16, R5 ;  /* 0x0000000510107220 */ /* 0x000fe20000410000 */
[----:B------:R-:W2:Y:S02]  /*2980*/  LDCU.64 UR12, c[0x0][0x380] ;  /* 0x00007000ff0c77ac */ /* 0x000ea40008000a00 */
[----:B------:R-:W-:Y:S01]  /*2990*/  FFMA.FTZ R7, R10, R6, R13 ;  /* 0x000000060a077223 */ /* 0x000fe2000001000d */
[----:B------:R-:W-:Y:S01]  /*29a0*/  FFMA.FTZ R16, R11, R16, R12 ;  /* 0x000000100b107223 */ /* 0x000fe2000001000c */
[----:B------:R-:W-:-:S02]  /*29b0*/  SHF.R.S32.HI R18, RZ, 0x1f, R29 ;  /* 0x0000001fff127819 */ /* 0x000fc4000001141d */
        /* <DEDUP_REMOVED lines=12> */
[----:B------:R-:W-:-:S05]  /*2a80*/  IMAD.WIDE.U32 R8, R29, UR10, R8 ;  /* 0x0000000a1d087c25 */ /* 0x000fca000f8e0008 */
[----:B------:R-:W-:Y:S01]  /*2a90*/  IADD3 R21, PT, PT, R9, R21, RZ ;  /* 0x0000001509157210 */ /* 0x000fe20007ffe0ff */
[----:B0-----:R-:W-:Y:S01]  /*2aa0*/  FMUL.FTZ R18, R7, R6 ;  /* 0x0000000607127220 */ /* 0x001fe20000410000 */
[----:B--2---:R-:W-:-:S04]  /*2ab0*/  LEA R6, P1, R8, UR12, 0x1 ;  /* 0x0000000c08067c11 */ /* 0x004fc8000f8208ff */
[----:B------:R-:W-:Y:S01]  /*2ac0*/  LEA.HI.X R7, R8, UR13, R21, 0x1, P1 ;  /* 0x0000000d08077c11 */ /* 0x000fe200088f0c15 */
[----:B-1----:R-:W-:-:S05]  /*2ad0*/  FMUL.FTZ R29, R16, R19 ;  /* 0x00000013101d7220 */ /* 0x002fca0000410000 */
[----:B------:R-:W-:-:S05]  /*2ae0*/  F2FP.F16.F32.PACK_AB R29, R29, R18 ;  /* 0x000000121d1d723e */ /* 0x000fca00000000ff */
[----:B------:R1:W-:Y:S02]  /*2af0*/  STG.E desc[UR14][R6.64], R29 ;  /* 0x0000001d06007986 */ /* 0x0003e4000c10190e */
.L_x_2591:
[----:B------:R-:W-:Y:S05]  /*2b00*/  BSYNC.RECONVERGENT B1 ;  /* 0x0000000000017941 */ /* 0x000fea0003800200 */
.L_x_2590:
        /* <DEDUP_REMOVED lines=28> */
[----:B------:R-:W-:-:S05]  /*2cd0*/  F2FP.F16.F32.PACK_AB R19, R19, R14 ;  /* 0x0000000e1313723e */ /* 0x000fca00000000ff */
[----:B------:R2:W-:Y:S02]  /*2ce0*/  STG.E desc[UR14][R8.64], R19 ;  /* 0x0000001308007986 */ /* 0x0005e4000c10190e */
.L_x_2593:
[----:B------:R-:W-:Y:S05]  /*2cf0*/  BSYNC.RECONVERGENT B1 ;  /* 0x0000000000017941 */ /* 0x000fea0003800200 */
.L_x_2592:
        /* <DEDUP_REMOVED lines=26> */
[----:B------:R-:W-:-:S05]  /*2ea0*/  F2FP.F16.F32.PACK_AB R7, R7, R0 ;  /* 0x000000000707723e */ /* 0x000fca00000000ff */
[----:B------:R3:W-:Y:S02]  /*2eb0*/  STG.E desc[UR14][R2.64], R7 ;  /* 0x0000000702007986 */ /* 0x0007e4000c10190e */
.L_x_2587:
[----:B------:R-:W-:Y:S05]  /*2ec0*/  BSYNC.RECONVERGENT B0 ;  /* 0x0000000000007941 */ /* 0x000fea0003800200 */
.L_x_2579:
        /* <DEDUP_REMOVED lines=8> */
.L_x_2595:
        /* <DEDUP_REMOVED lines=11> */
.L_x_3460:


//--------------------- .text._Z35group_norm_nhwc_fwd_one_pass_kernelI11Fp16IOBf16WLi256ELi32ELi512EEv26Group_norm_nhwc_fwd_params --------------------------
	.section	.text._Z35group_norm_nhwc_fwd_one_pass_kernelI11Fp16IOBf16WLi256ELi32ELi512EEv26Group_norm_nhwc_fwd_params,"ax",@progbits
	.align	128
        .global         _Z35group_norm_nhwc_fwd_one_pass_kernelI11Fp16IOBf16WLi256ELi32ELi512EEv26Group_norm_nhwc_fwd_params
        .type           _Z35group_norm_nhwc_fwd_one_pass_kernelI11Fp16IOBf16WLi256ELi32ELi512EEv26Group_norm_nhwc_fwd_params,@function
        .size           _Z35group_norm_nhwc_fwd_one_pass_kernelI11Fp16IOBf16WLi256ELi32ELi512EEv26Group_norm_nhwc_fwd_params,(.L_x_3461 - _Z35group_norm_nhwc_fwd_one_pass_kernelI11Fp16IOBf16WLi256ELi32ELi512EEv26Group_norm_nhwc_fwd_params)
        .other          _Z35group_norm_nhwc_fwd_one_pass_kernelI11Fp16IOBf16WLi256ELi32ELi512EEv26Group_norm_nhwc_fwd_params,@"STO_CUDA_ENTRY STV_DEFAULT"
_Z35group_norm_nhwc_fwd_one_pass_kernelI11Fp16IOBf16WLi256ELi32ELi512EEv26Group_norm_nhwc_fwd_params:
.text._Z35group_norm_nhwc_fwd_one_pass_kernelI11Fp16IOBf16WLi256ELi32ELi512EEv26Group_norm_nhwc_fwd_params:
        /* <DEDUP_REMOVED lines=40> */
.L_x_2639:
[----:B-1----:R-:W1:Y:S01]  /*0280*/  LDC R17, c[0x0][0x3f8] ;  /* 0x0000fe00ff117b82 */ /* 0x002e620000000800 */
[----:B------:R-:W-:Y:S01]  /*0290*/  IABS R16, R44 ;  /* 0x0000002c00107213 */ /* 0x000fe20000000000 */
[----:B--2---:R-:W2:Y:S01]  /*02a0*/  LDCU.64 UR10, c[0x0][0x3e8] ;  /* 0x00007d00ff0a77ac */ /* 0x004ea20008000a00 */
[C---:B------:R-:W-:Y:S02]  /*02b0*/  IADD3 R31, PT, PT, R51.reuse, 0x60, RZ ;  /* 0x00000060331f7810 */ /* 0x040fe40007ffe0ff */
[----:B------:R-:W-:Y:S01]  /*02c0*/  IADD3 R29, PT, PT, R51, 0x20, RZ ;  /* 0x00000020331d7810 */ /* 0x000fe20007ffe0ff */
[----:B---3--:R-:W3:Y:S01]  /*02d0*/  LDCU.64 UR12, c[0x0][0x3f0] ;  /* 0x00007e00ff0c77ac */ /* 0x008ee20008000a00 */
[----:B------:R-:W-:Y:S02]  /*02e0*/  SHF.R.S32.HI R19, RZ, 0x1f, R31 ;  /* 0x0000001fff137819 */ /* 0x000fe4000001141f */
[----:B------:R-:W-:Y:S02]  /*02f0*/  SHF.R.S32.HI R33, RZ, 0x1f, R29 ;  /* 0x0000001fff217819 */ /* 0x000fe4000001141d */
[----:B------:R-:W-:-:S02]  /*0300*/  MOV R34, RZ ;  /* 0x000000ff00227202 */ /* 0x000fc40000000f00 */
[----:B--2---:R-:W-:Y:S02]  /*0310*/  ISETP.GE.U32.AND P4, PT, R31, UR10, PT ;  /* 0x0000000a1f007c0c */ /* 0x004fe4000bf86070 */
[----:B------:R-:W-:Y:S02]  /*0320*/  ISETP.GE.U32.AND P5, PT, R29, UR10, PT ;  /* 0x0000000a1d007c0c */ /* 0x000fe4000bfa6070 */
[----:B01--4-:R-:W-:Y:S02]  /*0330*/  IABS R14, R17 ;  /* 0x00000011000e7213 */ /* 0x013fe40000000000 */
        /* <DEDUP_REMOVED lines=230> */
.L_x_2597:
[----:B------:R-:W-:Y:S05]  /*11a0*/  BSYNC.RECONVERGENT B0 ;  /* 0x0000000000007941 */ /* 0x000fea0003800200 */
.L_x_2596:
        /* <DEDUP_REMOVED lines=46> */
.L_x_2599:
[----:B------:R-:W-:Y:S05]  /*1490*/  BSYNC.RECONVERGENT B0 ;  /* 0x0000000000007941 */ /* 0x000fea0003800200 */
.L_x_2598:
        /* <DEDUP_REMOVED lines=25> */
.L_x_2602:
[----:B-1----:R-:W2:Y:S04]  /*1630*/  LDG.E.STRONG.GPU R14, desc[UR8][R12.64] ;  /* 0x000000080c0e7981 */ /* 0x002ea8000c1ef900 */
[----:B--2---:R-:W-:Y:S01]  /*1640*/  CCTL.IVALL ;  /* 0x00000000ff00798f */ /* 0x004fe20002000000 */
[----:B------:R-:W-:Y:S05]  /*1650*/  YIELD ;  /* 0x0000000000007946 */ /* 0x000fea0003800000 */
[----:B------:R-:W-:-:S13]  /*1660*/  ISETP.NE.AND P4, PT, R14, R21, PT ;  /* 0x000000150e00720c */ /* 0x000fda0003f85270 */
[----:B------:R-:W-:Y:S05]  /*1670*/  @P4 BRA `(.L_x_2602) ;  /* 0xfffffffc00ec4947 */ /* 0x000fea000383ffff */
.L_x_2601:
        /* <DEDUP_REMOVED lines=15> */
.L_x_2604:
        /* <DEDUP_REMOVED lines=60> */
.L_x_2603:
        /* <DEDUP_REMOVED lines=35> */
.L_x_2605:
        /* <DEDUP_REMOVED lines=18> */
.L_x_2606:
        /* <DEDUP_REMOVED lines=9> */
.L_x_2607:
[----:B------:R-:W-:Y:S05]  /*1f10*/  BSYNC.RECONVERGENT B0 ;  /* 0x0000000000007941 */ /* 0x000fea0003800200 */
.L_x_2600:
        /* <DEDUP_REMOVED lines=59> */
[----:B------:R-:W-:Y:S01]  /*22d0*/  F2FP.F16.F32.PACK_AB R11, R28, R11 ;  /* 0x0000000b1c0b723e */ /* 0x000fe200000000ff */
[----:B------:R-:W-:-:S04]  /*22e0*/  IMAD.WIDE.U32 R12, R51, UR14, R12 ;  /* 0x0000000e330c7c25 */ /* 0x000fc8000f8e000c */
[----:B------:R-:W-:Y:S01]  /*22f0*/  IMAD R15, R51, UR15, R26 ;  /* 0x0000000f330f7c24 */ /* 0x000fe2000f8e021a */
[----:B-1----:R-:W-:-:S04]  /*2300*/  LEA R14, P2, R12, UR10, 0x1 ;  /* 0x0000000a0c0e7c11 */ /* 0x002fc8000f8408ff */
[----:B------:R-:W-:-:S04]  /*2310*/  IADD3 R15, PT, PT, R13, R15, RZ ;  /* 0x0000000f0d0f7210 */ /* 0x000fc80007ffe0ff */
[----:B------:R-:W-:-:S05]  /*2320*/  LEA.HI.X R15, R12, UR11, R15, 0x1, P2 ;  /* 0x0000000b0c0f7c11 */ /* 0x000fca00090f0c0f */
[----:B------:R0:W-:Y:S02]  /*2330*/  STG.E desc[UR8][R14.64], R11 ;  /* 0x0000000b0e007986 */ /* 0x0001e4000c101908 */
.L_x_2611:
[----:B------:R-:W-:Y:S05]  /*2340*/  BSYNC.RECONVERGENT B1 ;  /* 0x0000000000017941 */ /* 0x000fea0003800200 */
.L_x_2610:
        /* <DEDUP_REMOVED lines=13> */
[----:B------:R-:W-:Y:S01]  /*2420*/  F2FP.F16.F32.PACK_AB R11, R30, R11 ;  /* 0x0000000b1e0b723e */ /* 0x000fe200000000ff */
[----:B------:R-:W-:-:S04]  /*2430*/  IMAD.WIDE.U32 R12, R22, UR10, R12 ;  /* 0x0000000a160c7c25 */ /* 0x000fc8000f8e000c */
[----:B------:R-:W-:Y:S01]  /*2440*/  IMAD R25, R22, UR11, R25 ;  /* 0x0000000b16197c24 */ /* 0x000fe2000f8e0219 */
[----:B0-----:R-:W-:-:S04]  /*2450*/  LEA R14, P2, R12, UR14, 0x1 ;  /* 0x0000000e0c0e7c11 */ /* 0x001fc8000f8408ff */
[----:B------:R-:W-:-:S04]  /*2460*/  IADD3 R25, PT, PT, R13, R25, RZ ;  /* 0x000000190d197210 */ /* 0x000fc80007ffe0ff */
[----:B------:R-:W-:-:S05]  /*2470*/  LEA.HI.X R15, R12, UR15, R25, 0x1, P2 ;  /* 0x0000000f0c0f7c11 */ /* 0x000fca00090f0c19 */
[----:B------:R1:W-:Y:S02]  /*2480*/  STG.E desc[UR8][R14.64], R11 ;  /* 0x0000000b0e007986 */ /* 0x0003e4000c101908 */
.L_x_2613:
[----:B------:R-:W-:Y:S05]  /*2490*/  BSYNC.RECONVERGENT B1 ;  /* 0x0000000000017941 */ /* 0x000fea0003800200 */
.L_x_2612:
        /* <DEDUP_REMOVED lines=29> */
[----:B------:R-:W-:Y:S02]  /*2670*/  F2FP.F16.F32.PACK_AB R13, R25, R22 ;  /* 0x00000016190d723e */ /* 0x000fe400000000ff */
[----:B------:R-:W-:-:S05]  /*2680*/  LEA.HI.X R15, R12, UR15, R27, 0x1, P5 ;  /* 0x0000000f0c0f7c11 */ /* 0x000fca000a8f0c1b */
[----:B------:R0:W-:Y:S02]  /*2690*/  STG.E desc[UR8][R14.64], R13 ;  /* 0x0000000d0e007986 */ /* 0x0001e4000c101908 */
.L_x_2615:
[----:B------:R-:W-:Y:S05]  /*26a0*/  BSYNC.RECONVERGENT B1 ;  /* 0x0000000000017941 */ /* 0x000fea0003800200 */
.L_x_2614:
        /* <DEDUP_REMOVED lines=17> */
[----:B------:R-:W-:Y:S02]  /*27c0*/  F2FP.F16.F32.PACK_AB R11, R22, R11 ;  /* 0x0000000b160b723e */ /* 0x000fe400000000ff */
[----:B------:R-:W-:-:S05]  /*27d0*/  LEA.HI.X R15, R12, UR15, R23, 0x1, P1 ;  /* 0x0000000f0c0f7c11 */ /* 0x000fca00088f0c17 */
[----:B------:R1:W-:Y:S02]  /*27e0*/  STG.E desc[UR8][R14.64], R11 ;  /* 0x0000000b0e007986 */ /* 0x0003e4000c101908 */
.L_x_2617:
[----:B------:R-:W-:Y:S05]  /*27f0*/  BSYNC.RECONVERGENT B1 ;  /* 0x0000000000017941 */ /* 0x000fea0003800200 */
.L_x_2616:
[----:B------:R-:W-:Y:S04]  /*2800*/  BSSY.RECONVERGENT B1, `(.L_x_2618) ;  /* 0x0000014000017945 */ /* 0x000fe80003800200 */
[----:B------:R-:W-:Y:S05]  /*2810*/  @P6 BRA `(.L_x_2619) ;  /* 0x0000000000486947 */ /* 0x000fea0003800000 */
[----:B------:R-:W2:Y:S01]  /*2820*/  LDCU.64 UR10, c[0x0][0x3e0] ;  /* 0x00007c00ff0a77ac */ /* 0x000ea20008000a00 */
[----:B------:R-:W-:Y:S01]  /*2830*/  MOV R12, R56 ;  /* 0x00000038000c7202 */ /* 0x000fe20000000f00 */
[--C-:B------:R-:W-:Y:S01]  /*2840*/  FADD.FTZ R36, R36, -R16.reuse ;  /* 0x8000001024247221 */ /* 0x100fe20000010000 */
[----:B0-----:R-:W-:Y:S01]  /*2850*/  MOV R13, R55 ;  /* 0x00000037000d7202 */ /* 0x001fe20000000f00 */
[----:B------:R-:W0:Y:S01]  /*2860*/  LDCU.64 UR14, c[0x0][0x380] ;  /* 0x00007000ff0e77ac */ /* 0x000e220008000a00 */
[----:B-1----:R-:W-:Y:S01]  /*2870*/  FADD.FTZ R14, R35, -R16 ;  /* 0x80000010230e7221 */ /* 0x002fe20000010000 */
[----:B------:R-:W-:-:S03]  /*2880*/  FMUL.FTZ R11, R36, R17 ;  /* 0x00000011240b7220 */ /* 0x000fc60000410000 */
[----:B------:R-:W-:Y:S01]  /*2890*/  FMUL.FTZ R14, R14, R17 ;  /* 0x000000110e0e7220 */ /* 0x000fe20000410000 */
[----:B------:R-:W-:Y:S01]  /*28a0*/  FFMA.FTZ R11, R18, R11, R20 ;  /* 0x0000000b120b7223 */ /* 0x000fe20000010014 */
[----:B--2---:R-:W-:Y:S02]  /*28b0*/  IMAD R22, R7, UR10, RZ ;  /* 0x0000000a07167c24 */ /* 0x004fe4000f8e02ff */
        /* <DEDUP_REMOVED lines=8> */
.L_x_2619:
[----:B------:R-:W-:Y:S05]  /*2940*/  BSYNC.RECONVERGENT B1 ;  /* 0x0000000000017941 */ /* 0x000fea0003800200 */
.L_x_2618:
        /* <DEDUP_REMOVED lines=20> */
.L_x_2621:
[----:B------:R-:W-:Y:S05]  /*2a90*/  BSYNC.RECONVERGENT B1 ;  /* 0x0000000000017941 */ /* 0x000fea0003800200 */
.L_x_2620:
        /* <DEDUP_REMOVED lines=20> */
.L_x_2623:
[----:B------:R-:W-:Y:S05]  /*2be0*/  BSYNC.RECONVERGENT B1 ;  /* 0x0000000000017941 */ /* 0x000fea0003800200 */
.L_x_2622:
        /* <DEDUP_REMOVED lines=10> */
[----:B------:R-:W-:Y:S01]  /*2c90*/  F2FP.F16.F32.PACK_AB R11, R16, R11 ;  /* 0x0000000b100b723e */ /* 0x000fe200000000ff */
        /* <DEDUP_REMOVED lines=8> */
.L_x_2609:
        /* <DEDUP_REMOVED lines=38> */
.L_x_2626:
[----:B------:R-:W-:Y:S05]  /*2f80*/  BSYNC.RECONVERGENT B1 ;  /* 0x0000000000017941 */ /* 0x000fea0003800200 */
.L_x_2625:
        /* <DEDUP_REMOVED lines=30> */
.L_x_2628:
[----:B------:R-:W-:Y:S05]  /*3170*/  BSYNC.RECONVERGENT B1 ;  /* 0x0000000000017941 */ /* 0x000fea0003800200 */
.L_x_2627:
        /* <DEDUP_REMOVED lines=42> */
.L_x_2630:
[----:B------:R-:W-:Y:S05]  /*3420*/  BSYNC.RECONVERGENT B1 ;  /* 0x0000000000017941 */ /* 0x000fea0003800200 */
.L_x_2629:
        /* <DEDUP_REMOVED lines=30> */
.L_x_2632:
[----:B------:R-:W-:Y:S05]  /*3610*/  BSYNC.RECONVERGENT B1 ;  /* 0x0000000000017941 */ /* 0x000fea0003800200 */
.L_x_2631:
[----:B------:R-:W-:Y:S04]  /*3620*/  BSSY.RECONVERGENT B1, `(.L_x_2633) ;  /* 0x000001e000017945 */ /* 0x000fe80003800200 */
[----:B------:R-:W-:Y:S05]  /*3630*/  @P1 BRA `(.L_x_2634) ;  /* 0x0000000000701947 */ /* 0x000fea0003800000 */
[--C-:B------:R-:W-:Y:S01]  /*3640*/  FADD.FTZ R36, R36, -R16.reuse ;  /* 0x8000001024247221 */ /* 0x100fe20000010000 */
[----:B0-----:R-:W-:Y:S01]  /*3650*/  FADD.FTZ R12, R35, -R16 ;  /* 0x80000010230c7221 */ /* 0x001fe20000010000 */
        /* <DEDUP_REMOVED lines=26> */
.L_x_2634:
[----:B------:R-:W-:Y:S05]  /*3800*/  BSYNC.RECONVERGENT B1 ;  /* 0x0000000000017941 */ /* 0x000fea0003800200 */
.L_x_2633:
        /* <DEDUP_REMOVED lines=30> */
.L_x_2636:
[----:B------:R-:W-:Y:S05]  /*39f0*/  BSYNC.RECONVERGENT B1 ;  /* 0x0000000000017941 */ /* 0x000fea0003800200 */
.L_x_2635:
        /* <DEDUP_REMOVED lines=30> */
.L_x_2638:
[----:B------:R-:W-:Y:S05]  /*3be0*/  BSYNC.RECONVERGENT B1 ;  /* 0x0000000000017941 */ /* 0x000fea0003800200 */
.L_x_2637:
        /* <DEDUP_REMOVED lines=27> */
[----:B------:R-:W-:-:S05]  /*3da0*/  F2FP.F16.F32.PACK_AB R11, R18, R11 ;  /* 0x0000000b120b723e */ /* 0x000fca00000000ff */
[----:B------:R0:W-:Y:S02]  /*3db0*/  STG.E desc[UR8][R14.64], R11 ;  /* 0x0000000b0e007986 */ /* 0x0001e4000c101908 */
.L_x_2624:
[----:B------:R-:W-:Y:S05]  /*3dc0*/  BSYNC.RECONVERGENT B0 ;  /* 0x0000000000007941 */ /* 0x000fea0003800200 */
.L_x_2608:
[----:B------:R-:W-:Y:S02]  /*3dd0*/  IADD3 R44, PT, PT, R4, R44, RZ ;  /* 0x0000002c042c7210 */ /* 0x000fe40007ffe0ff */
[----:B------:R-:W-:Y:S02]  /*3de0*/  IADD3 R45, PT, PT, R45, 0x1, RZ ;  /* 0x000000012d2d7810 */ /* 0x000fe40007ffe0ff */
[----:B------:R-:W-:-:S13]  /*3df0*/  ISETP.GE.AND P1, PT, R44, UR5, PT ;  /* 0x000000052c007c0c */ /* 0x000fda000bf26270 */
[----:B------:R-:W-:Y:S05]  /*3e00*/  @!P1 BRA `(.L_x_2639) ;  /* 0xffffffc4001c9947 */ /* 0x000fea000383ffff */
[----:B------:R-:W-:Y:S05]  /*3e10*/  EXIT ;  /* 0x000000000000794d */ /* 0x000fea0003800000 */
.L_x_2640:
        /* <DEDUP_REMOVED lines=14> */
.L_x_3461:


//--------------------- .text._Z35group_norm_nhwc_fwd_one_pass_kernelI11Fp16IOBf16WLi512ELi32ELi512EEv26Group_norm_nhwc_fwd_params --------------------------
	.section	.text._Z35group_norm_nhwc_fwd_one_pass_kernelI11Fp16IOBf16WLi512ELi32ELi512EEv26Group_norm_nhwc_fwd_params,"ax",@progbits
	.align	128
        .global         _Z35group_norm_nhwc_fwd_one_pass_kernelI11Fp16IOBf16WLi512ELi32ELi512EEv26Group_norm_nhwc_fwd_params
        .type           _Z35group_norm_nhwc_fwd_one_pass_kernelI11Fp16IOBf16WLi512ELi32ELi512EEv26Group_norm_nhwc_fwd_params,@function
        .size           _Z35group_norm_nhwc_fwd_one_pass_kernelI11Fp16IOBf16WLi512ELi32ELi512EEv26Group_norm_nhwc_fwd_params,(.L_x_3462 - _Z35group_norm_nhwc_fwd_one_pass_kernelI11Fp16IOBf16WLi512ELi32ELi512EEv26Group_norm_nhwc_fwd_params)
        .other          _Z35group_norm_nhwc_fwd_one_pass_kernelI11Fp16IOBf16WLi512ELi32ELi512EEv26Group_norm_nhwc_fwd_params,@"STO_CUDA_ENTRY STV_DEFAULT"
_Z35group_norm_nhwc_fwd_one_pass_kernelI11Fp16IOBf16WLi512ELi32ELi512EEv26Group_norm_nhwc_fwd_params:
.text._Z35group_norm_nhwc_fwd_one_pass_kernelI11Fp16IOBf16WLi512ELi32ELi512EEv26Group_norm_nhwc_fwd_params:
        /* <DEDUP_REMOVED lines=53> */
.L_x_2716:
[----:B0-----:R-:W0:Y:S01]  /*0350*/  LDC R43, c[0x0][0x3f8] ;  /* 0x0000fe00ff2b7b82 */ /* 0x001e220000000800 */
[----:B-1----:R-:W1:Y:S01]  /*0360*/  LDCU.64 UR4, c[0x0][0x3e8] ;  /* 0x00007d00ff0477ac */ /* 0x002e620008000a00 */
[----:B------:R-:W-:Y:S02]  /*0370*/  SHF.L.U32 R103, R2, 0x1, RZ ;  /* 0x0000000102677819 */ /* 0x000fe400000006ff */
[----:B------:R-:W-:Y:S01]  /*0380*/  MOV R71, RZ ;  /* 0x000000ff00477202 */ /* 0x000fe20000000f00 */
[----:B--2---:R-:W2:Y:S01]  /*0390*/  LDCU.64 UR8, c[0x0][0x3f0] ;  /* 0x00007e00ff0877ac */ /* 0x004ea20008000a00 */
[----:B-1----:R-:W-:Y:S02]  /*03a0*/  ISETP.GE.U32.AND P2, PT, R90, UR4, PT ;  /* 0x000000045a007c0c */ /* 0x002fe4000bf46070 */
[----:B------:R-:W-:Y:S02]  /*03b0*/  ISETP.GE.U32.AND P5, PT, R88, UR4, PT ;  /* 0x0000000458007c0c */ /* 0x000fe4000bfa6070 */
[----:B------:R-:W-:-:S02]  /*03c0*/  ISETP.GE.AND.EX P2, PT, R15, UR5, PT, P2 ;  /* 0x000000050f007c0c */ /* 0x000fc4000bf46320 */
[----:B0--34-:R-:W-:Y:S02]  /*03d0*/  IABS R39, R43 ;  /* 0x0000002b00277213 */ /* 0x019fe40000000000 */
        /* <DEDUP_REMOVED lines=170> */
[C---:B------:R-:W-:Y:S02]  /*0e80*/  @!P4 LEA R42, P6, R48.reuse, R42, 0x1 ;  /* 0x0000002a302ac211 */ /* 0x040fe400078c08ff */
[----:B------:R-:W-:Y:S02]  /*0e90*/  ISETP.GE.U32.AND P1, PT, R11, UR4, PT ;  /* 0x000000040b007c0c */ /* 0x000fe4000bf26070 */
[----:B------:R-:W-:Y:S02]  /*0ea0*/  MOV R87, RZ ;  /* 0x000000ff00577202 */ /* 0x000fe40000000f00 */
[----:B------:R-:W-:Y:S02]  /*0eb0*/  @!P4 LEA.HI.X R43, R48, R43, R16, 0x1, P6 ;  /* 0x0000002b302bc211 */ /* 0x000fe400030f0c10 */
[----:B------:R-:W-:Y:S01]  /*0ec0*/  ISETP.GE.AND.EX P1, PT, R61, UR5, PT, P1 ;  /* 0x000000053d007c0c */ /* 0x000fe2000bf26310 */
[----:B0-----:R-:W-:Y:S01]  /*0ed0*/  @!P5 IMAD R18, R33, R40, RZ ;  /* 0x000000282112d224 */ /* 0x001fe200078e02ff */
[----:B------:R-:W-:Y:S01]  /*0ee0*/  ISETP.GE.U32.AND P6, PT, R12, UR4, PT ;  /* 0x000000040c007c0c */ /* 0x000fe2000bfc6070 */
[----:B------:R0:W5:Y:S01]  /*0ef0*/  @!P4 LDG.E R87, desc[UR6][R42.64] ;  /* 0x000000062a57c981 */ /* 0x000162000c1e1900 */
[----:B------:R-:W-:-:S02]  /*0f00*/  @!P5 MOV R38, R102 ;  /* 0x000000660026d202 */ /* 0x000fc40000000f00 */
[----:B------:R-:W-:Y:S02]  /*0f10*/  @!P5 MOV R39, R101 ;  /* 0x000000650027d202 */ /* 0x000fe40000000f00 */
[----:B------:R-:W-:Y:S01]  /*0f20*/  MOV R69, RZ ;  /* 0x000000ff00457202 */ /* 0x000fe20000000f00 */
[C---:B------:R-:W-:Y:S01]  /*0f30*/  @!P5 IMAD R49, R72.reuse, R41, R18 ;  /* 0x000000294831d224 */ /* 0x040fe200078e0212 */
[----:B------:R-:W-:Y:S01]  /*0f40*/  ISETP.GE.AND.EX P4, PT, R63, UR5, PT, P6 ;  /* 0x000000053f007c0c */ /* 0x000fe2000bf86360 */
[----:B------:R-:W-:Y:S01]  /*0f50*/  @!P5 IMAD.WIDE.U32 R40, R72, R40, R38 ;  /* 0x000000284828d225 */ /* 0x000fe200078e0026 */
[----:B------:R-:W-:Y:S01]  /*0f60*/  MOV R89, RZ ;  /* 0x000000ff00597202 */ /* 0x000fe20000000f00 */
[----:B0-----:R-:W0:Y:S01]  /*0f70*/  @!P1 LDC.64 R42, c[0x0][0x390] ;  /* 0x0000e400ff2a9b82 */ /* 0x001e220000000a00 */
[----:B------:R2:W3:Y:S01]  /*0f80*/  @!P3 LDG.E R69, desc[UR6][R46.64] ;  /* 0x000000062e45b981 */ /* 0x0004e2000c1e1900 */
[----:B-1----:R-:W-:Y:S01]  /*0f90*/  @!P2 IMAD R18, R35, R36, RZ ;  /* 0x000000242312a224 */ /* 0x002fe200078e02ff */
[----:B------:R-:W-:-:S02]  /*0fa0*/  @!P5 IADD3 R16, PT, PT, R41, R49, RZ ;  /* 0x000000312910d210 */ /* 0x000fc40007ffe0ff */
[----:B--2---:R-:W-:Y:S02]  /*0fb0*/  @!P5 LEA R44, P6, R40, R44, 0x1 ;  /* 0x0000002c282cd211 */ /* 0x004fe400078c08ff */
[----:B------:R-:W-:Y:S01]  /*0fc0*/  @!P2 MOV R38, R102 ;  /* 0x000000660026a202 */ /* 0x000fe20000000f00 */
[----:B------:R-:W1:Y:S01]  /*0fd0*/  @!P1 LDC.64 R48, c[0x0][0x3e0] ;  /* 0x0000f800ff309b82 */ /* 0x000e620000000a00 */
[----:B------:R-:W-:Y:S01]  /*0fe0*/  @!P2 MOV R39, R101 ;  /* 0x000000650027a202 */ /* 0x000fe20000000f00 */
        /* <DEDUP_REMOVED lines=49> */
[----:B------:R-:W-:Y:S01]  /*1300*/  @!P5 LEA R44, P1, R38, R44, 0x1 ;  /* 0x0000002c262cd211 */ /* 0x000fe200078208ff */
        /* <DEDUP_REMOVED lines=53> */
[----:B------:R-:W-:-:S02]  /*1660*/  HADD2.F32 R83, -RZ, R83.H1_H1 ;  /* 0x30000053ff537230 */ /* 0x000fc40000004100 */
[----:B------:R-:W-:Y:S01]  /*1670*/  FADD.FTZ R32, R41, R32 ;  /* 0x0000002029207221 */ /* 0x000fe20000010000 */
[----:B------:R-:W-:Y:S01]  /*1680*/  FFMA.FTZ R39, R26, R26, R39 ;  /* 0x0000001a1a277223 */ /* 0x000fe20000010027 */
[----:B------:R-:W-:Y:S01]  /*1690*/  FMUL.FTZ R41, R81, R81 ;  /* 0x0000005151297220 */ /* 0x000fe20000410000 */
[----:B------:R-:W-:Y:S01]  /*16a0*/  FADD.FTZ R34, R37, R34 ;  /* 0x0000002225227221 */ /* 0x000fe20000010000 */
[----:B------:R-:W-:Y:S01]  /*16b0*/  FADD.FTZ R37, R30, R83 ;  /* 0x000000531e257221 */ /* 0x000fe20000010000 */
[----:B------:R-:W-:Y:S01]  /*16c0*/  FADD.FTZ R39, R32, R39 ;  /* 0x0000002720277221 */ /* 0x000fe20000010000 */
[--C-:B------:R-:W-:Y:S02]  /*16d0*/  HADD2.F32 R32, -RZ, R85.reuse.H0_H0 ;  /* 0x20000055ff207230 */ /* 0x100fe40000004100 */
[----:B------:R-:W-:Y:S01]  /*16e0*/  FFMA.FTZ R36, R28, R28, R41 ;  /* 0x0000001c1c247223 */ /* 0x000fe20000010029 */
[----:B------:R-:W-:Y:S02]  /*16f0*/  HADD2.F32 R85, -RZ, R85.H1_H1 ;  /* 0x30000055ff557230 */ /* 0x000fe40000004100 */
[----:B------:R-:W-:Y:S01]  /*1700*/  FMUL.FTZ R41, R83, R83 ;  /* 0x0000005353297220 */ /* 0x000fe20000410000 */
[----:B------:R-:W-:Y:S01]  /*1710*/  FADD.FTZ R37, R34, R37 ;  /* 0x0000002522257221 */ /* 0x000fe20000010000 */
[----:B------:R-:W-:-:S02]  /*1720*/  HADD2.F32 R34, -RZ, R87.H0_H0 ;  /* 0x20000057ff227230 */ /* 0x000fc40000004100 */
[----:B------:R-:W-:Y:S01]  /*1730*/  FADD.FTZ R36, R39, R36 ;  /* 0x0000002427247221 */ /* 0x000fe20000010000 */
[----:B------:R-:W-:Y:S01]  /*1740*/  FFMA.FTZ R41, R30, R30, R41 ;  /* 0x0000001e1e297223 */ /* 0x000fe20000010029 */
[----:B------:R-:W-:Y:S02]  /*1750*/  HADD2.F32 R87, -RZ, R87.H1_H1 ;  /* 0x30000057ff577230 */ /* 0x000fe40000004100 */
[----:B------:R-:W-:Y:S01]  /*1760*/  FMUL.FTZ R39, R85, R85 ;  /* 0x0000005555277220 */ /* 0x000fe20000410000 */
[----:B------:R-:W-:Y:S01]  /*1770*/  FADD.FTZ R38, R32, R85 ;  /* 0x0000005520267221 */ /* 0x000fe20000010000 */
[----:B------:R-:W-:Y:S01]  /*1780*/  FADD.FTZ R36, R36, R41 ;  /* 0x0000002924247221 */ /* 0x000fe20000010000 */
[--C-:B------:R-:W-:Y:S02]  /*1790*/  HADD2.F32 R60, -RZ, R89.reuse.H1_H1 ;  /* 0x30000059ff3c7230 */ /* 0x100fe40000004100 */
[----:B------:R-:W-:Y:S01]  /*17a0*/  FFMA.FTZ R39, R32, R32, R39 ;  /* 0x0000002020277223 */ /* 0x000fe20000010027 */
[----:B------:R-:W-:Y:S01]  /*17b0*/  FMUL.FTZ R41, R87, R87 ;  /* 0x0000005757297220 */ /* 0x000fe20000410000 */
[----:B------:R-:W-:Y:S01]  /*17c0*/  FADD.FTZ R37, R37, R38 ;  /* 0x0000002625257221 */ /* 0x000fe20000010000 */
[----:B------:R-:W-:Y:S01]  /*17d0*/  FADD.FTZ R38, R34, R87 ;  /* 0x0000005722267221 */ /* 0x000fe20000010000 */
[----:B------:R-:W-:-:S02]  /*17e0*/  HADD2.F32 R89, -RZ, R89.H0_H0 ;  /* 0x20000059ff597230 */ /* 0x000fc40000004100 */
[----:B------:R-:W-:Y:S01]  /*17f0*/  FADD.FTZ R36, R36, R39 ;  /* 0x0000002724247221 */ /* 0x000fe20000010000 */
[----:B------:R-:W-:Y:S01]  /*1800*/  FFMA.FTZ R41, R34, R34, R41 ;  /* 0x0000002222297223 */ /* 0x000fe20000010029 */
[----:B------:R-:W-:Y:S01]  /*1810*/  FMUL.FTZ R40, R60, R60 ;  /* 0x0000003c3c287220 */ /* 0x000fe20000410000 */
[--C-:B--2---:R-:W-:Y:S02]  /*1820*/  HADD2.F32 R62, -RZ, R91.reuse.H1_H1 ;  /* 0x3000005bff3e7230 */ /* 0x104fe40000004100 */
[----:B------:R-:W-:Y:S01]  /*1830*/  FADD.FTZ R37, R37, R38 ;  /* 0x0000002625257221 */ /* 0x000fe20000010000 */
[C---:B------:R-:W-:Y:S01]  /*1840*/  FADD.FTZ R38, R89.reuse, R60 ;  /* 0x0000003c59267221 */ /* 0x040fe20000010000 */
[----:B------:R-:W-:Y:S01]  /*1850*/  FADD.FTZ R36, R36, R41 ;  /* 0x0000002924247221 */ /* 0x000fe20000010000 */
        /* <DEDUP_REMOVED lines=19> */
[--C-:B----4-:R-:W-:Y:S02]  /*1990*/  HADD2.F32 R68, -RZ, R97.reuse.H1_H1 ;  /* 0x30000061ff447230 */ /* 0x110fe40000004100 */
[C---:B------:R-:W-:Y:S01]  /*19a0*/  FADD.FTZ R38, R95.reuse, R66 ;  /* 0x000000425f267221 */ /* 0x040fe20000010000 */
[----:B------:R-:W-:Y:S01]  /*19b0*/  FFMA.FTZ R39, R95, R95, R40 ;  /* 0x0000005f5f277223 */ /* 0x000fe20000010028 */
[----:B------:R-:W-:Y:S02]  /*19c0*/  HADD2.F32 R97, -RZ, R97.H0_H0 ;  /* 0x20000061ff617230 */ /* 0x000fe40000004100 */
[----:B------:R-:W-:Y:S01]  /*19d0*/  FMUL.FTZ R40, R68, R68 ;  /* 0x0000004444287220 */ /* 0x000fe20000410000 */
[----:B------:R-:W-:-:S02]  /*19e0*/  HADD2.F32 R70, -RZ, R99.H1_H1 ;  /* 0x30000063ff467230 */ /* 0x000fc40000004100 */
        /* <DEDUP_REMOVED lines=48> */
.L_x_2642:
[----:B------:R-:W-:Y:S05]  /*1cf0*/  BSYNC.RECONVERGENT B0 ;  /* 0x0000000000007941 */ /* 0x000fea0003800200 */
.L_x_2641:
        /* <DEDUP_REMOVED lines=46> */
.L_x_2644:
[----:B------:R-:W-:Y:S05]  /*1fe0*/  BSYNC.RECONVERGENT B0 ;  /* 0x0000000000007941 */ /* 0x000fea0003800200 */
.L_x_2643:
        /* <DEDUP_REMOVED lines=24> */
.L_x_2647:
[----:B---3--:R-:W3:Y:S04]  /*2170*/  LDG.E.STRONG.GPU R38, desc[UR6][R36.64] ;  /* 0x0000000624267981 */ /* 0x008ee8000c1ef900 */
[----:B---3--:R-:W-:Y:S01]  /*2180*/  CCTL.IVALL ;  /* 0x00000000ff00798f */ /* 0x008fe20002000000 */
[----:B------:R-:W-:Y:S05]  /*2190*/  YIELD ;  /* 0x0000000000007946 */ /* 0x000fea0003800000 */
[----:B------:R-:W-:-:S13]  /*21a0*/  ISETP.NE.AND P1, PT, R38, R45, PT ;  /* 0x0000002d2600720c */ /* 0x000fda0003f25270 */
[----:B------:R-:W-:Y:S05]  /*21b0*/  @P1 BRA `(.L_x_2647) ;  /* 0xfffffffc00ec1947 */ /* 0x000fea000383ffff */
.L_x_2646:
        /* <DEDUP_REMOVED lines=15> */
.L_x_2649:
        /* <DEDUP_REMOVED lines=60> */
.L_x_2648:
        /* <DEDUP_REMOVED lines=35> */
.L_x_2650:
        /* <DEDUP_REMOVED lines=18> */
.L_x_2651:
        /* <DEDUP_REMOVED lines=9> */
.L_x_2652:
[----:B------:R-:W-:Y:S05]  /*2a50*/  BSYNC.RECONVERGENT B0 ;  /* 0x0000000000007941 */ /* 0x000fea0003800200 */
.L_x_2645:
        /* <DEDUP_REMOVED lines=66> */
.L_x_2656:
[----:B------:R-:W-:Y:S05]  /*2e80*/  BSYNC.RECONVERGENT B1 ;  /* 0x0000000000017941 */ /* 0x000fea0003800200 */
.L_x_2655:
        /* <DEDUP_REMOVED lines=17> */
[----:B------:R-:W-:Y:S02]  /*2fa0*/  F2FP.F16.F32.PACK_AB R37, R71, R16 ;  /* 0x000000104725723e */ /* 0x000fe400000000ff */
[----:B------:R-:W-:-:S05]  /*2fb0*/  LEA.HI.X R39, R36, UR11, R45, 0x1, P1 ;  /* 0x0000000b24277c11 */ /* 0x000fca00088f0c2d */
[----:B------:R1:W-:Y:S02]  /*2fc0*/  STG.E desc[UR6][R38.64], R37 ;  /* 0x0000002526007986 */ /* 0x0003e4000c101906 */
.L_x_2658:
[----:B------:R-:W-:Y:S05]  /*2fd0*/  BSYNC.RECONVERGENT B1 ;  /* 0x0000000000017941 */ /* 0x000fea0003800200 */
.L_x_2657:
        /* <DEDUP_REMOVED lines=28> */
.L_x_2660:
[----:B------:R-:W-:Y:S05]  /*31a0*/  BSYNC.RECONVERGENT B1 ;  /* 0x0000000000017941 */ /* 0x000fea0003800200 */
.L_x_2659:
[----:B------:R-:W-:Y:S04]  /*31b0*/  BSSY.RECONVERGENT B1, `(.L_x_2661) ;  /* 0x0000014000017945 */ /* 0x000fe80003800200 */
[----:B------:R-:W-:Y:S05]  /*31c0*/  @P6 BRA `(.L_x_2662) ;  /* 0x0000000000486947 */ /* 0x000fea0003800000 */
[----:B------:R-:W3:Y:S01]  /*31d0*/  LDCU.64 UR4, c[0x0][0x3e0] ;  /* 0x00007c00ff0477ac */ /* 0x000ee20008000a00 */
[----:B------:R-:W-:Y:S01]  /*31e0*/  MOV R36, R102 ;  /* 0x0000006600247202 */ /* 0x000fe20000000f00 */
[--C-:B012---:R-:W-:Y:S01]  /*31f0*/  FADD.FTZ R39, R22, -R48.reuse ;  /* 0x8000003016277221 */ /* 0x107fe20000010000 */
[----:B------:R-:W-:Y:S01]  /*3200*/  MOV R37, R101 ;  /* 0x0000006500257202 */ /* 0x000fe20000000f00 */
        /* <DEDUP_REMOVED lines=11> */
[----:B------:R-:W-:Y:S02]  /*32c0*/  F2FP.F16.F32.PACK_AB R37, R75, R16 ;  /* 0x000000104b25723e */ /* 0x000fe400000000ff */
[----:B------:R-:W-:-:S05]  /*32d0*/  LEA.HI.X R39, R36, UR11, R45, 0x1, P5 ;  /* 0x0000000b24277c11 */ /* 0x000fca000a8f0c2d */
[----:B------:R3:W-:Y:S02]  /*32e0*/  STG.E desc[UR6][R38.64], R37 ;  /* 0x0000002526007986 */ /* 0x0007e4000c101906 */
.L_x_2662:
[----:B------:R-:W-:Y:S05]  /*32f0*/  BSYNC.RECONVERGENT B1 ;  /* 0x0000000000017941 */ /* 0x000fea0003800200 */
.L_x_2661:
[----:B------:R-:W-:Y:S04]  /*3300*/  BSSY.RECONVERGENT B1, `(.L_x_2663) ;  /* 0x0000014000017945 */ /* 0x000fe80003800200 */
[----:B------:R-:W-:Y:S05]  /*3310*/  @P1 BRA `(.L_x_2664) ;  /* 0x0000000000481947 */ /* 0x000fea0003800000 */
[----:B------:R-:W4:Y:S01]  /*3320*/  LDCU.64 UR4, c[0x0][0x3e0] ;  /* 0x00007c00ff0477ac */ /* 0x000f220008000a00 */
[----:B------:R-:W-:Y:S01]  /*3330*/  MOV R36, R102 ;  /* 0x0000006600247202 */ /* 0x000fe20000000f00 */
[--C-:B0123--:R-:W-:Y:S01]  /*3340*/  FADD.FTZ R39, R24, -R48.reuse ;  /* 0x8000003018277221 */ /* 0x10ffe20000010000 */
[----:B------:R-:W-:Y:S01]  /*3350*/  MOV R37, R101 ;  /* 0x0000006500257202 */ /* 0x000fe20000000f00 */
        /* <DEDUP_REMOVED lines=11> */
[----:B------:R-:W-:Y:S02]  /*3410*/  F2FP.F16.F32.PACK_AB R37, R77, R16 ;  /* 0x000000104d25723e */ /* 0x000fe400000000ff */
[----:B------:R-:W-:-:S05]  /*3420*/  LEA.HI.X R39, R36, UR11, R45, 0x1, P1 ;  /* 0x0000000b24277c11 */ /* 0x000fca00088f0c2d */
[----:B------:R4:W-:Y:S02]  /*3430*/  STG.E desc[UR6][R38.64], R37 ;  /* 0x0000002526007986 */ /* 0x0009e4000c101906 */
.L_x_2664:
[----:B------:R-:W-:Y:S05]  /*3440*/  BSYNC.RECONVERGENT B1 ;  /* 0x0000000000017941 */ /* 0x000fea0003800200 */
.L_x_2663:
        /* <DEDUP_REMOVED lines=17> */
[----:B------:R-:W-:Y:S02]  /*3560*/  F2FP.F16.F32.PACK_AB R37, R79, R16 ;  /* 0x000000104f25723e */ /* 0x000fe400000000ff */
[----:B------:R-:W-:-:S05]  /*3570*/  LEA.HI.X R39, R36, UR11, R45, 0x1, P1 ;  /* 0x0000000b24277c11 */ /* 0x000fca00088f0c2d */
[----:B------:R0:W-:Y:S02]  /*3580*/  STG.E desc[UR6][R38.64], R37 ;  /* 0x0000002526007986 */ /* 0x0001e4000c101906 */
.L_x_2666:
[----:B------:R-:W-:Y:S05]  /*3590*/  BSYNC.RECONVERGENT B1 ;  /* 0x0000000000017941 */ /* 0x000fea0003800200 */
.L_x_2665:
        /* <DEDUP_REMOVED lines=28> */
.L_x_2668:
[----:B------:R-:W-:Y:S05]  /*3760*/  BSYNC.RECONVERGENT B1 ;  /* 0x0000000000017941 */ /* 0x000fea0003800200 */
.L_x_2667:
        /* <DEDUP_REMOVED lines=20> */
.L_x_2670:
[----:B------:R-:W-:Y:S05]  /*38b0*/  BSYNC.RECONVERGENT B1 ;  /* 0x0000000000017941 */ /* 0x000fea0003800200 */
.L_x_2669:
        /* <DEDUP_REMOVED lines=20> */
.L_x_2672:
[----:B------:R-:W-:Y:S05]  /*3a00*/  BSYNC.RECONVERGENT B1 ;  /* 0x0000000000017941 */ /* 0x000fea0003800200 */
.L_x_2671:
        /* <DEDUP_REMOVED lines=20> */
.L_x_2674:
[----:B------:R-:W-:Y:S05]  /*3b50*/  BSYNC.RECONVERGENT B1 ;  /* 0x0000000000017941 */ /* 0x000fea0003800200 */
.L_x_2673:
        /* <DEDUP_REMOVED lines=30> */
.L_x_2676:
[----:B------:R-:W-:Y:S05]  /*3d40*/  BSYNC.RECONVERGENT B1 ;  /* 0x0000000000017941 */ /* 0x000fea0003800200 */
.L_x_2675:
        /* <DEDUP_REMOVED lines=20> */
.L_x_2678:
[----:B------:R-:W-:Y:S05]  /*3e90*/  BSYNC.RECONVERGENT B1 ;  /* 0x0000000000017941 */ /* 0x000fea0003800200 */
.L_x_2677:
        /* <DEDUP_REMOVED lines=10> */
[----:B------:R-:W-:Y:S01]  /*3f40*/  FFMA.FTZ R93, R41, R93, R44 ;  /* 0x0000005d295d7223 */ /* 0x000fe2000001002c */
[----:B-----5:R-:W-:Y:S02]  /*3f50*/  IMAD R16, R61, UR4, RZ ;  /* 0x000000043d107c24 */ /* 0x020fe4000f8e02ff */
        /* <DEDUP_REMOVED lines=8> */
.L_x_2680:
[----:B------:R-:W-:Y:S05]  /*3fe0*/  BSYNC.RECONVERGENT B1 ;  /* 0x0000000000017941 */ /* 0x000fea0003800200 */
.L_x_2679:
        /* <DEDUP_REMOVED lines=20> */
.L_x_2682:
[----:B------:R-:W-:Y:S05]  /*4130*/  BSYNC.RECONVERGENT B1 ;  /* 0x0000000000017941 */ /* 0x000fea0003800200 */
.L_x_2681:
        /* <DEDUP_REMOVED lines=20> */
.L_x_2684:
[----:B------:R-:W-:Y:S05]  /*4280*/  BSYNC.RECONVERGENT B1 ;  /* 0x0000000000017941 */ /* 0x000fea0003800200 */
.L_x_2683:
        /* <DEDUP_REMOVED lines=17> */
[----:B------:R0:W-:Y:S01]  /*43a0*/  STG.E desc[UR6][R36.64], R39 ;  /* 0x0000002724007986 */ /* 0x0001e2000c101906 */
[----:B------:R-:W-:Y:S05]  /*43b0*/  BRA `(.L_x_2685) ;  /* 0x0000002000307947 */ /* 0x000fea0003800000 */
.L_x_2654:
        /* <DEDUP_REMOVED lines=35> */
.L_x_2687:
[----:B------:R-:W-:Y:S05]  /*45f0*/  BSYNC.RECONVERGENT B1 ;  /* 0x0000000000017941 */ /* 0x000fea0003800200 */
.L_x_2686:
        /* <DEDUP_REMOVED lines=30> */
.L_x_2689:
[----:B------:R-:W-:Y:S05]  /*47e0*/  BSYNC.RECONVERGENT B1 ;  /* 0x0000000000017941 */ /* 0x000fea0003800200 */
.L_x_2688:
        /* <DEDUP_REMOVED lines=38> */
.L_x_2691:
[----:B------:R-:W-:Y:S05]  /*4a50*/  BSYNC.RECONVERGENT B1 ;  /* 0x0000000000017941 */ /* 0x000fea0003800200 */
.L_x_2690:
[----:B------:R-:W-:Y:S04]  /*4a60*/  BSSY.RECONVERGENT B1, `(.L_x_2692) ;  /* 0x000001e000017945 */ /* 0x000fe80003800200 */
[----:B------:R-:W-:Y:S05]  /*4a70*/  @P2 BRA `(.L_x_2693) ;  /* 0x0000000000702947 */ /* 0x000fea0003800000 */
[--C-:B012---:R-:W-:Y:S01]  /*4a80*/  FADD.FTZ R37, R22, -R48.reuse ;  /* 0x8000003016257221 */ /* 0x107fe20000010000 */
        /* <DEDUP_REMOVED lines=27> */
.L_x_2693:
[----:B------:R-:W-:Y:S05]  /*4c40*/  BSYNC.RECONVERGENT B1 ;  /* 0x0000000000017941 */ /* 0x000fea0003800200 */
.L_x_2692:
[----:B------:R-:W-:Y:S04]  /*4c50*/  BSSY.RECONVERGENT B1, `(.L_x_2694) ;  /* 0x000001e000017945 */ /* 0x000fe80003800200 */
[----:B------:R-:W-:Y:S05]  /*4c60*/  @P5 BRA `(.L_x_2695) ;  /* 0x0000000000705947 */ /* 0x000fea0003800000 */
[--C-:B0123--:R-:W-:Y:S01]  /*4c70*/  FADD.FTZ R37, R24, -R48.reuse ;  /* 0x8000003018257221 */ /* 0x10ffe20000010000 */
        /* <DEDUP_REMOVED lines=27> */
.L_x_2695:
[----:B------:R-:W-:Y:S05]  /*4e30*/  BSYNC.RECONVERGENT B1 ;  /* 0x0000000000017941 */ /* 0x000fea0003800200 */
.L_x_2694:
        /* <DEDUP_REMOVED lines=30> */
.L_x_2697:
[----:B------:R-:W-:Y:S05]  /*5020*/  BSYNC.RECONVERGENT B1 ;  /* 0x0000000000017941 */ /* 0x000fea0003800200 */
.L_x_2696:
        /* <DEDUP_REMOVED lines=38> */
.L_x_2699:
[----:B------:R-:W-:Y:S05]  /*5290*/  BSYNC.RECONVERGENT B1 ;  /* 0x0000000000017941 */ /* 0x000fea0003800200 */
.L_x_2698:
        /* <DEDUP_REMOVED lines=30> */
.L_x_2701:
[----:B------:R-:W-:Y:S05]  /*5480*/  BSYNC.RECONVERGENT B1 ;  /* 0x0000000000017941 */ /* 0x000fea0003800200 */
.L_x_2700:
        /* <DEDUP_REMOVED lines=30> */
.L_x_2703:
[----:B------:R-:W-:Y:S05]  /*5670*/  BSYNC.RECONVERGENT B1 ;  /* 0x0000000000017941 */ /* 0x000fea0003800200 */
.L_x_2702:
        /* <DEDUP_REMOVED lines=30> */
.L_x_2705:
[----:B------:R-:W-:Y:S05]  /*5860*/  BSYNC.RECONVERGENT B1 ;  /* 0x0000000000017941 */ /* 0x000fea0003800200 */
.L_x_2704:
        /* <DEDUP_REMOVED lines=40> */
.L_x_2707:
[----:B------:R-:W-:Y:S05]  /*5af0*/  BSYNC.RECONVERGENT B1 ;  /* 0x0000000000017941 */ /* 0x000fea0003800200 */
.L_x_2706:
        /* <DEDUP_REMOVED lines=30> */
.L_x_2709:
[----:B------:R-:W-:Y:S05]  /*5ce0*/  BSYNC.RECONVERGENT B1 ;  /* 0x0000000000017941 */ /* 0x000fea0003800200 */
.L_x_2708:
        /* <DEDUP_REMOVED lines=30> */
.L_x_2711:
[----:B------:R-:W-:Y:S05]  /*5ed0*/  BSYNC.RECONVERGENT B1 ;  /* 0x0000000000017941 */ /* 0x000fea0003800200 */
.L_x_2710:
        /* <DEDUP_REMOVED lines=30> */
.L_x_2713:
[----:B------:R-:W-:Y:S05]  /*60c0*/  BSYNC.RECONVERGENT B1 ;  /* 0x0000000000017941 */ /* 0x000fea0003800200 */
.L_x_2712:
        /* <DEDUP_REMOVED lines=30> */
.L_x_2715:
[----:B------:R-:W-:Y:S05]  /*62b0*/  BSYNC.RECONVERGENT B1 ;  /* 0x0000000000017941 */ /* 0x000fea0003800200 */
.L_x_2714:
        /* <DEDUP_REMOVED lines=26> */
[----:B------:R-:W-:-:S05]  /*6460*/  F2FP.F16.F32.PACK_AB R39, R39, R16 ;  /* 0x000000102727723e */ /* 0x000fca00000000ff */
[----:B------:R0:W-:Y:S02]  /*6470*/  STG.E desc[UR6][R36.64], R39 ;  /* 0x0000002724007986 */ /* 0x0001e4000c101906 */
.L_x_2685:
[----:B------:R-:W-:Y:S05]  /*6480*/  BSYNC.RECONVERGENT B0 ;  /* 0x0000000000007941 */ /* 0x000fea0003800200 */
.L_x_2653:
        /* <DEDUP_REMOVED lines=8> */
.L_x_2717:
        /* <DEDUP_REMOVED lines=15> */
.L_x_3462:


//--------------------- .text._Z35group_norm_nhwc_fwd_one_pass_kernelI11Fp16IOFp16WLi64ELi32ELi512EEv26Group_norm_nhwc_fwd_params --------------------------
	.section	.text._Z35group_norm_nhwc_fwd_one_pass_kernelI11Fp16IOFp16WLi64ELi32ELi512EEv26Group_norm_nhwc_fwd_params,"ax",@progbits
	.align	128
        .global         _Z35group_norm_nhwc_fwd_one_pass_kernelI11Fp16IOFp16WLi64ELi32ELi512EEv26Group_norm_nhwc_fwd_params
        .type           _Z35group_norm_nhwc_fwd_one_pass_kernelI11Fp16IOFp16WLi64ELi32ELi512EEv26Group_norm_nhwc_fwd_params,@function
        .size           _Z35group_norm_nhwc_fwd_one_pass_kernelI11Fp16IOFp16WLi64ELi32ELi512EEv26Group_norm_nhwc_fwd_params,(.L_x_3463 - _Z35group_norm_nhwc_fwd_one_pass_kernelI11Fp16IOFp16WLi64ELi32ELi512EEv26Group_norm_nhwc_fwd_params)
        .other          _Z35group_norm_nhwc_fwd_one_pass_kernelI11Fp16IOFp16WLi64ELi32ELi512EEv26Group_norm_nhwc_fwd_params,@"STO_CUDA_ENTRY STV_DEFAULT"
_Z35group_norm_nhwc_fwd_one_pass_kernelI11Fp16IOFp16WLi64ELi32ELi512EEv26Group_norm_nhwc_fwd_params:
.text._Z35group_norm_nhwc_fwd_one_pass_kernelI11Fp16IOFp16WLi64ELi32ELi512EEv26Group_norm_nhwc_fwd_params:
        /* <DEDUP_REMOVED lines=23> */
.L_x_2737:
[----:B0-----:R-:W0:Y:S01]  /*0170*/  LDC R9, c[0x0][0x3f8] ;  /* 0x0000fe00ff097b82 */ /* 0x001e220000000800 */
[----:B-1----:R-:W1:Y:S01]  /*0180*/  LDCU.64 UR10, c[0x0][0x3e8] ;  /* 0x00007d00ff0a77ac */ /* 0x002e620008000a00 */
[----:B--2---:R-:W2:Y:S01]  /*0190*/  S2R R14, SR_TID.X ;  /* 0x00000000000e7919 */ /* 0x004ea20000002100 */
[----:B------:R-:W-:Y:S01]  /*01a0*/  IADD3 R12, PT, PT, R23, 0x20, RZ ;  /* 0x00000020170c7810 */ /* 0x000fe20007ffe0ff */
[----:B------:R-:W-:Y:S01]  /*01b0*/  IMAD.MOV.U32 R21, RZ, RZ, RZ ;  /* 0x000000ffff157224 */ /* 0x000fe200078e00ff */
        /* <DEDUP_REMOVED lines=18> */
[-C--:B------:R-:W-:Y:S01]  /*02e0*/  @!P2 IADD3 R0, PT, PT, R0, -R5.reuse, RZ ;  /* 0x800000050000a210 */ /* 0x080fe20007ffe0ff */
[----:B------:R-:W-:Y:S01]  /*02f0*/  @!P2 VIADD R3, R3, 0x1 ;  /* 0x000000010303a836 */ /* 0x000fe20000000000 */
        /* <DEDUP_REMOVED lines=13> */
[----:B------:R-:W-:Y:S02]  /*03d0*/  IADD3 R20, PT, PT, -R13, RZ, RZ ;  /* 0x000000ff0d147210 */ /* 0x000fe40007ffe1ff */
[----:B------:R-:W-:-:S03]  /*03e0*/  SHF.R.S32.HI R0, RZ, 0x1f, R13 ;  /* 0x0000001fff007819 */ /* 0x000fc6000001140d */
[----:B------:R-:W-:Y:S01]  /*03f0*/  IMAD R20, R9, R20, UR8 ;  /* 0x0000000809147e24 */ /* 0x000fe2000f8e0214 */
[----:B------:R-:W2:Y:S03]  /*0400*/  @!P1 LDC.64 R6, c[0x0][0x3e0] ;  /* 0x0000f800ff069b82 */ /* 0x000ea60000000a00 */
[----:B------:R-:W-:Y:S02]  /*0410*/  IMAD.SHL.U32 R20, R20, 0x20, RZ ;  /* 0x0000002014147824 */ /* 0x000fe400078e00ff */
        /* <DEDUP_REMOVED lines=22> */
[----:B0-----:R-:W-:-:S03]  /*0580*/  @!P2 LEA R10, P4, R12, R4, 0x1 ;  /* 0x000000040c0aa211 */ /* 0x001fc600078808ff */
[----:B------:R-:W2:Y:S01]  /*0590*/  @!P1 LDG.E R21, desc[UR14][R8.64] ;  /* 0x0000000e08159981 */ /* 0x000ea2000c1e1900 */
[----:B------:R-:W-:-:S05]  /*05a0*/  @!P2 LEA.HI.X R11, R12, R5, R0, 0x1, P4 ;  /* 0x000000050c0ba211 */ /* 0x000fca00020f0c00 */
[----:B------:R-:W3:Y:S01]  /*05b0*/  @!P2 LDG.E R3, desc[UR14][R10.64] ;  /* 0x0000000e0a03a981 */ /* 0x000ee2000c1e1900 */
[----:B------:R-:W0:Y:S02]  /*05c0*/  S2R R4, SR_LANEID ;  /* 0x0000000000047919 */ /* 0x000e240000000000 */
[C---:B0-----:R-:W-:Y:S02]  /*05d0*/  ISETP.GT.AND P2, PT, R4.reuse, 0x1e, PT ;  /* 0x0000001e0400780c */ /* 0x041fe40003f44270 */
[----:B------:R-:W-:Y:S01]  /*05e0*/  ISETP.GT.AND P3, PT, R4, 0xf, PT ;  /* 0x0000000f0400780c */ /* 0x000fe20003f64270 */
[----:B------:R-:W-:Y:S01]  /*05f0*/  BSSY.RECONVERGENT B0, `(.L_x_2718) ;  /* 0x0000031000007945 */ /* 0x000fe20003800200 */
[--C-:B--2---:R-:W-:Y:S02]  /*0600*/  HADD2.F32 R2, -RZ, R21.reuse.H1_H1 ;  /* 0x30000015ff027230 */ /* 0x104fe40000004100 */
[----:B------:R-:W-:-:S03]  /*0610*/  HADD2.F32 R21, -RZ, R21.H0_H0 ;  /* 0x20000015ff157230 */ /* 0x000fc60000004100 */
[----:B------:R-:W-:Y:S01]  /*0620*/  FMUL.FTZ R6, R2, R2 ;  /* 0x0000000202067220 */ /* 0x000fe20000410000 */
[--C-:B---3--:R-:W-:Y:S02]  /*0630*/  HADD2.F32 R0, -RZ, R3.reuse.H1_H1 ;  /* 0x30000003ff007230 */ /* 0x108fe40000004100 */
[C---:B------:R-:W-:Y:S01]  /*0640*/  FADD.FTZ R5, R21.reuse, R2 ;  /* 0x0000000215057221 */ /* 0x040fe20000010000 */
[----:B------:R-:W-:Y:S02]  /*0650*/  HADD2.F32 R3, -RZ, R3.H0_H0 ;  /* 0x20000003ff037230 */ /* 0x000fe40000004100 */
[----:B------:R-:W-:Y:S01]  /*0660*/  FFMA.FTZ R6, R21, R21, R6 ;  /* 0x0000001515067223 */ /* 0x000fe20000010006 */
[----:B------:R-:W-:Y:S01]  /*0670*/  FMUL.FTZ R12, R0, R0 ;  /* 0x00000000000c7220 */ /* 0x000fe20000410000 */
[----:B------:R-:W-:Y:S01]  /*0680*/  FADD.FTZ R5, RZ, R5 ;  /* 0x00000005ff057221 */ /* 0x000fe20000010000 */
[C---:B------:R-:W-:Y:S01]  /*0690*/  FADD.FTZ R8, R3.reuse, R0 ;  /* 0x0000000003087221 */ /* 0x040fe20000010000 */
        /* <DEDUP_REMOVED lines=38> */
.L_x_2719:
[----:B------:R-:W-:Y:S05]  /*0900*/  BSYNC.RECONVERGENT B0 ;  /* 0x0000000000007941 */ /* 0x000fea0003800200 */
.L_x_2718:
        /* <DEDUP_REMOVED lines=46> */
.L_x_2721:
[----:B------:R-:W-:Y:S05]  /*0bf0*/  BSYNC.RECONVERGENT B0 ;  /* 0x0000000000007941 */ /* 0x000fea0003800200 */
.L_x_2720:
        /* <DEDUP_REMOVED lines=31> */
.L_x_2724:
[----:B---3--:R-:W3:Y:S04]  /*0df0*/  LDG.E.STRONG.GPU R6, desc[UR14][R4.64] ;  /* 0x0000000e04067981 */ /* 0x008ee8000c1ef900 */
[----:B---3--:R-:W-:Y:S01]  /*0e00*/  CCTL.IVALL ;  /* 0x00000000ff00798f */ /* 0x008fe20002000000 */
[----:B------:R-:W-:Y:S05]  /*0e10*/  YIELD ;  /* 0x0000000000007946 */ /* 0x000fea0003800000 */
[----:B------:R-:W-:-:S13]  /*0e20*/  ISETP.NE.AND P2, PT, R6, R9, PT ;  /* 0x000000090600720c */ /* 0x000fda0003f45270 */
[----:B------:R-:W-:Y:S05]  /*0e30*/  @P2 BRA `(.L_x_2724) ;  /* 0xfffffffc00ec2947 */ /* 0x000fea000383ffff */
.L_x_2723:
        /* <DEDUP_REMOVED lines=15> */
.L_x_2726:
        /* <DEDUP_REMOVED lines=14> */
[----:B------:R-:W-:Y:S02]  /*1010*/  MOV R4, UR24 ;  /* 0x0000001800047c02 */ /* 0x000fe40008000f00 */
[----:B------:R-:W-:Y:S01]  /*1020*/  MOV R5, UR25 ;  /* 0x0000001900057c02 */ /* 0x000fe20008000f00 */
[----:B------:R-:W-:Y:S02]  /*1030*/  @!UP0 UIMAD.WIDE.U32 UR24, UR22, 0x8, UR16 ;  /* 0x00000008161888a5 */ /* 0x000fe4000f8e0010 */
[----:B------:R-:W-:Y:S01]  /*1040*/  VOTEU.ALL UP0, P5 ;  /* 0x0000000000ff7886 */ /* 0x000fe20002800000 */
[----:B------:R-:W-:Y:S02]  /*1050*/  @!UP1 UIMAD.WIDE.U32 UR26, UR21, 0x8, UR16 ;  /* 0x00000008151a98a5 */ /* 0x000fe4000f8e0010 */
[----:B------:R-:W0:Y:S01]  /*1060*/  @!P2 LDG.E.64 R4, desc[UR14][R4.64] ;  /* 0x0000000e0404a981 */ /* 0x000e22000c1e1b00 */
[----:B------:R-:W-:Y:S01]  /*1070*/  MOV R6, UR24 ;  /* 0x0000001800067c02 */ /* 0x000fe20008000f00 */
[----:B------:R-:W-:Y:S01]  /*1080*/  IMAD.U32 R7, RZ, RZ, UR25 ;  /* 0x00000019ff077e24 */ /* 0x000fe2000f8e00ff */
[----:B------:R-:W-:Y:S01]  /*1090*/  @!UP0 UIMAD.WIDE.U32 UR24, UR12, 0x8, UR16 ;  /* 0x000000080c1888a5 */ /* 0x000fe2000f8e0010 */
[----:B------:R-:W-:-:S02]  /*10a0*/  MOV R8, UR26 ;  /* 0x0000001a00087c02 */ /* 0x000fc40008000f00 */
[----:B-1----:R-:W-:Y:S02]  /*10b0*/  MOV R9, UR27 ;  /* 0x0000001b00097c02 */ /* 0x002fe40008000f00 */
        /* <DEDUP_REMOVED lines=38> */
[----:B------:R-:W-:Y:S01]  /*1320*/  MOV R8, UR24 ;  /* 0x0000001800087c02 */ /* 0x000fe20008000f00 */
[----:B------:R-:W-:-:S03]  /*1330*/  IMAD.U32 R9, RZ, RZ, UR25 ;  /* 0x00000019ff097e24 */ /* 0x000fc6000f8e00ff */
        /* <DEDUP_REMOVED lines=26> */
.L_x_2725:
        /* <DEDUP_REMOVED lines=40> */
[----:B------:R-:W-:Y:S01]  /*1760*/  IMAD.U32 R6, RZ, RZ, UR10 ;  /* 0x0000000aff067e24 */ /* 0x000fe2000f8e00ff */
        /* <DEDUP_REMOVED lines=10> */
.L_x_2727:
        /* <DEDUP_REMOVED lines=16> */
[----:B------:R-:W-:Y:S01]  /*1910*/  IMAD.U32 R6, RZ, RZ, UR10 ;  /* 0x0000000aff067e24 */ /* 0x000fe2000f8e00ff */
[----:B------:R-:W-:Y:S01]  /*1920*/  MOV R7, UR11 ;  /* 0x0000000b00077c02 */ /* 0x000fe20008000f00 */
        /* <DEDUP_REMOVED lines=8> */
.L_x_2728:
        /* <DEDUP_REMOVED lines=13> */
.L_x_2729:
[----:B------:R-:W-:Y:S05]  /*1a80*/  BSYNC.RECONVERGENT B0 ;  /* 0x0000000000007941 */ /* 0x000fea0003800200 */
.L_x_2722:
[----:B------:R-:W4:Y:S01]  /*1a90*/  S2R R6, SR_TID.X ;  /* 0x0000000000067919 */ /* 0x000f220000002100 */
[----:B------:R-:W5:Y:S01]  /*1aa0*/  S2UR UR9, SR_CgaCtaId ;  /* 0x00000000000979c3 */ /* 0x000f620000008800 */
[----:B------:R-:W0:Y:S01]  /*1ab0*/  LDCU UR10, c[0x0][0x414] ;  /* 0x00008280ff0a77ac */ /* 0x000e220008000800 */
[----:B------:R-:W-:Y:S01]  /*1ac0*/  IMAD.U32 R7, RZ, RZ, UR8 ;  /* 0x00000008ff077e24 */ /* 0x000fe2000f8e00ff */
        /* <DEDUP_REMOVED lines=65> */
.L_x_2733:
[----:B------:R-:W-:Y:S05]  /*1ee0*/  BSYNC.RECONVERGENT B1 ;  /* 0x0000000000017941 */ /* 0x000fea0003800200 */
.L_x_2732:
[----:B------:R-:W-:Y:S05]  /*1ef0*/  @P2 BRA `(.L_x_2734) ;  /* 0x00000004004c2947 */ /* 0x000fea0003800000 */
[----:B------:R-:W1:Y:S01]  /*1f00*/  LDCU.64 UR10, c[0x0][0x3e0] ;  /* 0x00007c00ff0a77ac */ /* 0x000e620008000a00 */
[--C-:B0-----:R-:W-:Y:S01]  /*1f10*/  FADD.FTZ R5, R0, -R10.reuse ;  /* 0x8000000a00057221 */ /* 0x101fe20000010000 */
[----:B------:R-:W-:Y:S02]  /*1f20*/  IMAD.MOV.U32 R25, RZ, RZ, R27 ;  /* 0x000000ffff197224 */ /* 0x000fe400078e001b */
[----:B------:R-:W-:Y:S01]  /*1f30*/  FADD.FTZ R3, R3, -R10 ;  /* 0x8000000a03037221 */ /* 0x000fe20000010000 */
[----:B------:R-:W0:Y:S01]  /*1f40*/  LDCU.64 UR12, c[0x0][0x380] ;  /* 0x00007000ff0c77ac */ /* 0x000e220008000a00 */
[-C--:B------:R-:W-:Y:S02]  /*1f50*/  FMUL.FTZ R5, R5, R8.reuse ;  /* 0x0000000805057220 */ /* 0x080fe40000410000 */
[----:B------:R-:W-:Y:S02]  /*1f60*/  FMUL.FTZ R3, R3, R8 ;  /* 0x0000000803037220 */ /* 0x000fe40000410000 */
[----:B------:R-:W-:-:S02]  /*1f70*/  FFMA.FTZ R14, R11, R5, R14 ;  /* 0x000000050b0e7223 */ /* 0x000fc4000001000e */
        /* <DEDUP_REMOVED lines=10> */
.L_x_2731:
        /* <DEDUP_REMOVED lines=31> */
.L_x_2736:
[----:B------:R-:W-:Y:S05]  /*2210*/  BSYNC.RECONVERGENT B1 ;  /* 0x0000000000017941 */ /* 0x000fea0003800200 */
.L_x_2735:
        /* <DEDUP_REMOVED lines=33> */
.L_x_2734:
[----:B------:R-:W-:Y:S05]  /*2430*/  BSYNC.RECONVERGENT B0 ;  /* 0x0000000000007941 */ /* 0x000fea0003800200 */
.L_x_2730:
[----:B------:R-:W-:Y:S02]  /*2440*/  UIADD3 UR8, UPT, UPT, UR19, UR8, URZ ;  /* 0x0000000813087290 */ /* 0x000fe4000fffe0ff */
[----:B------:R-:W-:Y:S02]  /*2450*/  UIADD3 UR4, UPT, UPT, UR4, 0x1, URZ ;  /* 0x0000000104047890 */ /* 0x000fe4000fffe0ff */
[----:B------:R-:W-:-:S09]  /*2460*/  UISETP.GE.AND UP0, UPT, UR8, UR7, UPT ;  /* 0x000000070800728c */ /* 0x000fd2000bf06270 */
[----:B------:R-:W-:Y:S05]  /*2470*/  BRA.U !UP0, `(.L_x_2737) ;  /* 0xffffffdd083c7547 */ /* 0x000fea000b83ffff */
[----:B------:R-:W-:Y:S05]  /*2480*/  EXIT ;  /* 0x000000000000794d */ /* 0x000fea0003800000 */
.L_x_2738:
        /* <DEDUP_REMOVED lines=15> */
.L_x_3463:


//--------------------- .text._Z35group_norm_nhwc_fwd_one_pass_kernelI11Fp16IOFp16WLi128ELi32ELi512EEv26Group_norm_nhwc_fwd_params --------------------------
	.section	.text._Z35group_norm_nhwc_fwd_one_pass_kernelI11Fp16IOFp16WLi128ELi32ELi512EEv26Group_norm_nhwc_fwd_params,"ax",@progbits
	.align	128
        .global         _Z35group_norm_nhwc_fwd_one_pass_kernelI11Fp16IOFp16WLi128ELi32ELi512EEv26Group_norm_nhwc_fwd_params
        .type           _Z35group_norm_nhwc_fwd_one_pass_kernelI11Fp16IOFp16WLi128ELi32ELi512EEv26Group_norm_nhwc_fwd_params,@function
        .size           _Z35group_norm_nhwc_fwd_one_pass_kernelI11Fp16IOFp16WLi128ELi32ELi512EEv26Group_norm_nhwc_fwd_params,(.L_x_3464 - _Z35group_norm_nhwc_fwd_one_pass_kernelI11Fp16IOFp16WLi128ELi32ELi512EEv26Group_norm_nhwc_fwd_params)
        .other          _Z35group_norm_nhwc_fwd_one_pass_kernelI11Fp16IOFp16WLi128ELi32ELi512EEv26Group_norm_nhwc_fwd_params,@"STO_CUDA_ENTRY STV_DEFAULT"
_Z35group_norm_nhwc_fwd_one_pass_kernelI11Fp16IOFp16WLi128ELi32ELi512EEv26Group_norm_nhwc_fwd_params:
.text._Z35group_norm_nhwc_fwd_one_pass_kernelI11Fp16IOFp16WLi128ELi32ELi512EEv26Group_norm_nhwc_fwd_params:
        /* <DEDUP_REMOVED lines=23> */
.L_x_2766:
        /* <DEDUP_REMOVED lines=27> */
[C---:B-1----:R-:W-:Y:S02]  /*0320*/  ISETP.GE.U32.AND P2, PT, R23.reuse, UR8, PT ;  /* 0x0000000817007c0c */ /* 0x042fe4000bf46070 */
[----:B------:R-:W-:Y:S01]  /*0330*/  ISETP.GE.AND P4, PT, R0, RZ, PT ;  /* 0x000000ff0000720c */ /* 0x000fe20003f86270 */
[----:B------:R-:W-:Y:S01]  /*0340*/  VIADD R0, R23, 0x40 ;  /* 0x0000004017007836 */ /* 0x000fe20000000000 */
[----:B------:R-:W-:-:S04]  /*0350*/  ISETP.GE.AND.EX P2, PT, R15, UR9, PT, P2 ;  /* 0x000000090f007c0c */ /* 0x000fc8000bf46320 */
[----:B------:R-:W-:Y:S02]  /*0360*/  SHF.R.S32.HI R5, RZ, 0x1f, R0 ;  /* 0x0000001fff057819 */ /* 0x000fe40000011400 */
[----:B------:R-:W-:Y:S02]  /*0370*/  @P1 IADD3 R3, PT, PT, R3, 0x1, RZ ;  /* 0x0000000103031810 */ /* 0x000fe40007ffe0ff */
[----:B------:R-:W-:Y:S02]  /*0380*/  ISETP.GE.U32.AND P1, PT, R16, UR8, PT ;  /* 0x0000000810007c0c */ /* 0x000fe4000bf26070 */
[----:B------:R-:W-:Y:S02]  /*0390*/  MOV R13, R3 ;  /* 0x00000003000d7202 */ /* 0x000fe40000000f00 */
[----:B------:R-:W-:Y:S01]  /*03a0*/  ISETP.GE.AND.EX P1, PT, R17, UR9, PT, P1 ;  /* 0x0000000911007c0c */ /* 0x000fe2000bf26310 */
[----:B------:R-:W1:Y:S01]  /*03b0*/  @!P2 LDC.64 R6, c[0x0][0x3e0] ;  /* 0x0000f800ff06ab82 */ /* 0x000e620000000a00 */
[----:B------:R-:W-:-:S02]  /*03c0*/  @!P4 IADD3 R13, PT, PT, -R13, RZ, RZ ;  /* 0x000000ff0d0dc210 */ /* 0x000fc40007ffe1ff */
[----:B------:R-:W-:Y:S02]  /*03d0*/  @!P3 LOP3.LUT R13, RZ, R9, RZ, 0x33, !PT ;  /* 0x00000009ff0db212 */ /* 0x000fe400078e33ff */
[----:B------:R-:W-:Y:S02]  /*03e0*/  ISETP.GE.U32.AND P3, PT, R0, UR8, PT ;  /* 0x0000000800007c0c */ /* 0x000fe4000bf66070 */
[----:B------:R-:W-:Y:S01]  /*03f0*/  IADD3 R20, PT, PT, -R13, RZ, RZ ;  /* 0x000000ff0d147210 */ /* 0x000fe20007ffe1ff */
[----:B------:R-:W3:Y:S01]  /*0400*/  @!P2 LDC.64 R10, c[0x0][0x390] ;  /* 0x0000e400ff0aab82 */ /* 0x000ee20000000a00 */
[----:B------:R-:W-:Y:S02]  /*0410*/  SHF.R.S32.HI R3, RZ, 0x1f, R13 ;  /* 0x0000001fff037819 */ /* 0x000fe4000001140d */
[----:B0-----:R-:W-:Y:S01]  /*0420*/  SHF.L.U32 R25, R4, 0x1, RZ ;  /* 0x0000000104197819 */ /* 0x001fe200000006ff */
[----:B------:R-:W-:Y:S01]  /*0430*/  IMAD R20, R9, R20, UR7 ;  /* 0x0000000709147e24 */ /* 0x000fe2000f8e0214 */
[----:B------:R-:W-:Y:S01]  /*0440*/  ISETP.GE.AND.EX P3, PT, R5, UR9, PT, P3 ;  /* 0x0000000905007c0c */ /* 0x000fe2000bf66330 */
[----:B--2---:R-:W-:Y:S01]  /*0450*/  IMAD R12, R3, UR10, RZ ;  /* 0x0000000a030c7c24 */ /* 0x004fe2000f8e02ff */
[----:B------:R-:W-:Y:S01]  /*0460*/  ISETP.GE.U32.AND P4, PT, R2, UR8, PT ;  /* 0x0000000802007c0c */ /* 0x000fe2000bf86070 */
[----:B------:R-:W0:Y:S01]  /*0470*/  @!P1 LDC.64 R8, c[0x0][0x3e0] ;  /* 0x0000f800ff089b82 */ /* 0x000e220000000a00 */
[----:B------:R-:W-:Y:S01]  /*0480*/  SHF.L.U32 R20, R20, 0x5, RZ ;  /* 0x0000000514147819 */ /* 0x000fe200000006ff */
[----:B------:R-:W-:Y:S01]  /*0490*/  IMAD R27, R13, UR11, R12 ;  /* 0x0000000b0d1b7c24 */ /* 0x000fe2000f8e020c */
[----:B------:R-:W-:-:S02]  /*04a0*/  SHF.R.S32.HI R3, RZ, 0x1f, R2 ;  /* 0x0000001fff037819 */ /* 0x000fc40000011402 */
[----:B------:R-:W-:Y:S02]  /*04b0*/  LOP3.LUT R24, R20, 0x1e, R25, 0xf8, !PT ;  /* 0x0000001e14187812 */ /* 0x000fe400078ef819 */
[----:B------:R-:W-:Y:S01]  /*04c0*/  SHF.R.S32.HI R25, RZ, 0x1f, R20 ;  /* 0x0000001fff197819 */ /* 0x000fe20000011414 */
[----:B-1----:R-:W-:Y:S01]  /*04d0*/  @!P2 IMAD R18, R15, R6, RZ ;  /* 0x000000060f12a224 */ /* 0x002fe200078e02ff */
[----:B------:R-:W-:Y:S01]  /*04e0*/  ISETP.GE.AND.EX P4, PT, R3, UR9, PT, P4 ;  /* 0x0000000903007c0c */ /* 0x000fe2000bf86340 */
[----:B------:R-:W1:Y:S01]  /*04f0*/  @!P3 LDC.64 R14, c[0x0][0x3e0] ;  /* 0x0000f800ff0ebb82 */ /* 0x000e620000000a00 */
[----:B------:R-:W-:-:S05]  /*0500*/  IMAD.WIDE.U32 R24, R13, UR10, R24 ;  /* 0x0000000a0d187c25 */ /* 0x000fca000f8e0018 */
[----:B------:R-:W-:Y:S02]  /*0510*/  IADD3 R27, PT, PT, R25, R27, RZ ;  /* 0x0000001b191b7210 */ /* 0x000fe40007ffe0ff */
[----:B------:R-:W2:Y:S01]  /*0520*/  @!P1 LDC.64 R12, c[0x0][0x390] ;  /* 0x0000e400ff0c9b82 */ /* 0x000ea20000000a00 */
[----:B------:R-:W-:Y:S02]  /*0530*/  @!P2 MOV R26, R24 ;  /* 0x00000018001aa202 */ /* 0x000fe40000000f00 */
[----:B------:R-:W-:Y:S01]  /*0540*/  @!P1 MOV R19, R27 ;  /* 0x0000001b00139202 */ /* 0x000fe20000000f00 */
[----:B0-----:R-:W-:Y:S02]  /*0550*/  @!P1 IMAD R21, R17, R8, RZ ;  /* 0x0000000811159224 */ /* 0x001fe400078e02ff */
[C---:B------:R-:W-:Y:S01]  /*0560*/  @!P2 IMAD R17, R23.reuse, R7, R18 ;  /* 0x000000071711a224 */ /* 0x040fe200078e0212 */
[----:B------:R-:W-:Y:S01]  /*0570*/  @!P1 MOV R18, R24 ;  /* 0x0000001800129202 */ /* 0x000fe20000000f00 */
[----:B------:R-:W-:-:S02]  /*0580*/  @!P2 IMAD.WIDE.U32 R28, R23, R6, R26 ;  /* 0x00000006171ca225 */ /* 0x000fc400078e001a */
[----:B------:R-:W0:Y:S02]  /*0590*/  @!P4 LDC.64 R6, c[0x0][0x3e0] ;  /* 0x0000f800ff06cb82 */ /* 0x000e240000000a00 */
[C---:B------:R-:W-:Y:S01]  /*05a0*/  @!P1 IMAD R21, R16.reuse, R9, R21 ;  /* 0x0000000910159224 */ /* 0x040fe200078e0215 */
[----:B------:R-:W-:Y:S01]  /*05b0*/  @!P2 IADD3 R17, PT, PT, R29, R17, RZ ;  /* 0x000000111d11a210 */ /* 0x000fe20007ffe0ff */
[----:B------:R-:W-:Y:S01]  /*05c0*/  @!P1 IMAD.WIDE.U32 R18, R16, R8, R18 ;  /* 0x0000000810129225 */ /* 0x000fe200078e0012 */
[----:B---3--:R-:W-:-:S03]  /*05d0*/  @!P2 LEA R16, P5, R28, R10, 0x1 ;  /* 0x0000000a1c10a211 */ /* 0x008fc600078a08ff */
[----:B------:R-:W3:Y:S01]  /*05e0*/  @!P3 LDC.64 R8, c[0x0][0x390] ;  /* 0x0000e400ff08bb82 */ /* 0x000ee20000000a00 */
[----:B------:R-:W-:Y:S01]  /*05f0*/  @!P2 LEA.HI.X R17, R28, R11, R17, 0x1, P5 ;  /* 0x0000000b1c11a211 */ /* 0x000fe200028f0c11 */
[----:B-1----:R-:W-:Y:S01]  /*0600*/  @!P3 IMAD R5, R5, R14, RZ ;  /* 0x0000000e0505b224 */ /* 0x002fe200078e02ff */
[----:B------:R-:W-:Y:S02]  /*0610*/  @!P1 IADD3 R21, PT, PT, R19, R21, RZ ;  /* 0x0000001513159210 */ /* 0x000fe40007ffe0ff */
[----:B--2---:R-:W-:Y:S01]  /*0620*/  @!P1 LEA R12, P5, R18, R12, 0x1 ;  /* 0x0000000c120c9211 */ /* 0x004fe200078a08ff */
[----:B------:R-:W-:Y:S01]  /*0630*/  @!P3 IMAD R15, R0, R15, R5 ;  /* 0x0000000f000fb224 */ /* 0x000fe200078e0205 */
[----:B------:R-:W-:Y:S01]  /*0640*/  @!P3 MOV R19, R27 ;  /* 0x0000001b0013b202 */ /* 0x000fe20000000f00 */
[----:B------:R-:W1:Y:S01]  /*0650*/  @!P4 LDC.64 R10, c[0x0][0x390] ;  /* 0x0000e400ff0acb82 */ /* 0x000e620000000a00 */
[----:B------:R-:W-:Y:S01]  /*0660*/  @!P1 LEA.HI.X R13, R18, R13, R21, 0x1, P5 ;  /* 0x0000000d120d9211 */ /* 0x000fe200028f0c15 */
[----:B------:R-:W-:-:S02]  /*0670*/  @!P3 IMAD.MOV.U32 R18, RZ, RZ, R24 ;  /* 0x000000ffff12b224 */ /* 0x000fc400078e0018 */
[----:B------:R-:W-:Y:S02]  /*0680*/  HFMA2 R5, -RZ, RZ, 0, 0 ;  /* 0x00000000ff057431 */ /* 0x000fe400000001ff */
[----:B------:R-:W-:-:S04]  /*0690*/  @!P3 IMAD.WIDE.U32 R18, R0, R14, R18 ;  /* 0x0000000e0012b225 */ /* 0x000fc800078e0012 */
[----:B------:R-:W-:Y:S02]  /*06a0*/  HFMA2 R0, -RZ, RZ, 0, 0 ;  /* 0x00000000ff007431 */ /* 0x000fe400000001ff */
[----:B0-----:R-:W-:Y:S01]  /*06b0*/  @!P4 IMAD R3, R3, R6, RZ ;  /* 0x000000060303c224 */ /* 0x001fe200078e02ff */
[----:B------:R-:W2:Y:S04]  /*06c0*/  @!P2 LDG.E R5, desc[UR14][R16.64] ;  /* 0x0000000e1005a981 */ /* 0x000ea8000c1e1900 */
[----:B------:R0:W5:Y:S01]  /*06d0*/  @!P1 LDG.E R0, desc[UR14][R12.64] ;  /* 0x0000000e0c009981 */ /* 0x000162000c1e1900 */
[----:B------:R-:W-:Y:S01]  /*06e0*/  @!P4 IMAD R7, R2, R7, R3 ;  /* 0x000000070207c224 */ /* 0x000fe200078e0203 */
[----:B------:R-:W-:Y:S02]  /*06f0*/  @!P3 IADD3 R15, PT, PT, R19, R15, RZ ;  /* 0x0000000f130fb210 */ /* 0x000fe40007ffe0ff */
[----:B---3--:R-:W-:-:S04]  /*0700*/  @!P3 LEA R8, P2, R18, R8, 0x1 ;  /* 0x000000081208b211 */ /* 0x008fc800078408ff */
[----:B------:R-:W-:Y:S02]  /*0710*/  @!P3 LEA.HI.X R9, R18, R9, R15, 0x1, P2 ;  /* 0x000000091209b211 */ /* 0x000fe400010f0c0f */
[----:B0-----:R-:W-:Y:S02]  /*0720*/  @!P4 MOV R12, R24 ;  /* 0x00000018000cc202 */ /* 0x001fe40000000f00 */
[----:B------:R-:W-:-:S03]  /*0730*/  @!P4 MOV R13, R27 ;  /* 0x0000001b000dc202 */ /* 0x000fc60000000f00 */
[----:B------:R-:W-:-:S04]  /*0740*/  @!P4 IMAD.WIDE.U32 R2, R2, R6, R12 ;  /* 0x000000060202c225 */ /* 0x000fc800078e000c */
[----:B------:R-:W-:Y:S01]  /*0750*/  HFMA2 R6, -RZ, RZ, 0, 0 ;  /* 0x00000000ff067431 */ /* 0x000fe200000001ff */
[----:B------:R-:W-:Y:S02]  /*0760*/  @!P4 IADD3 R3, PT, PT, R3, R7, RZ ;  /* 0x000000070303c210 */ /* 0x000fe40007ffe0ff */
[----:B-1----:R-:W-:-:S04]  /*0770*/  @!P4 LEA R10, P2, R2, R10, 0x1 ;  /* 0x0000000a020ac211 */ /* 0x002fc800078408ff */
[----:B------:R-:W-:Y:S01]  /*0780*/  @!P4 LEA.HI.X R11, R2, R11, R3, 0x1, P2 ;  /* 0x0000000b020bc211 */ /* 0x000fe200010f0c03 */
[----:B------:R-:W3:Y:S01]  /*0790*/  @!P3 LDG.E R6, desc[UR14][R8.64] ;  /* 0x0000000e0806b981 */ /* 0x000ee2000c1e1900 */
[----:B------:R-:W-:-:S06]  /*07a0*/  MOV R3, RZ ;  /* 0x000000ff00037202 */ /* 0x000fcc0000000f00 */
[----:B------:R0:W4:Y:S01]  /*07b0*/  @!P4 LDG.E R3, desc[UR14][R10.64] ;  /* 0x0000000e0a03c981 */ /* 0x000122000c1e1900 */
[----:B------:R-:W-:Y:S01]  /*07c0*/  BSSY.RECONVERGENT B0, `(.L_x_2739) ;  /* 0x0000042000007945 */ /* 0x000fe20003800200 */
[----:B0-----:R-:W0:Y:S02]  /*07d0*/  S2R R11, SR_LANEID ;  /* 0x00000000000b7919 */ /* 0x001e240000000000 */
[C---:B0-----:R-:W-:Y:S02]  /*07e0*/  ISETP.GT.AND P2, PT, R11.reuse, 0x1e, PT ;  /* 0x0000001e0b00780c */ /* 0x041fe40003f44270 */
[----:B------:R-:W-:Y:S01]  /*07f0*/  ISETP.GT.AND P3, PT, R11, 0xf, PT ;  /* 0x0000000f0b00780c */ /* 0x000fe20003f64270 */
[--C-:B--2---:R-:W-:Y:S02]  /*0800*/  HADD2.F32 R18, -RZ, R5.reuse.H1_H1 ;  /* 0x30000005ff127230 */ /* 0x104fe40000004100 */
[----:B------:R-:W-:Y:S02]  /*0810*/  HADD2.F32 R21, -RZ, R5.H0_H0 ;  /* 0x20000005ff157230 */ /* 0x000fe40000004100 */
[----:B-----5:R-:W-:-:S02]  /*0820*/  HADD2.F32 R16, -RZ, R0.H1_H1 ;  /* 0x30000000ff107230 */ /* 0x020fc40000004100 */
[----:B------:R-:W-:Y:S01]  /*0830*/  FMUL.FTZ R2, R18, R18 ;  /* 0x0000001212027220 */ /* 0x000fe20000410000 */
[----:B------:R-:W-:Y:S02]  /*0840*/  HADD2.F32 R19, -RZ, R0.H0_H0 ;  /* 0x20000000ff137230 */ /* 0x000fe40000004100 */
[C---:B------:R-:W-:Y:S01]  /*0850*/  FADD.FTZ R0, R21.reuse, R18 ;  /* 0x0000001215007221 */ /* 0x040fe20000010000 */
[----:B------:R-:W-:Y:S01]  /*0860*/  FMUL.FTZ R8, R16, R16 ;  /* 0x0000001010087220 */ /* 0x000fe20000410000 */
[----:B------:R-:W-:Y:S02]  /*0870*/  FFMA.FTZ R5, R21, R21, R2 ;  /* 0x0000001515057223 */ /* 0x000fe40000010002 */
[----:B------:R-:W-:Y:S01]  /*0880*/  FADD.FTZ R2, RZ, R0 ;  /* 0x00000000ff027221 */ /* 0x000fe20000010000 */
[C---:B------:R-:W-:Y:S01]  /*0890*/  FADD.FTZ R7, R19.reuse, R16 ;  /* 0x0000001013077221 */ /* 0x040fe20000010000 */
[----:B------:R-:W-:Y:S01]  /*08a0*/  FFMA.FTZ R8, R19, R19, R8 ;  /* 0x0000001313087223 */ /* 0x000fe20000010008 */
[----:B------:R-:W-:-:S02]  /*08b0*/  FADD.FTZ R5, RZ, R5 ;  /* 0x00000005ff057221 */ /* 0x000fc40000010000 */
[----:B------:R-:W-:Y:S02]  /*08c0*/  FADD.FTZ R7, R2, R7 ;  /* 0x0000000702077221 */ /* 0x000fe40000010000 */
        /* <DEDUP_REMOVED lines=49> */
.L_x_2740:
[----:B------:R-:W-:Y:S05]  /*0be0*/  BSYNC.RECONVERGENT B0 ;  /* 0x0000000000007941 */ /* 0x000fea0003800200 */
.L_x_2739:
        /* <DEDUP_REMOVED lines=46> */
.L_x_2742:
[----:B------:R-:W-:Y:S05]  /*0ed0*/  BSYNC.RECONVERGENT B0 ;  /* 0x0000000000007941 */ /* 0x000fea0003800200 */
.L_x_2741:
        /* <DEDUP_REMOVED lines=31> */
.L_x_2745:
[----:B---3--:R-:W3:Y:S04]  /*10d0*/  LDG.E.STRONG.GPU R4, desc[UR14][R6.64] ;  /* 0x0000000e06047981 */ /* 0x008ee8000c1ef900 */
[----:B---3--:R-:W-:Y:S01]  /*10e0*/  CCTL.IVALL ;  /* 0x00000000ff00798f */ /* 0x008fe20002000000 */
[----:B------:R-:W-:Y:S05]  /*10f0*/  YIELD ;  /* 0x0000000000007946 */ /* 0x000fea0003800000 */
[----:B------:R-:W-:-:S13]  /*1100*/  ISETP.NE.AND P2, PT, R4, R11, PT ;  /* 0x0000000b0400720c */ /* 0x000fda0003f45270 */
[----:B------:R-:W-:Y:S05]  /*1110*/  @P2 BRA `(.L_x_2745) ;  /* 0xfffffffc00ec2947 */ /* 0x000fea000383ffff */
.L_x_2744:
        /* <DEDUP_REMOVED lines=15> */
.L_x_2747:
        /* <DEDUP_REMOVED lines=26> */
[----:B--2---:R-:W-:Y:S01]  /*13b0*/  IMAD.U32 R12, RZ, RZ, UR24 ;  /* 0x00000018ff0c7e24 */ /* 0x004fe2000f8e00ff */
[----:B-1----:R-:W-:Y:S02]  /*13c0*/  MOV R13, UR25 ;  /* 0x00000019000d7c02 */ /* 0x002fe40008000f00 */
[----:B------:R-:W2:Y:S04]  /*13d0*/  @!P6 LDG.E.64 R10, desc[UR14][R10.64] ;  /* 0x0000000e0a0ae981 */ /* 0x000ea8000c1e1b00 */
[----:B------:R-:W4:Y:S01]  /*13e0*/  @!P5 LDG.E.64 R12, desc[UR14][R12.64] ;  /* 0x0000000e0c0cd981 */ /* 0x000f22000c1e1b00 */
[----:B------:R-:W-:-:S02]  /*13f0*/  UIADD3 UR23, UPT, UPT, UR5, 0x4, URZ ;  /* 0x0000000405177890 */ /* 0x000fc4000fffe0ff */
        /* <DEDUP_REMOVED lines=60> */
.L_x_2746:
        /* <DEDUP_REMOVED lines=52> */
.L_x_2748:
        /* <DEDUP_REMOVED lines=28> */
.L_x_2749:
        /* <DEDUP_REMOVED lines=13> */
.L_x_2750:
[----:B------:R-:W-:Y:S05]  /*1d90*/  BSYNC.RECONVERGENT B0 ;  /* 0x0000000000007941 */ /* 0x000fea0003800200 */
.L_x_2743:
        /* <DEDUP_REMOVED lines=68> */
.L_x_2754:
[----:B------:R-:W-:Y:S05]  /*21e0*/  BSYNC.RECONVERGENT B1 ;  /* 0x0000000000017941 */ /* 0x000fea0003800200 */
.L_x_2753:
        /* <DEDUP_REMOVED lines=29> */
.L_x_2756:
[----:B------:R-:W-:Y:S05]  /*23c0*/  BSYNC.RECONVERGENT B1 ;  /* 0x0000000000017941 */ /* 0x000fea0003800200 */
.L_x_2755:
        /* <DEDUP_REMOVED lines=20> */
.L_x_2758:
[----:B------:R-:W-:Y:S05]  /*2510*/  BSYNC.RECONVERGENT B1 ;  /* 0x0000000000017941 */ /* 0x000fea0003800200 */
.L_x_2757:
        /* <DEDUP_REMOVED lines=19> */
.L_x_2752:
        /* <DEDUP_REMOVED lines=42> */
.L_x_2761:
[----:B------:R-:W-:Y:S05]  /*28f0*/  BSYNC.RECONVERGENT B1 ;  /* 0x0000000000017941 */ /* 0x000fea0003800200 */
.L_x_2760:
        /* <DEDUP_REMOVED lines=32> */
.L_x_2763:
[----:B------:R-:W-:Y:S05]  /*2b00*/  BSYNC.RECONVERGENT B1 ;  /* 0x0000000000017941 */ /* 0x000fea0003800200 */
.L_x_2762:
        /* <DEDUP_REMOVED lines=30> */
.L_x_2765:
[----:B------:R-:W-:Y:S05]  /*2cf0*/  BSYNC.RECONVERGENT B1 ;  /* 0x0000000000017941 */ /* 0x000fea0003800200 */
.L_x_2764:
        /* <DEDUP_REMOVED lines=28> */
.L_x_2759:
[----:B------:R-:W-:Y:S05]  /*2ec0*/  BSYNC.RECONVERGENT B0 ;  /* 0x0000000000007941 */ /* 0x000fea0003800200 */
.L_x_2751:
        /* <DEDUP_REMOVED lines=8> */
.L_x_2767:
        /* <DEDUP_REMOVED lines=11> */
.L_x_3464:


//--------------------- .text._Z35group_norm_nhwc_fwd_one_pass_kernelI11Fp16IOFp16WLi256ELi32ELi512EEv26Group_norm_nhwc_fwd_params --------------------------
	.section	.text._Z35group_norm_nhwc_fwd_one_pass_kernelI11Fp16IOFp16WLi256ELi32ELi512EEv26Group_norm_nhwc_fwd_params,"ax",@progbits
	.align	128
        .global         _Z35group_norm_nhwc_fwd_one_pass_kernelI11Fp16IOFp16WLi256ELi32ELi512EEv26Group_norm_nhwc_fwd_params
        .type           _Z35group_norm_nhwc_fwd_one_pass_kernelI11Fp16IOFp16WLi256ELi32ELi512EEv26Group_norm_nhwc_fwd_params,@function
        .size           _Z35group_norm_nhwc_fwd_one_pass_kernelI11Fp16IOFp16WLi256ELi32ELi512EEv26Group_norm_nhwc_fwd_params,(.L_x_3465 - _Z35group_norm_nhwc_fwd_one_pass_kernelI11Fp16IOFp16WLi256ELi32ELi512EEv26Group_norm_nhwc_fwd_params)
        .other          _Z35group_norm_nhwc_fwd_one_pass_kernelI11Fp16IOFp16WLi256ELi32ELi512EEv26Group_norm_nhwc_fwd_params,@"STO_CUDA_ENTRY STV_DEFAULT"
_Z35group_norm_nhwc_fwd_one_pass_kernelI11Fp16IOFp16WLi256ELi32ELi512EEv26Group_norm_nhwc_fwd_params:
.text._Z35group_norm_nhwc_fwd_one_pass_kernelI11Fp16IOFp16WLi256ELi32ELi512EEv26Group_norm_nhwc_fwd_params:
        /* <DEDUP_REMOVED lines=40> */
.L_x_2811:
        /* <DEDUP_REMOVED lines=242> */
.L_x_2769:
[----:B------:R-:W-:Y:S05]  /*11a0*/  BSYNC.RECONVERGENT B0 ;  /* 0x0000000000007941 */ /* 0x000fea0003800200 */
.L_x_2768:
        /* <DEDUP_REMOVED lines=46> */
.L_x_2771:
[----:B------:R-:W-:Y:S05]  /*1490*/  BSYNC.RECONVERGENT B0 ;  /* 0x0000000000007941 */ /* 0x000fea0003800200 */
.L_x_2770:
        /* <DEDUP_REMOVED lines=25> */
.L_x_2774:
[----:B-1----:R-:W2:Y:S04]  /*1630*/  LDG.E.STRONG.GPU R14, desc[UR8][R12.64] ;  /* 0x000000080c0e7981 */ /* 0x002ea8000c1ef900 */
[----:B--2---:R-:W-:Y:S01]  /*1640*/  CCTL.IVALL ;  /* 0x00000000ff00798f */ /* 0x004fe20002000000 */
[----:B------:R-:W-:Y:S05]  /*1650*/  YIELD ;  /* 0x0000000000007946 */ /* 0x000fea0003800000 */
[----:B------:R-:W-:-:S13]  /*1660*/  ISETP.NE.AND P4, PT, R14, R21, PT ;  /* 0x000000150e00720c */ /* 0x000fda0003f85270 */
[----:B------:R-:W-:Y:S05]  /*1670*/  @P4 BRA `(.L_x_2774) ;  /* 0xfffffffc00ec4947 */ /* 0x000fea000383ffff */
.L_x_2773:
        /* <DEDUP_REMOVED lines=15> */
.L_x_2776:
        /* <DEDUP_REMOVED lines=60> */
.L_x_2775:
        /* <DEDUP_REMOVED lines=35> */
.L_x_2777:
        /* <DEDUP_REMOVED lines=18> */
.L_x_2778:
        /* <DEDUP_REMOVED lines=9> */
.L_x_2779:
[----:B------:R-:W-:Y:S05]  /*1f10*/  BSYNC.RECONVERGENT B0 ;  /* 0x0000000000007941 */ /* 0x000fea0003800200 */
.L_x_2772:
        /* <DEDUP_REMOVED lines=66> */
.L_x_2783:
[----:B------:R-:W-:Y:S05]  /*2340*/  BSYNC.RECONVERGENT B1 ;  /* 0x0000000000017941 */ /* 0x000fea0003800200 */
.L_x_2782:
        /* <DEDUP_REMOVED lines=20> */
.L_x_2785:
[----:B------:R-:W-:Y:S05]  /*2490*/  BSYNC.RECONVERGENT B1 ;  /* 0x0000000000017941 */ /* 0x000fea0003800200 */
.L_x_2784:
        /* <DEDUP_REMOVED lines=32> */
.L_x_2787:
[----:B------:R-:W-:Y:S05]  /*26a0*/  BSYNC.RECONVERGENT B1 ;  /* 0x0000000000017941 */ /* 0x000fea0003800200 */
.L_x_2786:
        /* <DEDUP_REMOVED lines=20> */
.L_x_2789:
[----:B------:R-:W-:Y:S05]  /*27f0*/  BSYNC.RECONVERGENT B1 ;  /* 0x0000000000017941 */ /* 0x000fea0003800200 */
.L_x_2788:
        /* <DEDUP_REMOVED lines=20> */
.L_x_2791:
[----:B------:R-:W-:Y:S05]  /*2940*/  BSYNC.RECONVERGENT B1 ;  /* 0x0000000000017941 */ /* 0x000fea0003800200 */
.L_x_2790:
        /* <DEDUP_REMOVED lines=20> */
.L_x_2793:
[----:B------:R-:W-:Y:S05]  /*2a90*/  BSYNC.RECONVERGENT B1 ;  /* 0x0000000000017941 */ /* 0x000fea0003800200 */
.L_x_2792:
        /* <DEDUP_REMOVED lines=20> */
.L_x_2795:
[----:B------:R-:W-:Y:S05]  /*2be0*/  BSYNC.RECONVERGENT B1 ;  /* 0x0000000000017941 */ /* 0x000fea0003800200 */
.L_x_2794:
        /* <DEDUP_REMOVED lines=19> */
.L_x_2781:
        /* <DEDUP_REMOVED lines=38> */
.L_x_2798:
[----:B------:R-:W-:Y:S05]  /*2f80*/  BSYNC.RECONVERGENT B1 ;  /* 0x0000000000017941 */ /* 0x000fea0003800200 */
.L_x_2797:
        /* <DEDUP_REMOVED lines=30> */
.L_x_2800:
[----:B------:R-:W-:Y:S05]  /*3170*/  BSYNC.RECONVERGENT B1 ;  /* 0x0000000000017941 */ /* 0x000fea0003800200 */
.L_x_2799:
        /* <DEDUP_REMOVED lines=42> */
.L_x_2802:
[----:B------:R-:W-:Y:S05]  /*3420*/  BSYNC.RECONVERGENT B1 ;  /* 0x0000000000017941 */ /* 0x000fea0003800200 */
.L_x_2801:
        /* <DEDUP_REMOVED lines=30> */
.L_x_2804:
[----:B------:R-:W-:Y:S05]  /*3610*/  BSYNC.RECONVERGENT B1 ;  /* 0x0000000000017941 */ /* 0x000fea0003800200 */
.L_x_2803:
        /* <DEDUP_REMOVED lines=30> */
.L_x_2806:
[----:B------:R-:W-:Y:S05]  /*3800*/  BSYNC.RECONVERGENT B1 ;  /* 0x0000000000017941 */ /* 0x000fea0003800200 */
.L_x_2805:
        /* <DEDUP_REMOVED lines=30> */
.L_x_2808:
[----:B------:R-:W-:Y:S05]  /*39f0*/  BSYNC.RECONVERGENT B1 ;  /* 0x0000000000017941 */ /* 0x000fea0003800200 */
.L_x_2807:
        /* <DEDUP_REMOVED lines=30> */
.L_x_2810:
[----:B------:R-:W-:Y:S05]  /*3be0*/  BSYNC.RECONVERGENT B1 ;  /* 0x0000000000017941 */ /* 0x000fea0003800200 */
.L_x_2809:
        /* <DEDUP_REMOVED lines=29> */
.L_x_2796:
[----:B------:R-:W-:Y:S05]  /*3dc0*/  BSYNC.RECONVERGENT B0 ;  /* 0x0000000000007941 */ /* 0x000fea0003800200 */
.L_x_2780:
[----:B------:R-:W-:Y:S02]  /*3dd0*/  IADD3 R44, PT, PT, R4, R44, RZ ;  /* 0x0000002c042c7210 */ /* 0x000fe40007ffe0ff */
[----:B------:R-:W-:Y:S02]  /*3de0*/  IADD3 R45, PT, PT, R45, 0x1, RZ ;  /* 0x000000012d2d7810 */ /* 0x000fe40007ffe0ff */
[----:B------:R-:W-:-:S13]  /*3df0*/  ISETP.GE.AND P1, PT, R44, UR5, PT ;  /* 0x000000052c007c0c */ /* 0x000fda000bf26270 */
[----:B------:R-:W-:Y:S05]  /*3e00*/  @!P1 BRA `(.L_x_2811) ;  /* 0xffffffc4001c9947 */ /* 0x000fea000383ffff */
[----:B------:R-:W-:Y:S05]  /*3e10*/  EXIT ;  /* 0x000000000000794d */ /* 0x000fea0003800000 */
.L_x_2812:
        /* <DEDUP_REMOVED lines=14> */
.L_x_3465:


//--------------------- .text._Z35group_norm_nhwc_fwd_one_pass_kernelI11Fp16IOFp16WLi512ELi32ELi512EEv26Group_norm_nhwc_fwd_params --------------------------
	.section	.text._Z35group_norm_nhwc_fwd_one_pass_kernelI11Fp16IOFp16WLi512ELi32ELi512EEv26Group_norm_nhwc_fwd_params,"ax",@progbits
	.align	128
        .global         _Z35group_norm_nhwc_fwd_one_pass_kernelI11Fp16IOFp16WLi512ELi32ELi512EEv26Group_norm_nhwc_fwd_params
        .type           _Z35group_norm_nhwc_fwd_one_pass_kernelI11Fp16IOFp16WLi512ELi32ELi512EEv26Group_norm_nhwc_fwd_params,@function
        .size           _Z35group_norm_nhwc_fwd_one_pass_kernelI11Fp16IOFp16WLi512ELi32ELi512EEv26Group_norm_nhwc_fwd_params,(.L_x_3466 - _Z35group_norm_nhwc_fwd_one_pass_kernelI11Fp16IOFp16WLi512ELi32ELi512EEv26Group_norm_nhwc_fwd_params)
        .other          _Z35group_norm_nhwc_fwd_one_pass_kernelI11Fp16IOFp16WLi512ELi32ELi512EEv26Group_norm_nhwc_fwd_params,@"STO_CUDA_ENTRY STV_DEFAULT"
_Z35group_norm_nhwc_fwd_one_pass_kernelI11Fp16IOFp16WLi512ELi32ELi512EEv26Group_norm_nhwc_fwd_params:
.text._Z35group_norm_nhwc_fwd_one_pass_kernelI11Fp16IOFp16WLi512ELi32ELi512EEv26Group_norm_nhwc_fwd_params:
        /* <DEDUP_REMOVED lines=53> */
.L_x_2888:
        /* <DEDUP_REMOVED lines=410> */
.L_x_2814:
[----:B------:R-:W-:Y:S05]  /*1cf0*/  BSYNC.RECONVERGENT B0 ;  /* 0x0000000000007941 */ /* 0x000fea0003800200 */
.L_x_2813:
        /* <DEDUP_REMOVED lines=46> */
.L_x_2816:
[----:B------:R-:W-:Y:S05]  /*1fe0*/  BSYNC.RECONVERGENT B0 ;  /* 0x0000000000007941 */ /* 0x000fea0003800200 */
.L_x_2815:
        /* <DEDUP_REMOVED lines=24> */
.L_x_2819:
[----:B---3--:R-:W3:Y:S04]  /*2170*/  LDG.E.STRONG.GPU R38, desc[UR6][R36.64] ;  /* 0x0000000624267981 */ /* 0x008ee8000c1ef900 */
[----:B---3--:R-:W-:Y:S01]  /*2180*/  CCTL.IVALL ;  /* 0x00000000ff00798f */ /* 0x008fe20002000000 */
[----:B------:R-:W-:Y:S05]  /*2190*/  YIELD ;  /* 0x0000000000007946 */ /* 0x000fea0003800000 */
[----:B------:R-:W-:-:S13]  /*21a0*/  ISETP.NE.AND P1, PT, R38, R45, PT ;  /* 0x0000002d2600720c */ /* 0x000fda0003f25270 */
[----:B------:R-:W-:Y:S05]  /*21b0*/  @P1 BRA `(.L_x_2819) ;  /* 0xfffffffc00ec1947 */ /* 0x000fea000383ffff */
.L_x_2818:
        /* <DEDUP_REMOVED lines=15> */
.L_x_2821:
        /* <DEDUP_REMOVED lines=60> */
.L_x_2820:
        /* <DEDUP_REMOVED lines=35> */
.L_x_2822:
        /* <DEDUP_REMOVED lines=18> */
.L_x_2823:
        /* <DEDUP_REMOVED lines=9> */
.L_x_2824:
[----:B------:R-:W-:Y:S05]  /*2a50*/  BSYNC.RECONVERGENT B0 ;  /* 0x0000000000007941 */ /* 0x000fea0003800200 */
.L_x_2817:
        /* <DEDUP_REMOVED lines=66> */
.L_x_2828:
[----:B------:R-:W-:Y:S05]  /*2e80*/  BSYNC.RECONVERGENT B1 ;  /* 0x0000000000017941 */ /* 0x000fea0003800200 */
.L_x_2827:
        /* <DEDUP_REMOVED lines=20> */
.L_x_2830:
[----:B------:R-:W-:Y:S05]  /*2fd0*/  BSYNC.RECONVERGENT B1 ;  /* 0x0000000000017941 */ /* 0x000fea0003800200 */
.L_x_2829:
        /* <DEDUP_REMOVED lines=28> */
.L_x_2832:
[----:B------:R-:W-:Y:S05]  /*31a0*/  BSYNC.RECONVERGENT B1 ;  /* 0x0000000000017941 */ /* 0x000fea0003800200 */
.L_x_2831:
        /* <DEDUP_REMOVED lines=20> */
.L_x_2834:
[----:B------:R-:W-:Y:S05]  /*32f0*/  BSYNC.RECONVERGENT B1 ;  /* 0x0000000000017941 */ /* 0x000fea0003800200 */
.L_x_2833:
        /* <DEDUP_REMOVED lines=20> */
.L_x_2836:
[----:B------:R-:W-:Y:S05]  /*3440*/  BSYNC.RECONVERGENT B1 ;  /* 0x0000000000017941 */ /* 0x000fea0003800200 */
.L_x_2835:
        /* <DEDUP_REMOVED lines=20> */
.L_x_2838:
[----:B------:R-:W-:Y:S05]  /*3590*/  BSYNC.RECONVERGENT B1 ;  /* 0x0000000000017941 */ /* 0x000fea0003800200 */
.L_x_2837:
        /* <DEDUP_REMOVED lines=28> */
.L_x_2840:
[----:B------:R-:W-:Y:S05]  /*3760*/  BSYNC.RECONVERGENT B1 ;  /* 0x0000000000017941 */ /* 0x000fea0003800200 */
.L_x_2839:
        /* <DEDUP_REMOVED lines=20> */
.L_x_2842:
[----:B------:R-:W-:Y:S05]  /*38b0*/  BSYNC.RECONVERGENT B1 ;  /* 0x0000000000017941 */ /* 0x000fea0003800200 */
.L_x_2841:
        /* <DEDUP_REMOVED lines=20> */
.L_x_2844:
[----:B------:R-:W-:Y:S05]  /*3a00*/  BSYNC.RECONVERGENT B1 ;  /* 0x0000000000017941 */ /* 0x000fea0003800200 */
.L_x_2843:
        /* <DEDUP_REMOVED lines=20> */
.L_x_2846:
[----:B------:R-:W-:Y:S05]  /*3b50*/  BSYNC.RECONVERGENT B1 ;  /* 0x0000000000017941 */ /* 0x000fea0003800200 */
.L_x_2845:
        /* <DEDUP_REMOVED lines=30> */
.L_x_2848:
[----:B------:R-:W-:Y:S05]  /*3d40*/  BSYNC.RECONVERGENT B1 ;  /* 0x0000000000017941 */ /* 0x000fea0003800200 */
.L_x_2847:
        /* <DEDUP_REMOVED lines=20> */
.L_x_2850:
[----:B------:R-:W-:Y:S05]  /*3e90*/  BSYNC.RECONVERGENT B1 ;  /* 0x0000000000017941 */ /* 0x000fea0003800200 */
.L_x_2849:
        /* <DEDUP_REMOVED lines=20> */
.L_x_2852:
[----:B------:R-:W-:Y:S05]  /*3fe0*/  BSYNC.RECONVERGENT B1 ;  /* 0x0000000000017941 */ /* 0x000fea0003800200 */
.L_x_2851:
        /* <DEDUP_REMOVED lines=20> */
.L_x_2854:
[----:B------:R-:W-:Y:S05]  /*4130*/  BSYNC.RECONVERGENT B1 ;  /* 0x0000000000017941 */ /* 0x000fea0003800200 */
.L_x_2853:
        /* <DEDUP_REMOVED lines=20> */
.L_x_2856:
[----:B------:R-:W-:Y:S05]  /*4280*/  BSYNC.RECONVERGENT B1 ;  /* 0x0000000000017941 */ /* 0x000fea0003800200 */
.L_x_2855:
        /* <DEDUP_REMOVED lines=19> */
.L_x_2826:
        /* <DEDUP_REMOVED lines=35> */
.L_x_2859:
[----:B------:R-:W-:Y:S05]  /*45f0*/  BSYNC.RECONVERGENT B1 ;  /* 0x0000000000017941 */ /* 0x000fea0003800200 */
.L_x_2858:
        /* <DEDUP_REMOVED lines=30> */
.L_x_2861:
[----:B------:R-:W-:Y:S05]  /*47e0*/  BSYNC.RECONVERGENT B1 ;  /* 0x0000000000017941 */ /* 0x000fea0003800200 */
.L_x_2860:
        /* <DEDUP_REMOVED lines=38> */
.L_x_2863:
[----:B------:R-:W-:Y:S05]  /*4a50*/  BSYNC.RECONVERGENT B1 ;  /* 0x0000000000017941 */ /* 0x000fea0003800200 */
.L_x_2862:
        /* <DEDUP_REMOVED lines=30> */
.L_x_2865:
[----:B------:R-:W-:Y:S05]  /*4c40*/  BSYNC.RECONVERGENT B1 ;  /* 0x0000000000017941 */ /* 0x000fea0003800200 */
.L_x_2864:
        /* <DEDUP_REMOVED lines=30> */
.L_x_2867:
[----:B------:R-:W-:Y:S05]  /*4e30*/  BSYNC.RECONVERGENT B1 ;  /* 0x0000000000017941 */ /* 0x000fea0003800200 */
.L_x_2866:
        /* <DEDUP_REMOVED lines=30> */
.L_x_2869:
[----:B------:R-:W-:Y:S05]  /*5020*/  BSYNC.RECONVERGENT B1 ;  /* 0x0000000000017941 */ /* 0x000fea0003800200 */
.L_x_2868:
        /* <DEDUP_REMOVED lines=38> */
.L_x_2871:
[----:B------:R-:W-:Y:S05]  /*5290*/  BSYNC.RECONVERGENT B1 ;  /* 0x0000000000017941 */ /* 0x000fea0003800200 */
.L_x_2870:
        /* <DEDUP_REMOVED lines=30> */
.L_x_2873:
[----:B------:R-:W-:Y:S05]  /*5480*/  BSYNC.RECONVERGENT B1 ;  /* 0x0000000000017941 */ /* 0x000fea0003800200 */
.L_x_2872:
        /* <DEDUP_REMOVED lines=30> */
.L_x_2875:
[----:B------:R-:W-:Y:S05]  /*5670*/  BSYNC.RECONVERGENT B1 ;  /* 0x0000000000017941 */ /* 0x000fea0003800200 */
.L_x_2874:
        /* <DEDUP_REMOVED lines=30> */
.L_x_2877:
[----:B------:R-:W-:Y:S05]  /*5860*/  BSYNC.RECONVERGENT B1 ;  /* 0x0000000000017941 */ /* 0x000fea0003800200 */
.L_x_2876:
        /* <DEDUP_REMOVED lines=40> */
.L_x_2879:
[----:B------:R-:W-:Y:S05]  /*5af0*/  BSYNC.RECONVERGENT B1 ;  /* 0x0000000000017941 */ /* 0x000fea0003800200 */
.L_x_2878:
        /* <DEDUP_REMOVED lines=30> */
.L_x_2881:
[----:B------:R-:W-:Y:S05]  /*5ce0*/  BSYNC.RECONVERGENT B1 ;  /* 0x0000000000017941 */ /* 0x000fea0003800200 */
.L_x_2880:
        /* <DEDUP_REMOVED lines=30> */
.L_x_2883:
[----:B------:R-:W-:Y:S05]  /*5ed0*/  BSYNC.RECONVERGENT B1 ;  /* 0x0000000000017941 */ /* 0x000fea0003800200 */
.L_x_2882:
        /* <DEDUP_REMOVED lines=30> */
.L_x_2885:
[----:B------:R-:W-:Y:S05]  /*60c0*/  BSYNC.RECONVERGENT B1 ;  /* 0x0000000000017941 */ /* 0x000fea0003800200 */
.L_x_2884:
        /* <DEDUP_REMOVED lines=30> */
.L_x_2887:
[----:B------:R-:W-:Y:S05]  /*62b0*/  BSYNC.RECONVERGENT B1 ;  /* 0x0000000000017941 */ /* 0x000fea0003800200 */
.L_x_2886:
        /* <DEDUP_REMOVED lines=28> */
.L_x_2857:
[----:B------:R-:W-:Y:S05]  /*6480*/  BSYNC.RECONVERGENT B0 ;  /* 0x0000000000007941 */ /* 0x000fea0003800200 */
.L_x_2825:
        /* <DEDUP_REMOVED lines=8> */
.L_x_2889:
        /* <DEDUP_REMOVED lines=15> */
.L_x_3466:


//--------------------- .text._Z35group_norm_nhwc_fwd_one_pass_kernelI11Fp32IOFp32WLi64ELi32ELi512EEv26Group_norm_nhwc_fwd_params --------------------------
	.section	.text._Z35group_norm_nhwc_fwd_one_pass_kernelI11Fp32IOFp32WLi64ELi32ELi512EEv26Group_norm_nhwc_fwd_params,"ax",@progbits
	.align	128
        .global         _Z35group_norm_nhwc_fwd_one_pass_kernelI11Fp32IOFp32WLi64ELi32ELi512EEv26Group_norm_nhwc_fwd_params
        .type           _Z35group_norm_nhwc_fwd_one_pass_kernelI11Fp32IOFp32WLi64ELi32ELi512EEv26Group_norm_nhwc_fwd_params,@function
        .size           _Z35group_norm_nhwc_fwd_one_pass_kernelI11Fp32IOFp32WLi64ELi32ELi512EEv26Group_norm_nhwc_fwd_params,(.L_x_3467 - _Z35group_norm_nhwc_fwd_one_pass_kernelI11Fp32IOFp32WLi64ELi32ELi512EEv26Group_norm_nhwc_fwd_params)
        .other          _Z35group_norm_nhwc_fwd_one_pass_kernelI11Fp32IOFp32WLi64ELi32ELi512EEv26Group_norm_nhwc_fwd_params,@"STO_CUDA_ENTRY STV_DEFAULT"
_Z35group_norm_nhwc_fwd_one_pass_kernelI11Fp32IOFp32WLi64ELi32ELi512EEv26Group_norm_nhwc_fwd_params:
.text._Z35group_norm_nhwc_fwd_one_pass_kernelI11Fp32IOFp32WLi64ELi32ELi512EEv26Group_norm_nhwc_fwd_params:
        /* <DEDUP_REMOVED lines=23> */
.L_x_2909:
[----:B0----5:R-:W0:Y:S01]  /*0170*/  LDC R11, c[0x0][0x3f8] ;  /* 0x0000fe00ff0b7b82 */ /* 0x021e220000000800 */
[----:B-1----:R-:W1:Y:S01]  /*0180*/  LDCU.64 UR10, c[0x0][0x3e8] ;  /* 0x00007d00ff0a77ac */ /* 0x002e620008000a00 */
[----:B--2---:R-:W2:Y:S01]  /*0190*/  S2R R14, SR_TID.X ;  /* 0x00000000000e7919 */ /* 0x004ea20000002100 */
[----:B------:R-:W-:Y:S02]  /*01a0*/  IADD3 R16, PT, PT, R7, 0x20, RZ ;  /* 0x0000002007107810 */ /* 0x000fe40007ffe0ff */
[----:B------:R-:W-:Y:S02]  /*01b0*/  SHF.R.S32.HI R17, RZ, 0x1f, R7 ;  /* 0x0000001fff117819 */ /* 0x000fe40000011407 */
[----:B------:R-:W-:Y:S02]  /*01c0*/  SHF.R.S32.HI R13, RZ, 0x1f, R16 ;  /* 0x0000001fff0d7819 */ /* 0x000fe40000011410 */
[----:B0-----:R-:W-:Y:S02]  /*01d0*/  IABS R5, R11 ;  /* 0x0000000b00057213 */ /* 0x001fe40000000000 */
        /* <DEDUP_REMOVED lines=24> */
[----:B------:R-:W-:Y:S02]  /*0360*/  MOV R15, R3 ;  /* 0x00000003000f7202 */ /* 0x000fe40000000f00 */
[----:B------:R-:W-:Y:S01]  /*0370*/  ISETP.GE.AND.EX P1, PT, R17, UR11, PT, P1 ;  /* 0x0000000b11007c0c */ /* 0x000fe2000bf26310 */
[----:B------:R-:W0:Y:S02]  /*0380*/  LDCU.64 UR10, c[0x0][0x3f0] ;  /* 0x00007e00ff0a77ac */ /* 0x000e240008000a00 */
[----:B------:R-:W-:Y:S01]  /*0390*/  @!P4 IMAD.MOV R15, RZ, RZ, -R15 ;  /* 0x000000ffff0fc224 */ /* 0x000fe200078e0a0f */
[----:B------:R-:W-:-:S04]  /*03a0*/  @!P3 LOP3.LUT R15, RZ, R11, RZ, 0x33, !PT ;  /* 0x0000000bff0fb212 */ /* 0x000fc800078e33ff */
[----:B------:R-:W-:Y:S02]  /*03b0*/  IADD3 R0, PT, PT, -R15, RZ, RZ ;  /* 0x000000ff0f007210 */ /* 0x000fe40007ffe1ff */
[----:B------:R-:W-:-:S03]  /*03c0*/  SHF.R.S32.HI R4, RZ, 0x1f, R15 ;  /* 0x0000001fff047819 */ /* 0x000fc6000001140f */
[----:B------:R-:W-:Y:S01]  /*03d0*/  IMAD R0, R11, R0, UR8 ;  /* 0x000000080b007e24 */ /* 0x000fe2000f8e0200 */
[----:B------:R-:W1:Y:S04]  /*03e0*/  @!P1 LDC.64 R8, c[0x0][0x3e0] ;  /* 0x0000f800ff089b82 */ /* 0x000e680000000a00 */
[----:B------:R-:W-:Y:S01]  /*03f0*/  SHF.L.U32 R0, R0, 0x5, RZ ;  /* 0x0000000500007819 */ /* 0x000fe200000006ff */
[----:B0-----:R-:W-:-:S03]  /*0400*/  IMAD R12, R4, UR10, RZ ;  /* 0x0000000a040c7c24 */ /* 0x001fc6000f8e02ff */
[----:B------:R-:W0:Y:S01]  /*0410*/  @!P2 LDC.64 R10, c[0x0][0x3e0] ;  /* 0x0000f800ff0aab82 */ /* 0x000e220000000a00 */
[----:B------:R-:W-:Y:S01]  /*0420*/  LOP3.LUT R24, R0, 0x1e, R25, 0xf8, !PT ;  /* 0x0000001e00187812 */ /* 0x000fe200078ef819 */
[----:B------:R-:W-:Y:S01]  /*0430*/  IMAD R27, R15, UR11, R12 ;  /* 0x0000000b0f1b7c24 */ /* 0x000fe2000f8e020c */
[----:B------:R-:W-:-:S05]  /*0440*/  SHF.R.S32.HI R25, RZ, 0x1f, R0 ;  /* 0x0000001fff197819 */ /* 0x000fca0000011400 */
[----:B------:R-:W2:Y:S01]  /*0450*/  @!P1 LDC.64 R2, c[0x0][0x390] ;  /* 0x0000e400ff029b82 */ /* 0x000ea20000000a00 */
[----:B------:R-:W-:-:S04]  /*0460*/  IMAD.WIDE.U32 R24, R15, UR10, R24 ;  /* 0x0000000a0f187c25 */ /* 0x000fc8000f8e0018 */
[----:B------:R-:W-:Y:S01]  /*0470*/  @!P1 IMAD.MOV.U32 R26, RZ, RZ, R24 ;  /* 0x000000ffff1a9224 */ /* 0x000fe200078e0018 */
[----:B------:R-:W-:Y:S02]  /*0480*/  IADD3 R27, PT, PT, R25, R27, RZ ;  /* 0x0000001b191b7210 */ /* 0x000fe40007ffe0ff */
[----:B------:R-:W3:Y:S01]  /*0490*/  @!P2 LDC.64 R4, c[0x0][0x390] ;  /* 0x0000e400ff04ab82 */ /* 0x000ee20000000a00 */
[----:B-1----:R-:W-:-:S04]  /*04a0*/  @!P1 IMAD R12, R17, R8, RZ ;  /* 0x00000008110c9224 */ /* 0x002fc800078e02ff */
[C---:B------:R-:W-:Y:S01]  /*04b0*/  @!P1 IMAD R15, R7.reuse, R9, R12 ;  /* 0x00000009070f9224 */ /* 0x040fe200078e020c */
[----:B------:R-:W-:Y:S01]  /*04c0*/  @!P2 MOV R12, R24 ;  /* 0x00000018000ca202 */ /* 0x000fe20000000f00 */
[----:B------:R-:W-:-:S04]  /*04d0*/  @!P1 IMAD.WIDE.U32 R8, R7, R8, R26 ;  /* 0x0000000807089225 */ /* 0x000fc800078e001a */
[----:B0-----:R-:W-:-:S04]  /*04e0*/  @!P2 IMAD R13, R13, R10, RZ ;  /* 0x0000000a0d0da224 */ /* 0x001fc800078e02ff */
[C---:B------:R-:W-:Y:S01]  /*04f0*/  @!P2 IMAD R19, R16.reuse, R11, R13 ;  /* 0x0000000b1013a224 */ /* 0x040fe200078e020d */
[----:B------:R-:W-:Y:S02]  /*0500*/  @!P2 MOV R13, R27 ;  /* 0x0000001b000da202 */ /* 0x000fe40000000f00 */
[----:B------:R-:W-:Y:S01]  /*0510*/  @!P1 IADD3 R11, PT, PT, R9, R15, RZ ;  /* 0x0000000f090b9210 */ /* 0x000fe20007ffe0ff */
[----:B------:R-:W-:Y:S01]  /*0520*/  @!P2 IMAD.WIDE.U32 R16, R16, R10, R12 ;  /* 0x0000000a1010a225 */ /* 0x000fe200078e000c */
[----:B--2---:R-:W-:-:S03]  /*0530*/  @!P1 LEA R10, P3, R8, R2, 0x2 ;  /* 0x00000002080a9211 */ /* 0x004fc600078610ff */
[----:B------:R-:W-:Y:S01]  /*0540*/  HFMA2 R2, -RZ, RZ, 0, 0 ;  /* 0x00000000ff027431 */ /* 0x000fe200000001ff */
[----:B------:R-:W-:Y:S02]  /*0550*/  @!P2 IADD3 R9, PT, PT, R17, R19, RZ ;  /* 0x000000131109a210 */ /* 0x000fe40007ffe0ff */
[----:B---3--:R-:W-:Y:S02]  /*0560*/  @!P2 LEA R12, P4, R16, R4, 0x2 ;  /* 0x00000004100ca211 */ /* 0x008fe400078810ff */
[----:B------:R-:W-:Y:S01]  /*0570*/  @!P1 LEA.HI.X R11, R8, R3, R11, 0x2, P3 ;  /* 0x00000003080b9211 */ /* 0x000fe200018f140b */
[----:B------:R-:W-:Y:S01]  /*0580*/  IMAD.MOV.U32 R3, RZ, RZ, RZ ;  /* 0x000000ffff037224 */ /* 0x000fe200078e00ff */
[----:B------:R-:W-:Y:S02]  /*0590*/  @!P2 LEA.HI.X R13, R16, R5, R9, 0x2, P4 ;  /* 0x00000005100da211 */ /* 0x000fe400020f1409 */
[----:B------:R-:W-:-:S03]  /*05a0*/  CS2R R4, SRZ ;  /* 0x0000000000047805 */ /* 0x000fc6000001ff00 */
[----:B------:R-:W2:Y:S04]  /*05b0*/  @!P1 LDG.E.64 R2, desc[UR14][R10.64] ;  /* 0x0000000e0a029981 */ /* 0x000ea8000c1e1b00 */
[----:B------:R-:W3:Y:S01]  /*05c0*/  @!P2 LDG.E.64 R4, desc[UR14][R12.64] ;  /* 0x0000000e0c04a981 */ /* 0x000ee2000c1e1b00 */
[----:B------:R-:W-:Y:S01]  /*05d0*/  BSSY.RECONVERGENT B0, `(.L_x_2890) ;  /* 0x0000030000007945 */ /* 0x000fe20003800200 */
[----:B------:R-:W0:Y:S02]  /*05e0*/  S2R R8, SR_LANEID ;  /* 0x0000000000087919 */ /* 0x000e240000000000 */
[C---:B0-----:R-:W-:Y:S02]  /*05f0*/  ISETP.GT.AND P2, PT, R8.reuse, 0x1e, PT ;  /* 0x0000001e0800780c */ /* 0x041fe40003f44270 */
[----:B------:R-:W-:Y:S01]  /*0600*/  ISETP.GT.AND P3, PT, R8, 0xf, PT ;  /* 0x0000000f0800780c */ /* 0x000fe20003f64270 */
[----:B--2---:R-:W-:Y:S01]  /*0610*/  FMUL.FTZ R15, R3, R3 ;  /* 0x00000003030f7220 */ /* 0x004fe20000410000 */
[----:B------:R-:W-:Y:S01]  /*0620*/  FADD.FTZ R9, R2, R3 ;  /* 0x0000000302097221 */ /* 0x000fe20000010000 */
[----:B---3--:R-:W-:-:S02]  /*0630*/  FMUL.FTZ R17, R5, R5 ;  /* 0x0000000505117220 */ /* 0x008fc40000410000 */
        /* <DEDUP_REMOVED lines=41> */
.L_x_2891:
[----:B------:R-:W-:Y:S05]  /*08d0*/  BSYNC.RECONVERGENT B0 ;  /* 0x0000000000007941 */ /* 0x000fea0003800200 */
.L_x_2890:
        /* <DEDUP_REMOVED lines=9> */
[----:B--2---:R-:W2:Y:S04]  /*0970*/  LDS.128 R12, [UR5+0x20] ;  /* 0x00002005ff0c7984 */ /* 0x004ea80008000c00 */
[----:B------:R-:W5:Y:S04]  /*0980*/  LDS.128 R20, [UR5+0x30] ;  /* 0x00003005ff147984 */ /* 0x000f680008000c00 */
[----:B-1-3--:R-:W1:Y:S01]  /*0990*/  LDS.128 R8, [UR5+0x40] ;  /* 0x00004005ff087984 */ /* 0x00ae620008000c00 */
[----:B----4-:R-:W-:Y:S01]  /*09a0*/  FADD.FTZ R29, R16, R18 ;  /* 0x00000012101d7221 */ /* 0x010fe20000010000 */
[----:B0-----:R-:W-:-:S03]  /*09b0*/  FADD.FTZ R16, R17, R19 ;  /* 0x0000001311107221 */ /* 0x001fc60000010000 */
[----:B--2---:R-:W-:Y:S01]  /*09c0*/  FADD.FTZ R29, R29, R12 ;  /* 0x0000000c1d1d7221 */ /* 0x004fe20000010000 */
[----:B------:R-:W-:Y:S02]  /*09d0*/  FADD.FTZ R12, R16, R13 ;  /* 0x0000000d100c7221 */ /* 0x000fe40000010000 */
[----:B------:R-:W0:Y:S01]  /*09e0*/  LDS.128 R16, [UR5+0x50] ;  /* 0x00005005ff107984 */ /* 0x000e220008000c00 */
[----:B------:R-:W-:Y:S01]  /*09f0*/  FADD.FTZ R29, R29, R14 ;  /* 0x0000000e1d1d7221 */ /* 0x000fe20000010000 */
[----:B------:R-:W-:-:S03]  /*0a00*/  FADD.FTZ R12, R12, R15 ;  /* 0x0000000f0c0c7221 */ /* 0x000fc60000010000 */
[----:B-----5:R-:W-:Y:S01]  /*0a10*/  FADD.FTZ R29, R29, R20 ;  /* 0x000000141d1d7221 */ /* 0x020fe20000010000 */
[----:B------:R-:W-:Y:S02]  /*0a20*/  FADD.FTZ R20, R12, R21 ;  /* 0x000000150c147221 */ /* 0x000fe40000010000 */
[----:B------:R-:W2:Y:S01]  /*0a30*/  LDS.128 R12, [UR5+0x60] ;  /* 0x00006005ff0c7984 */ /* 0x000ea20008000c00 */
        /* <DEDUP_REMOVED lines=12> */
[----:B--2---:R-:W-:Y:S01]  /*0b00*/  FADD.FTZ R29, R29, R12 ;  /* 0x0000000c1d1d7221 */ /* 0x004fe20000010000 */
        /* <DEDUP_REMOVED lines=11> */
.L_x_2893:
[----:B------:R-:W-:Y:S05]  /*0bc0*/  BSYNC.RECONVERGENT B0 ;  /* 0x0000000000007941 */ /* 0x000fea0003800200 */
.L_x_2892:
[----:B------:R-:W-:Y:S05]  /*0bd0*/  @!P2 BRA `(.L_x_2894) ;  /* 0x0000000c00a0a947 */ /* 0x000fea0003800000 */
[----:B---3--:R-:W3:Y:S01]  /*0be0*/  LDC.64 R8, c[0x0][0x3b8] ;  /* 0x0000ee00ff087b82 */ /* 0x008ee20000000a00 */
[----:B------:R-:W-:Y:S01]  /*0bf0*/  ULOP3.LUT UR9, UR4, 0x1, URZ, 0xc0, !UPT ;  /* 0x0000000104097892 */ /* 0x000fe2000f8ec0ff */
[----:B------:R-:W-:-:S03]  /*0c00*/  ISETP.GE.U32.AND P4, PT, R6, 0x8, PT ;  /* 0x000000080600780c */ /* 0x000fc60003f86070 */
[----:B------:R-:W-:-:S06]  /*0c10*/  UIMAD UR5, UR9, UR19, URZ ;  /* 0x00000013090572a4 */ /* 0x000fcc000f8e02ff */
[----:B------:R-:W-:-:S05]  /*0c20*/  IMAD R10, R6, UR5, RZ ;  /* 0x00000005060a7c24 */ /* 0x000fca000f8e02ff */
[----:B-1----:R-:W-:-:S05]  /*0c30*/  SHF.L.U32 R11, R10, 0x1, RZ ;  /* 0x000000010a0b7819 */ /* 0x002fca00000006ff */
[----:B---3--:R-:W-:-:S03]  /*0c40*/  IMAD.WIDE R8, R11, 0x4, R8 ;  /* 0x000000040b087825 */ /* 0x008fc600078e0208 */
[----:B------:R-:W-:Y:S02]  /*0c50*/  R2UR UR16, R8 ;  /* 0x00000000081072ca */ /* 0x000fe400000e0000 */
[----:B------:R-:W-:Y:S01]  /*0c60*/  R2UR UR17, R9 ;  /* 0x00000000091172ca */ /* 0x000fe200000e0000 */
[----:B------:R-:W-:-:S14]  /*0c70*/  @P3 BRA `(.L_x_2895) ;  /* 0x0000000000643947 */ /* 0x000fdc0003800000 */
[----:B------:R-:W1:Y:S01]  /*0c80*/  LDC.64 R8, c[0x0][0x3b0] ;  /* 0x0000ec00ff087b82 */ /* 0x000e620000000a00 */
[----:B------:R-:W-:Y:S02]  /*0c90*/  ULOP3.LUT UP0, UR5, UR4, 0x2, URZ, 0xc0, !UPT ;  /* 0x0000000204057892 */ /* 0x000fe4000f80c0ff */
[----:B------:R-:W-:Y:S02]  /*0ca0*/  UIMAD UR12, UR9, UR19, UR6 ;  /* 0x00000013090c72a4 */ /* 0x000fe4000f8e0206 */
[----:B------:R-:W-:Y:S02]  /*0cb0*/  UIMAD UR10, UR18, UR19, UR6 ;  /* 0x00000013120a72a4 */ /* 0x000fe4000f8e0206 */
[----:B------:R-:W-:Y:S01]  /*0cc0*/  PLOP3.LUT P2, PT, PT, PT, UP0, 0x80, 0x8 ;  /* 0x000000000008781c */ /* 0x000fe20003f4f008 */
[----:B------:R-:W-:Y:S01]  /*0cd0*/  UIADD3 UR5, UPT, UPT, -UR5, 0x1, URZ ;  /* 0x0000000105057890 */ /* 0x000fe2000fffe1ff */
[----:B------:R-:W-:Y:S01]  /*0ce0*/  MOV R11, UR12 ;  /* 0x0000000c000b7c02 */ /* 0x000fe20008000f00 */
[----:B------:R-:W-:Y:S01]  /*0cf0*/  UIMAD.WIDE.U32 UR10, UR10, 0x8, UR16 ;  /* 0x000000080a0a78a5 */ /* 0x000fe2000f8e0010 */
[----:B--2---:R-:W-:-:S03]  /*0d00*/  SEL R13, R6, RZ, !P2 ;  /* 0x000000ff060d7207 */ /* 0x004fc60005000000 */
[----:B------:R-:W-:Y:S02]  /*0d10*/  MOV R15, UR5 ;  /* 0x00000005000f7c02 */ /* 0x000fe40008000f00 */
[----:B------:R-:W-:Y:S02]  /*0d20*/  ISETP.NE.AND P2, PT, R13, -0x1, PT ;  /* 0xffffffff0d00780c */ /* 0x000fe40003f45270 */
[----:B------:R-:W-:Y:S01]  /*0d30*/  MOV R10, UR10 ;  /* 0x0000000a000a7c02 */ /* 0x000fe20008000f00 */
[----:B-1----:R-:W-:-:S04]  /*0d40*/  IMAD.WIDE.U32 R8, R11, 0x4, R8 ;  /* 0x000000040b087825 */ /* 0x002fc800078e0008 */
[----:B------:R-:W-:-:S05]  /*0d50*/  IMAD.U32 R11, RZ, RZ, UR11 ;  /* 0x0000000bff0b7e24 */ /* 0x000fca000f8e00ff */
[----:B------:R1:W-:Y:S01]  /*0d60*/  STG.E.64 desc[UR14][R10.64], R16 ;  /* 0x000000100a007986 */ /* 0x0003e2000c101b0e */
[----:B------:R-:W-:Y:S06]  /*0d70*/  MEMBAR.ALL.GPU ;  /* 0x0000000000007992 */ /* 0x000fec000000a000 */
[----:B------:R-:W-:-:S00]  /*0d80*/  ERRBAR ;  /* 0x00000000000079ab */ /* 0x000fc00000000000 */
[----:B------:R-:W-:Y:S06]  /*0d90*/  CGAERRBAR ;  /* 0x00000000000075ab */ /* 0x000fec0000000000 */
[----:B------:R1:W-:Y:S01]  /*0da0*/  REDG.E.ADD.S32.STRONG.GPU desc[UR14][R8.64], R15 ;  /* 0x0000000f0800798e */ /* 0x0003e2000c12e30e */
[----:B------:R-:W-:Y:S05]  /*0db0*/  @!P2 BRA `(.L_x_2895) ;  /* 0x000000000014a947 */ /* 0x000fea0003800000 */
.L_x_2896:
[----:B-1----:R-:W2:Y:S04]  /*0dc0*/  LDG.E.STRONG.GPU R10, desc[UR14][R8.64] ;  /* 0x0000000e080a7981 */ /* 0x002ea8000c1ef900 */
[----:B--2---:R-:W-:Y:S01]  /*0dd0*/  CCTL.IVALL ;  /* 0x00000000ff00798f */ /* 0x004fe20002000000 */
[----:B------:R-:W-:Y:S05]  /*0de0*/  YIELD ;  /* 0x0000000000007946 */ /* 0x000fea0003800000 */
[----:B------:R-:W-:-:S13]  /*0df0*/  ISETP.NE.AND P2, PT, R10, R13, PT ;  /* 0x0000000d0a00720c */ /* 0x000fda0003f45270 */
[----:B------:R-:W-:Y:S05]  /*0e00*/  @P2 BRA `(.L_x_2896) ;  /* 0xfffffffc00ec2947 */ /* 0x000fea000383ffff */
.L_x_2895:
        /* <DEDUP_REMOVED lines=15> */
.L_x_2898:
[----:B------:R-:W-:Y:S01]  /*0f00*/  UIADD3 UR24, UPT, UPT, UR5, 0x1, URZ ;  /* 0x0000000105187890 */ /* 0x000fe2000fffe0ff */
[----:B------:R-:W-:Y:S01]  /*0f10*/  ISETP.EQ.OR P2, PT, RZ, UR23, P3 ;  /* 0x00000017ff007c0c */ /* 0x000fe20009f42670 */
[----:B------:R-:W-:-:S04]  /*0f20*/  UIADD3 UR25, UPT, UPT, UR5, 0x2, URZ ;  /* 0x0000000205197890 */ /* 0x000fc8000fffe0ff */
[----:B-1----:R-:W-:Y:S01]  /*0f30*/  MOV R8, UR24 ;  /* 0x0000001800087c02 */ /* 0x002fe20008000f00 */
        /* <DEDUP_REMOVED lines=10> */
[----:B------:R-:W-:Y:S01]  /*0fe0*/  MOV R8, UR24 ;  /* 0x0000001800087c02 */ /* 0x000fe20008000f00 */
[----:B------:R-:W-:Y:S01]  /*0ff0*/  IMAD.U32 R9, RZ, RZ, UR25 ;  /* 0x00000019ff097e24 */ /* 0x000fe2000f8e00ff */
[----:B------:R-:W-:Y:S02]  /*1000*/  @!UP0 UIMAD.WIDE.U32 UR24, UR22, 0x8, UR16 ;  /* 0x00000008161888a5 */ /* 0x000fe4000f8e0010 */
[----:B------:R-:W-:Y:S01]  /*1010*/  @!UP1 UIMAD.WIDE.U32 UR26, UR21, 0x8, UR16 ;  /* 0x00000008151a98a5 */ /* 0x000fe2000f8e0010 */
[----:B------:R-:W-:Y:S02]  /*1020*/  VOTEU.ALL UP0, P5 ;  /* 0x0000000000ff7886 */ /* 0x000fe40002800000 */
[----:B------:R-:W0:Y:S01]  /*1030*/  @!P2 LDG.E.64 R8, desc[UR14][R8.64] ;  /* 0x0000000e0808a981 */ /* 0x000e22000c1e1b00 */
[----:B------:R-:W-:-:S02]  /*1040*/  MOV R10, UR24 ;  /* 0x00000018000a7c02 */ /* 0x000fc40008000f00 */
[----:B------:R-:W-:Y:S01]  /*1050*/  MOV R11, UR25 ;  /* 0x00000019000b7c02 */ /* 0x000fe20008000f00 */
[----:B------:R-:W-:Y:S01]  /*1060*/  @!UP0 UIMAD.WIDE.U32 UR24, UR12, 0x8, UR16 ;  /* 0x000000080c1888a5 */ /* 0x000fe2000f8e0010 */
[----:B------:R-:W-:Y:S02]  /*1070*/  MOV R12, UR26 ;  /* 0x0000001a000c7c02 */ /* 0x000fe40008000f00 */
[----:B--2---:R-:W-:Y:S02]  /*1080*/  MOV R13, UR27 ;  /* 0x0000001b000d7c02 */ /* 0x004fe40008000f00 */
[----:B------:R-:W2:Y:S01]  /*1090*/  @!P4 LDG.E.64 R10, desc[UR14][R10.64] ;  /* 0x0000000e0a0ac981 */ /* 0x000ea2000c1e1b00 */
[----:B------:R-:W-:Y:S01]  /*10a0*/  MOV R14, UR24 ;  /* 0x00000018000e7c02 */ /* 0x000fe20008000f00 */
[----:B------:R-:W-:Y:S02]  /*10b0*/  IMAD.U32 R15, RZ, RZ, UR25 ;  /* 0x00000019ff0f7e24 */ /* 0x000fe4000f8e00ff */
[----:B------:R-:W3:Y:S04]  /*10c0*/  @!P6 LDG.E.64 R12, desc[UR14][R12.64] ;  /* 0x0000000e0c0ce981 */ /* 0x000ee8000c1e1b00 */
        /* <DEDUP_REMOVED lines=10> */
[----:B--2---:R-:W-:Y:S01]  /*1170*/  @!P4 FADD.FTZ R16, R16, R10 ;  /* 0x0000000a1010c221 */ /* 0x004fe20000010000 */
[----:B------:R-:W-:Y:S01]  /*1180*/  @!P4 FADD.FTZ R17, R17, R11 ;  /* 0x0000000b1111c221 */ /* 0x000fe20000010000 */
[----:B------:R-:W-:-:S02]  /*1190*/  ISETP.EQ.OR P4, PT, R8, UR18, P3 ;  /* 0x0000001208007c0c */ /* 0x000fc40009f82670 */
[----:B------:R-:W-:Y:S01]  /*11a0*/  MOV R8, UR24 ;  /* 0x0000001800087c02 */ /* 0x000fe20008000f00 */
[----:B---3--:R-:W-:Y:S01]  /*11b0*/  @!P6 FADD.FTZ R16, R16, R12 ;  /* 0x0000000c1010e221 */ /* 0x008fe20000010000 */
        /* <DEDUP_REMOVED lines=10> */
[----:B------:R-:W-:Y:S01]  /*1260*/  IMAD.U32 R9, RZ, RZ, UR25 ;  /* 0x00000019ff097e24 */ /* 0x000fe2000f8e00ff */
[----:B------:R-:W-:Y:S01]  /*1270*/  @!UP1 UIMAD.WIDE.U32 UR26, UR10, 0x8, UR16 ;  /* 0x000000080a1a98a5 */ /* 0x000fe2000f8e0010 */
[----:B------:R-:W-:-:S03]  /*1280*/  VOTEU.ALL UP0, P6 ;  /* 0x0000000000ff7886 */ /* 0x000fc60003000000 */
[----:B------:R-:W-:Y:S01]  /*1290*/  VOTEU.ALL UP1, P5 ;  /* 0x0000000000ff7886 */ /* 0x000fe20002820000 */
[----:B------:R-:W2:Y:S01]  /*12a0*/  @!P2 LDG.E.64 R8, desc[UR14][R8.64] ;  /* 0x0000000e0808a981 */ /* 0x000ea2000c1e1b00 */
[----:B------:R-:W-:Y:S01]  /*12b0*/  MOV R10, UR26 ;  /* 0x0000001a000a7c02 */ /* 0x000fe20008000f00 */
[----:B------:R-:W-:Y:S01]  /*12c0*/  @!UP0 UIMAD.WIDE.U32 UR24, UR20, 0x8, UR16 ;  /* 0x00000008141888a5 */ /* 0x000fe2000f8e0010 */
[----:B------:R-:W-:Y:S01]  /*12d0*/  MOV R11, UR27 ;  /* 0x0000001b000b7c02 */ /* 0x000fe20008000f00 */
[----:B------:R-:W-:-:S04]  /*12e0*/  @!UP1 UIMAD.WIDE.U32 UR26, UR13, 0x8, UR16 ;  /* 0x000000080d1a98a5 */ /* 0x000fc8000f8e0010 */
[----:B------:R-:W-:Y:S01]  /*12f0*/  MOV R12, UR24 ;  /* 0x00000018000c7c02 */ /* 0x000fe20008000f00 */
[----:B------:R-:W3:Y:S01]  /*1300*/  @!P4 LDG.E.64 R10, desc[UR14][R10.64] ;  /* 0x0000000e0a0ac981 */ /* 0x000ee2000c1e1b00 */
[----:B------:R-:W-:Y:S01]  /*1310*/  MOV R13, UR25 ;  /* 0x00000019000d7c02 */ /* 0x000fe20008000f00 */
[----:B------:R-:W-:Y:S01]  /*1320*/  IMAD.U32 R15, RZ, RZ, UR27 ;  /* 0x0000001bff0f7e24 */ /* 0x000fe2000f8e00ff */
[----:B------:R-:W-:-:S04]  /*1330*/  MOV R14, UR26 ;  /* 0x0000001a000e7c02 */ /* 0x000fc80008000f00 */
        /* <DEDUP_REMOVED lines=23> */
.L_x_2897:
[----:B-1----:R-:W-:-:S13]  /*14b0*/  LOP3.LUT P2, R8, R6, 0x7, RZ, 0xc0, !PT ;  /* 0x0000000706087812 */ /* 0x002fda000784c0ff */
[----:B------:R-:W-:Y:S05]  /*14c0*/  @!P2 BRA `(.L_x_2894) ;  /* 0x000000040064a947 */ /* 0x000fea0003800000 */
[----:B------:R-:W-:Y:S02]  /*14d0*/  IADD3 R8, PT, PT, R8, -0x1, RZ ;  /* 0xffffffff08087810 */ /* 0x000fe40007ffe0ff */
[----:B------:R-:W-:Y:S02]  /*14e0*/  LOP3.LUT P2, R9, R6, 0x3, RZ, 0xc0, !PT ;  /* 0x0000000306097812 */ /* 0x000fe4000784c0ff */
[----:B------:R-:W-:-:S13]  /*14f0*/  ISETP.GE.U32.AND P4, PT, R8, 0x3, PT ;  /* 0x000000030800780c */ /* 0x000fda0003f86070 */
[----:B------:R-:W-:Y:S05]  /*1500*/  @!P4 BRA `(.L_x_2899) ;  /* 0x0000000000b4c947 */ /* 0x000fea0003800000 */
[----:B------:R-:W-:-:S04]  /*1510*/  MOV R8, UR5 ;  /* 0x0000000500087c02 */ /* 0x000fc80008000f00 */
        /* <DEDUP_REMOVED lines=11> */
[----:B--2---:R-:W-:Y:S02]  /*15d0*/  IMAD.U32 R13, RZ, RZ, UR12 ;  /* 0x0000000cff0d7e24 */ /* 0x004fe4000f8e00ff */
        /* <DEDUP_REMOVED lines=10> */
[----:B0-----:R-:W-:Y:S01]  /*1680*/  @!P6 FADD.FTZ R16, R16, R10 ;  /* 0x0000000a1010e221 */ /* 0x001fe20000010000 */
[----:B------:R-:W-:Y:S01]  /*1690*/  @!P6 FADD.FTZ R17, R17, R11 ;  /* 0x0000000b1111e221 */ /* 0x000fe20000010000 */
[----:B------:R-:W-:Y:S02]  /*16a0*/  ISETP.EQ.OR P6, PT, R12, UR18, P3 ;  /* 0x000000120c007c0c */ /* 0x000fe40009fc2670 */
[----:B------:R-:W-:Y:S02]  /*16b0*/  MOV R10, UR10 ;  /* 0x0000000a000a7c02 */ /* 0x000fe40008000f00 */
[----:B------:R-:W-:Y:S02]  /*16c0*/  MOV R11, UR11 ;  /* 0x0000000b000b7c02 */ /* 0x000fe40008000f00 */
[----:B------:R-:W-:-:S04]  /*16d0*/  MOV R12, UR12 ;  /* 0x0000000c000c7c02 */ /* 0x000fc80008000f00 */
[----:B------:R-:W2:Y:S03]  /*16e0*/  @!P5 LDG.E.64 R10, desc[UR14][R10.64] ;  /* 0x0000000e0a0ad981 */ /* 0x000ea6000c1e1b00 */
[----:B------:R-:W-:Y:S01]  /*16f0*/  VOTEU.ALL UP2, P6 ;  /* 0x0000000000ff7886 */ /* 0x000fe20003040000 */
[----:B------:R-:W3:Y:S04]  /*1700*/  @!P4 LDG.E.64 R12, desc[UR14][R12.64] ;  /* 0x0000000e0c0cc981 */ /* 0x000ee8000c1e1b00 */
[----:B------:R-:W-:-:S04]  /*1710*/  @!UP2 UIMAD UR5, UR5, UR19, UR6 ;  /* 0x000000130505a2a4 */ /* 0x000fc8000f8e0206 */
[----:B------:R-:W-:-:S06]  /*1720*/  @!UP2 UIMAD.WIDE.U32 UR10, UR5, 0x8, UR16 ;  /* 0x00000008050aa8a5 */ /* 0x000fcc000f8e0010 */
[----:B------:R-:W-:Y:S01]  /*1730*/  IMAD.U32 R14, RZ, RZ, UR10 ;  /* 0x0000000aff0e7e24 */ /* 0x000fe2000f8e00ff */
[----:B------:R-:W-:-:S06]  /*1740*/  MOV R15, UR11 ;  /* 0x0000000b000f7c02 */ /* 0x000fcc0008000f00 */
[----:B------:R-:W4:Y:S01]  /*1750*/  @!P6 LDG.E.64 R14, desc[UR14][R14.64] ;  /* 0x0000000e0e0ee981 */ /* 0x000f22000c1e1b00 */
[----:B------:R-:W-:-:S04]  /*1760*/  IADD3 R8, PT, PT, R8, 0x4, RZ ;  /* 0x0000000408087810 */ /* 0x000fc80007ffe0ff */
[----:B------:R-:W-:Y:S01]  /*1770*/  R2UR UR5, R8 ;  /* 0x00000000080572ca */ /* 0x000fe200000e0000 */
[----:B--2---:R-:W-:Y:S01]  /*1780*/  @!P5 FADD.FTZ R16, R16, R10 ;  /* 0x0000000a1010d221 */ /* 0x004fe20000010000 */
[----:B------:R-:W-:-:S03]  /*1790*/  @!P5 FADD.FTZ R17, R17, R11 ;  /* 0x0000000b1111d221 */ /* 0x000fc60000010000 */
[----:B---3--:R-:W-:Y:S01]  /*17a0*/  @!P4 FADD.FTZ R16, R16, R12 ;  /* 0x0000000c1010c221 */ /* 0x008fe20000010000 */
[----:B------:R-:W-:-:S03]  /*17b0*/  @!P4 FADD.FTZ R17, R17, R13 ;  /* 0x0000000d1111c221 */ /* 0x000fc60000010000 */
[----:B----4-:R-:W-:Y:S01]  /*17c0*/  @!P6 FADD.FTZ R16, R16, R14 ;  /* 0x0000000e1010e221 */ /* 0x010fe20000010000 */
[----:B------:R-:W-:-:S07]  /*17d0*/  @!P6 FADD.FTZ R17, R17, R15 ;  /* 0x0000000f1111e221 */ /* 0x000fce0000010000 */
.L_x_2899:
        /* <DEDUP_REMOVED lines=26> */
.L_x_2900:
        /* <DEDUP_REMOVED lines=8> */
[----:B------:R-:W-:-:S04]  /*1a00*/  IMAD.U32 R8, RZ, RZ, UR9 ;  /* 0x00000009ff087e24 */ /* 0x000fc8000f8e00ff */
[----:B------:R-:W-:-:S06]  /*1a10*/  IMAD.WIDE.U32 R8, R8, R9, UR16 ;  /* 0x0000001008087e25 */ /* 0x000fcc000f8e0009 */
[----:B------:R-:W0:Y:S02]  /*1a20*/  LDG.E.64 R8, desc[UR14][R8.64] ;  /* 0x0000000e08087981 */ /* 0x000e24000c1e1b00 */
[----:B0-----:R-:W-:Y:S01]  /*1a30*/  FADD.FTZ R16, R16, R8 ;  /* 0x0000000810107221 */ /* 0x001fe20000010000 */
[----:B------:R-:W-:-:S07]  /*1a40*/  FADD.FTZ R17, R17, R9 ;  /* 0x0000000911117221 */ /* 0x000fce0000010000 */
.L_x_2901:
[----:B------:R-:W-:Y:S05]  /*1a50*/  BSYNC.RECONVERGENT B0 ;  /* 0x0000000000007941 */ /* 0x000fea0003800200 */
.L_x_2894:
[----:B------:R-:W4:Y:S01]  /*1a60*/  S2R R14, SR_TID.X ;  /* 0x00000000000e7919 */ /* 0x000f220000002100 */
[----:B------:R-:W0:Y:S01]  /*1a70*/  S2UR UR9, SR_CgaCtaId ;  /* 0x00000000000979c3 */ /* 0x000e220000008800 */
[----:B------:R-:W4:Y:S01]  /*1a80*/  LDCU UR10, c[0x0][0x414] ;  /* 0x00008280ff0a77ac */ /* 0x000f220008000800 */
[----:B------:R-:W-:Y:S01]  /*1a90*/  MOV R15, UR8 ;  /* 0x00000008000f7c02 */ /* 0x000fe20008000f00 */
[----:B------:R-:W-:-:S05]  /*1aa0*/  UMOV UR5, 0x400 ;  /* 0x0000040000057882 */ /* 0x000fca0000000000 */
[----:B--2---:R-:W2:Y:S08]  /*1ab0*/  @P0 LDC.64 R12, c[0x0][0x388] ;  /* 0x0000e200ff0c0b82 */ /* 0x004eb00000000a00 */
[----:B-1----:R-:W1:Y:S01]  /*1ac0*/  LDC.64 R10, c[0x0][0x398] ;  /* 0x0000e600ff0a7b82 */ /* 0x002e620000000a00 */
[----:B0-----:R-:W-:-:S07]  /*1ad0*/  ULEA UR5, UR9, UR5, 0x18 ;  /* 0x0000000509057291 */ /* 0x001fce000f8ec0ff */
[----:B---3--:R-:W0:Y:S01]  /*1ae0*/  LDC.64 R8, c[0x0][0x3a0] ;  /* 0x0000e800ff087b82 */ /* 0x008e220000000a00 */
[----:B----4-:R-:W-:Y:S01]  /*1af0*/  SHF.L.U32 R14, R14, 0x1, RZ ;  /* 0x000000010e0e7819 */ /* 0x010fe200000006ff */
[----:B--2---:R-:W-:-:S04]  /*1b00*/  @P0 IMAD.WIDE R12, R15, 0x8, R12 ;  /* 0x000000080f0c0825 */ /* 0x004fc800078e020c */
[----:B------:R-:W-:Y:S01]  /*1b10*/  @P0 FMUL.FTZ R15, R17, UR10 ;  /* 0x0000000a110f0c20 */ /* 0x000fe20008410000 */
[----:B------:R-:W-:Y:S01]  /*1b20*/  @!P3 STS.64 [UR5+0x98], R16 ;  /* 0x00009810ff00b988 */ /* 0x000fe20008000a05 */
[----:B------:R-:W-:Y:S01]  /*1b30*/  LOP3.LUT R21, R14, 0x1e, RZ, 0xc0, !PT ;  /* 0x0000001e0e157812 */ /* 0x000fe200078ec0ff */
[----:B------:R-:W-:-:S03]  /*1b40*/  @P0 FMUL.FTZ R14, R16, UR10 ;  /* 0x0000000a100e0c20 */ /* 0x000fc60008410000 */
[----:B------:R-:W-:Y:S02]  /*1b50*/  IADD3 R21, PT, PT, R0, R21, RZ ;  /* 0x0000001500157210 */ /* 0x000fe40007ffe0ff */
[----:B------:R2:W-:Y:S03]  /*1b60*/  @P0 STG.E.64 desc[UR14][R12.64], R14 ;  /* 0x0000000e0c000986 */ /* 0x0005e6000c101b0e */
[----:B-1----:R-:W-:-:S04]  /*1b70*/  IMAD.WIDE R18, R21, 0x4, R10 ;  /* 0x0000000415127825 */ /* 0x002fc800078e020a */
[----:B0-----:R-:W-:Y:S01]  /*1b80*/  IMAD.WIDE R10, R21, 0x4, R8 ;  /* 0x00000004150a7825 */ /* 0x001fe200078e0208 */
[----:B------:R-:W-:Y:S06]  /*1b90*/  BAR.SYNC.DEFER_BLOCKING 0x0 ;  /* 0x0000000000007b1d */ /* 0x000fec0000010000 */
[----:B------:R0:W5:Y:S04]  /*1ba0*/  LDG.E.64 R8, desc[UR14][R18.64] ;  /* 0x0000000e12087981 */ /* 0x000168000c1e1b00 */
[----:B------:R-:W5:Y:S01]  /*1bb0*/  LDG.E.64 R10, desc[UR14][R10.64] ;  /* 0x0000000e0a0a7981 */ /* 0x000f62000c1e1b00 */
[----:B--2---:R-:W-:Y:S01]  /*1bc0*/  MOV R14, 0x3f800000 ;  /* 0x3f800000000e7802 */ /* 0x004fe20000000f00 */
[----:B------:R-:W-:Y:S02]  /*1bd0*/  BSSY.RECONVERGENT B0, `(.L_x_2902) ;  /* 0x000007a000007945 */ /* 0x000fe40003800200 */
        /* <DEDUP_REMOVED lines=23> */
[----:B------:R-:W-:Y:S02]  /*1d50*/  IMAD.MOV.U32 R12, RZ, RZ, R24 ;  /* 0x000000ffff0c7224 */ /* 0x000fe400078e0018 */
[C---:B------:R-:W-:Y:S01]  /*1d60*/  FADD.FTZ R17, -R0.reuse, R2 ;  /* 0x0000000200117221 */ /* 0x040fe20000010100 */
[----:B------:R-:W2:Y:S01]  /*1d70*/  LDCU.64 UR10, c[0x0][0x380] ;  /* 0x00007000ff0a77ac */ /* 0x000ea20008000a00 */
[----:B------:R-:W-:Y:S02]  /*1d80*/  FADD.FTZ R3, -R0, R3 ;  /* 0x0000000300037221 */ /* 0x000fe40000010100 */
[-C--:B-1----:R-:W-:Y:S02]  /*1d90*/  FMUL.FTZ R17, R17, R14.reuse ;  /* 0x0000000e11117220 */ /* 0x082fe40000410000 */
[----:B------:R-:W-:Y:S01]  /*1da0*/  FMUL.FTZ R20, R3, R14 ;  /* 0x0000000e03147220 */ /* 0x000fe20000410000 */
[----:B0-----:R-:W-:-:S02]  /*1db0*/  IMAD R18, R18, UR16, RZ ;  /* 0x0000001012127c24 */ /* 0x001fc4000f8e02ff */
[----:B------:R-:W-:-:S04]  /*1dc0*/  IMAD.WIDE.U32 R12, R7, UR16, R12 ;  /* 0x00000010070c7c25 */ /* 0x000fc8000f8e000c */
[----:B------:R-:W-:Y:S01]  /*1dd0*/  IMAD R19, R7, UR17, R18 ;  /* 0x0000001107137c24 */ /* 0x000fe2000f8e0212 */
[----:B--2---:R-:W-:Y:S01]  /*1de0*/  LEA R2, P1, R12, UR10, 0x2 ;  /* 0x0000000a0c027c11 */ /* 0x004fe2000f8210ff */
[----:B-----5:R-:W-:-:S03]  /*1df0*/  FFMA.FTZ R18, R8, R17, R10 ;  /* 0x0000001108127223 */ /* 0x020fc6000001000a */
[----:B------:R-:W-:-:S04]  /*1e00*/  IADD3 R19, PT, PT, R13, R19, RZ ;  /* 0x000000130d137210 */ /* 0x000fc80007ffe0ff */
[----:B------:R-:W-:Y:S01]  /*1e10*/  LEA.HI.X R3, R12, UR11, R19, 0x2, P1 ;  /* 0x0000000b0c037c11 */ /* 0x000fe200088f1413 */
[----:B------:R-:W-:-:S05]  /*1e20*/  FFMA.FTZ R19, R9, R20, R11 ;  /* 0x0000001409137223 */ /* 0x000fca000001000b */
[----:B------:R0:W-:Y:S02]  /*1e30*/  STG.E.64 desc[UR14][R2.64], R18 ;  /* 0x0000001202007986 */ /* 0x0001e4000c101b0e */
.L_x_2905:
[----:B------:R-:W-:Y:S05]  /*1e40*/  BSYNC.RECONVERGENT B1 ;  /* 0x0000000000017941 */ /* 0x000fea0003800200 */
.L_x_2904:
[----:B------:R-:W-:Y:S05]  /*1e50*/  @P2 BRA `(.L_x_2906) ;  /* 0x0000000400442947 */ /* 0x000fea0003800000 */
[----:B------:R-:W2:Y:S01]  /*1e60*/  LDCU.64 UR10, c[0x0][0x3e0] ;  /* 0x00007c00ff0a77ac */ /* 0x000ea20008000a00 */
[----:B0-----:R-:W-:Y:S01]  /*1e70*/  MOV R2, R24 ;  /* 0x0000001800027202 */ /* 0x001fe20000000f00 */
[C---:B------:R-:W-:Y:S01]  /*1e80*/  FADD.FTZ R13, -R0.reuse, R4 ;  /* 0x00000004000d7221 */ /* 0x040fe20000010100 */
[----:B------:R-:W-:Y:S01]  /*1e90*/  MOV R3, R27 ;  /* 0x0000001b00037202 */ /* 0x000fe20000000f00 */
[----:B------:R-:W0:Y:S01]  /*1ea0*/  LDCU.64 UR12, c[0x0][0x380] ;  /* 0x00007000ff0c77ac */ /* 0x000e220008000a00 */
[----:B------:R-:W-:Y:S01]  /*1eb0*/  FADD.FTZ R5, -R0, R5 ;  /* 0x0000000500057221 */ /* 0x000fe20000010100 */
        /* <DEDUP_REMOVED lines=8> */
[----:B------:R-:W-:-:S04]  /*1f40*/  IADD3 R15, PT, PT, R3, R15, RZ ;  /* 0x0000000f030f7210 */ /* 0x000fc80007ffe0ff */
[----:B------:R-:W-:-:S05]  /*1f50*/  LEA.HI.X R5, R2, UR13, R15, 0x2, P1 ;  /* 0x0000000d02057c11 */ /* 0x000fca00088f140f */
[----:B------:R2:W-:Y:S01]  /*1f60*/  STG.E.64 desc[UR14][R4.64], R8 ;  /* 0x0000000804007986 */ /* 0x0005e2000c101b0e */
[----:B------:R-:W-:Y:S05]  /*1f70*/  BRA `(.L_x_2906) ;  /* 0x0000000000fc7947 */ /* 0x000fea0003800000 */
.L_x_2903:
[----:B------:R-:W-:Y:S04]  /*1f80*/  BSSY.RECONVERGENT B1, `(.L_x_2907) ;  /* 0x000001e000017945 */ /* 0x000fe80003800200 */
[----:B------:R-:W-:Y:S05]  /*1f90*/  @P1 BRA `(.L_x_2908) ;  /* 0x0000000000701947 */ /* 0x000fea0003800000 */
[C---:B------:R-:W-:Y:S01]  /*1fa0*/  FADD.FTZ R13, -R0.reuse, R2 ;  /* 0x00000002000d7221 */ /* 0x040fe20000010100 */
[----:B------:R-:W-:Y:S01]  /*1fb0*/  FADD.FTZ R3, -R0, R3 ;  /* 0x0000000300037221 */ /* 0x000fe20000010100 */
[----:B------:R-:W2:Y:S01]  /*1fc0*/  LDCU.64 UR10, c[0x0][0x3e0] ;  /* 0x00007c00ff0a77ac */ /* 0x000ea20008000a00 */
[----:B0-----:R-:W-:Y:S01]  /*1fd0*/  SHF.R.S32.HI R20, RZ, 0x1f, R7 ;  /* 0x0000001fff147819 */ /* 0x001fe20000011407 */
[-C--:B-1----:R-:W-:Y:S01]  /*1fe0*/  FMUL.FTZ R13, R13, R14.reuse ;  /* 0x0000000e0d0d7220 */ /* 0x082fe20000410000 */
[----:B------:R-:W-:Y:S01]  /*1ff0*/  FMUL.FTZ R12, R3, R14 ;  /* 0x0000000e030c7220 */ /* 0x000fe20000410000 */
[----:B------:R-:W0:Y:S01]  /*2000*/  LDCU.64 UR12, c[0x0][0x380] ;  /* 0x00007000ff0c77ac */ /* 0x000e220008000a00 */
[----:B------:R-:W-:Y:S01]  /*2010*/  MOV R17, R27 ;  /* 0x0000001b00117202 */ /* 0x000fe20000000f00 */
[----:B-----5:R-:W-:Y:S01]  /*2020*/  FFMA.FTZ R13, R8, R13, R10 ;  /* 0x0000000d080d7223 */ /* 0x020fe2000001000a */
[----:B------:R-:W-:Y:S01]  /*2030*/  FFMA.FTZ R12, R9, R12, R11 ;  /* 0x0000000c090c7223 */ /* 0x000fe2000001000b */
[----:B------:R-:W-:-:S02]  /*2040*/  IMAD.MOV.U32 R16, RZ, RZ, R24 ;  /* 0x000000ffff107224 */ /* 0x000fc400078e0018 */
[----:B------:R-:W-:Y:S01]  /*2050*/  FMUL.FTZ R2, R13, -1.4426950216293334961 ;  /* 0xbfb8aa3b0d027820 */ /* 0x000fe20000410000 */
[----:B------:R-:W-:-:S05]  /*2060*/  FMUL.FTZ R3, R12, -1.4426950216293334961 ;  /* 0xbfb8aa3b0c037820 */ /* 0x000fca0000410000 */
[----:B------:R-:W1:Y:S01]  /*2070*/  MUFU.EX2 R2, R2 ;  /* 0x0000000200027308 */ /* 0x000e620000000800 */
[----:B--2---:R-:W-:Y:S02]  /*2080*/  IMAD R20, R20, UR10, RZ ;  /* 0x0000000a14147c24 */ /* 0x004fe4000f8e02ff */
[----:B------:R-:W-:-:S05]  /*2090*/  IMAD.WIDE.U32 R16, R7, UR10, R16 ;  /* 0x0000000a07107c25 */ /* 0x000fca000f8e0010 */
[----:B------:R-:W2:Y:S01]  /*20a0*/  MUFU.EX2 R3, R3 ;  /* 0x0000000300037308 */ /* 0x000ea20000000800 */
[----:B-1----:R-:W-:Y:S01]  /*20b0*/  FADD.FTZ R18, R2, 1 ;  /* 0x3f80000002127421 */ /* 0x002fe20000010000 */
[----:B0-----:R-:W-:-:S06]  /*20c0*/  LEA R2, P1, R16, UR12, 0x2 ;  /* 0x0000000c10027c11 */ /* 0x001fcc000f8210ff */
[----:B------:R-:W0:Y:S01]  /*20d0*/  MUFU.RCP R18, R18 ;  /* 0x0000001200127308 */ /* 0x000e220000001000 */
[----:B--2---:R-:W-:Y:S01]  /*20e0*/  FADD.FTZ R15, R3, 1 ;  /* 0x3f800000030f7421 */ /* 0x004fe20000010000 */
[----:B------:R-:W-:-:S06]  /*20f0*/  IMAD R3, R7, UR11, R20 ;  /* 0x0000000b07037c24 */ /* 0x000fcc000f8e0214 */
[----:B------:R-:W1:Y:S01]  /*2100*/  MUFU.RCP R15, R15 ;  /* 0x0000000f000f7308 */ /* 0x000e620000001000 */
[----:B------:R-:W-:-:S04]  /*2110*/  IADD3 R3, PT, PT, R17, R3, RZ ;  /* 0x0000000311037210 */ /* 0x000fc80007ffe0ff */
[----:B------:R-:W-:Y:S01]  /*2120*/  LEA.HI.X R3, R16, UR13, R3, 0x2, P1 ;  /* 0x0000000d10037c11 */ /* 0x000fe200088f1403 */
[----:B0-----:R-:W-:Y:S01]  /*2130*/  FMUL.FTZ R18, R13, R18 ;  /* 0x000000120d127220 */ /* 0x001fe20000410000 */
[----:B-1----:R-:W-:-:S05]  /*2140*/  FMUL.FTZ R19, R12, R15 ;  /* 0x0000000f0c137220 */ /* 0x002fca0000410000 */
[----:B------:R2:W-:Y:S02]  /*2150*/  STG.E.64 desc[UR14][R2.64], R18 ;  /* 0x0000001202007986 */ /* 0x0005e4000c101b0e */
.L_x_2908:
[----:B------:R-:W-:Y:S05]  /*2160*/  BSYNC.RECONVERGENT B1 ;  /* 0x0000000000017941 */ /* 0x000fea0003800200 */
.L_x_2907:
[----:B------:R-:W3:Y:S01]  /*2170*/  LDCU.64 UR10, c[0x0][0x3e8] ;  /* 0x00007d00ff0a77ac */ /* 0x000ee20008000a00 */
[----:B--2---:R-:W-:-:S04]  /*2180*/  IADD3 R2, PT, PT, R7, 0x20, RZ ;  /* 0x0000002007027810 */ /* 0x004fc80007ffe0ff */
[----:B------:R-:W-:Y:S02]  /*2190*/  SHF.R.S32.HI R3, RZ, 0x1f, R2 ;  /* 0x0000001fff037819 */ /* 0x000fe40000011402 */
[----:B---3--:R-:W-:-:S04]  /*21a0*/  ISETP.GE.U32.AND P1, PT, R2, UR10, PT ;  /* 0x0000000a02007c0c */ /* 0x008fc8000bf26070 */
[----:B------:R-:W-:-:S13]  /*21b0*/  ISETP.GE.AND.EX P1, PT, R3, UR11, PT, P1 ;  /* 0x0000000b03007c0c */ /* 0x000fda000bf26310 */
[----:B------:R-:W-:Y:S05]  /*21c0*/  @P1 BRA `(.L_x_2906) ;  /* 0x0000000000681947 */ /* 0x000fea0003800000 */
[C---:B------:R-:W-:Y:S01]  /*21d0*/  FADD.FTZ R13, -R0.reuse, R4 ;  /* 0x00000004000d7221 */ /* 0x040fe20000010100 */
[----:B------:R-:W-:Y:S01]  /*21e0*/  FADD.FTZ R5, -R0, R5 ;  /* 0x0000000500057221 */ /* 0x000fe20000010100 */
[----:B------:R-:W2:Y:S01]  /*21f0*/  LDCU.64 UR10, c[0x0][0x3e0] ;  /* 0x00007c00ff0a77ac */ /* 0x000ea20008000a00 */
        /* <DEDUP_REMOVED lines=9> */
[----:B--2---:R-:W-:Y:S02]  /*2290*/  IMAD R3, R3, UR10, RZ ;  /* 0x0000000a03037c24 */ /* 0x004fe4000f8e02ff */
[----:B------:R-:W-:-:S05]  /*22a0*/  IMAD.WIDE.U32 R24, R2, UR10, R24 ;  /* 0x0000000a02187c25 */ /* 0x000fca000f8e0018 */
[----:B------:R-:W2:Y:S01]  /*22b0*/  MUFU.EX2 R9, R9 ;  /* 0x0000000900097308 */ /* 0x000ea20000000800 */
[----:B------:R-:W-:Y:S01]  /*22c0*/  IMAD R3, R2, UR11, R3 ;  /* 0x0000000b02037c24 */ /* 0x000fe2000f8e0203 */
[----:B-1----:R-:W-:-:S04]  /*22d0*/  LEA R2, P1, R24, UR12, 0x2 ;  /* 0x0000000c18027c11 */ /* 0x002fc8000f8210ff */
[----:B------:R-:W-:Y:S01]  /*22e0*/  IADD3 R3, PT, PT, R25, R3, RZ ;  /* 0x0000000319037210 */ /* 0x000fe20007ffe0ff */
[----:B---3--:R-:W-:-:S03]  /*22f0*/  FADD.FTZ R4, R0, 1 ;  /* 0x3f80000000047421 */ /* 0x008fc60000010000 */
[----:B------:R-:W-:Y:S01]  /*2300*/  LEA.HI.X R3, R24, UR13, R3, 0x2, P1 ;  /* 0x0000000d18037c11 */ /* 0x000fe200088f1403 */
[----:B------:R-:W1:Y:S01]  /*2310*/  MUFU.RCP R5, R4 ;  /* 0x0000000400057308 */ /* 0x000e620000001000 */
[----:B--2---:R-:W-:-:S07]  /*2320*/  FADD.FTZ R10, R9, 1 ;  /* 0x3f800000090a7421 */ /* 0x004fce0000010000 */
[----:B------:R-:W2:Y:S01]  /*2330*/  MUFU.RCP R10, R10 ;  /* 0x0000000a000a7308 */ /* 0x000ea20000001000 */
[----:B-1----:R-:W-:Y:S01]  /*2340*/  FMUL.FTZ R8, R8, R5 ;  /* 0x0000000508087220 */ /* 0x002fe20000410000 */
[----:B--2---:R-:W-:-:S05]  /*2350*/  FMUL.FTZ R9, R11, R10 ;  /* 0x0000000a0b097220 */ /* 0x004fca0000410000 */
[----:B------:R3:W-:Y:S02]  /*2360*/  STG.E.64 desc[UR14][R2.64], R8 ;  /* 0x0000000802007986 */ /* 0x0007e4000c101b0e */
.L_x_2906:
[----:B------:R-:W-:Y:S05]  /*2370*/  BSYNC.RECONVERGENT B0 ;  /* 0x0000000000007941 */ /* 0x000fea0003800200 */
.L_x_2902:
[----:B------:R-:W-:Y:S02]  /*2380*/  UIADD3 UR8, UPT, UPT, UR19, UR8, URZ ;  /* 0x0000000813087290 */ /* 0x000fe4000fffe0ff */
[----:B------:R-:W-:Y:S02]  /*2390*/  UIADD3 UR4, UPT, UPT, UR4, 0x1, URZ ;  /* 0x0000000104047890 */ /* 0x000fe4000fffe0ff */
[----:B------:R-:W-:-:S09]  /*23a0*/  UISETP.GE.AND UP0, UPT, UR8, UR7, UPT ;  /* 0x000000070800728c */ /* 0x000fd2000bf06270 */
[----:B------:R-:W-:Y:S05]  /*23b0*/  BRA.U !UP0, `(.L_x_2909) ;  /* 0xffffffdd086c7547 */ /* 0x000fea000b83ffff */
[----:B------:R-:W-:Y:S05]  /*23c0*/  EXIT ;  /* 0x000000000000794d */ /* 0x000fea0003800000 */
.L_x_2910:
        /* <DEDUP_REMOVED lines=11> */
.L_x_3467:


//--------------------- .text._Z35group_norm_nhwc_fwd_one_pass_kernelI11Fp32IOFp32WLi128ELi32ELi512EEv26Group_norm_nhwc_fwd_params --------------------------
	.section	.text._Z35group_norm_nhwc_fwd_one_pass_kernelI11Fp32IOFp32WLi128ELi32ELi512EEv26Group_norm_nhwc_fwd_params,"ax",@progbits
	.align	128
        .global         _Z35group_norm_nhwc_fwd_one_pass_kernelI11Fp32IOFp32WLi128ELi32ELi512EEv26Group_norm_nhwc_fwd_params
        .type           _Z35group_norm_nhwc_fwd_one_pass_kernelI11Fp32IOFp32WLi128ELi32ELi512EEv26Group_norm_nhwc_fwd_params,@function
        .size           _Z35group_norm_nhwc_fwd_one_pass_kernelI11Fp32IOFp32WLi128ELi32ELi512EEv26Group_norm_nhwc_fwd_params,(.L_x_3468 - _Z35group_norm_nhwc_fwd_one_pass_kernelI11Fp32IOFp32WLi128ELi32ELi512EEv26Group_norm_nhwc_fwd_params)
        .other          _Z35group_norm_nhwc_fwd_one_pass_kernelI11Fp32IOFp32WLi128ELi32ELi512EEv26Group_norm_nhwc_fwd_params,@"STO_CUDA_ENTRY STV_DEFAULT"
_Z35group_norm_nhwc_fwd_one_pass_kernelI11Fp32IOFp32WLi128ELi32ELi512EEv26Group_norm_nhwc_fwd_params:
.text._Z35group_norm_nhwc_fwd_one_pass_kernelI11Fp32IOFp32WLi128ELi32ELi512EEv26Group_norm_nhwc_fwd_params:
        /* <DEDUP_REMOVED lines=23> */
.L_x_2938:
[----:B------:R-:W0:Y:S01]  /*0170*/  LDC R9, c[0x0][0x3f8] ;  /* 0x0000fe00ff097b82 */ /* 0x000e220000000800 */
[----:B-1----:R-:W1:Y:S01]  /*0180*/  LDCU.64 UR8, c[0x0][0x3e8] ;  /* 0x00007d00ff0877ac */ /* 0x002e620008000a00 */
[C---:B--2---:R-:W-:Y:S01]  /*0190*/  IADD3 R13, PT, PT, R23.reuse, 0x40, RZ ;  /* 0x00000040170d7810 */ /* 0x044fe20007ffe0ff */
[----:B------:R-:W2:Y:S01]  /*01a0*/  S2R R8, SR_TID.X ;  /* 0x0000000000087919 */ /* 0x000ea20000002100 */
[----:B------:R-:W-:Y:S01]  /*01b0*/  IADD3 R18, PT, PT, R23, 0x20, RZ ;  /* 0x0000002017127810 */ /* 0x000fe20007ffe0ff */
[----:B---3--:R-:W3:Y:S01]  /*01c0*/  LDCU.64 UR10, c[0x0][0x3f0] ;  /* 0x00007e00ff0a77ac */ /* 0x008ee20008000a00 */
[----:B-----5:R-:W-:Y:S02]  /*01d0*/  SHF.R.S32.HI R15, RZ, 0x1f, R13 ;  /* 0x0000001fff0f7819 */ /* 0x020fe4000001140d */
[----:B------:R-:W-:Y:S02]  /*01e0*/  SHF.R.S32.HI R21, RZ, 0x1f, R18 ;  /* 0x0000001fff157819 */ /* 0x000fe40000011412 */
[----:B0-----:R-:W-:-:S02]  /*01f0*/  IABS R5, R9 ;  /* 0x0000000900057213 */ /* 0x001fc40000000000 */
[----:B------:R-:W-:Y:S02]  /*0200*/  ISETP.NE.AND P3, PT, R9, RZ, PT ;  /* 0x000000ff0900720c */ /* 0x000fe40003f65270 */
[----:B------:R-:W0:Y:S01]  /*0210*/  I2F.RP R0, R5 ;  /* 0x0000000500007306 */ /* 0x000e220000209400 */
[----:B--2---:R-:W-:-:S07]  /*0220*/  SHF.L.U32 R27, R8, 0x1, RZ ;  /* 0x00000001081b7819 */ /* 0x004fce00000006ff */
[----:B0-----:R-:W0:Y:S02]  /*0230*/  MUFU.RCP R0, R0 ;  /* 0x0000000000007308 */ /* 0x001e240000001000 */
[----:B0---4-:R-:W-:-:S06]  /*0240*/  IADD3 R2, PT, PT, R0, 0xffffffe, RZ ;  /* 0x0ffffffe00027810 */ /* 0x011fcc0007ffe0ff */
[----:B------:R0:W2:Y:S02]  /*0250*/  F2I.FTZ.U32.TRUNC.NTZ R3, R2 ;  /* 0x0000000200037305 */ /* 0x0000a4000021f000 */
[----:B0-----:R-:W-:Y:S01]  /*0260*/  HFMA2 R2, -RZ, RZ, 0, 0 ;  /* 0x00000000ff027431 */ /* 0x001fe200000001ff */
[----:B--2---:R-:W-:-:S05]  /*0270*/  IADD3 R4, PT, PT, RZ, -R3, RZ ;  /* 0x80000003ff047210 */ /* 0x004fca0007ffe0ff */
[----:B------:R-:W-:Y:S01]  /*0280*/  IMAD R7, R4, R5, RZ ;  /* 0x0000000504077224 */ /* 0x000fe200078e02ff */
[----:B------:R-:W-:-:S03]  /*0290*/  IABS R4, UR7 ;  /* 0x0000000700047c13 */ /* 0x000fc60008000000 */
[----:B------:R-:W-:Y:S01]  /*02a0*/  IMAD.HI.U32 R3, R3, R7, R2 ;  /* 0x0000000703037227 */ /* 0x000fe200078e0002 */
[----:B------:R-:W-:-:S05]  /*02b0*/  SHF.R.S32.HI R7, RZ, 0x1f, R23 ;  /* 0x0000001fff077819 */ /* 0x000fca0000011417 */
        /* <DEDUP_REMOVED lines=13> */
[----:B------:R-:W-:Y:S02]  /*0390*/  ISETP.GE.AND.EX P1, PT, R21, UR9, PT, P1 ;  /* 0x0000000915007c0c */ /* 0x000fe4000bf26310 */
[----:B------:R-:W-:Y:S01]  /*03a0*/  @!P4 IADD3 R3, PT, PT, -R3, RZ, RZ ;  /* 0x000000ff0303c210 */ /* 0x000fe20007ffe1ff */
[----:B------:R-:W0:Y:S01]  /*03b0*/  @!P2 LDC.64 R4, c[0x0][0x3e0] ;  /* 0x0000f800ff04ab82 */ /* 0x000e220000000a00 */
[----:B------:R-:W-:Y:S02]  /*03c0*/  @!P3 LOP3.LUT R3, RZ, R9, RZ, 0x33, !PT ;  /* 0x00000009ff03b212 */ /* 0x000fe400078e33ff */
[----:B------:R-:W-:Y:S02]  /*03d0*/  ISETP.GE.U32.AND P3, PT, R23, UR8, PT ;  /* 0x0000000817007c0c */ /* 0x000fe4000bf66070 */
[----:B------:R-:W-:Y:S02]  /*03e0*/  IADD3 R0, PT, PT, -R3, RZ, RZ ;  /* 0x000000ff03007210 */ /* 0x000fe40007ffe1ff */
[----:B------:R-:W-:Y:S01]  /*03f0*/  ISETP.GE.AND.EX P3, PT, R7, UR9, PT, P3 ;  /* 0x0000000907007c0c */ /* 0x000fe2000bf66330 */
[----:B------:R-:W1:Y:S01]  /*0400*/  @!P2 LDC.64 R10, c[0x0][0x390] ;  /* 0x0000e400ff0aab82 */ /* 0x000e620000000a00 */
[----:B------:R-:W-:Y:S01]  /*0410*/  SHF.R.S32.HI R2, RZ, 0x1f, R3 ;  /* 0x0000001fff027819 */ /* 0x000fe20000011403 */
[----:B------:R-:W-:Y:S01]  /*0420*/  IMAD R0, R9, R0, UR7 ;  /* 0x0000000709007e24 */ /* 0x000fe2000f8e0200 */
[----:B------:R-:W-:-:S03]  /*0430*/  IADD3 R9, PT, PT, R23, 0x60, RZ ;  /* 0x0000006017097810 */ /* 0x000fc60007ffe0ff */
[----:B---3--:R-:W-:Y:S01]  /*0440*/  IMAD R2, R2, UR10, RZ ;  /* 0x0000000a02027c24 */ /* 0x008fe2000f8e02ff */
[----:B------:R-:W-:Y:S02]  /*0450*/  SHF.L.U32 R0, R0, 0x5, RZ ;  /* 0x0000000500007819 */ /* 0x000fe400000006ff */
[----:B------:R-:W-:Y:S01]  /*0460*/  ISETP.GE.U32.AND P4, PT, R9, UR8, PT ;  /* 0x0000000809007c0c */ /* 0x000fe2000bf86070 */
[----:B------:R-:W-:Y:S01]  /*0470*/  IMAD R25, R3, UR11, R2 ;  /* 0x0000000b03197c24 */ /* 0x000fe2000f8e0202 */
[----:B------:R-:W-:Y:S01]  /*0480*/  LOP3.LUT R26, R0, 0x1e, R27, 0xf8, !PT ;  /* 0x0000001e001a7812 */ /* 0x000fe200078ef81b */
[----:B------:R-:W2:Y:S01]  /*0490*/  @!P3 LDC.64 R16, c[0x0][0x3e0] ;  /* 0x0000f800ff10bb82 */ /* 0x000ea20000000a00 */
[----:B------:R-:W-:Y:S02]  /*04a0*/  SHF.R.S32.HI R27, RZ, 0x1f, R0 ;  /* 0x0000001fff1b7819 */ /* 0x000fe40000011400 */
[----:B------:R-:W-:Y:S01]  /*04b0*/  SHF.R.S32.HI R19, RZ, 0x1f, R9 ;  /* 0x0000001fff137819 */ /* 0x000fe20000011409 */
[----:B0-----:R-:W-:-:S02]  /*04c0*/  @!P2 IMAD R2, R15, R4, RZ ;  /* 0x000000040f02a224 */ /* 0x001fc400078e02ff */
[----:B------:R-:W-:Y:S01]  /*04d0*/  IMAD.WIDE.U32 R26, R3, UR10, R26 ;  /* 0x0000000a031a7c25 */ /* 0x000fe2000f8e001a */
[----:B------:R-:W-:-:S03]  /*04e0*/  ISETP.GE.AND.EX P4, PT, R19, UR9, PT, P4 ;  /* 0x0000000913007c0c */ /* 0x000fc6000bf86340 */
[----:B------:R-:W-:Y:S01]  /*04f0*/  @!P2 IMAD R15, R13, R5, R2 ;  /* 0x000000050d0fa224 */ /* 0x000fe200078e0202 */
[----:B------:R-:W-:Y:S01]  /*0500*/  IADD3 R25, PT, PT, R27, R25, RZ ;  /* 0x000000191b197210 */ /* 0x000fe20007ffe0ff */
[----:B------:R-:W0:Y:S01]  /*0510*/  @!P1 LDC.64 R2, c[0x0][0x3e0] ;  /* 0x0000f800ff029b82 */ /* 0x000e220000000a00 */
[----:B------:R-:W-:-:S05]  /*0520*/  @!P2 MOV R24, R26 ;  /* 0x0000001a0018a202 */ /* 0x000fca0000000f00 */
[----:B------:R-:W-:Y:S02]  /*0530*/  @!P2 IMAD.WIDE.U32 R4, R13, R4, R24 ;  /* 0x000000040d04a225 */ /* 0x000fe400078e0018 */
[----:B------:R-:W3:Y:S02]  /*0540*/  @!P1 LDC.64 R12, c[0x0][0x390] ;  /* 0x0000e400ff0c9b82 */ /* 0x000ee40000000a00 */
[----:B------:R-:W-:Y:S01]  /*0550*/  @!P2 IMAD.IADD R5, R5, 0x1, R15 ;  /* 0x000000010505a824 */ /* 0x000fe200078e020f */
[C---:B-1----:R-:W-:Y:S01]  /*0560*/  @!P2 LEA R10, P5, R4.reuse, R10, 0x2 ;  /* 0x0000000a040aa211 */ /* 0x042fe200078a10ff */
[----:B--2---:R-:W-:Y:S01]  /*0570*/  @!P3 IMAD R6, R7, R16, RZ ;  /* 0x000000100706b224 */ /* 0x004fe200078e02ff */
[----:B------:R-:W-:Y:S02]  /*0580*/  @!P3 MOV R7, R25 ;  /* 0x000000190007b202 */ /* 0x000fe40000000f00 */
[----:B------:R-:W-:Y:S01]  /*0590*/  @!P2 LEA.HI.X R11, R4, R11, R5, 0x2, P5 ;  /* 0x0000000b040ba211 */ /* 0x000fe200028f1405 */
[----:B------:R-:W1:Y:S01]  /*05a0*/  @!P3 LDC.64 R14, c[0x0][0x390] ;  /* 0x0000e400ff0ebb82 */ /* 0x000e620000000a00 */
[----:B------:R-:W-:Y:S01]  /*05b0*/  @!P3 IMAD R29, R23, R17, R6 ;  /* 0x00000011171db224 */ /* 0x000fe200078e0206 */
[----:B------:R-:W-:-:S05]  /*05c0*/  @!P3 MOV R6, R26 ;  /* 0x0000001a0006b202 */ /* 0x000fca0000000f00 */
[----:B------:R-:W-:Y:S01]  /*05d0*/  @!P3 IMAD.WIDE.U32 R16, R23, R16, R6 ;  /* 0x000000101710b225 */ /* 0x000fe200078e0006 */
[----:B------:R-:W2:Y:S01]  /*05e0*/  @!P4 LDC.64 R4, c[0x0][0x3e0] ;  /* 0x0000f800ff04cb82 */ /* 0x000ea20000000a00 */
[----:B------:R-:W-:Y:S02]  /*05f0*/  @!P1 MOV R6, R26 ;  /* 0x0000001a00069202 */ /* 0x000fe40000000f00 */
[-C--:B0-----:R-:W-:Y:S01]  /*0600*/  @!P1 IMAD R21, R21, R2.reuse, RZ ;  /* 0x0000000215159224 */ /* 0x081fe200078e02ff */
[----:B------:R-:W-:Y:S02]  /*0610*/  @!P1 MOV R7, R25 ;  /* 0x0000001900079202 */ /* 0x000fe40000000f00 */
[----:B------:R-:W-:Y:S01]  /*0620*/  @!P3 IADD3 R17, PT, PT, R17, R29, RZ ;  /* 0x0000001d1111b210 */ /* 0x000fe20007ffe0ff */
[C---:B------:R-:W-:Y:S02]  /*0630*/  @!P1 IMAD R21, R18.reuse, R3, R21 ;  /* 0x0000000312159224 */ /* 0x040fe400078e0215 */
[----:B------:R-:W-:-:S02]  /*0640*/  @!P1 IMAD.WIDE.U32 R2, R18, R2, R6 ;  /* 0x0000000212029225 */ /* 0x000fc400078e0006 */
[----:B------:R-:W0:Y:S03]  /*0650*/  @!P4 LDC.64 R6, c[0x0][0x390] ;  /* 0x0000e400ff06cb82 */ /* 0x000e260000000a00 */
[----:B------:R-:W-:Y:S01]  /*0660*/  @!P1 IADD3 R21, PT, PT, R3, R21, RZ ;  /* 0x0000001503159210 */ /* 0x000fe20007ffe0ff */
[----:B------:R-:W-:Y:S01]  /*0670*/  HFMA2 R3, -RZ, RZ, 0, 0 ;  /* 0x00000000ff037431 */ /* 0x000fe200000001ff */
[----:B-1----:R-:W-:Y:S02]  /*0680*/  @!P3 LEA R14, P5, R16, R14, 0x2 ;  /* 0x0000000e100eb211 */ /* 0x002fe400078a10ff */
[----:B---3--:R-:W-:Y:S02]  /*0690*/  @!P1 LEA R12, P6, R2, R12, 0x2 ;  /* 0x0000000c020c9211 */ /* 0x008fe400078c10ff */
[----:B------:R-:W-:Y:S01]  /*06a0*/  @!P3 LEA.HI.X R15, R16, R15, R17, 0x2, P5 ;  /* 0x0000000f100fb211 */ /* 0x000fe200028f1411 */
[----:B------:R-:W-:Y:S01]  /*06b0*/  @!P4 IMAD.MOV.U32 R16, RZ, RZ, R26 ;  /* 0x000000ffff10c224 */ /* 0x000fe200078e001a */
[----:B------:R-:W-:-:S02]  /*06c0*/  @!P1 LEA.HI.X R13, R2, R13, R21, 0x2, P6 ;  /* 0x0000000d020d9211 */ /* 0x000fc400030f1415 */
[----:B------:R-:W-:Y:S02]  /*06d0*/  CS2R R20, SRZ ;  /* 0x0000000000147805 */ /* 0x000fe4000001ff00 */
[----:B------:R-:W-:Y:S01]  /*06e0*/  @!P4 MOV R17, R25 ;  /* 0x000000190011c202 */ /* 0x000fe20000000f00 */
[----:B--2---:R-:W-:Y:S01]  /*06f0*/  @!P4 IMAD R18, R19, R4, RZ ;  /* 0x000000041312c224 */ /* 0x004fe200078e02ff */
[----:B------:R-:W-:-:S03]  /*0700*/  MOV R2, RZ ;  /* 0x000000ff00027202 */ /* 0x000fc60000000f00 */
[C---:B------:R-:W-:Y:S01]  /*0710*/  @!P4 IMAD R19, R9.reuse, R5, R18 ;  /* 0x000000050913c224 */ /* 0x040fe200078e0212 */
[----:B------:R-:W2:Y:S01]  /*0720*/  @!P3 LDG.E.64 R20, desc[UR14][R14.64] ;  /* 0x0000000e0e14b981 */ /* 0x000ea2000c1e1b00 */
[----:B------:R-:W-:Y:S01]  /*0730*/  @!P4 IMAD.WIDE.U32 R16, R9, R4, R16 ;  /* 0x000000040910c225 */ /* 0x000fe200078e0010 */
[----:B------:R-:W-:Y:S02]  /*0740*/  CS2R R4, SRZ ;  /* 0x0000000000047805 */ /* 0x000fe4000001ff00 */
[----:B------:R1:W3:Y:S02]  /*0750*/  @!P1 LDG.E.64 R2, desc[UR14][R12.64] ;  /* 0x0000000e0c029981 */ /* 0x0002e4000c1e1b00 */
[----:B------:R-:W-:Y:S02]  /*0760*/  @!P4 IADD3 R9, PT, PT, R17, R19, RZ ;  /* 0x000000131109c210 */ /* 0x000fe40007ffe0ff */
[C---:B0-----:R-:W-:Y:S01]  /*0770*/  @!P4 LEA R18, P3, R16.reuse, R6, 0x2 ;  /* 0x000000061012c211 */ /* 0x041fe200078610ff */
[----:B------:R0:W5:Y:S03]  /*0780*/  @!P2 LDG.E.64 R4, desc[UR14][R10.64] ;  /* 0x0000000e0a04a981 */ /* 0x000166000c1e1b00 */
[----:B------:R-:W-:-:S02]  /*0790*/  @!P4 LEA.HI.X R19, R16, R7, R9, 0x2, P3 ;  /* 0x000000071013c211 */ /* 0x000fc400018f1409 */
[----:B------:R-:W-:-:S06]  /*07a0*/  CS2R R6, SRZ ;  /* 0x0000000000067805 */ /* 0x000fcc000001ff00 */
[----:B------:R-:W4:Y:S01]  /*07b0*/  @!P4 LDG.E.64 R6, desc[UR14][R18.64] ;  /* 0x0000000e1206c981 */ /* 0x000f22000c1e1b00 */
[----:B------:R-:W1:Y:S02]  /*07c0*/  S2R R9, SR_LANEID ;  /* 0x0000000000097919 */ /* 0x000e640000000000 */
[C---:B-1----:R-:W-:Y:S02]  /*07d0*/  ISETP.GT.AND P2, PT, R9.reuse, 0x1e, PT ;  /* 0x0000001e0900780c */ /* 0x042fe40003f44270 */
[----:B------:R-:W-:Y:S01]  /*07e0*/  ISETP.GT.AND P3, PT, R9, 0xf, PT ;  /* 0x0000000f0900780c */ /* 0x000fe20003f64270 */
[----:B------:R-:W-:Y:S01]  /*07f0*/  BSSY.RECONVERGENT B0, `(.L_x_2911) ;  /* 0x0000037000007945 */ /* 0x000fe20003800200 */
[----:B--2---:R-:W-:Y:S01]  /*0800*/  FMUL.FTZ R15, R21, R21 ;  /* 0x00000015150f7220 */ /* 0x004fe20000410000 */
[C---:B------:R-:W-:Y:S01]  /*0810*/  FADD.FTZ R12, R20.reuse, R21 ;  /* 0x00000015140c7221 */ /* 0x040fe20000010000 */
[----:B---3--:R-:W-:Y:S02]  /*0820*/  FMUL.FTZ R17, R3, R3 ;  /* 0x0000000303117220 */ /* 0x008fe40000410000 */
[----:B------:R-:W-:Y:S01]  /*0830*/  FFMA.FTZ R15, R20, R20, R15 ;  /* 0x00000014140f7223 */ /* 0x000fe2000001000f */
[C---:B------:R-:W-:Y:S01]  /*0840*/  FADD.FTZ R13, R2.reuse, R3 ;  /* 0x00000003020d7221 */ /* 0x040fe20000010000 */
[----:B0-----:R-:W-:-:S02]  /*0850*/  FFMA.FTZ R10, R2, R2, R17 ;  /* 0x00000002020a7223 */ /* 0x001fc40000010011 */
[----:B------:R-:W-:Y:S01]  /*0860*/  FADD.FTZ R15, RZ, R15 ;  /* 0x0000000fff0f7221 */ /* 0x000fe20000010000 */
[----:B-----5:R-:W-:Y:S01]  /*0870*/  FMUL.FTZ R17, R5, R5 ;  /* 0x0000000505117220 */ /* 0x020fe20000410000 */
[----:B------:R-:W-:Y:S01]  /*0880*/  FADD.FTZ R12, RZ, R12 ;  /* 0x0000000cff0c7221 */ /* 0x000fe20000010000 */
[C---:B------:R-:W-:Y:S01]  /*0890*/  FADD.FTZ R11, R4.reuse, R5 ;  /* 0x00000005040b7221 */ /* 0x040fe20000010000 */
[----:B------:R-:W-:Y:S01]  /*08a0*/  FADD.FTZ R10, R15, R10 ;  /* 0x0000000a0f0a7221 */ /* 0x000fe20000010000 */
[----:B------:R-:W-:Y:S01]  /*08b0*/  FFMA.FTZ R17, R4, R4, R17 ;  /* 0x0000000404117223 */ /* 0x000fe20000010011 */
[----:B------:R-:W-:Y:S01]  /*08c0*/  FADD.FTZ R12, R12, R13 ;  /* 0x0000000d0c0c7221 */ /* 0x000fe20000010000 */
[----:B----4-:R-:W-:Y:S02]  /*08d0*/  FMUL.FTZ R13, R7, R7 ;  /* 0x00000007070d7220 */ /* 0x010fe40000410000 */
        /* <DEDUP_REMOVED lines=40> */
.L_x_2912:
[----:B------:R-:W-:Y:S05]  /*0b60*/  BSYNC.RECONVERGENT B0 ;  /* 0x0000000000007941 */ /* 0x000fea0003800200 */
.L_x_2911:
        /* <DEDUP_REMOVED lines=46> */
.L_x_2914:
[----:B------:R-:W-:Y:S05]  /*0e50*/  BSYNC.RECONVERGENT B0 ;  /* 0x0000000000007941 */ /* 0x000fea0003800200 */
.L_x_2913:
        /* <DEDUP_REMOVED lines=20> */
[----:B--2---:R-:W-:Y:S02]  /*0fa0*/  MOV R17, UR5 ;  /* 0x0000000500117c02 */ /* 0x004fe40008000f00 */
        /* <DEDUP_REMOVED lines=10> */
.L_x_2917:
[----:B---3--:R-:W2:Y:S04]  /*1050*/  LDG.E.STRONG.GPU R10, desc[UR14][R8.64] ;  /* 0x0000000e080a7981 */ /* 0x008ea8000c1ef900 */
[----:B--2---:R-:W-:Y:S01]  /*1060*/  CCTL.IVALL ;  /* 0x00000000ff00798f */ /* 0x004fe20002000000 */
[----:B------:R-:W-:Y:S05]  /*1070*/  YIELD ;  /* 0x0000000000007946 */ /* 0x000fea0003800000 */
[----:B------:R-:W-:-:S13]  /*1080*/  ISETP.NE.AND P2, PT, R10, R15, PT ;  /* 0x0000000f0a00720c */ /* 0x000fda0003f45270 */
[----:B------:R-:W-:Y:S05]  /*1090*/  @P2 BRA `(.L_x_2917) ;  /* 0xfffffffc00ec2947 */ /* 0x000fea000383ffff */
.L_x_2916:
        /* <DEDUP_REMOVED lines=15> */
.L_x_2919:
[----:B------:R-:W-:Y:S01]  /*1190*/  ISETP.EQ.OR P2, PT, RZ, UR22, P3 ;  /* 0x00000016ff007c0c */ /* 0x000fe20009f42670 */
[----:B------:R-:W-:Y:S02]  /*11a0*/  UIADD3 UR23, UPT, UPT, UR5, 0x1, URZ ;  /* 0x0000000105177890 */ /* 0x000fe4000fffe0ff */
[----:B------:R-:W-:-:S04]  /*11b0*/  UIADD3 UR24, UPT, UPT, UR5, 0x2, URZ ;  /* 0x0000000205187890 */ /* 0x000fc8000fffe0ff */
[----:B---3--:R-:W-:Y:S01]  /*11c0*/  IMAD.U32 R8, RZ, RZ, UR23 ;  /* 0x00000017ff087e24 */ /* 0x008fe2000f8e00ff */
[----:B------:R-:W-:Y:S01]  /*11d0*/  UIADD3 UR23, UPT, UPT, UR5, 0x3, URZ ;  /* 0x0000000305177890 */ /* 0x000fe2000fffe0ff */
[----:B------:R-:W-:-:S03]  /*11e0*/  MOV R9, UR24 ;  /* 0x0000001800097c02 */ /* 0x000fc60008000f00 */
[----:B------:R-:W-:Y:S01]  /*11f0*/  ISETP.EQ.OR P4, PT, R8, UR18, P3 ;  /* 0x0000001208007c0c */ /* 0x000fe20009f82670 */
[----:B------:R-:W-:Y:S01]  /*1200*/  VOTEU.ALL UP0, P2 ;  /* 0x0000000000ff7886 */ /* 0x000fe20001000000 */
[----:B------:R-:W-:Y:S02]  /*1210*/  ISETP.EQ.OR P6, PT, R9, UR18, P3 ;  /* 0x0000001209007c0c */ /* 0x000fe40009fc2670 */
[----:B------:R-:W-:Y:S02]  /*1220*/  MOV R8, UR23 ;  /* 0x0000001700087c02 */ /* 0x000fe40008000f00 */
[----:B------:R-:W-:Y:S02]  /*1230*/  @!UP0 UIMAD.WIDE.U32 UR24, UR8, 0x8, UR16 ;  /* 0x00000008081888a5 */ /* 0x000fe4000f8e0010 */
        /* <DEDUP_REMOVED lines=15> */
[----:B-1----:R-:W-:Y:S01]  /*1330*/  IMAD.U32 R16, RZ, RZ, UR24 ;  /* 0x00000018ff107e24 */ /* 0x002fe2000f8e00ff */
[----:B--2---:R-:W-:Y:S02]  /*1340*/  MOV R17, UR25 ;  /* 0x0000001900117c02 */ /* 0x004fe40008000f00 */
        /* <DEDUP_REMOVED lines=32> */
[----:B------:R-:W-:Y:S01]  /*1550*/  MOV R10, UR24 ;  /* 0x00000018000a7c02 */ /* 0x000fe20008000f00 */
[----:B------:R-:W-:Y:S01]  /*1560*/  IMAD.U32 R11, RZ, RZ, UR25 ;  /* 0x00000019ff0b7e24 */ /* 0x000fe2000f8e00ff */
[----:B------:R-:W-:Y:S02]  /*1570*/  @!UP0 UIMAD.WIDE.U32 UR24, UR9, 0x8, UR16 ;  /* 0x00000008091888a5 */ /* 0x000fe4000f8e0010 */
[----:B------:R-:W-:Y:S02]  /*1580*/  MOV R14, UR26 ;  /* 0x0000001a000e7c02 */ /* 0x000fe40008000f00 */
[----:B------:R-:W-:Y:S01]  /*1590*/  MOV R15, UR27 ;  /* 0x0000001b000f7c02 */ /* 0x000fe20008000f00 */
[----:B------:R-:W3:Y:S01]  /*15a0*/  @!P4 LDG.E.64 R10, desc[UR14][R10.64] ;  /* 0x0000000e0a0ac981 */ /* 0x000ee2000c1e1b00 */
[----:B------:R-:W-:-:S02]  /*15b0*/  MOV R16, UR24 ;  /* 0x0000001800107c02 */ /* 0x000fc40008000f00 */
[----:B------:R-:W-:Y:S02]  /*15c0*/  MOV R17, UR25 ;  /* 0x0000001900117c02 */ /* 0x000fe40008000f00 */
[----:B------:R-:W4:Y:S04]  /*15d0*/  @!P6 LDG.E.64 R14, desc[UR14][R14.64] ;  /* 0x0000000e0e0ee981 */ /* 0x000f28000c1e1b00 */
[----:B------:R-:W5:Y:S01]  /*15e0*/  @!P5 LDG.E.64 R16, desc[UR14][R16.64] ;  /* 0x0000000e1010d981 */ /* 0x000f62000c1e1b00 */
[----:B------:R-:W-:Y:S02]  /*15f0*/  UIADD3 UR5, UPT, UPT, UR5, 0x8, URZ ;  /* 0x0000000805057890 */ /* 0x000fe4000fffe0ff */
[----:B------:R-:W-:Y:S02]  /*1600*/  UIADD3 UR22, UPT, UPT, UR22, 0x8, URZ ;  /* 0x0000000816167890 */ /* 0x000fe4000fffe0ff */
[----:B------:R-:W-:-:S02]  /*1610*/  ULEA UR8, UR19, UR8, 0x3 ;  /* 0x0000000813087291 */ /* 0x000fc4000f8e18ff */
[----:B------:R-:W-:Y:S02]  /*1620*/  ULEA UR21, UR19, UR21, 0x3 ;  /* 0x0000001513157291 */ /* 0x000fe4000f8e18ff */
[----:B------:R-:W-:Y:S02]  /*1630*/  ULEA UR20, UR19, UR20, 0x3 ;  /* 0x0000001413147291 */ /* 0x000fe4000f8e18ff */
[----:B------:R-:W-:Y:S02]  /*1640*/  ULEA UR11, UR19, UR11, 0x3 ;  /* 0x0000000b130b7291 */ /* 0x000fe4000f8e18ff */
[----:B------:R-:W-:Y:S02]  /*1650*/  ULEA UR13, UR19, UR13, 0x3 ;  /* 0x0000000d130d7291 */ /* 0x000fe4000f8e18ff */
[----:B------:R-:W-:Y:S02]  /*1660*/  ULEA UR12, UR19, UR12, 0x3 ;  /* 0x0000000c130c7291 */ /* 0x000fe4000f8e18ff */
[----:B------:R-:W-:-:S02]  /*1670*/  ULEA UR10, UR19, UR10, 0x3 ;  /* 0x0000000a130a7291 */ /* 0x000fc4000f8e18ff */
        /* <DEDUP_REMOVED lines=12> */
.L_x_2918:
        /* <DEDUP_REMOVED lines=34> */
[----:B-1----:R-:W-:Y:S02]  /*1960*/  MOV R16, UR8 ;  /* 0x0000000800107c02 */ /* 0x002fe40008000f00 */
[----:B--2---:R-:W-:Y:S02]  /*1970*/  MOV R17, UR9 ;  /* 0x0000000900117c02 */ /* 0x004fe40008000f00 */
[----:B------:R-:W2:Y:S01]  /*1980*/  @!P4 LDG.E.64 R10, desc[UR14][R10.64] ;  /* 0x0000000e0a0ac981 */ /* 0x000ea2000c1e1b00 */
[----:B------:R-:W-:-:S02]  /*1990*/  MOV R14, UR10 ;  /* 0x0000000a000e7c02 */ /* 0x000fc40008000f00 */
[----:B------:R-:W-:Y:S01]  /*19a0*/  MOV R15, UR11 ;  /* 0x0000000b000f7c02 */ /* 0x000fe20008000f00 */
[----:B------:R-:W3:Y:S05]  /*19b0*/  @!P5 LDG.E.64 R16, desc[UR14][R16.64] ;  /* 0x0000000e1010d981 */ /* 0x000eea000c1e1b00 */
[----:B------:R-:W4:Y:S01]  /*19c0*/  @!P6 LDG.E.64 R14, desc[UR14][R14.64] ;  /* 0x0000000e0e0ee981 */ /* 0x000f22000c1e1b00 */
[----:B------:R-:W-:-:S05]  /*19d0*/  IMAD.U32 R18, RZ, RZ, UR5 ;  /* 0x00000005ff127e24 */ /* 0x000fca000f8e00ff */
[----:B------:R-:W-:-:S04]  /*19e0*/  IADD3 R18, PT, PT, R18, 0x4, RZ ;  /* 0x0000000412127810 */ /* 0x000fc80007ffe0ff */
[----:B------:R-:W-:Y:S01]  /*19f0*/  R2UR UR5, R18 ;  /* 0x00000000120572ca */ /* 0x000fe200000e0000 */
        /* <DEDUP_REMOVED lines=8> */
.L_x_2920:
        /* <DEDUP_REMOVED lines=28> */
.L_x_2921:
        /* <DEDUP_REMOVED lines=13> */
.L_x_2922:
[----:B------:R-:W-:Y:S05]  /*1d10*/  BSYNC.RECONVERGENT B0 ;  /* 0x0000000000007941 */ /* 0x000fea0003800200 */
.L_x_2915:
[----:B------:R-:W4:Y:S01]  /*1d20*/  S2UR UR8, SR_CgaCtaId ;  /* 0x00000000000879c3 */ /* 0x000f220000008800 */
[----:B------:R-:W0:Y:S01]  /*1d30*/  S2R R14, SR_TID.X ;  /* 0x00000000000e7919 */ /* 0x000e220000002100 */
[----:B------:R-:W4:Y:S01]  /*1d40*/  LDCU UR9, c[0x0][0x414] ;  /* 0x00008280ff0977ac */ /* 0x000f220008000800 */
[----:B------:R-:W-:Y:S01]  /*1d50*/  MOV R15, UR7 ;  /* 0x00000007000f7c02 */ /* 0x000fe20008000f00 */
[----:B------:R-:W-:-:S04]  /*1d60*/  UMOV UR5, 0x400 ;  /* 0x0000040000057882 */ /* 0x000fc80000000000 */
[----:B-123--:R-:W1:Y:S08]  /*1d70*/  @P0 LDC.64 R16, c[0x0][0x388] ;  /* 0x0000e200ff100b82 */ /* 0x00ee700000000a00 */
[----:B------:R-:W2:Y:S01]  /*1d80*/  LDC.64 R10, c[0x0][0x398] ;  /* 0x0000e600ff0a7b82 */ /* 0x000ea20000000a00 */
[----:B----4-:R-:W-:Y:S01]  /*1d90*/  @P0 FMUL.FTZ R18, R12, UR9 ;  /* 0x000000090c120c20 */ /* 0x010fe20008410000 */
[----:B------:R-:W-:Y:S01]  /*1da0*/  @P0 FMUL.FTZ R19, R13, UR9 ;  /* 0x000000090d130c20 */ /* 0x000fe20008410000 */
[----:B------:R-:W-:-:S05]  /*1db0*/  ULEA UR5, UR8, UR5, 0x18 ;  /* 0x0000000508057291 */ /* 0x000fca000f8ec0ff */
[----:B------:R-:W3:Y:S01]  /*1dc0*/  LDC.64 R8, c[0x0][0x3a0] ;  /* 0x0000e800ff087b82 */ /* 0x000ee20000000a00 */
[----:B-1----:R-:W-:-:S03]  /*1dd0*/  @P0 IMAD.WIDE R16, R15, 0x8, R16 ;  /* 0x000000080f100825 */ /* 0x002fc600078e0210 */
[----:B------:R-:W-:Y:S01]  /*1de0*/  @!P3 STS.64 [UR5+0x98], R12 ;  /* 0x0000980cff00b988 */ /* 0x000fe20008000a05 */
[----:B0-----:R-:W-:-:S03]  /*1df0*/  SHF.L.U32 R14, R14, 0x1, RZ ;  /* 0x000000010e0e7819 */ /* 0x001fc600000006ff */
[----:B------:R-:W-:Y:S01]  /*1e00*/  @P0 STG.E.64 desc[UR14][R16.64], R18 ;  /* 0x0000001210000986 */ /* 0x000fe2000c101b0e */
[----:B------:R-:W-:-:S04]  /*1e10*/  LOP3.LUT R29, R14, 0x1e, RZ, 0xc0, !PT ;  /* 0x0000001e0e1d7812 */ /* 0x000fc800078ec0ff */
[----:B------:R-:W-:-:S05]  /*1e20*/  IADD3 R29, PT, PT, R0, R29, RZ ;  /* 0x0000001d001d7210 */ /* 0x000fca0007ffe0ff */
[C---:B--2---:R-:W-:Y:S01]  /*1e30*/  IMAD.WIDE R14, R29.reuse, 0x4, R10 ;  /* 0x000000041d0e7825 */ /* 0x044fe200078e020a */
[----:B------:R-:W-:Y:S03]  /*1e40*/  BAR.SYNC.DEFER_BLOCKING 0x0 ;  /* 0x0000000000007b1d */ /* 0x000fe60000010000 */
[----:B---3--:R-:W-:-:S03]  /*1e50*/  IMAD.WIDE R10, R29, 0x4, R8 ;  /* 0x000000041d0a7825 */ /* 0x008fc600078e0208 */
[----:B------:R-:W5:Y:S04]  /*1e60*/  LDG.E.64 R14, desc[UR14][R14.64] ;  /* 0x0000000e0e0e7981 */ /* 0x000f68000c1e1b00 */
[----:B------:R-:W5:Y:S01]  /*1e70*/  LDG.E.64 R10, desc[UR14][R10.64] ;  /* 0x0000000e0a0a7981 */ /* 0x000f62000c1e1b00 */
[----:B------:R-:W-:Y:S03]  /*1e80*/  BSSY.RECONVERGENT B0, `(.L_x_2923) ;  /* 0x00000ef000007945 */ /* 0x000fe60003800200 */
        /* <DEDUP_REMOVED lines=8> */
[----:B0-----:R-:W-:Y:S01]  /*1f10*/  @P2 FADD.FTZ R9, R8, R9 ;  /* 0x0000000908092221 */ /* 0x001fe20000010000 */
[----:B------:R-:W-:-:S06]  /*1f20*/  MOV R8, 0x3f800000 ;  /* 0x3f80000000087802 */ /* 0x000fcc0000000f00 */
[----:B------:R0:W1:Y:S01]  /*1f30*/  @P2 MUFU.RSQ R8, R9 ;  /* 0x0000000900082308 */ /* 0x0000620000001400 */
[----:B------:R-:W-:Y:S05]  /*1f40*/  BRA.U UP0, `(.L_x_2924) ;  /* 0x00000005007c7547 */ /* 0x000fea000b800000 */
[----:B------:R-:W2:Y:S01]  /*1f50*/  LDCU.64 UR10, c[0x0][0x3e8] ;  /* 0x00007d00ff0a77ac */ /* 0x000ea20008000a00 */
[----:B------:R-:W-:Y:S01]  /*1f60*/  SHF.R.S32.HI R16, RZ, 0x1f, R23 ;  /* 0x0000001fff107819 */ /* 0x000fe20000011417 */
[----:B------:R-:W-:Y:S01]  /*1f70*/  BSSY.RECONVERGENT B1, `(.L_x_2925) ;  /* 0x0000018000017945 */ /* 0x000fe20003800200 */
[C---:B------:R-:W-:Y:S01]  /*1f80*/  IADD3 R19, PT, PT, R23.reuse, 0x20, RZ ;  /* 0x0000002017137810 */ /* 0x040fe20007ffe0ff */
[C---:B0-----:R-:W-:Y:S01]  /*1f90*/  VIADD R9, R23.reuse, 0x40 ;  /* 0x0000004017097836 */ /* 0x041fe20000000000 */
[C---:B------:R-:W-:Y:S02]  /*1fa0*/  IADD3 R18, PT, PT, R23.reuse, 0x60, RZ ;  /* 0x0000006017127810 */ /* 0x040fe40007ffe0ff */
[----:B--2---:R-:W-:-:S04]  /*1fb0*/  ISETP.GE.U32.AND P1, PT, R23, UR10, PT ;  /* 0x0000000a17007c0c */ /* 0x004fc8000bf26070 */
[----:B------:R-:W-:-:S13]  /*1fc0*/  ISETP.GE.AND.EX P1, PT, R16, UR11, PT, P1 ;  /* 0x0000000b10007c0c */ /* 0x000fda000bf26310 */
[----:B------:R-:W-:Y:S05]  /*1fd0*/  @P1 BRA `(.L_x_2926) ;  /* 0x0000000000441947 */ /* 0x000fea0003800000 */
[----:B------:R-:W0:Y:S01]  /*1fe0*/  LDCU.64 UR12, c[0x0][0x3e0] ;  /* 0x00007c00ff0c77ac */ /* 0x000e220008000a00 */
[----:B------:R-:W-:Y:S01]  /*1ff0*/  MOV R12, R26 ;  /* 0x0000001a000c7202 */ /* 0x000fe20000000f00 */
[----:B------:R-:W-:Y:S01]  /*2000*/  FADD.FTZ R21, -R0, R21 ;  /* 0x0000001500157221 */ /* 0x000fe20000010100 */
[----:B------:R-:W-:Y:S01]  /*2010*/  MOV R13, R25 ;  /* 0x00000019000d7202 */ /* 0x000fe20000000f00 */
[----:B------:R-:W2:Y:S01]  /*2020*/  LDCU.64 UR8, c[0x0][0x380] ;  /* 0x00007000ff0877ac */ /* 0x000ea20008000a00 */
[----:B0-----:R-:W-:Y:S02]  /*2030*/  IMAD R16, R16, UR12, RZ ;  /* 0x0000000c10107c24 */ /* 0x001fe4000f8e02ff */
[----:B------:R-:W-:-:S04]  /*2040*/  IMAD.WIDE.U32 R12, R23, UR12, R12 ;  /* 0x0000000c170c7c25 */ /* 0x000fc8000f8e000c */
[----:B------:R-:W-:Y:S01]  /*2050*/  IMAD R17, R23, UR13, R16 ;  /* 0x0000000d17117c24 */ /* 0x000fe2000f8e0210 */
[----:B--2---:R-:W-:-:S04]  /*2060*/  LEA R16, P1, R12, UR8, 0x2 ;  /* 0x000000080c107c11 */ /* 0x004fc8000f8210ff */
[----:B------:R-:W-:Y:S01]  /*2070*/  IADD3 R17, PT, PT, R13, R17, RZ ;  /* 0x000000110d117210 */ /* 0x000fe20007ffe0ff */
[----:B------:R-:W-:Y:S01]  /*2080*/  FADD.FTZ R13, -R0, R20 ;  /* 0x00000014000d7221 */ /* 0x000fe20000010100 */
[-C--:B-1----:R-:W-:Y:S02]  /*2090*/  FMUL.FTZ R20, R21, R8.reuse ;  /* 0x0000000815147220 */ /* 0x082fe40000410000 */
[----:B------:R-:W-:Y:S01]  /*20a0*/  LEA.HI.X R17, R12, UR9, R17, 0x2, P1 ;  /* 0x000000090c117c11 */ /* 0x000fe200088f1411 */
[----:B------:R-:W-:-:S04]  /*20b0*/  FMUL.FTZ R13, R13, R8 ;  /* 0x000000080d0d7220 */ /* 0x000fc80000410000 */
[----:B-----5:R-:W-:Y:S01]  /*20c0*/  FFMA.FTZ R12, R14, R13, R10 ;  /* 0x0000000d0e0c7223 */ /* 0x020fe2000001000a */
[----:B------:R-:W-:-:S05]  /*20d0*/  FFMA.FTZ R13, R15, R20, R11 ;  /* 0x000000140f0d7223 */ /* 0x000fca000001000b */
[----:B------:R0:W-:Y:S02]  /*20e0*/  STG.E.64 desc[UR14][R16.64], R12 ;  /* 0x0000000c10007986 */ /* 0x0001e4000c101b0e */
.L_x_2926:
[----:B------:R-:W-:Y:S05]  /*20f0*/  BSYNC.RECONVERGENT B1 ;  /* 0x0000000000017941 */ /* 0x000fea0003800200 */
.L_x_2925:
        /* <DEDUP_REMOVED lines=13> */
[----:B------:R-:W-:Y:S01]  /*21d0*/  FADD.FTZ R3, -R0, R3 ;  /* 0x0000000300037221 */ /* 0x000fe20000010100 */
[----:B------:R-:W2:Y:S03]  /*21e0*/  LDCU.64 UR12, c[0x0][0x380] ;  /* 0x00007000ff0c77ac */ /* 0x000ea60008000a00 */
[----:B-1----:R-:W-:-:S04]  /*21f0*/  FMUL.FTZ R28, R3, R8 ;  /* 0x00000008031c7220 */ /* 0x002fc80000410000 */
[----:B-----5:R-:W-:Y:S01]  /*2200*/  FFMA.FTZ R3, R15, R28, R11 ;  /* 0x0000001c0f037223 */ /* 0x020fe2000001000b */
[----:B0-----:R-:W-:-:S04]  /*2210*/  IMAD R12, R12, UR8, RZ ;  /* 0x000000080c0c7c24 */ /* 0x001fc8000f8e02ff */
[----:B------:R-:W-:Y:S01]  /*2220*/  IMAD R21, R19, UR9, R12 ;  /* 0x0000000913157c24 */ /* 0x000fe2000f8e020c */
[----:B------:R-:W-:-:S05]  /*2230*/  MOV R12, R26 ;  /* 0x0000001a000c7202 */ /* 0x000fca0000000f00 */
[----:B------:R-:W-:-:S04]  /*2240*/  IMAD.WIDE.U32 R12, R19, UR8, R12 ;  /* 0x00000008130c7c25 */ /* 0x000fc8000f8e000c */
[----:B------:R-:W-:Y:S01]  /*2250*/  FADD.FTZ R19, -R0, R2 ;  /* 0x0000000200137221 */ /* 0x000fe20000010100 */
[----:B------:R-:W-:-:S03]  /*2260*/  IADD3 R21, PT, PT, R13, R21, RZ ;  /* 0x000000150d157210 */ /* 0x000fc60007ffe0ff */
[----:B------:R-:W-:Y:S01]  /*2270*/  FMUL.FTZ R19, R19, R8 ;  /* 0x0000000813137220 */ /* 0x000fe20000410000 */
[----:B--2---:R-:W-:-:S03]  /*2280*/  LEA R20, P1, R12, UR12, 0x2 ;  /* 0x0000000c0c147c11 */ /* 0x004fc6000f8210ff */
[----:B------:R-:W-:Y:S01]  /*2290*/  FFMA.FTZ R2, R14, R19, R10 ;  /* 0x000000130e027223 */ /* 0x000fe2000001000a */
[----:B------:R-:W-:-:S05]  /*22a0*/  LEA.HI.X R21, R12, UR13, R21, 0x2, P1 ;  /* 0x0000000d0c157c11 */ /* 0x000fca00088f1415 */
[----:B------:R0:W-:Y:S04]  /*22b0*/  STG.E.64 desc[UR14][R20.64], R2 ;  /* 0x0000000214007986 */ /* 0x0001e8000c101b0e */
.L_x_2928:
[----:B------:R-:W-:Y:S05]  /*22c0*/  BSYNC.RECONVERGENT B1 ;  /* 0x0000000000017941 */ /* 0x000fea0003800200 */
.L_x_2927:
[----:B------:R-:W-:Y:S04]  /*22d0*/  BSSY.RECONVERGENT B1, `(.L_x_2929) ;  /* 0x0000013000017945 */ /* 0x000fe80003800200 */
[----:B------:R-:W-:Y:S05]  /*22e0*/  @P2 BRA `(.L_x_2930) ;  /* 0x0000000000442947 */ /* 0x000fea0003800000 */
[----:B------:R-:W2:Y:S01]  /*22f0*/  LDCU.64 UR8, c[0x0][0x3e0] ;  /* 0x00007c00ff0877ac */ /* 0x000ea20008000a00 */
[----:B0-----:R-:W-:Y:S01]  /*2300*/  MOV R2, R26 ;  /* 0x0000001a00027202 */ /* 0x001fe20000000f00 */
[----:B------:R-:W-:Y:S02]  /*2310*/  IMAD.MOV.U32 R3, RZ, RZ, R25 ;  /* 0x000000ffff037224 */ /* 0x000fe400078e0019 */
[C---:B------:R-:W-:Y:S01]  /*2320*/  FADD.FTZ R13, -R0.reuse, R4 ;  /* 0x00000004000d7221 */ /* 0x040fe20000010100 */
[----:B------:R-:W0:Y:S01]  /*2330*/  LDCU.64 UR12, c[0x0][0x380] ;  /* 0x00007000ff0c77ac */ /* 0x000e220008000a00 */
[----:B------:R-:W-:Y:S02]  /*2340*/  FADD.FTZ R5, -R0, R5 ;  /* 0x0000000500057221 */ /* 0x000fe40000010100 */
[----:B-1----:R-:W-:-:S04]  /*2350*/  FMUL.FTZ R13, R13, R8 ;  /* 0x000000080d0d7220 */ /* 0x002fc80000410000 */
[----:B-----5:R-:W-:Y:S01]  /*2360*/  FFMA.FTZ R12, R14, R13, R10 ;  /* 0x0000000d0e0c7223 */ /* 0x020fe2000001000a */
[----:B--2---:R-:W-:Y:S02]  /*2370*/  IMAD R16, R16, UR8, RZ ;  /* 0x0000000810107c24 */ /* 0x004fe4000f8e02ff */
[----:B------:R-:W-:-:S04]  /*2380*/  IMAD.WIDE.U32 R2, R9, UR8, R2 ;  /* 0x0000000809027c25 */ /* 0x000fc8000f8e0002 */
[----:B------:R-:W-:Y:S01]  /*2390*/  IMAD R9, R9, UR9, R16 ;  /* 0x0000000909097c24 */ /* 0x000fe2000f8e0210 */
[----:B0-----:R-:W-:Y:S01]  /*23a0*/  LEA R4, P1, R2, UR12, 0x2 ;  /* 0x0000000c02047c11 */ /* 0x001fe2000f8210ff */
[----:B------:R-:W-:-:S03]  /*23b0*/  FMUL.FTZ R16, R5, R8 ;  /* 0x0000000805107220 */ /* 0x000fc60000410000 */
[----:B------:R-:W-:Y:S01]  /*23c0*/  IADD3 R9, PT, PT, R3, R9, RZ ;  /* 0x0000000903097210 */ /* 0x000fe20007ffe0ff */
[----:B------:R-:W-:-:S03]  /*23d0*/  FFMA.FTZ R13, R15, R16, R11 ;  /* 0x000000100f0d7223 */ /* 0x000fc6000001000b */
[----:B------:R-:W-:-:S05]  /*23e0*/  LEA.HI.X R5, R2, UR13, R9, 0x2, P1 ;  /* 0x0000000d02057c11 */ /* 0x000fca00088f1409 */
[----:B------:R2:W-:Y:S02]  /*23f0*/  STG.E.64 desc[UR14][R4.64], R12 ;  /* 0x0000000c04007986 */ /* 0x0005e4000c101b0e */
.L_x_2930:
[----:B------:R-:W-:Y:S05]  /*2400*/  BSYNC.RECONVERGENT B1 ;  /* 0x0000000000017941 */ /* 0x000fea0003800200 */
.L_x_2929:
[----:B------:R-:W-:Y:S05]  /*2410*/  @P3 BRA `(.L_x_2931) ;  /* 0x0000000800543947 */ /* 0x000fea0003800000 */
[----:B------:R-:W3:Y:S01]  /*2420*/  LDCU.64 UR8, c[0x0][0x3e0] ;  /* 0x00007c00ff0877ac */ /* 0x000ee20008000a00 */
[----:B0-----:R-:W-:Y:S01]  /*2430*/  MOV R2, R26 ;  /* 0x0000001a00027202 */ /* 0x001fe20000000f00 */
[C---:B--2---:R-:W-:Y:S01]  /*2440*/  FADD.FTZ R5, -R0.reuse, R6 ;  /* 0x0000000600057221 */ /* 0x044fe20000010100 */
[----:B------:R-:W-:Y:S01]  /*2450*/  MOV R3, R25 ;  /* 0x0000001900037202 */ /* 0x000fe20000000f00 */
[----:B------:R-:W0:Y:S01]  /*2460*/  LDCU.64 UR10, c[0x0][0x380] ;  /* 0x00007000ff0a77ac */ /* 0x000e220008000a00 */
[----:B------:R-:W-:Y:S01]  /*2470*/  FADD.FTZ R7, -R0, R7 ;  /* 0x0000000700077221 */ /* 0x000fe20000010100 */
[----:B-1----:R-:W-:-:S03]  /*2480*/  FMUL.FTZ R5, R5, R8 ;  /* 0x0000000805057220 */ /* 0x002fc60000410000 */
[----:B------:R-:W-:Y:S01]  /*2490*/  FMUL.FTZ R8, R7, R8 ;  /* 0x0000000807087220 */ /* 0x000fe20000410000 */
[----:B-----5:R-:W-:-:S03]  /*24a0*/  FFMA.FTZ R10, R14, R5, R10 ;  /* 0x000000050e0a7223 */ /* 0x020fc6000001000a */
[----:B------:R-:W-:Y:S01]  /*24b0*/  FFMA.FTZ R11, R15, R8, R11 ;  /* 0x000000080f0b7223 */ /* 0x000fe2000001000b */
[----:B---3--:R-:W-:Y:S02]  /*24c0*/  IMAD R17, R17, UR8, RZ ;  /* 0x0000000811117c24 */ /* 0x008fe4000f8e02ff */
[----:B------:R-:W-:-:S04]  /*24d0*/  IMAD.WIDE.U32 R2, R18, UR8, R2 ;  /* 0x0000000812027c25 */ /* 0x000fc8000f8e0002 */
[----:B------:R-:W-:Y:S01]  /*24e0*/  IMAD R17, R18, UR9, R17 ;  /* 0x0000000912117c24 */ /* 0x000fe2000f8e0211 */
[----:B0-----:R-:W-:-:S04]  /*24f0*/  LEA R4, P1, R2, UR10, 0x2 ;  /* 0x0000000a02047c11 */ /* 0x001fc8000f8210ff */
[----:B------:R-:W-:-:S04]  /*2500*/  IADD3 R17, PT, PT, R3, R17, RZ ;  /* 0x0000001103117210 */ /* 0x000fc80007ffe0ff */
[----:B------:R-:W-:-:S05]  /*2510*/  LEA.HI.X R5, R2, UR11, R17, 0x2, P1 ;  /* 0x0000000b02057c11 */ /* 0x000fca00088f1411 */
[----:B------:R3:W-:Y:S01]  /*2520*/  STG.E.64 desc[UR14][R4.64], R10 ;  /* 0x0000000a04007986 */ /* 0x0007e2000c101b0e */
[----:B------:R-:W-:Y:S05]  /*2530*/  BRA `(.L_x_2931) ;  /* 0x00000008000c7947 */ /* 0x000fea0003800000 */
.L_x_2924:
[----:B------:R-:W2:Y:S01]  /*2540*/  LDCU.64 UR8, c[0x0][0x3e8] ;  /* 0x00007d00ff0877ac */ /* 0x000ea20008000a00 */
[----:B------:R-:W-:Y:S01]  /*2550*/  SHF.R.S32.HI R18, RZ, 0x1f, R23 ;  /* 0x0000001fff127819 */ /* 0x000fe20000011417 */
[----:B------:R-:W-:Y:S01]  /*2560*/  BSSY.RECONVERGENT B1, `(.L_x_2932) ;  /* 0x0000023000017945 */ /* 0x000fe20003800200 */
[C---:B------:R-:W-:Y:S02]  /*2570*/  IADD3 R12, PT, PT, R23.reuse, 0x40, RZ ;  /* 0x00000040170c7810 */ /* 0x040fe40007ffe0ff */
[C---:B0-----:R-:W-:Y:S02]  /*2580*/  IADD3 R9, PT, PT, R23.reuse, 0x60, RZ ;  /* 0x0000006017097810 */ /* 0x041fe40007ffe0ff */
[----:B--2---:R-:W-:Y:S02]  /*2590*/  ISETP.GE.U32.AND P2, PT, R23, UR8, PT ;  /* 0x0000000817007c0c */ /* 0x004fe4000bf46070 */
[----:B------:R-:W-:Y:S02]  /*25a0*/  ISETP.GE.U32.AND P3, PT, R12, UR8, PT ;  /* 0x000000080c007c0c */ /* 0x000fe4000bf66070 */
[----:B------:R-:W-:-:S02]  /*25b0*/  ISETP.GE.AND.EX P2, PT, R18, UR9, PT, P2 ;  /* 0x0000000912007c0c */ /* 0x000fc4000bf46320 */
[----:B------:R-:W-:-:S11]  /*25c0*/  ISETP.GE.U32.AND P4, PT, R9, UR8, PT ;  /* 0x0000000809007c0c */ /* 0x000fd6000bf86070 */
[----:B------:R-:W-:Y:S05]  /*25d0*/  @P2 BRA `(.L_x_2933) ;  /* 0x00000000006c2947 */ /* 0x000fea0003800000 */
[----:B------:R-:W0:Y:S01]  /*25e0*/  LDCU.64 UR10, c[0x0][0x3e0] ;  /* 0x00007c00ff0a77ac */ /* 0x000e220008000a00 */
[----:B------:R-:W-:Y:S01]  /*25f0*/  MOV R16, R26 ;  /* 0x0000001a00107202 */ /* 0x000fe20000000f00 */
[C---:B------:R-:W-:Y:S01]  /*2600*/  FADD.FTZ R21, -R0.reuse, R21 ;  /* 0x0000001500157221 */ /* 0x040fe20000010100 */
[----:B------:R-:W-:Y:S01]  /*2610*/  MOV R17, R25 ;  /* 0x0000001900117202 */ /* 0x000fe20000000f00 */
[----:B------:R-:W-:Y:S01]  /*2620*/  FADD.FTZ R13, -R0, R20 ;  /* 0x00000014000d7221 */ /* 0x000fe20000010100 */
[----:B------:R-:W2:Y:S01]  /*2630*/  LDCU.64 UR12, c[0x0][0x380] ;  /* 0x00007000ff0c77ac */ /* 0x000ea20008000a00 */
[-C--:B-1----:R-:W-:Y:S02]  /*2640*/  FMUL.FTZ R28, R21, R8.reuse ;  /* 0x00000008151c7220 */ /* 0x082fe40000410000 */
[----:B------:R-:W-:-:S04]  /*2650*/  FMUL.FTZ R13, R13, R8 ;  /* 0x000000080d0d7220 */ /* 0x000fc80000410000 */
[----:B-----5:R-:W-:-:S04]  /*2660*/  FFMA.FTZ R13, R14, R13, R10 ;  /* 0x0000000d0e0d7223 */ /* 0x020fc8000001000a */
[----:B------:R-:W-:Y:S01]  /*2670*/  FMUL.FTZ R20, R13, -1.4426950216293334961 ;  /* 0xbfb8aa3b0d147820 */ /* 0x000fe20000410000 */
[----:B0-----:R-:W-:Y:S02]  /*2680*/  IMAD R18, R18, UR10, RZ ;  /* 0x0000000a12127c24 */ /* 0x001fe4000f8e02ff */
[----:B------:R-:W-:-:S03]  /*2690*/  IMAD.WIDE.U32 R16, R23, UR10, R16 ;  /* 0x0000000a17107c25 */ /* 0x000fc6000f8e0010 */
[----:B------:R-:W0:Y:S01]  /*26a0*/  MUFU.EX2 R20, R20 ;  /* 0x0000001400147308 */ /* 0x000e220000000800 */
[----:B------:R-:W-:Y:S01]  /*26b0*/  IMAD R19, R23, UR11, R18 ;  /* 0x0000000b17137c24 */ /* 0x000fe2000f8e0212 */
[----:B--2---:R-:W-:-:S03]  /*26c0*/  LEA R18, P2, R16, UR12, 0x2 ;  /* 0x0000000c10127c11 */ /* 0x004fc6000f8410ff */
[----:B------:R-:W-:Y:S02]  /*26d0*/  IMAD.IADD R19, R17, 0x1, R19 ;  /* 0x0000000111137824 */ /* 0x000fe400078e0213 */
[----:B------:R-:W-:-:S04]  /*26e0*/  FFMA.FTZ R17, R15, R28, R11 ;  /* 0x0000001c0f117223 */ /* 0x000fc8000001000b */
[----:B------:R-:W-:Y:S01]  /*26f0*/  FMUL.FTZ R28, R17, -1.4426950216293334961 ;  /* 0xbfb8aa3b111c7820 */ /* 0x000fe20000410000 */
[----:B------:R-:W-:-:S05]  /*2700*/  LEA.HI.X R19, R16, UR13, R19, 0x2, P2 ;  /* 0x0000000d10137c11 */ /* 0x000fca00090f1413 */
[----:B------:R-:W1:Y:S01]  /*2710*/  MUFU.EX2 R28, R28 ;  /* 0x0000001c001c7308 */ /* 0x000e620000000800 */
[----:B0-----:R-:W-:-:S07]  /*2720*/  FADD.FTZ R21, R20, 1 ;  /* 0x3f80000014157421 */ /* 0x001fce0000010000 */
[----:B------:R-:W0:Y:S01]  /*2730*/  MUFU.RCP R16, R21 ;  /* 0x0000001500107308 */ /* 0x000e220000001000 */
[----:B-1----:R-:W-:-:S07]  /*2740*/  FADD.FTZ R29, R28, 1 ;  /* 0x3f8000001c1d7421 */ /* 0x002fce0000010000 */
[----:B------:R-:W1:Y:S01]  /*2750*/  MUFU.RCP R29, R29 ;  /* 0x0000001d001d7308 */ /* 0x000e620000001000 */
[----:B0-----:R-:W-:Y:S01]  /*2760*/  FMUL.FTZ R16, R13, R16 ;  /* 0x000000100d107220 */ /* 0x001fe20000410000 */
[----:B-1----:R-:W-:-:S05]  /*2770*/  FMUL.FTZ R17, R17, R29 ;  /* 0x0000001d11117220 */ /* 0x002fca0000410000 */
[----:B------:R0:W-:Y:S02]  /*2780*/  STG.E.64 desc[UR14][R18.64], R16 ;  /* 0x0000001012007986 */ /* 0x0001e4000c101b0e */
.L_x_2933:
[----:B------:R-:W-:Y:S05]  /*2790*/  BSYNC.RECONVERGENT B1 ;  /* 0x0000000000017941 */ /* 0x000fea0003800200 */
.L_x_2932:
[----:B------:R-:W-:Y:S01]  /*27a0*/  SHF.R.S32.HI R13, RZ, 0x1f, R12 ;  /* 0x0000001fff0d7819 */ /* 0x000fe2000001140c */
[----:B------:R-:W-:Y:S01]  /*27b0*/  BSSY.RECONVERGENT B1, `(.L_x_2934) ;  /* 0x0000022000017945 */ /* 0x000fe20003800200 */
[----:B0-----:R-:W-:Y:S02]  /*27c0*/  SHF.R.S32.HI R18, RZ, 0x1f, R9 ;  /* 0x0000001fff127819 */ /* 0x001fe40000011409 */
[----:B------:R-:W-:Y:S02]  /*27d0*/  ISETP.GE.AND.EX P3, PT, R13, UR9, PT, P3 ;  /* 0x000000090d007c0c */ /* 0x000fe4000bf66330 */
[----:B------:R-:W-:Y:S01]  /*27e0*/  ISETP.GE.AND.EX P4, PT, R18, UR9, PT, P4 ;  /* 0x0000000912007c0c */ /* 0x000fe2000bf86340 */
[----:B------:R-:W-:-:S12]  /*27f0*/  @P1 BRA `(.L_x_2935) ;  /* 0x0000000000741947 */ /* 0x000fd80003800000 */
[----:B------:R-:W0:Y:S01]  /*2800*/  LDCU.64 UR10, c[0x0][0x3e0] ;  /* 0x00007c00ff0a77ac */ /* 0x000e220008000a00 */
[----:B------:R-:W-:Y:S01]  /*2810*/  IADD3 R20, PT, PT, R23, 0x20, RZ ;  /* 0x0000002017147810 */ /* 0x000fe20007ffe0ff */
[C---:B------:R-:W-:Y:S01]  /*2820*/  FADD.FTZ R3, -R0.reuse, R3 ;  /* 0x0000000300037221 */ /* 0x040fe20000010100 */
[----:B------:R-:W-:Y:S01]  /*2830*/  MOV R16, R26 ;  /* 0x0000001a00107202 */ /* 0x000fe20000000f00 */
[----:B------:R-:W2:Y:S01]  /*2840*/  LDCU.64 UR12, c[0x0][0x380] ;  /* 0x00007000ff0c77ac */ /* 0x000ea20008000a00 */
[----:B------:R-:W-:Y:S01]  /*2850*/  SHF.R.S32.HI R19, RZ, 0x1f, R20 ;  /* 0x0000001fff137819 */ /* 0x000fe20000011414 */
[----:B------:R-:W-:Y:S01]  /*2860*/  FADD.FTZ R21, -R0, R2 ;  /* 0x0000000200157221 */ /* 0x000fe20000010100 */
[----:B------:R-:W-:Y:S01]  /*2870*/  MOV R17, R25 ;  /* 0x0000001900117202 */ /* 0x000fe20000000f00 */
[-C--:B-1----:R-:W-:Y:S02]  /*2880*/  FMUL.FTZ R28, R3, R8.reuse ;  /* 0x00000008031c7220 */ /* 0x082fe40000410000 */
[----:B------:R-:W-:Y:S01]  /*2890*/  FMUL.FTZ R21, R21, R8 ;  /* 0x0000000815157220 */ /* 0x000fe20000410000 */
[----:B0-----:R-:W-:-:S02]  /*28a0*/  IMAD R19, R19, UR10, RZ ;  /* 0x0000000a13137c24 */ /* 0x001fc4000f8e02ff */
[----:B------:R-:W-:-:S04]  /*28b0*/  IMAD.WIDE.U32 R16, R20, UR10, R16 ;  /* 0x0000000a14107c25 */ /* 0x000fc8000f8e0010 */
[----:B------:R-:W-:Y:S01]  /*28c0*/  IMAD R19, R20, UR11, R19 ;  /* 0x0000000b14137c24 */ /* 0x000fe2000f8e0213 */
[----:B--2---:R-:W-:-:S04]  /*28d0*/  LEA R2, P1, R16, UR12, 0x2 ;  /* 0x0000000c10027c11 */ /* 0x004fc8000f8210ff */
[----:B------:R-:W-:Y:S01]  /*28e0*/  IADD3 R19, PT, PT, R17, R19, RZ ;  /* 0x0000001311137210 */ /* 0x000fe20007ffe0ff */
[----:B-----5:R-:W-:-:S03]  /*28f0*/  FFMA.FTZ R17, R14, R21, R10 ;  /* 0x000000150e117223 */ /* 0x020fc6000001000a */
[----:B------:R-:W-:Y:S01]  /*2900*/  LEA.HI.X R3, R16, UR13, R19, 0x2, P1 ;  /* 0x0000000d10037c11 */ /* 0x000fe200088f1413 */
[----:B------:R-:W-:Y:S01]  /*2910*/  FFMA.FTZ R19, R15, R28, R11 ;  /* 0x0000001c0f137223 */ /* 0x000fe2000001000b */
[----:B------:R-:W-:-:S03]  /*2920*/  FMUL.FTZ R20, R17, -1.4426950216293334961 ;  /* 0xbfb8aa3b11147820 */ /* 0x000fc60000410000 */
[----:B------:R-:W-:-:S03]  /*2930*/  FMUL.FTZ R28, R19, -1.4426950216293334961 ;  /* 0xbfb8aa3b131c7820 */ /* 0x000fc60000410000 */
[----:B------:R-:W0:Y:S08]  /*2940*/  MUFU.EX2 R20, R20 ;  /* 0x0000001400147308 */ /* 0x000e300000000800 */
        /* <DEDUP_REMOVED lines=8> */
.L_x_2935:
[----:B------:R-:W-:Y:S05]  /*29d0*/  BSYNC.RECONVERGENT B1 ;  /* 0x0000000000017941 */ /* 0x000fea0003800200 */
.L_x_2934:
[----:B------:R-:W-:Y:S04]  /*29e0*/  BSSY.RECONVERGENT B1, `(.L_x_2936) ;  /* 0x000001d000017945 */ /* 0x000fe80003800200 */
[----:B------:R-:W-:Y:S05]  /*29f0*/  @P3 BRA `(.L_x_2937) ;  /* 0x00000000006c3947 */ /* 0x000fea0003800000 */
[C---:B0-----:R-:W-:Y:S01]  /*2a00*/  FADD.FTZ R3, -R0.reuse, R4 ;  /* 0x0000000400037221 */ /* 0x041fe20000010100 */
[----:B------:R-:W-:Y:S01]  /*2a10*/  FADD.FTZ R5, -R0, R5 ;  /* 0x0000000500057221 */ /* 0x000fe20000010100 */
        /* <DEDUP_REMOVED lines=18> */
[----:B-1----:R-:W-:-:S05]  /*2b40*/  LEA R4, P1, R2, UR12, 0x2 ;  /* 0x0000000c02047c11 */ /* 0x002fca000f8210ff */
[----:B------:R-:W0:Y:S01]  /*2b50*/  MUFU.RCP R19, R19 ;  /* 0x0000001300137308 */ /* 0x000e220000001000 */
[----:B------:R-:W-:-:S04]  /*2b60*/  IADD3 R13, PT, PT, R3, R13, RZ ;  /* 0x0000000d030d7210 */ /* 0x000fc80007ffe0ff */
[----:B------:R-:W-:Y:S01]  /*2b70*/  LEA.HI.X R5, R2, UR13, R13, 0x2, P1 ;  /* 0x0000000d02057c11 */ /* 0x000fe200088f140d */
[----:B--2---:R-:W-:Y:S01]  /*2b80*/  FMUL.FTZ R2, R17, R20 ;  /* 0x0000001411027220 */ /* 0x004fe20000410000 */
[----:B0-----:R-:W-:-:S05]  /*2b90*/  FMUL.FTZ R3, R16, R19 ;  /* 0x0000001310037220 */ /* 0x001fca0000410000 */
[----:B------:R2:W-:Y:S02]  /*2ba0*/  STG.E.64 desc[UR14][R4.64], R2 ;  /* 0x0000000204007986 */ /* 0x0005e4000c101b0e */
.L_x_2937:
[----:B------:R-:W-:Y:S05]  /*2bb0*/  BSYNC.RECONVERGENT B1 ;  /* 0x0000000000017941 */ /* 0x000fea0003800200 */
.L_x_2936:
[----:B------:R-:W-:Y:S05]  /*2bc0*/  @P4 BRA `(.L_x_2931) ;  /* 0x0000000000684947 */ /* 0x000fea0003800000 */
[C---:B0-2---:R-:W-:Y:S01]  /*2bd0*/  FADD.FTZ R3, -R0.reuse, R6 ;  /* 0x0000000600037221 */ /* 0x045fe20000010100 */
[----:B------:R-:W-:Y:S01]  /*2be0*/  FADD.FTZ R7, -R0, R7 ;  /* 0x0000000700077221 */ /* 0x000fe20000010100 */
        /* <DEDUP_REMOVED lines=15> */
[----:B--2---:R-:W-:-:S04]  /*2ce0*/  FADD.FTZ R4, R0, 1 ;  /* 0x3f80000000047421 */ /* 0x004fc80000010000 */
[----:B------:R-:W2:Y:S01]  /*2cf0*/  MUFU.RCP R5, R4 ;  /* 0x0000000400057308 */ /* 0x000ea20000001000 */
[----:B0-----:R-:W-:Y:S01]  /*2d00*/  FADD.FTZ R6, R2, 1 ;  /* 0x3f80000002067421 */ /* 0x001fe20000010000 */
[----:B-1----:R-:W-:-:S04]  /*2d10*/  LEA R2, P1, R24, UR10, 0x2 ;  /* 0x0000000a18027c11 */ /* 0x002fc8000f8210ff */
[----:B------:R-:W-:Y:S02]  /*2d20*/  LEA.HI.X R3, R24, UR11, R9, 0x2, P1 ;  /* 0x0000000b18037c11 */ /* 0x000fe400088f1409 */
[----:B------:R-:W0:Y:S01]  /*2d30*/  MUFU.RCP R6, R6 ;  /* 0x0000000600067308 */ /* 0x000e220000001000 */
[----:B--2---:R-:W-:Y:S01]  /*2d40*/  FMUL.FTZ R10, R10, R5 ;  /* 0x000000050a0a7220 */ /* 0x004fe20000410000 */
[----:B0-----:R-:W-:-:S05]  /*2d50*/  FMUL.FTZ R11, R11, R6 ;  /* 0x000000060b0b7220 */ /* 0x001fca0000410000 */
[----:B------:R4:W-:Y:S02]  /*2d60*/  STG.E.64 desc[UR14][R2.64], R10 ;  /* 0x0000000a02007986 */ /* 0x0009e4000c101b0e */
.L_x_2931:
[----:B------:R-:W-:Y:S05]  /*2d70*/  BSYNC.RECONVERGENT B0 ;  /* 0x0000000000007941 */ /* 0x000fea0003800200 */
.L_x_2923:
        /* <DEDUP_REMOVED lines=8> */
.L_x_2939:
        /* <DEDUP_REMOVED lines=16> */
.L_x_3468:


//--------------------- .text._Z35group_norm_nhwc_fwd_one_pass_kernelI11Fp32IOFp32WLi256ELi32ELi512EEv26Group_norm_nhwc_fwd_params --------------------------
	.section	.text._Z35group_norm_nhwc_fwd_one_pass_kernelI11Fp32IOFp32WLi256ELi32ELi512EEv26Group_norm_nhwc_fwd_params,"ax",@progbits
	.align	128
        .global         _Z35group_norm_nhwc_fwd_one_pass_kernelI11Fp32IOFp32WLi256ELi32ELi512EEv26Group_norm_nhwc_fwd_params
        .type           _Z35group_norm_nhwc_fwd_one_pass_kernelI11Fp32IOFp32WLi256ELi32ELi512EEv26Group_norm_nhwc_fwd_params,@function
        .size           _Z35group_norm_nhwc_fwd_one_pass_kernelI11Fp32IOFp32WLi256ELi32ELi512EEv26Group_norm_nhwc_fwd_params,(.L_x_3469 - _Z35group_norm_nhwc_fwd_one_pass_kernelI11Fp32IOFp32WLi256ELi32ELi512EEv26Group_norm_nhwc_fwd_params)
        .other          _Z35group_norm_nhwc_fwd_one_pass_kernelI11Fp32IOFp32WLi256ELi32ELi512EEv26Group_norm_nhwc_fwd_params,@"STO_CUDA_ENTRY STV_DEFAULT"
_Z35group_norm_nhwc_fwd_one_pass_kernelI11Fp32IOFp32WLi256ELi32ELi512EEv26Group_norm_nhwc_fwd_params:
.text._Z35group_norm_nhwc_fwd_one_pass_kernelI11Fp32IOFp32WLi256ELi32ELi512EEv26Group_norm_nhwc_fwd_params:
        /* <DEDUP_REMOVED lines=40> */
.L_x_2983:
[----:B01---5:R-:W1:Y:S01]  /*0280*/  LDC R17, c[0x0][0x3f8] ;  /* 0x0000fe00ff117b82 */ /* 0x023e620000000800 */
[----:B--2---:R-:W2:Y:S01]  /*0290*/  LDCU.64 UR10, c[0x0][0x3e8] ;  /* 0x00007d00ff0a77ac */ /* 0x004ea20008000a00 */
[C---:B------:R-:W-:Y:S02]  /*02a0*/  IADD3 R21, PT, PT, R51.reuse, 0x60, RZ ;  /* 0x0000006033157810 */ /* 0x040fe40007ffe0ff */
[C---:B------:R-:W-:Y:S01]  /*02b0*/  IADD3 R31, PT, PT, R51.reuse, 0x20, RZ ;  /* 0x00000020331f7810 */ /* 0x040fe20007ffe0ff */
[----:B---3--:R-:W3:Y:S01]  /*02c0*/  LDCU.64 UR12, c[0x0][0x3f0] ;  /* 0x00007e00ff0c77ac */ /* 0x008ee20008000a00 */
[----:B------:R-:W-:Y:S02]  /*02d0*/  SHF.R.S32.HI R23, RZ, 0x1f, R21 ;  /* 0x0000001fff177819 */ /* 0x000fe40000011415 */
[----:B------:R-:W-:Y:S02]  /*02e0*/  SHF.R.S32.HI R29, RZ, 0x1f, R31 ;  /* 0x0000001fff1d7819 */ /* 0x000fe4000001141f */
[----:B------:R-:W-:-:S04]  /*02f0*/  IADD3 R27, PT, PT, R51, 0x40, RZ ;  /* 0x00000040331b7810 */ /* 0x000fc80007ffe0ff */
[----:B------:R-:W-:Y:S02]  /*0300*/  SHF.R.S32.HI R19, RZ, 0x1f, R27 ;  /* 0x0000001fff137819 */ /* 0x000fe4000001141b */
[----:B--2---:R-:W-:Y:S02]  /*0310*/  ISETP.GE.U32.AND P4, PT, R21, UR10, PT ;  /* 0x0000000a15007c0c */ /* 0x004fe4000bf86070 */
[----:B------:R-:W-:Y:S02]  /*0320*/  ISETP.GE.U32.AND P5, PT, R31, UR10, PT ;  /* 0x0000000a1f007c0c */ /* 0x000fe4000bfa6070 */
[----:B------:R-:W-:Y:S02]  /*0330*/  ISETP.GE.AND.EX P4, PT, R23, UR11, PT, P4 ;  /* 0x0000000b17007c0c */ /* 0x000fe4000bf86340 */
[----:B-1--4-:R-:W-:Y:S02]  /*0340*/  IABS R13, R17 ;  /* 0x00000011000d7213 */ /* 0x012fe40000000000 */
[----:B------:R-:W-:-:S02]  /*0350*/  ISETP.GE.AND.EX P5, PT, R29, UR11, PT, P5 ;  /* 0x0000000b1d007c0c */ /* 0x000fc4000bfa6350 */
[----:B------:R-:W1:Y:S07]  /*0360*/  I2F.RP R12, R13 ;  /* 0x0000000d000c7306 */ /* 0x000e6e0000209400 */
[----:B------:R-:W2:Y:S01]  /*0370*/  @!P4 LDC.64 R24, c[0x0][0x390] ;  /* 0x0000e400ff18cb82 */ /* 0x000ea20000000a00 */
[----:B-1----:R-:W1:Y:S02]  /*0380*/  MUFU.RCP R12, R12 ;  /* 0x0000000c000c7308 */ /* 0x002e640000001000 */
[----:B-1----:R-:W-:-:S06]  /*0390*/  IADD3 R10, PT, PT, R12, 0xffffffe, RZ ;  /* 0x0ffffffe0c0a7810 */ /* 0x002fcc0007ffe0ff */
[----:B------:R1:W5:Y:S02]  /*03a0*/  F2I.FTZ.U32.TRUNC.NTZ R11, R10 ;  /* 0x0000000a000b7305 */ /* 0x000364000021f000 */
[----:B-1----:R-:W-:Y:S02]  /*03b0*/  MOV R10, RZ ;  /* 0x000000ff000a7202 */ /* 0x002fe40000000f00 */
[----:B-----5:R-:W-:-:S05]  /*03c0*/  IADD3 R14, PT, PT, RZ, -R11, RZ ;  /* 0x8000000bff0e7210 */ /* 0x020fca0007ffe0ff */
[----:B------:R-:W-:Y:S01]  /*03d0*/  IMAD R15, R14, R13, RZ ;  /* 0x0000000d0e0f7224 */ /* 0x000fe200078e02ff */
[----:B------:R-:W-:-:S03]  /*03e0*/  IABS R14, R8 ;  /* 0x00000008000e7213 */ /* 0x000fc60000000000 */
[----:B------:R-:W-:Y:S01]  /*03f0*/  IMAD.HI.U32 R11, R11, R15, R10 ;  /* 0x0000000f0b0b7227 */ /* 0x000fe200078e000a */
[----:B------:R-:W-:-:S04]  /*0400*/  LOP3.LUT R10, R8, R17, RZ, 0x3c, !PT ;  /* 0x00000011080a7212 */ /* 0x000fc800078e3cff */
[----:B------:R-:W-:Y:S01]  /*0410*/  ISETP.GE.AND P3, PT, R10, RZ, PT ;  /* 0x000000ff0a00720c */ /* 0x000fe20003f66270 */
[----:B------:R-:W-:-:S05]  /*0420*/  IMAD.HI.U32 R11, R11, R14, RZ ;  /* 0x0000000e0b0b7227 */ /* 0x000fca00078e00ff */
[----:B------:R-:W-:-:S05]  /*0430*/  IADD3 R12, PT, PT, -R11, RZ, RZ ;  /* 0x000000ff0b0c7210 */ /* 0x000fca0007ffe1ff */
[----:B------:R-:W-:-:S05]  /*0440*/  IMAD R12, R13, R12, R14 ;  /* 0x0000000c0d0c7224 */ /* 0x000fca00078e020e */
[----:B------:R-:W-:-:S13]  /*0450*/  ISETP.GT.U32.AND P2, PT, R13, R12, PT ;  /* 0x0000000c0d00720c */ /* 0x000fda0003f44070 */
[-C--:B------:R-:W-:Y:S02]  /*0460*/  @!P2 IADD3 R12, PT, PT, R12, -R13.reuse, RZ ;  /* 0x8000000d0c0ca210 */ /* 0x080fe40007ffe0ff */
[----:B------:R-:W-:Y:S02]  /*0470*/  @!P2 IADD3 R11, PT, PT, R11, 0x1, RZ ;  /* 0x000000010b0ba810 */ /* 0x000fe40007ffe0ff */
[----:B------:R-:W-:Y:S02]  /*0480*/  ISETP.GE.U32.AND P1, PT, R12, R13, PT ;  /* 0x0000000d0c00720c */ /* 0x000fe40003f26070 */
[----:B------:R-:W-:-:S11]  /*0490*/  ISETP.NE.AND P2, PT, R17, RZ, PT ;  /* 0x000000ff1100720c */ /* 0x000fd60003f45270 */
[----:B------:R-:W-:-:S04]  /*04a0*/  @P1 IADD3 R11, PT, PT, R11, 0x1, RZ ;  /* 0x000000010b0b1810 */ /* 0x000fc80007ffe0ff */
[----:B------:R-:W-:Y:S02]  /*04b0*/  MOV R15, R11 ;  /* 0x0000000b000f7202 */ /* 0x000fe40000000f00 */
[----:B------:R-:W1:Y:S02]  /*04c0*/  @!P4 LDC.64 R10, c[0x0][0x3e0] ;  /* 0x0000f800ff0acb82 */ /* 0x000e640000000a00 */
[----:B------:R-:W-:Y:S02]  /*04d0*/  @!P3 IADD3 R15, PT, PT, -R15, RZ, RZ ;  /* 0x000000ff0f0fb210 */ /* 0x000fe40007ffe1ff */
[----:B------:R-:W-:Y:S02]  /*04e0*/  @!P2 LOP3.LUT R15, RZ, R17, RZ, 0x33, !PT ;  /* 0x00000011ff0fa212 */ /* 0x000fe400078e33ff */
[----:B------:R-:W-:Y:S02]  /*04f0*/  ISETP.GE.U32.AND P2, PT, R27, UR10, PT ;  /* 0x0000000a1b007c0c */ /* 0x000fe4000bf46070 */
[----:B------:R-:W-:-:S02]  /*0500*/  IADD3 R53, PT, PT, -R15, RZ, RZ ;  /* 0x000000ff0f357210 */ /* 0x000fc40007ffe1ff */
[----:B------:R-:W-:Y:S02]  /*0510*/  SHF.R.S32.HI R12, RZ, 0x1f, R15 ;  /* 0x0000001fff0c7819 */ /* 0x000fe4000001140f */
[----:B------:R-:W-:Y:S01]  /*0520*/  ISETP.GE.AND.EX P2, PT, R19, UR11, PT, P2 ;  /* 0x0000000b13007c0c */ /* 0x000fe2000bf46320 */
[----:B------:R-:W-:Y:S01]  /*0530*/  IMAD R53, R17, R53, R8 ;  /* 0x0000003511357224 */ /* 0x000fe200078e0208 */
[----:B------:R-:W-:Y:S01]  /*0540*/  ISETP.GE.U32.AND P3, PT, R49, UR10, PT ;  /* 0x0000000a31007c0c */ /* 0x000fe2000bf66070 */
[----:B---3--:R-:W-:Y:S02]  /*0550*/  IMAD R14, R12, UR12, RZ ;  /* 0x0000000c0c0e7c24 */ /* 0x008fe4000f8e02ff */
[----:B------:R-:W3:Y:S01]  /*0560*/  @!P5 LDC.64 R12, c[0x0][0x3e0] ;  /* 0x0000f800ff0cdb82 */ /* 0x000ee20000000a00 */
[----:B------:R-:W-:Y:S01]  /*0570*/  SHF.L.U32 R53, R53, 0x5, RZ ;  /* 0x0000000535357819 */ /* 0x000fe200000006ff */
[----:B------:R-:W-:Y:S01]  /*0580*/  IMAD R55, R15, UR13, R14 ;  /* 0x0000000d0f377c24 */ /* 0x000fe2000f8e020e */
[----:B------:R-:W-:-:S02]  /*0590*/  ISETP.GE.AND.EX P3, PT, R43, UR11, PT, P3 ;  /* 0x0000000b2b007c0c */ /* 0x000fc4000bf66330 */
[----:B------:R-:W-:Y:S02]  /*05a0*/  SHF.R.S32.HI R57, RZ, 0x1f, R53 ;  /* 0x0000001fff397819 */ /* 0x000fe40000011435 */
[----:B------:R-:W-:Y:S01]  /*05b0*/  LOP3.LUT R56, R53, R52, RZ, 0xfc, !PT ;  /* 0x0000003435387212 */ /* 0x000fe200078efcff */
[----:B-1----:R-:W-:Y:S01]  /*05c0*/  @!P4 IMAD R14, R23, R10, RZ ;  /* 0x0000000a170ec224 */ /* 0x002fe200078e02ff */
[----:B------:R-:W1:Y:S03]  /*05d0*/  @!P2 LDC.64 R16, c[0x0][0x3e0] ;  /* 0x0000f800ff10ab82 */ /* 0x000e660000000a00 */
[----:B------:R-:W-:-:S04]  /*05e0*/  IMAD.WIDE.U32 R56, R15, UR12, R56 ;  /* 0x0000000c0f387c25 */ /* 0x000fc8000f8e0038 */
[----:B------:R-:W-:Y:S01]  /*05f0*/  @!P4 IMAD R15, R21, R11, R14 ;  /* 0x0000000b150fc224 */ /* 0x000fe200078e020e */
[----:B------:R-:W-:Y:S01]  /*0600*/  IADD3 R55, PT, PT, R57, R55, RZ ;  /* 0x0000003739377210 */ /* 0x000fe20007ffe0ff */
[----:B------:R-:W5:Y:S01]  /*0610*/  @!P5 LDC.64 R22, c[0x0][0x390] ;  /* 0x0000e400ff16db82 */ /* 0x000f620000000a00 */
[----:B------:R-:W-:-:S05]  /*0620*/  @!P4 MOV R54, R56 ;  /* 0x000000380036c202 */ /* 0x000fca0000000f00 */
[----:B------:R-:W-:Y:S02]  /*0630*/  @!P4 IMAD.WIDE.U32 R10, R21, R10, R54 ;  /* 0x0000000a150ac225 */ /* 0x000fe400078e0036 */
[----:B------:R-:W4:Y:S02]  /*0640*/  @!P3 LDC.64 R20, c[0x0][0x3e0] ;  /* 0x0000f800ff14bb82 */ /* 0x000f240000000a00 */
[----:B---3--:R-:W-:Y:S01]  /*0650*/  @!P5 IMAD R14, R29, R12, RZ ;  /* 0x0000000c1d0ed224 */ /* 0x008fe200078e02ff */
[----:B------:R-:W-:Y:S02]  /*0660*/  @!P4 IADD3 R11, PT, PT, R11, R15, RZ ;  /* 0x0000000f0b0bc210 */ /* 0x000fe40007ffe0ff */
[C---:B--2---:R-:W-:Y:S01]  /*0670*/  @!P4 LEA R24, P1, R10.reuse, R24, 0x2 ;  /* 0x000000180a18c211 */ /* 0x044fe200078210ff */
[----:B------:R-:W-:Y:S02]  /*0680*/  @!P5 IMAD R29, R31, R13, R14 ;  /* 0x0000000d1f1dd224 */ /* 0x000fe400078e020e */
[----:B------:R-:W2:Y:S01]  /*0690*/  @!P2 LDC.64 R14, c[0x0][0x390] ;  /* 0x0000e400ff0eab82 */ /* 0x000ea20000000a00 */
[----:B------:R-:W-:-:S02]  /*06a0*/  @!P4 LEA.HI.X R25, R10, R25, R11, 0x2, P1 ;  /* 0x000000190a19c211 */ /* 0x000fc400008f140b */
[----:B------:R-:W-:Y:S02]  /*06b0*/  ISETP.GE.U32.AND P1, PT, R51, UR10, PT ;  /* 0x0000000a33007c0c */ /* 0x000fe4000bf26070 */
[----:B------:R-:W-:Y:S02]  /*06c0*/  @!P5 MOV R10, R56 ;  /* 0x00000038000ad202 */ /* 0x000fe40000000f00 */
[----:B------:R-:W-:Y:S02]  /*06d0*/  @!P5 MOV R11, R55 ;  /* 0x00000037000bd202 */ /* 0x000fe40000000f00 */
[----:B------:R-:W-:Y:S01]  /*06e0*/  ISETP.GE.AND.EX P1, PT, R9, UR11, PT, P1 ;  /* 0x0000000b09007c0c */ /* 0x000fe2000bf26310 */
[----:B------:R-:W-:Y:S01]  /*06f0*/  @!P5 IMAD.WIDE.U32 R12, R31, R12, R10 ;  /* 0x0000000c1f0cd225 */ /* 0x000fe200078e000a */
[----:B------:R-:W-:Y:S02]  /*0700*/  MOV R11, RZ ;  /* 0x000000ff000b7202 */ /* 0x000fe40000000f00 */
[----:B------:R-:W-:Y:S01]  /*0710*/  MOV R10, RZ ;  /* 0x000000ff000a7202 */ /* 0x000fe20000000f00 */
[----:B-1----:R-:W-:Y:S01]  /*0720*/  @!P2 IMAD R18, R19, R16, RZ ;  /* 0x000000101312a224 */ /* 0x002fe200078e02ff */
[----:B------:R-:W-:-:S02]  /*0730*/  @!P5 IADD3 R13, PT, PT, R13, R29, RZ ;  /* 0x0000001d0d0dd210 */ /* 0x000fc40007ffe0ff */
[----:B-----5:R-:W-:Y:S01]  /*0740*/  @!P5 LEA R22, P6, R12, R22, 0x2 ;  /* 0x000000160c16d211 */ /* 0x020fe200078c10ff */
[----:B------:R-:W-:Y:S01]  /*0750*/  @!P2 IMAD R29, R27, R17, R18 ;  /* 0x000000111b1da224 */ /* 0x000fe200078e0212 */
[----:B0-----:R0:W3:Y:S01]  /*0760*/  @!P4 LDG.E.64 R10, desc[UR8][R24.64] ;  /* 0x00000008180ac981 */ /* 0x0010e2000c1e1b00 */
[----:B------:R-:W-:Y:S02]  /*0770*/  ISETP.GE.U32.AND P4, PT, R48, UR10, PT ;  /* 0x0000000a30007c0c */ /* 0x000fe4000bf86070 */
[----:B------:R-:W1:Y:S01]  /*0780*/  @!P1 LDC.64 R18, c[0x0][0x3e0] ;  /* 0x0000f800ff129b82 */ /* 0x000e620000000a00 */
[----:B------:R-:W-:Y:S02]  /*0790*/  @!P5 LEA.HI.X R23, R12, R23, R13, 0x2, P6 ;  /* 0x000000170c17d211 */ /* 0x000fe400030f140d */
[----:B------:R-:W-:Y:S02]  /*07a0*/  CS2R R12, SRZ ;  /* 0x00000000000c7805 */ /* 0x000fe4000001ff00 */
[----:B------:R-:W-:-:S02]  /*07b0*/  ISETP.GE.U32.AND P6, PT, R47, UR10, PT ;  /* 0x0000000a2f007c0c */ /* 0x000fc4000bfc6070 */
[----:B------:R-:W-:Y:S02]  /*07c0*/  ISETP.GE.AND.EX P4, PT, R44, UR11, PT, P4 ;  /* 0x0000000b2c007c0c */ /* 0x000fe4000bf86340 */
[----:B0-----:R-:W-:Y:S01]  /*07d0*/  @!P2 MOV R24, R56 ;  /* 0x000000380018a202 */ /* 0x001fe20000000f00 */
[----:B------:R0:W5:Y:S01]  /*07e0*/  @!P5 LDG.E.64 R12, desc[UR8][R22.64] ;  /* 0x00000008160cd981 */ /* 0x000162000c1e1b00 */
[----:B------:R-:W-:Y:S02]  /*07f0*/  @!P2 MOV R25, R55 ;  /* 0x000000370019a202 */ /* 0x000fe40000000f00 */
[----:B------:R-:W-:Y:S01]  /*0800*/  ISETP.GE.AND.EX P5, PT, R45, UR11, PT, P6 ;  /* 0x0000000b2d007c0c */ /* 0x000fe2000bfa6360 */
[----:B------:R-:W-:Y:S01]  /*0810*/  @!P2 IMAD.WIDE.U32 R16, R27, R16, R24 ;  /* 0x000000101b10a225 */ /* 0x000fe200078e0018 */
[----:B------:R-:W-:Y:S01]  /*0820*/  @!P3 MOV R30, R56 ;  /* 0x00000038001eb202 */ /* 0x000fe20000000f00 */
[----:B------:R-:W1:Y:S03]  /*0830*/  @!P1 LDC.64 R26, c[0x0][0x390] ;  /* 0x0000e400ff1a9b82 */ /* 0x000e660000000a00 */
[----:B------:R-:W-:-:S05]  /*0840*/  @!P2 IADD3 R17, PT, PT, R17, R29, RZ ;  /* 0x0000001d1111a210 */ /* 0x000fca0007ffe0ff */
[----:B0-----:R-:W0:Y:S01]  /*0850*/  @!P3 LDC.64 R22, c[0x0][0x390] ;  /* 0x0000e400ff16bb82 */ /* 0x001e220000000a00 */
[C---:B--2---:R-:W-:Y:S01]  /*0860*/  @!P2 LEA R28, P6, R16.reuse, R14, 0x2 ;  /* 0x0000000e101ca211 */ /* 0x044fe200078c10ff */
[----:B----4-:R-:W-:Y:S01]  /*0870*/  @!P3 IMAD R14, R43, R20, RZ ;  /* 0x000000142b0eb224 */ /* 0x010fe200078e02ff */
[----:B------:R-:W-:Y:S02]  /*0880*/  @!P3 MOV R31, R55 ;  /* 0x00000037001fb202 */ /* 0x000fe40000000f00 */
[----:B------:R-:W-:-:S03]  /*0890*/  @!P2 LEA.HI.X R29, R16, R15, R17, 0x2, P6 ;  /* 0x0000000f101da211 */ /* 0x000fc600030f1411 */
[----:B------:R-:W2:Y:S01]  /*08a0*/  @!P4 LDC.64 R24, c[0x0][0x3e0] ;  /* 0x0000f800ff18cb82 */ /* 0x000ea20000000a00 */
[----:B------:R-:W-:Y:S01]  /*08b0*/  ISETP.GE.U32.AND P6, PT, R42, UR10, PT ;  /* 0x0000000a2a007c0c */ /* 0x000fe2000bfc6070 */
[----:B------:R-:W-:-:S06]  /*08c0*/  @!P3 IMAD R33, R49, R21, R14 ;  /* 0x000000153121b224 */ /* 0x000fcc00078e020e */
[----:B------:R-:W4:Y:S01]  /*08d0*/  @!P5 LDC.64 R16, c[0x0][0x3e0] ;  /* 0x0000f800ff10db82 */ /* 0x000f220000000a00 */
[----:B-1----:R-:W-:Y:S02]  /*08e0*/  @!P1 IMAD R32, R9, R18, RZ ;  /* 0x0000001209209224 */ /* 0x002fe400078e02ff */
[----:B------:R-:W-:Y:S01]  /*08f0*/  @!P3 IMAD.WIDE.U32 R30, R49, R20, R30 ;  /* 0x00000014311eb225 */ /* 0x000fe200078e001e */
[----:B------:R-:W-:Y:S02]  /*0900*/  ISETP.GE.AND.EX P6, PT, R46, UR11, PT, P6 ;  /* 0x0000000b2e007c0c */ /* 0x000fe4000bfc6360 */
[----:B------:R-:W-:Y:S01]  /*0910*/  CS2R R14, SRZ ;  /* 0x00000000000e7805 */ /* 0x000fe2000001ff00 */
[----:B------:R-:W-:Y:S01]  /*0920*/  @!P1 IMAD R35, R51, R19, R32 ;  /* 0x0000001333239224 */ /* 0x000fe200078e0220 */
[----:B------:R-:W-:Y:S01]  /*0930*/  @!P3 IADD3 R19, PT, PT, R31, R33, RZ ;  /* 0x000000211f13b210 */ /* 0x000fe20007ffe0ff */
[----:B------:R-:W1:Y:S01]  /*0940*/  @!P4 LDC.64 R20, c[0x0][0x390] ;  /* 0x0000e400ff14cb82 */ /* 0x000e620000000a00 */
[----:B------:R-:W-:-:S02]  /*0950*/  @!P1 MOV R32, R56 ;  /* 0x0000003800209202 */ /* 0x000fc40000000f00 */
[----:B------:R0:W3:Y:S01]  /*0960*/  @!P2 LDG.E.64 R14, desc[UR8][R28.64] ;  /* 0x000000081c0ea981 */ /* 0x0000e2000c1e1b00 */
[----:B------:R-:W-:-:S03]  /*0970*/  @!P1 MOV R33, R55 ;  /* 0x0000003700219202 */ /* 0x000fc60000000f00 */
[----:B------:R-:W-:Y:S01]  /*0980*/  @!P1 IMAD.WIDE.U32 R32, R51, R18, R32 ;  /* 0x0000001233209225 */ /* 0x000fe200078e0020 */
[----:B0-----:R-:W-:-:S03]  /*0990*/  @!P3 LEA R28, P2, R30, R22, 0x2 ;  /* 0x000000161e1cb211 */ /* 0x001fc600078410ff */
[----:B--2---:R-:W-:Y:S01]  /*09a0*/  @!P4 IMAD R37, R44, R24, RZ ;  /* 0x000000182c25c224 */ /* 0x004fe200078e02ff */
[----:B------:R-:W-:Y:S02]  /*09b0*/  @!P1 IADD3 R31, PT, PT, R33, R35, RZ ;  /* 0x00000023211f9210 */ /* 0x000fe40007ffe0ff */
[----:B------:R-:W-:Y:S02]  /*09c0*/  @!P3 LEA.HI.X R29, R30, R23, R19, 0x2, P2 ;  /* 0x000000171e1db211 */ /* 0x000fe400010f1413 */
[----:B------:R-:W0:Y:S01]  /*09d0*/  @!P5 LDC.64 R22, c[0x0][0x390] ;  /* 0x0000e400ff16db82 */ /* 0x000e220000000a00 */
[----:B------:R-:W-:Y:S02]  /*09e0*/  @!P4 MOV R34, R56 ;  /* 0x000000380022c202 */ /* 0x000fe40000000f00 */
[----:B------:R-:W-:Y:S02]  /*09f0*/  @!P4 MOV R35, R55 ;  /* 0x000000370023c202 */ /* 0x000fe40000000f00 */
[----:B------:R-:W-:-:S03]  /*0a00*/  @!P1 LEA R30, P2, R32, R26, 0x2 ;  /* 0x0000001a201e9211 */ /* 0x000fc600078410ff */
[----:B------:R-:W2:Y:S01]  /*0a10*/  @!P6 LDC.64 R18, c[0x0][0x3e0] ;  /* 0x0000f800ff12eb82 */ /* 0x000ea20000000a00 */
[----:B----4-:R-:W-:Y:S02]  /*0a20*/  @!P5 IMAD R26, R45, R16, RZ ;  /* 0x000000102d1ad224 */ /* 0x010fe400078e02ff */
[----:B------:R-:W-:Y:S01]  /*0a30*/  @!P4 IMAD R37, R48, R25, R37 ;  /* 0x000000193025c224 */ /* 0x000fe200078e0225 */
[----:B------:R-:W-:Y:S01]  /*0a40*/  @!P1 LEA.HI.X R31, R32, R27, R31, 0x2, P2 ;  /* 0x0000001b201f9211 */ /* 0x000fe200010f141f */
[----:B------:R-:W-:Y:S01]  /*0a50*/  @!P4 IMAD.WIDE.U32 R24, R48, R24, R34 ;  /* 0x000000183018c225 */ /* 0x000fe200078e0022 */
[----:B------:R-:W-:-:S03]  /*0a60*/  @!P5 MOV R27, R55 ;  /* 0x00000037001bd202 */ /* 0x000fc60000000f00 */
[----:B------:R-:W-:Y:S01]  /*0a70*/  @!P5 IMAD R35, R47, R17, R26 ;  /* 0x000000112f23d224 */ /* 0x000fe200078e021a */
[----:B------:R-:W-:Y:S02]  /*0a80*/  @!P5 MOV R26, R56 ;  /* 0x00000038001ad202 */ /* 0x000fe40000000f00 */
[----:B------:R-:W-:-:S03]  /*0a90*/  CS2R R32, SRZ ;  /* 0x0000000000207805 */ /* 0x000fc6000001ff00 */
[----:B------:R-:W-:Y:S02]  /*0aa0*/  @!P5 IMAD.WIDE.U32 R26, R47, R16, R26 ;  /* 0x000000102f1ad225 */ /* 0x000fe400078e001a */
[----:B------:R-:W4:Y:S01]  /*0ab0*/  @!P6 LDC.64 R16, c[0x0][0x390] ;  /* 0x0000e400ff10eb82 */ /* 0x000f220000000a00 */
[----:B------:R-:W3:Y:S01]  /*0ac0*/  @!P1 LDG.E.64 R32, desc[UR8][R30.64] ;  /* 0x000000081e209981 */ /* 0x000ee2000c1e1b00 */
[----:B------:R-:W-:Y:S02]  /*0ad0*/  @!P4 IADD3 R37, PT, PT, R25, R37, RZ ;  /* 0x000000251925c210 */ /* 0x000fe40007ffe0ff */
[----:B-1----:R-:W-:Y:S01]  /*0ae0*/  @!P4 LEA R20, P2, R24, R20, 0x2 ;  /* 0x000000141814c211 */ /* 0x002fe200078410ff */
[----:B--2---:R-:W-:-:S03]  /*0af0*/  @!P6 IMAD R25, R46, R18, RZ ;  /* 0x000000122e19e224 */ /* 0x004fc600078e02ff */
[----:B------:R-:W-:Y:S02]  /*0b00*/  @!P4 LEA.HI.X R21, R24, R21, R37, 0x2, P2 ;  /* 0x000000151815c211 */ /* 0x000fe400010f1425 */
[----:B------:R-:W-:Y:S02]  /*0b10*/  @!P5 IADD3 R24, PT, PT, R27, R35, RZ ;  /* 0x000000231b18d210 */ /* 0x000fe40007ffe0ff */
[----:B0-----:R-:W-:Y:S01]  /*0b20*/  @!P5 LEA R22, P2, R26, R22, 0x2 ;  /* 0x000000161a16d211 */ /* 0x001fe200078410ff */
[----:B------:R-:W-:Y:S01]  /*0b30*/  @!P6 IMAD R19, R42, R19, R25 ;  /* 0x000000132a13e224 */ /* 0x000fe200078e0219 */
[----:B------:R-:W-:Y:S02]  /*0b40*/  CS2R R34, SRZ ;  /* 0x0000000000227805 */ /* 0x000fe4000001ff00 */
[----:B------:R-:W-:Y:S02]  /*0b50*/  @!P6 MOV R25, R55 ;  /* 0x000000370019e202 */ /* 0x000fe40000000f00 */
[----:B------:R-:W-:-:S02]  /*0b60*/  @!P5 LEA.HI.X R23, R26, R23, R24, 0x2, P2 ;  /* 0x000000171a17d211 */ /* 0x000fc400010f1418 */
[----:B------:R-:W-:Y:S02]  /*0b70*/  @!P6 MOV R24, R56 ;  /* 0x000000380018e202 */ /* 0x000fe40000000f00 */
[----:B------:R-:W-:Y:S01]  /*0b80*/  CS2R R36, SRZ ;  /* 0x0000000000247805 */ /* 0x000fe2000001ff00 */
[----:B------:R-:W2:Y:S02]  /*0b90*/  @!P3 LDG.E.64 R34, desc[UR8][R28.64] ;  /* 0x000000081c22b981 */ /* 0x000ea4000c1e1b00 */
[----:B------:R-:W-:Y:S01]  /*0ba0*/  @!P6 IMAD.WIDE.U32 R24, R42, R18, R24 ;  /* 0x000000122a18e225 */ /* 0x000fe200078e0018 */
[----:B------:R-:W-:Y:S02]  /*0bb0*/  CS2R R38, SRZ ;  /* 0x0000000000267805 */ /* 0x000fe4000001ff00 */
[----:B------:R0:W2:Y:S02]  /*0bc0*/  @!P4 LDG.E.64 R36, desc[UR8][R20.64] ;  /* 0x000000081424c981 */ /* 0x0000a4000c1e1b00 */
[----:B------:R-:W-:-:S02]  /*0bd0*/  @!P6 IADD3 R18, PT, PT, R25, R19, RZ ;  /* 0x000000131912e210 */ /* 0x000fc40007ffe0ff */
[C---:B----4-:R-:W-:Y:S02]  /*0be0*/  @!P6 LEA R16, P2, R24.reuse, R16, 0x2 ;  /* 0x000000101810e211 */ /* 0x050fe400078410ff */
[----:B------:R-:W-:Y:S01]  /*0bf0*/  CS2R R40, SRZ ;  /* 0x0000000000287805 */ /* 0x000fe2000001ff00 */
[----:B------:R3:W4:Y:S01]  /*0c00*/  @!P5 LDG.E.64 R38, desc[UR8][R22.64] ;  /* 0x000000081626d981 */ /* 0x000722000c1e1b00 */
[----:B------:R-:W-:-:S05]  /*0c10*/  @!P6 LEA.HI.X R17, R24, R17, R18, 0x2, P2 ;  /* 0x000000111811e211 */ /* 0x000fca00010f1412 */
[----:B------:R1:W4:Y:S01]  /*0c20*/  @!P6 LDG.E.64 R40, desc[UR8][R16.64] ;  /* 0x000000081028e981 */ /* 0x000322000c1e1b00 */
[C---:B------:R-:W-:Y:S02]  /*0c30*/  ISETP.GT.AND P2, PT, R4.reuse, 0x1e, PT ;  /* 0x0000001e0400780c */ /* 0x040fe40003f44270 */
[----:B------:R-:W-:Y:S01]  /*0c40*/  ISETP.GT.AND P3, PT, R4, 0xf, PT ;  /* 0x0000000f0400780c */ /* 0x000fe20003f64270 */
[----:B------:R-:W-:Y:S01]  /*0c50*/  BSSY.RECONVERGENT B0, `(.L_x_2940) ;  /* 0x0000045000007945 */ /* 0x000fe20003800200 */
[----:B-----5:R-:W-:Y:S01]  /*0c60*/  FMUL.FTZ R25, R13, R13 ;  /* 0x0000000d0d197220 */ /* 0x020fe20000410000 */
[----:B0-----:R-:W-:-:S03]  /*0c70*/  FADD.FTZ R21, R12, R13 ;  /* 0x0000000d0c157221 */ /* 0x001fc60000010000 */
[----:B------:R-:W-:Y:S01]  /*0c80*/  FFMA.FTZ R20, R12, R12, R25 ;  /* 0x0000000c0c147223 */ /* 0x000fe20000010019 */
[----:B---3--:R-:W-:Y:S01]  /*0c90*/  FMUL.FTZ R23, R15, R15 ;  /* 0x0000000f0f177220 */ /* 0x008fe20000410000 */
[----:B-1----:R-:W-:-:S03]  /*0ca0*/  FADD.FTZ R17, R14, R15 ;  /* 0x0000000f0e117221 */ /* 0x002fc60000010000 */
[----:B------:R-:W-:Y:S01]  /*0cb0*/  FFMA.FTZ R16, R14, R14, R23 ;  /* 0x0000000e0e107223 */ /* 0x000fe20000010017 */
[----:B------:R-:W-:Y:S01]  /*0cc0*/  FMUL.FTZ R19, R33, R33 ;  /* 0x0000002121137220 */ /* 0x000fe20000410000 */
[----:B------:R-:W-:-:S03]  /*0cd0*/  FADD.FTZ R18, R32, R33 ;  /* 0x0000002120127221 */ /* 0x000fc60000010000 */
[----:B------:R-:W-:Y:S01]  /*0ce0*/  FFMA.FTZ R19, R32, R32, R19 ;  /* 0x0000002020137223 */ /* 0x000fe20000010013 */
[----:B------:R-:W-:-:S03]  /*0cf0*/  FADD.FTZ R18, RZ, R18 ;  /* 0x00000012ff127221 */ /* 0x000fc60000010000 */
[----:B------:R-:W-:Y:S01]  /*0d00*/  FADD.FTZ R19, RZ, R19 ;  /* 0x00000013ff137221 */ /* 0x000fe20000010000 */
[----:B------:R-:W-:Y:S01]  /*0d10*/  FADD.FTZ R18, R18, R21 ;  /* 0x0000001512127221 */ /* 0x000fe20000010000 */
[----:B------:R-:W-:Y:S02]  /*0d20*/  FMUL.FTZ R21, R11, R11 ;  /* 0x0000000b0b157220 */ /* 0x000fe40000410000 */
[----:B------:R-:W-:Y:S01]  /*0d30*/  FADD.FTZ R19, R19, R20 ;  /* 0x0000001413137221 */ /* 0x000fe20000010000 */
[----:B------:R-:W-:Y:S01]  /*0d40*/  FADD.FTZ R17, R18, R17 ;  /* 0x0000001112117221 */ /* 0x000fe20000010000 */
[C---:B------:R-:W-:Y:S01]  /*0d50*/  FADD.FTZ R18, R10.reuse, R11 ;  /* 0x0000000b0a127221 */ /* 0x040fe20000010000 */
[----:B------:R-:W-:Y:S01]  /*0d60*/  FFMA.FTZ R21, R10, R10, R21 ;  /* 0x0000000a0a157223 */ /* 0x000fe20000010015 */
[----:B------:R-:W-:Y:S02]  /*0d70*/  FADD.FTZ R16, R19, R16 ;  /* 0x0000001013107221 */ /* 0x000fe40000010000 */
[----:B------:R-:W-:Y:S01]  /*0d80*/  FADD.FTZ R17, R17, R18 ;  /* 0x0000001211117221 */ /* 0x000fe20000010000 */
[----:B--2---:R-:W-:Y:S01]  /*0d90*/  FMUL.FTZ R19, R35, R35 ;  /* 0x0000002323137220 */ /* 0x004fe20000410000 */
[----:B------:R-:W-:Y:S01]  /*0da0*/  FADD.FTZ R18, R34, R35 ;  /* 0x0000002322127221 */ /* 0x000fe20000010000 */
[----:B------:R-:W-:-:S02]  /*0db0*/  FADD.FTZ R16, R16, R21 ;  /* 0x0000001510107221 */ /* 0x000fc40000010000 */
[----:B------:R-:W-:Y:S01]  /*0dc0*/  FFMA.FTZ R19, R34, R34, R19 ;  /* 0x0000002222137223 */ /* 0x000fe20000010013 */
[----:B------:R-:W-:Y:S01]  /*0dd0*/  FMUL.FTZ R21, R37, R37 ;  /* 0x0000002525157220 */ /* 0x000fe20000410000 */
[----:B------:R-:W-:Y:S01]  /*0de0*/  FADD.FTZ R17, R17, R18 ;  /* 0x0000001211117221 */ /* 0x000fe20000010000 */
[----:B------:R-:W-:Y:S01]  /*0df0*/  FADD.FTZ R18, R36, R37 ;  /* 0x0000002524127221 */ /* 0x000fe20000010000 */
[----:B------:R-:W-:Y:S01]  /*0e00*/  FADD.FTZ R16, R16, R19 ;  /* 0x0000001310107221 */ /* 0x000fe20000010000 */
[----:B------:R-:W-:Y:S01]  /*0e10*/  FFMA.FTZ R21, R36, R36, R21 ;  /* 0x0000002424157223 */ /* 0x000fe20000010015 */
[----:B----4-:R-:W-:Y:S01]  /*0e20*/  FMUL.FTZ R19, R39, R39 ;  /* 0x0000002727137220 */ /* 0x010fe20000410000 */
[----:B------:R-:W-:Y:S02]  /*0e30*/  FADD.FTZ R17, R17, R18 ;  /* 0x0000001211117221 */ /* 0x000fe40000010000 */
[----:B------:R-:W-:Y:S01]  /*0e40*/  FADD.FTZ R16, R16, R21 ;  /* 0x0000001510107221 */ /* 0x000fe20000010000 */
        /* <DEDUP_REMOVED lines=37> */
.L_x_2941:
[----:B------:R-:W-:Y:S05]  /*10a0*/  BSYNC.RECONVERGENT B0 ;  /* 0x0000000000007941 */ /* 0x000fea0003800200 */
.L_x_2940:
        /* <DEDUP_REMOVED lines=46> */
.L_x_2943:
[----:B------:R-:W-:Y:S05]  /*1390*/  BSYNC.RECONVERGENT B0 ;  /* 0x0000000000007941 */ /* 0x000fea0003800200 */
.L_x_2942:
        /* <DEDUP_REMOVED lines=10> */
[----:B--2---:R-:W-:Y:S01]  /*1440*/  LOP3.LUT P4, R22, R6, 0x2, RZ, 0xc0, !PT ;  /* 0x0000000206167812 */ /* 0x004fe2000788c0ff */
[----:B------:R-:W-:Y:S01]  /*1450*/  IMAD R19, R2, R5, R0 ;  /* 0x0000000502137224 */ /* 0x000fe200078e0200 */
[----:B-1----:R-:W-:Y:S02]  /*1460*/  IADD3 R23, PT, PT, R18, R0, RZ ;  /* 0x0000000012177210 */ /* 0x002fe40007ffe0ff */
        /* <DEDUP_REMOVED lines=12> */
.L_x_2946:
[----:B-1----:R-:W2:Y:S04]  /*1530*/  LDG.E.STRONG.GPU R18, desc[UR8][R16.64] ;  /* 0x0000000810127981 */ /* 0x002ea8000c1ef900 */
[----:B--2---:R-:W-:Y:S01]  /*1540*/  CCTL.IVALL ;  /* 0x00000000ff00798f */ /* 0x004fe20002000000 */
[----:B------:R-:W-:Y:S05]  /*1550*/  YIELD ;  /* 0x0000000000007946 */ /* 0x000fea0003800000 */
[----:B------:R-:W-:-:S13]  /*1560*/  ISETP.NE.AND P4, PT, R18, R25, PT ;  /* 0x000000191200720c */ /* 0x000fda0003f85270 */
[----:B------:R-:W-:Y:S05]  /*1570*/  @P4 BRA `(.L_x_2946) ;  /* 0xfffffffc00ec4947 */ /* 0x000fea000383ffff */
.L_x_2945:
[----:B------:R-:W-:Y:S05]  /*1580*/  WARPSYNC.ALL ;  /* 0x0000000000007948 */ /* 0x000fea0003800000 */
[----:B------:R-:W-:Y:S01]  /*1590*/  BAR.SYNC.DEFER_BLOCKING 0x0 ;  /* 0x0000000000007b1d */ /* 0x000fe20000010000 */
[----:B------:R-:W-:-:S05]  /*15a0*/  HFMA2 R24, -RZ, RZ, 0, 0 ;  /* 0x00000000ff187431 */ /* 0x000fca00000001ff */
[----:B------:R-:W-:Y:S05]  /*15b0*/  @!P2 BRA `(.L_x_2947) ;  /* 0x00000004001ca947 */ /* 0x000fea0003800000 */
[CC--:B------:R-:W-:Y:S01]  /*15c0*/  LEA R26, R5.reuse, R0.reuse, 0x1 ;  /* 0x00000000051a7211 */ /* 0x0c0fe200078e08ff */
[C-C-:B--2---:R-:W-:Y:S01]  /*15d0*/  IMAD R22, R5.reuse, 0x5, R0.reuse ;  /* 0x0000000505167824 */ /* 0x144fe200078e0200 */
[CC--:B------:R-:W-:Y:S01]  /*15e0*/  LEA R24, R5.reuse, R0.reuse, 0x2 ;  /* 0x0000000005187211 */ /* 0x0c0fe200078e10ff */
[C-C-:B------:R-:W-:Y:S01]  /*15f0*/  IMAD R25, R5.reuse, 0x3, R0.reuse ;  /* 0x0000000305197824 */ /* 0x140fe200078e0200 */
[----:B------:R-:W-:Y:S01]  /*1600*/  IADD3 R29, PT, PT, R0, R5, RZ ;  /* 0x00000005001d7210 */ /* 0x000fe20007ffe0ff */
[C-C-:B------:R-:W-:Y:S01]  /*1610*/  IMAD R31, R5.reuse, 0x7, R0.reuse ;  /* 0x00000007051f7824 */ /* 0x140fe200078e0200 */
[----:B------:R-:W-:Y:S01]  /*1620*/  IADD3 R28, PT, PT, -R2, RZ, RZ ;  /* 0x000000ff021c7210 */ /* 0x000fe20007ffe1ff */
[----:B------:R-:W-:Y:S01]  /*1630*/  IMAD R30, R5, 0x6, R0 ;  /* 0x00000006051e7824 */ /* 0x000fe200078e0200 */
[----:B------:R-:W-:Y:S01]  /*1640*/  MOV R27, R0 ;  /* 0x00000000001b7202 */ /* 0x000fe20000000f00 */
[----:B------:R-:W-:Y:S01]  /*1650*/  UMOV UR4, URZ ;  /* 0x000000ff00047c82 */ /* 0x000fe20008000000 */
[----:B-1----:R-:W-:-:S07]  /*1660*/  LOP3.LUT R23, R7, 0x7ffffff8, RZ, 0xc0, !PT ;  /* 0x7ffffff807177812 */ /* 0x002fce00078ec0ff */
.L_x_2948:
        /* <DEDUP_REMOVED lines=60> */
.L_x_2947:
        /* <DEDUP_REMOVED lines=12> */
[C---:B------:R-:W-:Y:S02]  /*1af0*/  IADD3 R23, PT, PT, R24.reuse, 0x2, RZ ;  /* 0x0000000218177810 */ /* 0x040fe40007ffe0ff */
        /* <DEDUP_REMOVED lines=10> */
[----:B------:R-:W3:Y:S04]  /*1ba0*/  @!P5 LDG.E.64 R16, desc[UR8][R16.64] ;  /* 0x000000081010d981 */ /* 0x000ee8000c1e1b00 */
[----:B------:R-:W4:Y:S02]  /*1bb0*/  @!P4 LDG.E.64 R18, desc[UR8][R18.64] ;  /* 0x000000081212c981 */ /* 0x000f24000c1e1b00 */
[----:B------:R-:W-:-:S04]  /*1bc0*/  @!P6 IMAD R27, R27, R5, R0 ;  /* 0x000000051b1be224 */ /* 0x000fc800078e0200 */
[----:B--2---:R-:W-:-:S06]  /*1bd0*/  @!P6 IMAD.WIDE.U32 R22, R27, 0x8, R58 ;  /* 0x000000081b16e825 */ /* 0x004fcc00078e003a */
[----:B------:R-:W2:Y:S01]  /*1be0*/  @!P6 LDG.E.64 R22, desc[UR8][R22.64] ;  /* 0x000000081616e981 */ /* 0x000ea2000c1e1b00 */
[----:B------:R-:W-:Y:S01]  /*1bf0*/  IADD3 R24, PT, PT, R24, 0x4, RZ ;  /* 0x0000000418187810 */ /* 0x000fe20007ffe0ff */
[----:B---3--:R-:W-:Y:S01]  /*1c00*/  @!P5 FADD.FTZ R20, R20, R16 ;  /* 0x000000101414d221 */ /* 0x008fe20000010000 */
[----:B------:R-:W-:-:S03]  /*1c10*/  @!P5 FADD.FTZ R21, R21, R17 ;  /* 0x000000111515d221 */ /* 0x000fc60000010000 */
[----:B----4-:R-:W-:Y:S01]  /*1c20*/  @!P4 FADD.FTZ R20, R20, R18 ;  /* 0x000000121414c221 */ /* 0x010fe20000010000 */
[----:B------:R-:W-:-:S03]  /*1c30*/  @!P4 FADD.FTZ R21, R21, R19 ;  /* 0x000000131515c221 */ /* 0x000fc60000010000 */
[----:B--2---:R-:W-:Y:S01]  /*1c40*/  @!P6 FADD.FTZ R20, R20, R22 ;  /* 0x000000161414e221 */ /* 0x004fe20000010000 */
[----:B------:R-:W-:-:S07]  /*1c50*/  @!P6 FADD.FTZ R21, R21, R23 ;  /* 0x000000171515e221 */ /* 0x000fce0000010000 */
.L_x_2949:
[----:B------:R-:W-:Y:S05]  /*1c60*/  @!P2 BRA `(.L_x_2944) ;  /* 0x00000000006ca947 */ /* 0x000fea0003800000 */
[----:B------:R-:W-:Y:S02]  /*1c70*/  ISETP.NE.AND P2, PT, R25, 0x1, PT ;  /* 0x000000011900780c */ /* 0x000fe40003f45270 */
[----:B--2---:R-:W-:-:S11]  /*1c80*/  LOP3.LUT R22, R7, 0x1, RZ, 0xc0, !PT ;  /* 0x0000000107167812 */ /* 0x004fd600078ec0ff */
        /* <DEDUP_REMOVED lines=15> */
.L_x_2950:
        /* <DEDUP_REMOVED lines=9> */
.L_x_2951:
[----:B------:R-:W-:Y:S05]  /*1e10*/  BSYNC.RECONVERGENT B0 ;  /* 0x0000000000007941 */ /* 0x000fea0003800200 */
.L_x_2944:
        /* <DEDUP_REMOVED lines=15> */
[----:B0-----:R-:W-:-:S03]  /*1f10*/  IMAD.WIDE R22, R53, 0x4, R22 ;  /* 0x0000000435167825 */ /* 0x001fc600078e0216 */
[----:B------:R-:W5:Y:S04]  /*1f20*/  LDG.E.64 R18, desc[UR8][R18.64] ;  /* 0x0000000812127981 */ /* 0x000f68000c1e1b00 */
[----:B------:R-:W0:Y:S04]  /*1f30*/  LDS.64 R20, [UR4+0x98] ;  /* 0x00009804ff147984 */ /* 0x000e280008000a00 */
[----:B-1----:R0:W5:Y:S02]  /*1f40*/  LDG.E.64 R16, desc[UR8][R22.64] ;  /* 0x0000000816107981 */ /* 0x002164000c1e1b00 */
[----:B0-----:R-:W-:-:S04]  /*1f50*/  FMUL.FTZ R22, R20, UR10 ;  /* 0x0000000a14167c20 */ /* 0x001fc80008410000 */
[----:B------:R-:W-:-:S04]  /*1f60*/  FMUL.FTZ R26, R22, R22 ;  /* 0x00000016161a7220 */ /* 0x000fc80000410000 */
[----:B------:R-:W-:-:S05]  /*1f70*/  FFMA.FTZ R26, R21, UR10, -R26 ;  /* 0x0000000a151a7c23 */ /* 0x000fca000801081a */
[----:B------:R-:W-:-:S13]  /*1f80*/  FSETP.GTU.FTZ.AND P2, PT, R26, RZ, PT ;  /* 0x000000ff1a00720b */ /* 0x000fda0003f5c000 */
[----:B------:R-:W0:Y:S01]  /*1f90*/  @P2 LDC R27, c[0x0][0x3a8] ;  /* 0x0000ea00ff1b2b82 */ /* 0x000e220000000800 */
[----:B------:R-:W-:Y:S01]  /*1fa0*/  HFMA2 R23, -RZ, RZ, 1.875, 0 ;  /* 0x3f800000ff177431 */ /* 0x000fe200000001ff */
[----:B------:R-:W-:Y:S01]  /*1fb0*/  BSSY.RECONVERGENT B0, `(.L_x_2952) ;  /* 0x00001bc000007945 */ /* 0x000fe20003800200 */
[----:B0-----:R-:W-:-:S04]  /*1fc0*/  @P2 FADD.FTZ R26, R26, R27 ;  /* 0x0000001b1a1a2221 */ /* 0x001fc80000010000 */
[----:B------:R0:W1:Y:S01]  /*1fd0*/  @P2 MUFU.RSQ R23, R26 ;  /* 0x0000001a00172308 */ /* 0x0000620000001400 */
[----:B------:R-:W-:Y:S05]  /*1fe0*/  BRA.U UP0, `(.L_x_2953) ;  /* 0x0000000900d87547 */ /* 0x000fea000b800000 */
[----:B------:R-:W2:Y:S01]  /*1ff0*/  LDCU.64 UR12, c[0x0][0x3e8] ;  /* 0x00007d00ff0c77ac */ /* 0x000ea20008000a00 */
[C---:B------:R-:W-:Y:S01]  /*2000*/  IADD3 R31, PT, PT, R51.reuse, 0x20, RZ ;  /* 0x00000020331f7810 */ /* 0x040fe20007ffe0ff */
[----:B------:R-:W-:Y:S01]  /*2010*/  BSSY.RECONVERGENT B1, `(.L_x_2954) ;  /* 0x000001c000017945 */ /* 0x000fe20003800200 */
[C---:B------:R-:W-:Y:S02]  /*2020*/  IADD3 R29, PT, PT, R51.reuse, 0x40, RZ ;  /* 0x00000040331d7810 */ /* 0x040fe40007ffe0ff */
[C---:B------:R-:W-:Y:S02]  /*2030*/  IADD3 R28, PT, PT, R51.reuse, 0x60, RZ ;  /* 0x00000060331c7810 */ /* 0x040fe40007ffe0ff */
[----:B------:R-:W-:Y:S02]  /*2040*/  SHF.R.S32.HI R30, RZ, 0x1f, R31 ;  /* 0x0000001fff1e7819 */ /* 0x000fe4000001141f */
[----:B--2---:R-:W-:Y:S02]  /*2050*/  ISETP.GE.U32.AND P2, PT, R51, UR12, PT ;  /* 0x0000000c33007c0c */ /* 0x004fe4000bf46070 */
[----:B------:R-:W-:-:S02]  /*2060*/  ISETP.GE.U32.AND P3, PT, R31, UR12, PT ;  /* 0x0000000c1f007c0c */ /* 0x000fc4000bf66070 */
[----:B------:R-:W-:Y:S02]  /*2070*/  ISETP.GE.AND.EX P2, PT, R9, UR13, PT, P2 ;  /* 0x0000000d09007c0c */ /* 0x000fe4000bf46320 */
[----:B------:R-:W-:Y:S02]  /*2080*/  ISETP.GE.U32.AND P5, PT, R29, UR12, PT ;  /* 0x0000000c1d007c0c */ /* 0x000fe4000bfa6070 */
[----:B------:R-:W-:Y:S02]  /*2090*/  ISETP.GE.U32.AND P1, PT, R28, UR12, PT ;  /* 0x0000000c1c007c0c */ /* 0x000fe4000bf26070 */
[----:B------:R-:W-:-:S07]  /*20a0*/  ISETP.GE.AND.EX P3, PT, R30, UR13, PT, P3 ;  /* 0x0000000d1e007c0c */ /* 0x000fce000bf66330 */
[----:B------:R-:W-:Y:S06]  /*20b0*/  @P2 BRA `(.L_x_2955) ;  /* 0x0000000000442947 */ /* 0x000fec0003800000 */
[----:B------:R-:W2:Y:S01]  /*20c0*/  LDCU.64 UR14, c[0x0][0x3e0] ;  /* 0x00007c00ff0e77ac */ /* 0x000ea20008000a00 */
[----:B------:R-:W-:Y:S01]  /*20d0*/  MOV R24, R56 ;  /* 0x0000003800187202 */ /* 0x000fe20000000f00 */
[----:B------:R-:W-:Y:S01]  /*20e0*/  FADD.FTZ R32, -R22, R32 ;  /* 0x0000002016207221 */ /* 0x000fe20000010100 */
[----:B------:R-:W-:Y:S01]  /*20f0*/  MOV R25, R55 ;  /* 0x0000003700197202 */ /* 0x000fe20000000f00 */
[----:B------:R-:W0:Y:S02]  /*2100*/  LDCU.64 UR10, c[0x0][0x380] ;  /* 0x00007000ff0a77ac */ /* 0x000e240008000a00 */
[----:B-1----:R-:W-:Y:S01]  /*2110*/  FMUL.FTZ R21, R32, R23 ;  /* 0x0000001720157220 */ /* 0x002fe20000410000 */
[----:B--2---:R-:W-:Y:S02]  /*2120*/  IMAD R20, R9, UR14, RZ ;  /* 0x0000000e09147c24 */ /* 0x004fe4000f8e02ff */
[----:B------:R-:W-:-:S04]  /*2130*/  IMAD.WIDE.U32 R24, R51, UR14, R24 ;  /* 0x0000000e33187c25 */ /* 0x000fc8000f8e0018 */
[----:B------:R-:W-:Y:S02]  /*2140*/  IMAD R27, R51, UR15, R20 ;  /* 0x0000000f331b7c24 */ /* 0x000fe4000f8e0214 */
[----:B------:R-:W-:Y:S01]  /*2150*/  FADD.FTZ R20, -R22, R33 ;  /* 0x0000002116147221 */ /* 0x000fe20000010100 */
[----:B0-----:R-:W-:Y:S02]  /*2160*/  LEA R26, P2, R24, UR10, 0x2 ;  /* 0x0000000a181a7c11 */ /* 0x001fe4000f8410ff */
[----:B------:R-:W-:Y:S01]  /*2170*/  IADD3 R27, PT, PT, R25, R27, RZ ;  /* 0x0000001b191b7210 */ /* 0x000fe20007ffe0ff */
[----:B------:R-:W-:Y:S01]  /*2180*/  FMUL.FTZ R32, R20, R23 ;  /* 0x0000001714207220 */ /* 0x000fe20000410000 */
[----:B-----5:R-:W-:Y:S02]  /*2190*/  FFMA.FTZ R20, R16, R21, R18 ;  /* 0x0000001510147223 */ /* 0x020fe40000010012 */
[----:B------:R-:W-:Y:S01]  /*21a0*/  LEA.HI.X R27, R24, UR11, R27, 0x2, P2 ;  /* 0x0000000b181b7c11 */ /* 0x000fe200090f141b */
[----:B------:R-:W-:-:S05]  /*21b0*/  FFMA.FTZ R21, R17, R32, R19 ;  /* 0x0000002011157223 */ /* 0x000fca0000010013 */
[----:B------:R2:W-:Y:S02]  /*21c0*/  STG.E.64 desc[UR8][R26.64], R20 ;  /* 0x000000141a007986 */ /* 0x0005e4000c101b08 */
.L_x_2955:
[----:B------:R-:W-:Y:S05]  /*21d0*/  BSYNC.RECONVERGENT B1 ;  /* 0x0000000000017941 */ /* 0x000fea0003800200 */
.L_x_2954:
[----:B------:R-:W-:Y:S04]  /*21e0*/  BSSY.RECONVERGENT B1, `(.L_x_2956) ;  /* 0x0000013000017945 */ /* 0x000fe80003800200 */
[----:B------:R-:W-:Y:S05]  /*21f0*/  @P3 BRA `(.L_x_2957) ;  /* 0x0000000000443947 */ /* 0x000fea0003800000 */
[----:B------:R-:W3:Y:S01]  /*2200*/  LDCU.64 UR10, c[0x0][0x3e0] ;  /* 0x00007c00ff0a77ac */ /* 0x000ee20008000a00 */
[----:B--2---:R-:W-:Y:S01]  /*2210*/  MOV R20, R56 ;  /* 0x0000003800147202 */ /* 0x004fe20000000f00 */
[C---:B------:R-:W-:Y:S01]  /*2220*/  FADD.FTZ R12, -R22.reuse, R12 ;  /* 0x0000000c160c7221 */ /* 0x040fe20000010100 */
[----:B------:R-:W-:Y:S01]  /*2230*/  MOV R21, R55 ;  /* 0x0000003700157202 */ /* 0x000fe20000000f00 */
[----:B------:R-:W2:Y:S01]  /*2240*/  LDCU.64 UR14, c[0x0][0x380] ;  /* 0x00007000ff0e77ac */ /* 0x000ea20008000a00 */
[----:B0-----:R-:W-:Y:S01]  /*2250*/  FADD.FTZ R26, -R22, R13 ;  /* 0x0000000d161a7221 */ /* 0x001fe20000010100 */
        /* <DEDUP_REMOVED lines=8> */
[----:B------:R-:W-:-:S04]  /*22e0*/  IADD3 R31, PT, PT, R21, R31, RZ ;  /* 0x0000001f151f7210 */ /* 0x000fc80007ffe0ff */
[----:B------:R-:W-:-:S05]  /*22f0*/  LEA.HI.X R25, R20, UR15, R31, 0x2, P2 ;  /* 0x0000000f14197c11 */ /* 0x000fca00090f141f */
[----:B------:R3:W-:Y:S02]  /*2300*/  STG.E.64 desc[UR8][R24.64], R12 ;  /* 0x0000000c18007986 */ /* 0x0007e4000c101b08 */
.L_x_2957:
[----:B------:R-:W-:Y:S05]  /*2310*/  BSYNC.RECONVERGENT B1 ;  /* 0x0000000000017941 */ /* 0x000fea0003800200 */
.L_x_2956:
[----:B---3--:R-:W-:Y:S01]  /*2320*/  SHF.R.S32.HI R12, RZ, 0x1f, R29 ;  /* 0x0000001fff0c7819 */ /* 0x008fe2000001141d */
[----:B------:R-:W-:Y:S01]  /*2330*/  BSSY.RECONVERGENT B1, `(.L_x_2958) ;  /* 0x000001e000017945 */ /* 0x000fe20003800200 */
[----:B------:R-:W-:Y:S02]  /*2340*/  ISETP.GE.U32.AND P6, PT, R49, UR12, PT ;  /* 0x0000000c31007c0c */ /* 0x000fe4000bfc6070 */
[----:B------:R-:W-:Y:S02]  /*2350*/  ISETP.GE.AND.EX P5, PT, R12, UR13, PT, P5 ;  /* 0x0000000d0c007c0c */ /* 0x000fe4000bfa6350 */
[----:B------:R-:W-:Y:S02]  /*2360*/  ISETP.GE.U32.AND P2, PT, R48, UR12, PT ;  /* 0x0000000c30007c0c */ /* 0x000fe4000bf46070 */
[----:B------:R-:W-:Y:S02]  /*2370*/  SHF.R.S32.HI R25, RZ, 0x1f, R28 ;  /* 0x0000001fff197819 */ /* 0x000fe4000001141c */
        /* <DEDUP_REMOVED lines=8> */
[----:B------:R-:W3:Y:S01]  /*2400*/  LDCU.64 UR10, c[0x0][0x3e0] ;  /* 0x00007c00ff0a77ac */ /* 0x000ee20008000a00 */
[----:B--2---:R-:W-:Y:S01]  /*2410*/  MOV R20, R56 ;  /* 0x0000003800147202 */ /* 0x004fe20000000f00 */
[----:B------:R-:W-:Y:S01]  /*2420*/  FADD.FTZ R14, -R22, R14 ;  /* 0x0000000e160e7221 */ /* 0x000fe20000010100 */
[----:B------:R-:W-:Y:S01]  /*2430*/  MOV R21, R55 ;  /* 0x0000003700157202 */ /* 0x000fe20000000f00 */
[----:B------:R-:W2:Y:S02]  /*2440*/  LDCU.64 UR14, c[0x0][0x380] ;  /* 0x00007000ff0e77ac */ /* 0x000ea40008000a00 */
[----:B-1----:R-:W-:Y:S01]  /*2450*/  FMUL.FTZ R13, R14, R23 ;  /* 0x000000170e0d7220 */ /* 0x002fe20000410000 */
[----:B---3--:R-:W-:Y:S02]  /*2460*/  IMAD R12, R12, UR10, RZ ;  /* 0x0000000a0c0c7c24 */ /* 0x008fe4000f8e02ff */
[----:B------:R-:W-:-:S04]  /*2470*/  IMAD.WIDE.U32 R20, R29, UR10, R20 ;  /* 0x0000000a1d147c25 */ /* 0x000fc8000f8e0014 */
[----:B------:R-:W-:Y:S02]  /*2480*/  IMAD R29, R29, UR11, R12 ;  /* 0x0000000b1d1d7c24 */ /* 0x000fe4000f8e020c */
[----:B------:R-:W-:Y:S01]  /*2490*/  FADD.FTZ R12, -R22, R15 ;  /* 0x0000000f160c7221 */ /* 0x000fe20000010100 */
[----:B--2---:R-:W-:Y:S02]  /*24a0*/  LEA R14, P5, R20, UR14, 0x2 ;  /* 0x0000000e140e7c11 */ /* 0x004fe4000f8a10ff */
[----:B------:R-:W-:Y:S01]  /*24b0*/  IADD3 R29, PT, PT, R21, R29, RZ ;  /* 0x0000001d151d7210 */ /* 0x000fe20007ffe0ff */
[----:B------:R-:W-:Y:S01]  /*24c0*/  FMUL.FTZ R24, R12, R23 ;  /* 0x000000170c187220 */ /* 0x000fe20000410000 */
[----:B-----5:R-:W-:Y:S02]  /*24d0*/  FFMA.FTZ R12, R16, R13, R18 ;  /* 0x0000000d100c7223 */ /* 0x020fe40000010012 */
[----:B------:R-:W-:Y:S01]  /*24e0*/  LEA.HI.X R15, R20, UR15, R29, 0x2, P5 ;  /* 0x0000000f140f7c11 */ /* 0x000fe2000a8f141d */
[----:B------:R-:W-:-:S05]  /*24f0*/  FFMA.FTZ R13, R17, R24, R19 ;  /* 0x00000018110d7223 */ /* 0x000fca0000010013 */
[----:B------:R3:W-:Y:S02]  /*2500*/  STG.E.64 desc[UR8][R14.64], R12 ;  /* 0x0000000c0e007986 */ /* 0x0007e4000c101b08 */
.L_x_2959:
[----:B------:R-:W-:Y:S05]  /*2510*/  BSYNC.RECONVERGENT B1 ;  /* 0x0000000000017941 */ /* 0x000fea0003800200 */
.L_x_2958:
[----:B------:R-:W-:Y:S04]  /*2520*/  BSSY.RECONVERGENT B1, `(.L_x_2960) ;  /* 0x0000013000017945 */ /* 0x000fe80003800200 */
[----:B------:R-:W-:Y:S05]  /*2530*/  @P1 BRA `(.L_x_2961) ;  /* 0x0000000000441947 */ /* 0x000fea0003800000 */
[----:B------:R-:W4:Y:S01]  /*2540*/  LDCU.64 UR10, c[0x0][0x3e0] ;  /* 0x00007c00ff0a77ac */ /* 0x000f220008000a00 */
[----:B---3--:R-:W-:Y:S01]  /*2550*/  MOV R12, R56 ;  /* 0x00000038000c7202 */ /* 0x008fe20000000f00 */
[C---:B------:R-:W-:Y:S01]  /*2560*/  FADD.FTZ R10, -R22.reuse, R10 ;  /* 0x0000000a160a7221 */ /* 0x040fe20000010100 */
[----:B------:R-:W-:Y:S01]  /*2570*/  MOV R13, R55 ;  /* 0x00000037000d7202 */ /* 0x000fe20000000f00 */
[----:B------:R-:W3:Y:S01]  /*2580*/  LDCU.64 UR14, c[0x0][0x380] ;  /* 0x00007000ff0e77ac */ /* 0x000ee20008000a00 */
[----:B--2---:R-:W-:Y:S01]  /*2590*/  FADD.FTZ R20, -R22, R11 ;  /* 0x0000000b16147221 */ /* 0x004fe20000010100 */
[----:B-1----:R-:W-:-:S03]  /*25a0*/  FMUL.FTZ R11, R10, R23 ;  /* 0x000000170a0b7220 */ /* 0x002fc60000410000 */
[----:B------:R-:W-:Y:S01]  /*25b0*/  FMUL.FTZ R20, R20, R23 ;  /* 0x0000001714147220 */ /* 0x000fe20000410000 */
[----:B-----5:R-:W-:-:S03]  /*25c0*/  FFMA.FTZ R10, R16, R11, R18 ;  /* 0x0000000b100a7223 */ /* 0x020fc60000010012 */
[----:B------:R-:W-:Y:S01]  /*25d0*/  FFMA.FTZ R11, R17, R20, R19 ;  /* 0x00000014110b7223 */ /* 0x000fe20000010013 */
[----:B----4-:R-:W-:Y:S02]  /*25e0*/  IMAD R15, R25, UR10, RZ ;  /* 0x0000000a190f7c24 */ /* 0x010fe4000f8e02ff */
[----:B------:R-:W-:-:S04]  /*25f0*/  IMAD.WIDE.U32 R12, R28, UR10, R12 ;  /* 0x0000000a1c0c7c25 */ /* 0x000fc8000f8e000c */
[----:B------:R-:W-:Y:S01]  /*2600*/  IMAD R15, R28, UR11, R15 ;  /* 0x0000000b1c0f7c24 */ /* 0x000fe2000f8e020f */
[----:B---3--:R-:W-:-:S04]  /*2610*/  LEA R14, P1, R12, UR14, 0x2 ;  /* 0x0000000e0c0e7c11 */ /* 0x008fc8000f8210ff */
[----:B------:R-:W-:-:S04]  /*2620*/  IADD3 R15, PT, PT, R13, R15, RZ ;  /* 0x0000000f0d0f7210 */ /* 0x000fc80007ffe0ff */
[----:B------:R-:W-:-:S05]  /*2630*/  LEA.HI.X R15, R12, UR15, R15, 0x2, P1 ;  /* 0x0000000f0c0f7c11 */ /* 0x000fca00088f140f */
[----:B------:R4:W-:Y:S02]  /*2640*/  STG.E.64 desc[UR8][R14.64], R10 ;  /* 0x0000000a0e007986 */ /* 0x0009e4000c101b08 */
.L_x_2961:
[----:B------:R-:W-:Y:S05]  /*2650*/  BSYNC.RECONVERGENT B1 ;  /* 0x0000000000017941 */ /* 0x000fea0003800200 */
.L_x_2960:
[----:B------:R-:W-:Y:S04]  /*2660*/  BSSY.RECONVERGENT B1, `(.L_x_2962) ;  /* 0x0000013000017945 */ /* 0x000fe80003800200 */
[----:B------:R-:W-:Y:S05]  /*2670*/  @P6 BRA `(.L_x_2963) ;  /* 0x0000000000446947 */ /* 0x000fea0003800000 */
[----:B------:R-:W0:Y:S01]  /*2680*/  LDCU.64 UR10, c[0x0][0x3e0] ;  /* 0x00007c00ff0a77ac */ /* 0x000e220008000a00 */
[----:B---3--:R-:W-:Y:S01]  /*2690*/  MOV R12, R56 ;  /* 0x00000038000c7202 */ /* 0x008fe20000000f00 */
[----:B------:R-:W-:Y:S01]  /*26a0*/  FADD.FTZ R34, -R22, R34 ;  /* 0x0000002216227221 */ /* 0x000fe20000010100 */
[----:B------:R-:W-:Y:S01]  /*26b0*/  MOV R13, R55 ;  /* 0x00000037000d7202 */ /* 0x000fe20000000f00 */
[----:B------:R-:W3:Y:S02]  /*26c0*/  LDCU.64 UR14, c[0x0][0x380] ;  /* 0x00007000ff0e77ac */ /* 0x000ee40008000a00 */
[----:B-1--4-:R-:W-:Y:S01]  /*26d0*/  FMUL.FTZ R11, R34, R23 ;  /* 0x00000017220b7220 */ /* 0x012fe20000410000 */
[----:B0-----:R-:W-:Y:S02]  /*26e0*/  IMAD R10, R43, UR10, RZ ;  /* 0x0000000a2b0a7c24 */ /* 0x001fe4000f8e02ff */
[----:B------:R-:W-:-:S04]  /*26f0*/  IMAD.WIDE.U32 R12, R49, UR10, R12 ;  /* 0x0000000a310c7c25 */ /* 0x000fc8000f8e000c */
[----:B------:R-:W-:Y:S02]  /*2700*/  IMAD R15, R49, UR11, R10 ;  /* 0x0000000b310f7c24 */ /* 0x000fe4000f8e020a */
[----:B------:R-:W-:Y:S01]  /*2710*/  FADD.FTZ R10, -R22, R35 ;  /* 0x00000023160a7221 */ /* 0x000fe20000010100 */
[----:B---3--:R-:W-:Y:S02]  /*2720*/  LEA R14, P1, R12, UR14, 0x2 ;  /* 0x0000000e0c0e7c11 */ /* 0x008fe4000f8210ff */
[----:B------:R-:W-:Y:S01]  /*2730*/  IADD3 R15, PT, PT, R13, R15, RZ ;  /* 0x0000000f0d0f7210 */ /* 0x000fe20007ffe0ff */
[----:B--2---:R-:W-:Y:S01]  /*2740*/  FMUL.FTZ R20, R10, R23 ;  /* 0x000000170a147220 */ /* 0x004fe20000410000 */
[----:B-----5:R-:W-:Y:S02]  /*2750*/  FFMA.FTZ R10, R16, R11, R18 ;  /* 0x0000000b100a7223 */ /* 0x020fe40000010012 */
[----:B------:R-:W-:Y:S01]  /*2760*/  LEA.HI.X R15, R12, UR15, R15, 0x2, P1 ;  /* 0x0000000f0c0f7c11 */ /* 0x000fe200088f140f */
[----:B------:R-:W-:-:S05]  /*2770*/  FFMA.FTZ R11, R17, R20, R19 ;  /* 0x00000014110b7223 */ /* 0x000fca0000010013 */
[----:B------:R0:W-:Y:S02]  /*2780*/  STG.E.64 desc[UR8][R14.64], R10 ;  /* 0x0000000a0e007986 */ /* 0x0001e4000c101b08 */
.L_x_2963:
[----:B------:R-:W-:Y:S05]  /*2790*/  BSYNC.RECONVERGENT B1 ;  /* 0x0000000000017941 */ /* 0x000fea0003800200 */
.L_x_2962:
[----:B------:R-:W-:Y:S04]  /*27a0*/  BSSY.RECONVERGENT B1, `(.L_x_2964) ;  /* 0x0000013000017945 */ /* 0x000fe80003800200 */
[----:B------:R-:W-:Y:S05]  /*27b0*/  @P2 BRA `(.L_x_2965) ;  /* 0x0000000000442947 */ /* 0x000fea0003800000 */
[----:B------:R-:W1:Y:S01]  /*27c0*/  LDCU.64 UR10, c[0x0][0x3e0] ;  /* 0x00007c00ff0a77ac */ /* 0x000e620008000a00 */
[----:B0---4-:R-:W-:Y:S01]  /*27d0*/  MOV R10, R56 ;  /* 0x00000038000a7202 */ /* 0x011fe20000000f00 */
[C---:B------:R-:W-:Y:S01]  /*27e0*/  FADD.FTZ R36, -R22.reuse, R36 ;  /* 0x0000002416247221 */ /* 0x040fe20000010100 */
[----:B------:R-:W-:Y:S01]  /*27f0*/  MOV R11, R55 ;  /* 0x00000037000b7202 */ /* 0x000fe20000000f00 */
[----:B------:R-:W0:Y:S01]  /*2800*/  LDCU.64 UR14, c[0x0][0x380] ;  /* 0x00007000ff0e77ac */ /* 0x000e220008000a00 */
[----:B---3--:R-:W-:-:S04]  /*2810*/  FADD.FTZ R12, -R22, R37 ;  /* 0x00000025160c7221 */ /* 0x008fc80000010100 */
[----:B-12---:R-:W-:Y:S01]  /*2820*/  FMUL.FTZ R20, R12, R23 ;  /* 0x000000170c147220 */ /* 0x006fe20000410000 */
[----:B------:R-:W-:Y:S02]  /*2830*/  IMAD R13, R44, UR10, RZ ;  /* 0x0000000a2c0d7c24 */ /* 0x000fe4000f8e02ff */
[----:B------:R-:W-:-:S04]  /*2840*/  IMAD.WIDE.U32 R10, R48, UR10, R10 ;  /* 0x0000000a300a7c25 */ /* 0x000fc8000f8e000a */
[----:B------:R-:W-:Y:S02]  /*2850*/  IMAD R15, R48, UR11, R13 ;  /* 0x0000000b300f7c24 */ /* 0x000fe4000f8e020d */
[----:B------:R-:W-:Y:S01]  /*2860*/  FMUL.FTZ R13, R36, R23 ;  /* 0x00000017240d7220 */ /* 0x000fe20000410000 */
[----:B0-----:R-:W-:Y:S02]  /*2870*/  LEA R14, P1, R10, UR14, 0x2 ;  /* 0x0000000e0a0e7c11 */ /* 0x001fe4000f8210ff */
[----:B------:R-:W-:Y:S01]  /*2880*/  IADD3 R15, PT, PT, R11, R15, RZ ;  /* 0x0000000f0b0f7210 */ /* 0x000fe20007ffe0ff */
[----:B-----5:R-:W-:Y:S01]  /*2890*/  FFMA.FTZ R12, R16, R13, R18 ;  /* 0x0000000d100c7223 */ /* 0x020fe20000010012 */
[----:B------:R-:W-:Y:S02]  /*28a0*/  FFMA.FTZ R13, R17, R20, R19 ;  /* 0x00000014110d7223 */ /* 0x000fe40000010013 */
[----:B------:R-:W-:-:S05]  /*28b0*/  LEA.HI.X R15, R10, UR15, R15, 0x2, P1 ;  /* 0x0000000f0a0f7c11 */ /* 0x000fca00088f140f */
[----:B------:R0:W-:Y:S02]  /*28c0*/  STG.E.64 desc[UR8][R14.64], R12 ;  /* 0x0000000c0e007986 */ /* 0x0001e4000c101b08 */
.L_x_2965:
[----:B------:R-:W-:Y:S05]  /*28d0*/  BSYNC.RECONVERGENT B1 ;  /* 0x0000000000017941 */ /* 0x000fea0003800200 */
.L_x_2964:
[----:B------:R-:W-:Y:S04]  /*28e0*/  BSSY.RECONVERGENT B1, `(.L_x_2966) ;  /* 0x0000013000017945 */ /* 0x000fe80003800200 */
[----:B------:R-:W-:Y:S05]  /*28f0*/  @P3 BRA `(.L_x_2967) ;  /* 0x0000000000443947 */ /* 0x000fea0003800000 */
[----:B------:R-:W2:Y:S01]  /*2900*/  LDCU.64 UR10, c[0x0][0x3e0] ;  /* 0x00007c00ff0a77ac */ /* 0x000ea20008000a00 */
[----:B0---4-:R-:W-:Y:S01]  /*2910*/  MOV R10, R56 ;  /* 0x00000038000a7202 */ /* 0x011fe20000000f00 */
[C---:B------:R-:W-:Y:S01]  /*2920*/  FADD.FTZ R38, -R22.reuse, R38 ;  /* 0x0000002616267221 */ /* 0x040fe20000010100 */
[----:B------:R-:W-:Y:S01]  /*2930*/  MOV R11, R55 ;  /* 0x00000037000b7202 */ /* 0x000fe20000000f00 */
[----:B------:R-:W0:Y:S01]  /*2940*/  LDCU.64 UR14, c[0x0][0x380] ;  /* 0x00007000ff0e77ac */ /* 0x000e220008000a00 */
[----:B---3--:R-:W-:Y:S01]  /*2950*/  FADD.FTZ R14, -R22, R39 ;  /* 0x00000027160e7221 */ /* 0x008fe20000010100 */
[----:B-1----:R-:W-:-:S03]  /*2960*/  FMUL.FTZ R13, R38, R23 ;  /* 0x00000017260d7220 */ /* 0x002fc60000410000 */
[----:B--2---:R-:W-:Y:S01]  /*2970*/  FMUL.FTZ R20, R14, R23 ;  /* 0x000000170e147220 */ /* 0x004fe20000410000 */
[----:B-----5:R-:W-:Y:S01]  /*2980*/  FFMA.FTZ R14, R16, R13, R18 ;  /* 0x0000000d100e7223 */ /* 0x020fe20000010012 */
[----:B------:R-:W-:Y:S02]  /*2990*/  IMAD R12, R45, UR10, RZ ;  /* 0x0000000a2d0c7c24 */ /* 0x000fe4000f8e02ff */
[----:B------:R-:W-:-:S04]  /*29a0*/  IMAD.WIDE.U32 R10, R47, UR10, R10 ;  /* 0x0000000a2f0a7c25 */ /* 0x000fc8000f8e000a */
[----:B------:R-:W-:Y:S01]  /*29b0*/  IMAD R15, R47, UR11, R12 ;  /* 0x0000000b2f0f7c24 */ /* 0x000fe2000f8e020c */
[----:B0-----:R-:W-:-:S04]  /*29c0*/  LEA R12, P1, R10, UR14, 0x2 ;  /* 0x0000000e0a0c7c11 */ /* 0x001fc8000f8210ff */
[----:B------:R-:W-:-:S04]  /*29d0*/  IADD3 R15, PT, PT, R11, R15, RZ ;  /* 0x0000000f0b0f7210 */ /* 0x000fc80007ffe0ff */
[----:B------:R-:W-:Y:S01]  /*29e0*/  LEA.HI.X R13, R10, UR15, R15, 0x2, P1 ;  /* 0x0000000f0a0d7c11 */ /* 0x000fe200088f140f */
[----:B------:R-:W-:-:S05]  /*29f0*/  FFMA.FTZ R15, R17, R20, R19 ;  /* 0x00000014110f7223 */ /* 0x000fca0000010013 */
[----:B------:R0:W-:Y:S02]  /*2a00*/  STG.E.64 desc[UR8][R12.64], R14 ;  /* 0x0000000e0c007986 */ /* 0x0001e4000c101b08 */
.L_x_2967:
[----:B------:R-:W-:Y:S05]  /*2a10*/  BSYNC.RECONVERGENT B1 ;  /* 0x0000000000017941 */ /* 0x000fea0003800200 */
.L_x_2966:
[----:B------:R-:W-:Y:S05]  /*2a20*/  @P4 BRA `(.L_x_2968) ;  /* 0x0000001000504947 */ /* 0x000fea0003800000 */
[----:B------:R-:W3:Y:S01]  /*2a30*/  LDCU.64 UR10, c[0x0][0x3e0] ;  /* 0x00007c00ff0a77ac */ /* 0x000ee20008000a00 */
[----:B0---4-:R-:W-:Y:S01]  /*2a40*/  MOV R10, R56 ;  /* 0x00000038000a7202 */ /* 0x011fe20000000f00 */
[C---:B------:R-:W-:Y:S01]  /*2a50*/  FADD.FTZ R40, -R22.reuse, R40 ;  /* 0x0000002816287221 */ /* 0x040fe20000010100 */
[----:B------:R-:W-:Y:S01]  /*2a60*/  MOV R11, R55 ;  /* 0x00000037000b7202 */ /* 0x000fe20000000f00 */
[----:B------:R-:W0:Y:S01]  /*2a70*/  LDCU.64 UR12, c[0x0][0x380] ;  /* 0x00007000ff0c77ac */ /* 0x000e220008000a00 */
[----:B------:R-:W-:-:S04]  /*2a80*/  FADD.FTZ R22, -R22, R41 ;  /* 0x0000002916167221 */ /* 0x000fc80000010100 */
[----:B-1----:R-:W-:-:S04]  /*2a90*/  FMUL.FTZ R22, R22, R23 ;  /* 0x0000001716167220 */ /* 0x002fc80000410000 */
[----:B-----5:R-:W-:Y:S01]  /*2aa0*/  FFMA.FTZ R17, R17, R22, R19 ;  /* 0x0000001611117223 */ /* 0x020fe20000010013 */
[----:B---3--:R-:W-:Y:S02]  /*2ab0*/  IMAD R13, R46, UR10, RZ ;  /* 0x0000000a2e0d7c24 */ /* 0x008fe4000f8e02ff */
[----:B------:R-:W-:-:S04]  /*2ac0*/  IMAD.WIDE.U32 R10, R42, UR10, R10 ;  /* 0x0000000a2a0a7c25 */ /* 0x000fc8000f8e000a */
[----:B------:R-:W-:Y:S02]  /*2ad0*/  IMAD R15, R42, UR11, R13 ;  /* 0x0000000b2a0f7c24 */ /* 0x000fe4000f8e020d */
[----:B------:R-:W-:Y:S01]  /*2ae0*/  FMUL.FTZ R13, R40, R23 ;  /* 0x00000017280d7220 */ /* 0x000fe20000410000 */
[----:B0-----:R-:W-:Y:S02]  /*2af0*/  LEA R12, P1, R10, UR12, 0x2 ;  /* 0x0000000c0a0c7c11 */ /* 0x001fe4000f8210ff */
[----:B------:R-:W-:Y:S01]  /*2b00*/  IADD3 R15, PT, PT, R11, R15, RZ ;  /* 0x0000000f0b0f7210 */ /* 0x000fe20007ffe0ff */
[----:B------:R-:W-:-:S03]  /*2b10*/  FFMA.FTZ R16, R16, R13, R18 ;  /* 0x0000000d10107223 */ /* 0x000fc60000010012 */
[----:B------:R-:W-:-:S05]  /*2b20*/  LEA.HI.X R13, R10, UR13, R15, 0x2, P1 ;  /* 0x0000000d0a0d7c11 */ /* 0x000fca00088f140f */
[----:B------:R0:W-:Y:S01]  /*2b30*/  STG.E.64 desc[UR8][R12.64], R16 ;  /* 0x000000100c007986 */ /* 0x0001e2000c101b08 */
[----:B------:R-:W-:Y:S05]  /*2b40*/  BRA `(.L_x_2968) ;  /* 0x0000001000087947 */ /* 0x000fea0003800000 */
.L_x_2953:
[----:B------:R-:W2:Y:S01]  /*2b50*/  LDCU.64 UR14, c[0x0][0x3e8] ;  /* 0x00007d00ff0e77ac */ /* 0x000ea20008000a00 */
[C---:B------:R-:W-:Y:S01]  /*2b60*/  IADD3 R29, PT, PT, R51.reuse, 0x20, RZ ;  /* 0x00000020331d7810 */ /* 0x040fe20007ffe0ff */
[----:B------:R-:W-:Y:S01]  /*2b70*/  BSSY.RECONVERGENT B1, `(.L_x_2969) ;  /* 0x0000024000017945 */ /* 0x000fe20003800200 */
[C---:B------:R-:W-:Y:S02]  /*2b80*/  IADD3 R27, PT, PT, R51.reuse, 0x40, RZ ;  /* 0x00000040331b7810 */ /* 0x040fe40007ffe0ff */
[----:B0-----:R-:W-:Y:S02]  /*2b90*/  IADD3 R26, PT, PT, R51, 0x60, RZ ;  /* 0x00000060331a7810 */ /* 0x001fe40007ffe0ff */
[----:B------:R-:W-:Y:S02]  /*2ba0*/  SHF.R.S32.HI R28, RZ, 0x1f, R29 ;  /* 0x0000001fff1c7819 */ /* 0x000fe4000001141d */
[----:B--2---:R-:W-:Y:S02]  /*2bb0*/  ISETP.GE.U32.AND P2, PT, R29, UR14, PT ;  /* 0x0000000e1d007c0c */ /* 0x004fe4000bf46070 */
[----:B------:R-:W-:-:S02]  /*2bc0*/  ISETP.GE.U32.AND P5, PT, R27, UR14, PT ;  /* 0x0000000e1b007c0c */ /* 0x000fc4000bfa6070 */
[----:B------:R-:W-:Y:S02]  /*2bd0*/  ISETP.GE.U32.AND P6, PT, R26, UR14, PT ;  /* 0x0000000e1a007c0c */ /* 0x000fe4000bfc6070 */
[----:B------:R-:W-:Y:S01]  /*2be0*/  ISETP.GE.AND.EX P2, PT, R28, UR15, PT, P2 ;  /* 0x0000000f1c007c0c */ /* 0x000fe2000bf46320 */
[----:B------:R-:W-:-:S12]  /*2bf0*/  @P1 BRA `(.L_x_2970) ;  /* 0x00000000006c1947 */ /* 0x000fd80003800000 */
[C---:B------:R-:W-:Y:S01]  /*2c00*/  FADD.FTZ R32, -R22.reuse, R32 ;  /* 0x0000002016207221 */ /* 0x040fe20000010100 */
        /* <DEDUP_REMOVED lines=21> */
[----:B-1----:R-:W-:-:S04]  /*2d60*/  LEA R24, P1, R20, UR12, 0x2 ;  /* 0x0000000c14187c11 */ /* 0x002fc8000f8210ff */
[----:B------:R-:W-:Y:S01]  /*2d70*/  LEA.HI.X R25, R20, UR13, R25, 0x2, P1 ;  /* 0x0000000d14197c11 */ /* 0x000fe200088f1419 */
[----:B--2---:R-:W-:Y:S01]  /*2d80*/  FMUL.FTZ R20, R31, R32 ;  /* 0x000000201f147220 */ /* 0x004fe20000410000 */
[----:B0-----:R-:W-:-:S05]  /*2d90*/  FMUL.FTZ R21, R30, R33 ;  /* 0x000000211e157220 */ /* 0x001fca0000410000 */
[----:B------:R0:W-:Y:S02]  /*2da0*/  STG.E.64 desc[UR8][R24.64], R20 ;  /* 0x0000001418007986 */ /* 0x0001e4000c101b08 */
.L_x_2970:
[----:B------:R-:W-:Y:S05]  /*2db0*/  BSYNC.RECONVERGENT B1 ;  /* 0x0000000000017941 */ /* 0x000fea0003800200 */
.L_x_2969:
[----:B------:R-:W-:Y:S04]  /*2dc0*/  BSSY.RECONVERGENT B1, `(.L_x_2971) ;  /* 0x000001d000017945 */ /* 0x000fe80003800200 */
[----:B------:R-:W-:Y:S05]  /*2dd0*/  @P2 BRA `(.L_x_2972) ;  /* 0x00000000006c2947 */ /* 0x000fea0003800000 */
[----:B------:R-:W-:Y:S01]  /*2de0*/  FADD.FTZ R12, -R22, R12 ;  /* 0x0000000c160c7221 */ /* 0x000fe20000010100 */
[----:B------:R-:W2:Y:S03]  /*2df0*/  LDCU.64 UR10, c[0x0][0x3e0] ;  /* 0x00007c00ff0a77ac */ /* 0x000ea60008000a00 */
[----:B01----:R-:W-:Y:S01]  /*2e00*/  FMUL.FTZ R25, R12, R23 ;  /* 0x000000170c197220 */ /* 0x003fe20000410000 */
[----:B------:R-:W-:Y:S01]  /*2e10*/  FADD.FTZ R12, -R22, R13 ;  /* 0x0000000d160c7221 */ /* 0x000fe20000010100 */
[----:B------:R-:W0:Y:S01]  /*2e20*/  LDCU.64 UR12, c[0x0][0x380] ;  /* 0x00007000ff0c77ac */ /* 0x000e220008000a00 */
[----:B------:R-:W-:Y:S01]  /*2e30*/  MOV R13, R55 ;  /* 0x00000037000d7202 */ /* 0x000fe20000000f00 */
[----:B-----5:R-:W-:Y:S01]  /*2e40*/  FFMA.FTZ R25, R16, R25, R18 ;  /* 0x0000001910197223 */ /* 0x020fe20000010012 */
[----:B------:R-:W-:-:S03]  /*2e50*/  FMUL.FTZ R24, R12, R23 ;  /* 0x000000170c187220 */ /* 0x000fc60000410000 */
[----:B------:R-:W-:Y:S01]  /*2e60*/  FMUL.FTZ R12, R25, -1.4426950216293334961 ;  /* 0xbfb8aa3b190c7820 */ /* 0x000fe20000410000 */
[----:B------:R-:W-:-:S04]  /*2e70*/  FFMA.FTZ R24, R17, R24, R19 ;  /* 0x0000001811187223 */ /* 0x000fc80000010013 */
[----:B------:R-:W-:Y:S01]  /*2e80*/  FMUL.FTZ R20, R24, -1.4426950216293334961 ;  /* 0xbfb8aa3b18147820 */ /* 0x000fe20000410000 */
[----:B------:R-:W1:Y:S01]  /*2e90*/  MUFU.EX2 R12, R12 ;  /* 0x0000000c000c7308 */ /* 0x000e620000000800 */
[----:B--2---:R-:W-:-:S07]  /*2ea0*/  IMAD R28, R28, UR10, RZ ;  /* 0x0000000a1c1c7c24 */ /* 0x004fce000f8e02ff */
[----:B------:R-:W2:Y:S01]  /*2eb0*/  MUFU.EX2 R20, R20 ;  /* 0x0000001400147308 */ /* 0x000ea20000000800 */
[----:B-1----:R-:W-:Y:S01]  /*2ec0*/  FADD.FTZ R30, R12, 1 ;  /* 0x3f8000000c1e7421 */ /* 0x002fe20000010000 */
[----:B------:R-:W-:-:S06]  /*2ed0*/  MOV R12, R56 ;  /* 0x00000038000c7202 */ /* 0x000fcc0000000f00 */
[----:B------:R-:W1:Y:S01]  /*2ee0*/  MUFU.RCP R30, R30 ;  /* 0x0000001e001e7308 */ /* 0x000e620000001000 */
[----:B------:R-:W-:-:S04]  /*2ef0*/  IMAD.WIDE.U32 R12, R29, UR10, R12 ;  /* 0x0000000a1d0c7c25 */ /* 0x000fc8000f8e000c */
[----:B--2---:R-:W-:Y:S01]  /*2f00*/  FADD.FTZ R31, R20, 1 ;  /* 0x3f800000141f7421 */ /* 0x004fe20000010000 */
[----:B------:R-:W-:Y:S01]  /*2f10*/  IMAD R29, R29, UR11, R28 ;  /* 0x0000000b1d1d7c24 */ /* 0x000fe2000f8e021c */
[----:B0-----:R-:W-:-:S04]  /*2f20*/  LEA R20, P1, R12, UR12, 0x2 ;  /* 0x0000000c0c147c11 */ /* 0x001fc8000f8210ff */
[----:B------:R-:W0:Y:S01]  /*2f30*/  MUFU.RCP R31, R31 ;  /* 0x0000001f001f7308 */ /* 0x000e220000001000 */
[----:B------:R-:W-:-:S04]  /*2f40*/  IADD3 R29, PT, PT, R13, R29, RZ ;  /* 0x0000001d0d1d7210 */ /* 0x000fc80007ffe0ff */
[----:B------:R-:W-:Y:S01]  /*2f50*/  LEA.HI.X R21, R12, UR13, R29, 0x2, P1 ;  /* 0x0000000d0c157c11 */ /* 0x000fe200088f141d */
[----:B-1----:R-:W-:Y:S01]  /*2f60*/  FMUL.FTZ R12, R25, R30 ;  /* 0x0000001e190c7220 */ /* 0x002fe20000410000 */
[----:B0-----:R-:W-:-:S05]  /*2f70*/  FMUL.FTZ R13, R24, R31 ;  /* 0x0000001f180d7220 */ /* 0x001fca0000410000 */
[----:B------:R2:W-:Y:S02]  /*2f80*/  STG.E.64 desc[UR8][R20.64], R12 ;  /* 0x0000000c14007986 */ /* 0x0005e4000c101b08 */
.L_x_2972:
[----:B------:R-:W-:Y:S05]  /*2f90*/  BSYNC.RECONVERGENT B1 ;  /* 0x0000000000017941 */ /* 0x000fea0003800200 */
.L_x_2971:
[----:B------:R-:W-:Y:S01]  /*2fa0*/  SHF.R.S32.HI R30, RZ, 0x1f, R27 ;  /* 0x0000001fff1e7819 */ /* 0x000fe2000001141b */
[----:B------:R-:W-:Y:S01]  /*2fb0*/  BSSY.RECONVERGENT B1, `(.L_x_2973) ;  /* 0x0000028000017945 */ /* 0x000fe20003800200 */
[----:B------:R-:W-:Y:S02]  /*2fc0*/  ISETP.GE.U32.AND P1, PT, R49, UR14, PT ;  /* 0x0000000e31007c0c */ /* 0x000fe4000bf26070 */
[----:B------:R-:W-:Y:S02]  /*2fd0*/  ISETP.GE.AND.EX P5, PT, R30, UR15, PT, P5 ;  /* 0x0000000f1e007c0c */ /* 0x000fe4000bfa6350 */
[----:B------:R-:W-:Y:S02]  /*2fe0*/  ISETP.GE.U32.AND P2, PT, R48, UR14, PT ;  /* 0x0000000e30007c0c */ /* 0x000fe4000bf46070 */
[----:B0-2---:R-:W-:Y:S02]  /*2ff0*/  SHF.R.S32.HI R20, RZ, 0x1f, R26 ;  /* 0x0000001fff147819 */ /* 0x005fe4000001141a */
        /* <DEDUP_REMOVED lines=20> */
[----:B0-----:R-:W-:-:S07]  /*3140*/  IMAD R30, R30, UR10, RZ ;  /* 0x0000000a1e1e7c24 */ /* 0x001fce000f8e02ff */
[----:B------:R-:W0:Y:S01]  /*3150*/  MUFU.EX2 R12, R12 ;  /* 0x0000000c000c7308 */ /* 0x000e220000000800 */
[----:B--2---:R-:W-:-:S07]  /*3160*/  FADD.FTZ R29, R14, 1 ;  /* 0x3f8000000e1d7421 */ /* 0x004fce0000010000 */
[----:B------:R-:W2:Y:S01]  /*3170*/  MUFU.RCP R29, R29 ;  /* 0x0000001d001d7308 */ /* 0x000ea20000001000 */
[----:B0-----:R-:W-:Y:S01]  /*3180*/  FADD.FTZ R25, R12, 1 ;  /* 0x3f8000000c197421 */ /* 0x001fe20000010000 */
[----:B------:R-:W-:-:S06]  /*3190*/  MOV R12, R56 ;  /* 0x00000038000c7202 */ /* 0x000fcc0000000f00 */
[----:B------:R-:W0:Y:S01]  /*31a0*/  MUFU.RCP R28, R25 ;  /* 0x00000019001c7308 */ /* 0x000e220000001000 */
[----:B------:R-:W-:-:S04]  /*31b0*/  IMAD.WIDE.U32 R12, R27, UR10, R12 ;  /* 0x0000000a1b0c7c25 */ /* 0x000fc8000f8e000c */
[----:B------:R-:W-:Y:S01]  /*31c0*/  IMAD R27, R27, UR11, R30 ;  /* 0x0000000b1b1b7c24 */ /* 0x000fe2000f8e021e */
[----:B-1----:R-:W-:-:S04]  /*31d0*/  LEA R14, P5, R12, UR12, 0x2 ;  /* 0x0000000c0c0e7c11 */ /* 0x002fc8000f8a10ff */
[----:B------:R-:W-:Y:S01]  /*31e0*/  IADD3 R27, PT, PT, R13, R27, RZ ;  /* 0x0000001b0d1b7210 */ /* 0x000fe20007ffe0ff */
[----:B--2---:R-:W-:-:S03]  /*31f0*/  FMUL.FTZ R13, R24, R29 ;  /* 0x0000001d180d7220 */ /* 0x004fc60000410000 */
[----:B------:R-:W-:Y:S01]  /*3200*/  LEA.HI.X R15, R12, UR13, R27, 0x2, P5 ;  /* 0x0000000d0c0f7c11 */ /* 0x000fe2000a8f141b */
[----:B0-----:R-:W-:-:S05]  /*3210*/  FMUL.FTZ R12, R21, R28 ;  /* 0x0000001c150c7220 */ /* 0x001fca0000410000 */
[----:B------:R0:W-:Y:S02]  /*3220*/  STG.E.64 desc[UR8][R14.64], R12 ;  /* 0x0000000c0e007986 */ /* 0x0001e4000c101b08 */
.L_x_2974:
[----:B------:R-:W-:Y:S05]  /*3230*/  BSYNC.RECONVERGENT B1 ;  /* 0x0000000000017941 */ /* 0x000fea0003800200 */
.L_x_2973:
        /* <DEDUP_REMOVED lines=14> */
[----:B--2---:R-:W-:-:S04]  /*3320*/  IMAD R13, R20, UR10, RZ ;  /* 0x0000000a140d7c24 */ /* 0x004fc8000f8e02ff */
[----:B------:R-:W-:-:S03]  /*3330*/  IMAD R13, R26, UR11, R13 ;  /* 0x0000000b1a0d7c24 */ /* 0x000fc6000f8e020d */
[----:B------:R-:W2:Y:S01]  /*3340*/  MUFU.EX2 R12, R12 ;  /* 0x0000000c000c7308 */ /* 0x000ea20000000800 */
[----:B-1----:R-:W-:Y:S01]  /*3350*/  FADD.FTZ R14, R10, 1 ;  /* 0x3f8000000a0e7421 */ /* 0x002fe20000010000 */
[----:B------:R-:W-:-:S06]  /*3360*/  MOV R10, R56 ;  /* 0x00000038000a7202 */ /* 0x000fcc0000000f00 */
[----:B------:R-:W1:Y:S01]  /*3370*/  MUFU.RCP R14, R14 ;  /* 0x0000000e000e7308 */ /* 0x000e620000001000 */
[----:B------:R-:W-:-:S04]  /*3380*/  IMAD.WIDE.U32 R10, R26, UR10, R10 ;  /* 0x0000000a1a0a7c25 */ /* 0x000fc8000f8e000a */
[----:B--2---:R-:W-:Y:S01]  /*3390*/  FADD.FTZ R15, R12, 1 ;  /* 0x3f8000000c0f7421 */ /* 0x004fe20000010000 */
[----:B0-----:R-:W-:-:S05]  /*33a0*/  LEA R12, P5, R10, UR12, 0x2 ;  /* 0x0000000c0a0c7c11 */ /* 0x001fca000f8a10ff */
[----:B------:R-:W0:Y:S01]  /*33b0*/  MUFU.RCP R15, R15 ;  /* 0x0000000f000f7308 */ /* 0x000e220000001000 */
[----:B------:R-:W-:-:S04]  /*33c0*/  IADD3 R13, PT, PT, R11, R13, RZ ;  /* 0x0000000d0b0d7210 */ /* 0x000fc80007ffe0ff */
[----:B------:R-:W-:Y:S01]  /*33d0*/  LEA.HI.X R13, R10, UR13, R13, 0x2, P5 ;  /* 0x0000000d0a0d7c11 */ /* 0x000fe2000a8f140d */
[----:B-1----:R-:W-:Y:S01]  /*33e0*/  FMUL.FTZ R10, R21, R14 ;  /* 0x0000000e150a7220 */ /* 0x002fe20000410000 */
[----:B0-----:R-:W-:-:S05]  /*33f0*/  FMUL.FTZ R11, R24, R15 ;  /* 0x0000000f180b7220 */ /* 0x001fca0000410000 */
[----:B------:R2:W-:Y:S02]  /*3400*/  STG.E.64 desc[UR8][R12.64], R10 ;  /* 0x0000000a0c007986 */ /* 0x0005e4000c101b08 */
.L_x_2976:
[----:B------:R-:W-:Y:S05]  /*3410*/  BSYNC.RECONVERGENT B1 ;  /* 0x0000000000017941 */ /* 0x000fea0003800200 */
.L_x_2975:
[----:B------:R-:W-:Y:S04]  /*3420*/  BSSY.RECONVERGENT B1, `(.L_x_2977) ;  /* 0x000001d000017945 */ /* 0x000fe80003800200 */
[----:B------:R-:W-:Y:S05]  /*3430*/  @P1 BRA `(.L_x_2978) ;  /* 0x00000000006c1947 */ /* 0x000fea0003800000 */
[C---:B------:R-:W-:Y:S01]  /*3440*/  FADD.FTZ R34, -R22.reuse, R34 ;  /* 0x0000002216227221 */ /* 0x040fe20000010100 */
[----:B--2---:R-:W-:Y:S01]  /*3450*/  FADD.FTZ R10, -R22, R35 ;  /* 0x00000023160a7221 */ /* 0x004fe20000010100 */
[----:B------:R-:W2:Y:S02]  /*3460*/  LDCU.64 UR10, c[0x0][0x3e0] ;  /* 0x00007c00ff0a77ac */ /* 0x000ea40008000a00 */
[-C--:B-1----:R-:W-:Y:S01]  /*3470*/  FMUL.FTZ R11, R34, R23.reuse ;  /* 0x00000017220b7220 */ /* 0x082fe20000410000 */
[----:B0-----:R-:W-:Y:S01]  /*3480*/  FMUL.FTZ R12, R10, R23 ;  /* 0x000000170a0c7220 */ /* 0x001fe20000410000 */
[----:B------:R-:W0:Y:S02]  /*3490*/  LDCU.64 UR12, c[0x0][0x380] ;  /* 0x00007000ff0c77ac */ /* 0x000e240008000a00 */
[----:B-----5:R-:W-:Y:S01]  /*34a0*/  FFMA.FTZ R21, R16, R11, R18 ;  /* 0x0000000b10157223 */ /* 0x020fe20000010012 */
[----:B------:R-:W-:Y:S01]  /*34b0*/  FFMA.FTZ R20, R17, R12, R19 ;  /* 0x0000000c11147223 */ /* 0x000fe20000010013 */
[----:B------:R-:W-:-:S02]  /*34c0*/  MOV R11, R55 ;  /* 0x00000037000b7202 */ /* 0x000fc40000000f00 */
[----:B------:R-:W-:Y:S01]  /*34d0*/  FMUL.FTZ R10, R21, -1.4426950216293334961 ;  /* 0xbfb8aa3b150a7820 */ /* 0x000fe20000410000 */
[----:B------:R-:W-:-:S05]  /*34e0*/  FMUL.FTZ R12, R20, -1.4426950216293334961 ;  /* 0xbfb8aa3b140c7820 */ /* 0x000fca0000410000 */
        /* <DEDUP_REMOVED lines=16> */
.L_x_2978:
[----:B------:R-:W-:Y:S05]  /*35f0*/  BSYNC.RECONVERGENT B1 ;  /* 0x0000000000017941 */ /* 0x000fea0003800200 */
.L_x_2977:
[----:B------:R-:W-:Y:S04]  /*3600*/  BSSY.RECONVERGENT B1, `(.L_x_2979) ;  /* 0x000001d000017945 */ /* 0x000fe80003800200 */
[----:B------:R-:W-:Y:S05]  /*3610*/  @P2 BRA `(.L_x_2980) ;  /* 0x00000000006c2947 */ /* 0x000fea0003800000 */
[C---:B------:R-:W-:Y:S01]  /*3620*/  FADD.FTZ R36, -R22.reuse, R36 ;  /* 0x0000002416247221 */ /* 0x040fe20000010100 */
[----:B--23--:R-:W-:Y:S01]  /*3630*/  FADD.FTZ R10, -R22, R37 ;  /* 0x00000025160a7221 */ /* 0x00cfe20000010100 */
[----:B------:R-:W2:Y:S01]  /*3640*/  LDCU.64 UR10, c[0x0][0x3e0] ;  /* 0x00007c00ff0a77ac */ /* 0x000ea20008000a00 */
[----:B0-----:R-:W-:Y:S01]  /*3650*/  MOV R13, R55 ;  /* 0x00000037000d7202 */ /* 0x001fe20000000f00 */
[-C--:B-1----:R-:W-:Y:S01]  /*3660*/  FMUL.FTZ R11, R36, R23.reuse ;  /* 0x00000017240b7220 */ /* 0x082fe20000410000 */
[----:B------:R-:W-:Y:S01]  /*3670*/  FMUL.FTZ R12, R10, R23 ;  /* 0x000000170a0c7220 */ /* 0x000fe20000410000 */
[----:B------:R-:W0:Y:S02]  /*3680*/  LDCU.64 UR12, c[0x0][0x380] ;  /* 0x00007000ff0c77ac */ /* 0x000e240008000a00 */
[----:B-----5:R-:W-:Y:S01]  /*3690*/  FFMA.FTZ R21, R16, R11, R18 ;  /* 0x0000000b10157223 */ /* 0x020fe20000010012 */
[----:B------:R-:W-:Y:S01]  /*36a0*/  FFMA.FTZ R20, R17, R12, R19 ;  /* 0x0000000c11147223 */ /* 0x000fe20000010013 */
[----:B------:R-:W-:-:S02]  /*36b0*/  MOV R12, R56 ;  /* 0x00000038000c7202 */ /* 0x000fc40000000f00 */
[----:B------:R-:W-:Y:S01]  /*36c0*/  FMUL.FTZ R10, R21, -1.4426950216293334961 ;  /* 0xbfb8aa3b150a7820 */ /* 0x000fe20000410000 */
[----:B------:R-:W-:-:S05]  /*36d0*/  FMUL.FTZ R11, R20, -1.4426950216293334961 ;  /* 0xbfb8aa3b140b7820 */ /* 0x000fca0000410000 */
[----:B------:R-:W1:Y:S01]  /*36e0*/  MUFU.EX2 R10, R10 ;  /* 0x0000000a000a7308 */ /* 0x000e620000000800 */
[----:B--2---:R-:W-:Y:S02]  /*36f0*/  IMAD R25, R44, UR10, RZ ;  /* 0x0000000a2c197c24 */ /* 0x004fe4000f8e02ff */
[----:B------:R-:W-:-:S05]  /*3700*/  IMAD.WIDE.U32 R12, R48, UR10, R12 ;  /* 0x0000000a300c7c25 */ /* 0x000fca000f8e000c */
[----:B------:R-:W2:Y:S01]  /*3710*/  MUFU.EX2 R11, R11 ;  /* 0x0000000b000b7308 */ /* 0x000ea20000000800 */
[----:B------:R-:W-:-:S05]  /*3720*/  IMAD R25, R48, UR11, R25 ;  /* 0x0000000b30197c24 */ /* 0x000fca000f8e0219 */
[----:B------:R-:W-:Y:S01]  /*3730*/  IADD3 R25, PT, PT, R13, R25, RZ ;  /* 0x000000190d197210 */ /* 0x000fe20007ffe0ff */
[----:B-1----:R-:W-:Y:S01]  /*3740*/  FADD.FTZ R14, R10, 1 ;  /* 0x3f8000000a0e7421 */ /* 0x002fe20000010000 */
[----:B0-----:R-:W-:-:S05]  /*3750*/  LEA R10, P1, R12, UR12, 0x2 ;  /* 0x0000000c0c0a7c11 */ /* 0x001fca000f8210ff */
[----:B------:R-:W0:Y:S01]  /*3760*/  MUFU.RCP R14, R14 ;  /* 0x0000000e000e7308 */ /* 0x000e220000001000 */
[----:B--2---:R-:W-:Y:S01]  /*3770*/  FADD.FTZ R15, R11, 1 ;  /* 0x3f8000000b0f7421 */ /* 0x004fe20000010000 */
[----:B------:R-:W-:-:S06]  /*3780*/  LEA.HI.X R11, R12, UR13, R25, 0x2, P1 ;  /* 0x0000000d0c0b7c11 */ /* 0x000fcc00088f1419 */
[----:B------:R-:W1:Y:S01]  /*3790*/  MUFU.RCP R15, R15 ;  /* 0x0000000f000f7308 */ /* 0x000e620000001000 */
[----:B0-----:R-:W-:Y:S01]  /*37a0*/  FMUL.FTZ R12, R21, R14 ;  /* 0x0000000e150c7220 */ /* 0x001fe20000410000 */
[----:B-1----:R-:W-:-:S05]  /*37b0*/  FMUL.FTZ R13, R20, R15 ;  /* 0x0000000f140d7220 */ /* 0x002fca0000410000 */
[----:B------:R4:W-:Y:S02]  /*37c0*/  STG.E.64 desc[UR8][R10.64], R12 ;  /* 0x0000000c0a007986 */ /* 0x0009e4000c101b08 */
.L_x_2980:
[----:B------:R-:W-:Y:S05]  /*37d0*/  BSYNC.RECONVERGENT B1 ;  /* 0x0000000000017941 */ /* 0x000fea0003800200 */
.L_x_2979:
[----:B------:R-:W-:Y:S04]  /*37e0*/  BSSY.RECONVERGENT B1, `(.L_x_2981) ;  /* 0x000001d000017945 */ /* 0x000fe80003800200 */
[----:B------:R-:W-:Y:S05]  /*37f0*/  @P3 BRA `(.L_x_2982) ;  /* 0x00000000006c3947 */ /* 0x000fea0003800000 */
[C---:B------:R-:W-:Y:S01]  /*3800*/  FADD.FTZ R38, -R22.reuse, R38 ;  /* 0x0000002616267221 */ /* 0x040fe20000010100 */
[----:B--234-:R-:W-:Y:S01]  /*3810*/  FADD.FTZ R10, -R22, R39 ;  /* 0x00000027160a7221 */ /* 0x01cfe20000010100 */
        /* <DEDUP_REMOVED lines=25> */
.L_x_2982:
[----:B------:R-:W-:Y:S05]  /*39b0*/  BSYNC.RECONVERGENT B1 ;  /* 0x0000000000017941 */ /* 0x000fea0003800200 */
.L_x_2981:
[----:B------:R-:W-:Y:S05]  /*39c0*/  @P4 BRA `(.L_x_2968) ;  /* 0x0000000000684947 */ /* 0x000fea0003800000 */
[C---:B------:R-:W-:Y:S01]  /*39d0*/  FADD.FTZ R40, -R22.reuse, R40 ;  /* 0x0000002816287221 */ /* 0x040fe20000010100 */
[----:B------:R-:W-:Y:S01]  /*39e0*/  FADD.FTZ R22, -R22, R41 ;  /* 0x0000002916167221 */ /* 0x000fe20000010100 */
[----:B------:R-:W0:Y:S01]  /*39f0*/  LDCU.64 UR10, c[0x0][0x3e0] ;  /* 0x00007c00ff0a77ac */ /* 0x000e220008000a00 */
[----:B------:R-:W-:Y:S01]  /*3a00*/  MOV R54, R56 ;  /* 0x0000003800367202 */ /* 0x000fe20000000f00 */
[-C--:B01234-:R-:W-:Y:S01]  /*3a10*/  FMUL.FTZ R11, R40, R23.reuse ;  /* 0x00000017280b7220 */ /* 0x09ffe20000410000 */
[----:B------:R-:W-:Y:S01]  /*3a20*/  FMUL.FTZ R22, R22, R23 ;  /* 0x0000001716167220 */ /* 0x000fe20000410000 */
[----:B------:R-:W0:Y:S02]  /*3a30*/  LDCU.64 UR12, c[0x0][0x380] ;  /* 0x00007000ff0c77ac */ /* 0x000e240008000a00 */
[----:B-----5:R-:W-:Y:S01]  /*3a40*/  FFMA.FTZ R15, R16, R11, R18 ;  /* 0x0000000b100f7223 */ /* 0x020fe20000010012 */
[----:B------:R-:W-:-:S03]  /*3a50*/  FFMA.FTZ R22, R17, R22, R19 ;  /* 0x0000001611167223 */ /* 0x000fc60000010013 */
[----:B------:R-:W-:Y:S01]  /*3a60*/  FMUL.FTZ R10, R15, -1.4426950216293334961 ;  /* 0xbfb8aa3b0f0a7820 */ /* 0x000fe20000410000 */
[----:B------:R-:W-:-:S05]  /*3a70*/  FMUL.FTZ R11, R22, -1.4426950216293334961 ;  /* 0xbfb8aa3b160b7820 */ /* 0x000fca0000410000 */
[----:B------:R-:W1:Y:S01]  /*3a80*/  MUFU.EX2 R10, R10 ;  /* 0x0000000a000a7308 */ /* 0x000e620000000800 */
[----:B------:R-:W-:Y:S02]  /*3a90*/  IMAD R17, R46, UR10, RZ ;  /* 0x0000000a2e117c24 */ /* 0x000fe4000f8e02ff */
        /* <DEDUP_REMOVED lines=13> */
.L_x_2968:
[----:B------:R-:W-:Y:S05]  /*3b70*/  BSYNC.RECONVERGENT B0 ;  /* 0x0000000000007941 */ /* 0x000fea0003800200 */
.L_x_2952:
[----:B------:R-:W-:Y:S02]  /*3b80*/  IADD3 R8, PT, PT, R5, R8, RZ ;  /* 0x0000000805087210 */ /* 0x000fe40007ffe0ff */
[----:B------:R-:W-:Y:S02]  /*3b90*/  IADD3 R6, PT, PT, R6, 0x1, RZ ;  /* 0x0000000106067810 */ /* 0x000fe40007ffe0ff */
[----:B------:R-:W-:-:S13]  /*3ba0*/  ISETP.GE.AND P1, PT, R8, UR5, PT ;  /* 0x0000000508007c0c */ /* 0x000fda000bf26270 */
[----:B------:R-:W-:Y:S05]  /*3bb0*/  @!P1 BRA `(.L_x_2983) ;  /* 0xffffffc400b09947 */ /* 0x000fea000383ffff */
[----:B------:R-:W-:Y:S05]  /*3bc0*/  EXIT ;  /* 0x000000000000794d */ /* 0x000fea0003800000 */
.L_x_2984:
        /* <DEDUP_REMOVED lines=11> */
.L_x_3469:


//--------------------- .text._Z35group_norm_nhwc_fwd_one_pass_kernelI11Fp32IOFp32WLi512ELi32ELi512EEv26Group_norm_nhwc_fwd_params --------------------------
	.section	.text._Z35group_norm_nhwc_fwd_one_pass_kernelI11Fp32IOFp32WLi512ELi32ELi512EEv26Group_norm_nhwc_fwd_params,"ax",@progbits
	.align	128
        .global         _Z35group_norm_nhwc_fwd_one_pass_kernelI11Fp32IOFp32WLi512ELi32ELi512EEv26Group_norm_nhwc_fwd_params
        .type           _Z35group_norm_nhwc_fwd_one_pass_kernelI11Fp32IOFp32WLi512ELi32ELi512EEv26Group_norm_nhwc_fwd_params,@function
        .size           _Z35group_norm_nhwc_fwd_one_pass_kernelI11Fp32IOFp32WLi512ELi32ELi512EEv26Group_norm_nhwc_fwd_params,(.L_x_3470 - _Z35group_norm_nhwc_fwd_one_pass_kernelI11Fp32IOFp32WLi512ELi32ELi512EEv26Group_norm_nhwc_fwd_params)
        .other          _Z35group_norm_nhwc_fwd_one_pass_kernelI11Fp32IOFp32WLi512ELi32ELi512EEv26Group_norm_nhwc_fwd_params,@"STO_CUDA_ENTRY STV_DEFAULT"
_Z35group_norm_nhwc_fwd_one_pass_kernelI11Fp32IOFp32WLi512ELi32ELi512EEv26Group_norm_nhwc_fwd_params:
.text._Z35group_norm_nhwc_fwd_one_pass_kernelI11Fp32IOFp32WLi512ELi32ELi512EEv26Group_norm_nhwc_fwd_params:
        /* <DEDUP_REMOVED lines=53> */
.L_x_3060:
[----:B0-234-:R-:W0:Y:S01]  /*0350*/  LDC R35, c[0x0][0x3f8] ;  /* 0x0000fe00ff237b82 */ /* 0x01de220000000800 */
[----:B------:R-:W1:Y:S01]  /*0360*/  LDCU.64 UR4, c[0x0][0x3e8] ;  /* 0x00007d00ff0477ac */ /* 0x000e620008000a00 */
[----:B------:R-:W-:Y:S02]  /*0370*/  SHF.L.U32 R115, R2, 0x1, RZ ;  /* 0x0000000102737819 */ /* 0x000fe400000006ff */
[----:B------:R-:W-:Y:S01]  /*0380*/  CS2R R64, SRZ ;  /* 0x0000000000407805 */ /* 0x000fe2000001ff00 */
[----:B------:R-:W2:Y:S01]  /*0390*/  LDCU.64 UR8, c[0x0][0x3f0] ;  /* 0x00007e00ff0877ac */ /* 0x000ea20008000a00 */
[----:B-1----:R-:W-:Y:S02]  /*03a0*/  ISETP.GE.U32.AND P4, PT, R10, UR4, PT ;  /* 0x000000040a007c0c */ /* 0x002fe4000bf86070 */
[----:B------:R-:W-:Y:S02]  /*03b0*/  ISETP.GE.U32.AND P5, PT, R12, UR4, PT ;  /* 0x000000040c007c0c */ /* 0x000fe4000bfa6070 */
[----:B------:R-:W-:-:S02]  /*03c0*/  ISETP.GE.AND.EX P4, PT, R27, UR5, PT, P4 ;  /* 0x000000051b007c0c */ /* 0x000fc4000bf86340 */
[----:B0----5:R-:W-:Y:S02]  /*03d0*/  IABS R31, R35 ;  /* 0x00000023001f7213 */ /* 0x021fe40000000000 */
        /* <DEDUP_REMOVED lines=34> */
[----:B--2---:R-:W-:Y:S02]  /*0600*/  IMAD R30, R28, UR8, RZ ;  /* 0x000000081c1e7c24 */ /* 0x004fe4000f8e02ff */
[----:B------:R-:W0:Y:S01]  /*0610*/  @!P5 LDC.64 R28, c[0x0][0x3e0] ;  /* 0x0000f800ff1cdb82 */ /* 0x000e220000000a00 */
[----:B------:R-:W-:Y:S01]  /*0620*/  SHF.L.U32 R26, R26, 0x5, RZ ;  /* 0x000000051a1a7819 */ /* 0x000fe200000006ff */
[----:B------:R-:W-:Y:S01]  /*0630*/  IMAD R63, R31, UR9, R30 ;  /* 0x000000091f3f7c24 */ /* 0x000fe2000f8e021e */
[----:B------:R-:W-:Y:S01]  /*0640*/  ISETP.GE.AND.EX P2, PT, R57, UR5, PT, P2 ;  /* 0x0000000539007c0c */ /* 0x000fe2000bf46320 */
[----:B-1----:R-:W-:Y:S01]  /*0650*/  @!P4 IMAD R30, R27, R36, RZ ;  /* 0x000000241b1ec224 */ /* 0x002fe200078e02ff */
[----:B------:R-:W-:-:S02]  /*0660*/  LOP3.LUT R114, R26, 0x1e, R115, 0xf8, !PT ;  /* 0x0000001e1a727812 */ /* 0x000fc400078ef873 */
[----:B------:R-:W-:Y:S01]  /*0670*/  SHF.R.S32.HI R115, RZ, 0x1f, R26 ;  /* 0x0000001fff737819 */ /* 0x000fe2000001141a */
[----:B------:R-:W1:Y:S01]  /*0680*/  @!P3 LDC.64 R34, c[0x0][0x3e0] ;  /* 0x0000f800ff22bb82 */ /* 0x000e620000000a00 */
[----:B------:R-:W-:Y:S02]  /*0690*/  @!P4 IMAD R37, R10, R37, R30 ;  /* 0x000000250a25c224 */ /* 0x000fe400078e021e */
[----:B------:R-:W-:-:S05]  /*06a0*/  IMAD.WIDE.U32 R114, R31, UR8, R114 ;  /* 0x000000081f727c25 */ /* 0x000fca000f8e0072 */
[----:B------:R-:W2:Y:S01]  /*06b0*/  @!P5 LDC.64 R30, c[0x0][0x390] ;  /* 0x0000e400ff1edb82 */ /* 0x000ea20000000a00 */
[----:B------:R-:W-:Y:S02]  /*06c0*/  IADD3 R63, PT, PT, R115, R63, RZ ;  /* 0x0000003f733f7210 */ /* 0x000fe40007ffe0ff */
[-C--:B------:R-:W-:Y:S02]  /*06d0*/  @!P4 MOV R62, R114.reuse ;  /* 0x00000072003ec202 */ /* 0x080fe40000000f00 */
[-C--:B------:R-:W-:Y:S02]  /*06e0*/  @!P5 MOV R39, R63.reuse ;  /* 0x0000003f0027d202 */ /* 0x080fe40000000f00 */
[----:B------:R-:W-:Y:S01]  /*06f0*/  @!P3 MOV R44, R114 ;  /* 0x00000072002cb202 */ /* 0x000fe20000000f00 */
[----:B------:R-:W-:Y:S01]  /*0700*/  @!P4 IMAD.WIDE.U32 R32, R10, R36, R62 ;  /* 0x000000240a20c225 */ /* 0x000fe200078e003e */
[----:B------:R-:W-:-:S03]  /*0710*/  @!P3 MOV R45, R63 ;  /* 0x0000003f002db202 */ /* 0x000fc60000000f00 */
[----:B0-----:R-:W-:Y:S01]  /*0720*/  @!P5 IMAD R38, R53, R28, RZ ;  /* 0x0000001c3526d224 */ /* 0x001fe200078e02ff */
[----:B------:R-:W-:Y:S02]  /*0730*/  @!P4 IADD3 R33, PT, PT, R33, R37, RZ ;  /* 0x000000252121c210 */ /* 0x000fe40007ffe0ff */
[----:B---3--:R-:W-:Y:S01]  /*0740*/  @!P4 LEA R40, P6, R32, R40, 0x2 ;  /* 0x000000282028c211 */ /* 0x008fe200078c10ff */
[----:B------:R-:W0:Y:S01]  /*0750*/  @!P2 LDC.64 R36, c[0x0][0x3e0] ;  /* 0x0000f800ff24ab82 */ /* 0x000e220000000a00 */
[----:B------:R-:W-:Y:S01]  /*0760*/  @!P5 IMAD R43, R12, R29, R38 ;  /* 0x0000001d0c2bd224 */ /* 0x000fe200078e0226 */
[----:B------:R-:W-:Y:S01]  /*0770*/  @!P5 MOV R38, R114 ;  /* 0x000000720026d202 */ /* 0x000fe20000000f00 */
[-C--:B-1----:R-:W-:Y:S01]  /*0780*/  @!P3 IMAD R42, R55, R34.reuse, RZ ;  /* 0x00000022372ab224 */ /* 0x082fe200078e02ff */
[----:B------:R-:W-:Y:S01]  /*0790*/  @!P4 LEA.HI.X R41, R32, R41, R33, 0x2, P6 ;  /* 0x000000292029c211 */ /* 0x000fe200030f1421 */
[----:B------:R-:W-:Y:S01]  /*07a0*/  @!P3 IMAD.WIDE.U32 R44, R13, R34, R44 ;  /* 0x000000220d2cb225 */ /* 0x000fe200078e002c */
[----:B------:R-:W-:-:S02]  /*07b0*/  ISETP.GE.U32.AND P6, PT, R16, UR4, PT ;  /* 0x0000000410007c0c */ /* 0x000fc4000bfc6070 */
[----:B------:R-:W1:Y:S01]  /*07c0*/  @!P3 LDC.64 R32, c[0x0][0x390] ;  /* 0x0000e400ff20bb82 */ /* 0x000e620000000a00 */
[----:B------:R-:W-:Y:S01]  /*07d0*/  @!P5 IMAD.WIDE.U32 R38, R12, R28, R38 ;  /* 0x0000001c0c26d225 */ /* 0x000fe200078e0026 */
[----:B------:R3:W4:Y:S03]  /*07e0*/  @!P4 LDG.E.64 R64, desc[UR6][R40.64] ;  /* 0x000000062840c981 */ /* 0x000726000c1e1b00 */
[----:B------:R-:W-:-:S03]  /*07f0*/  @!P3 IMAD R47, R13, R35, R42 ;  /* 0x000000230d2fb224 */ /* 0x000fc600078e022a */
[----:B------:R-:W5:Y:S01]  /*0800*/  @!P1 LDC.64 R28, c[0x0][0x3e0] ;  /* 0x0000f800ff1c9b82 */ /* 0x000f620000000a00 */
[----:B------:R-:W-:Y:S02]  /*0810*/  ISETP.GE.AND.EX P6, PT, R61, UR5, PT, P6 ;  /* 0x000000053d007c0c */ /* 0x000fe4000bfc6360 */
[----:B------:R-:W-:Y:S02]  /*0820*/  @!P5 IADD3 R39, PT, PT, R39, R43, RZ ;  /* 0x0000002b2727d210 */ /* 0x000fe40007ffe0ff */
[----:B--2---:R-:W-:-:S03]  /*0830*/  @!P5 LEA R42, P4, R38, R30, 0x2 ;  /* 0x0000001e262ad211 */ /* 0x004fc600078810ff */
[----:B------:R-:W2:Y:S01]  /*0840*/  @!P2 LDC.64 R34, c[0x0][0x390] ;  /* 0x0000e400ff22ab82 */ /* 0x000ea20000000a00 */
[----:B------:R-:W-:Y:S02]  /*0850*/  CS2R R66, SRZ ;  /* 0x0000000000427805 */ /* 0x000fe4000001ff00 */
[----:B------:R-:W-:Y:S02]  /*0860*/  @!P5 LEA.HI.X R43, R38, R31, R39, 0x2, P4 ;  /* 0x0000001f262bd211 */ /* 0x000fe400020f1427 */
[----:B------:R-:W-:-:S03]  /*0870*/  @!P3 IADD3 R39, PT, PT, R45, R47, RZ ;  /* 0x0000002f2d27b210 */ /* 0x000fc60007ffe0ff */
[----:B------:R5:W4:Y:S01]  /*0880*/  @!P5 LDG.E.64 R66, desc[UR6][R42.64] ;  /* 0x000000062a42d981 */ /* 0x000b22000c1e1b00 */
[C---:B-1----:R-:W-:Y:S01]  /*0890*/  @!P3 LEA R38, P4, R44.reuse, R32, 0x2 ;  /* 0x000000202c26b211 */ /* 0x042fe200078810ff */
[----:B0-----:R-:W-:Y:S01]  /*08a0*/  @!P2 IMAD R32, R57, R36, RZ ;  /* 0x000000243920a224 */ /* 0x001fe200078e02ff */
[----:B------:R-:W-:Y:S01]  /*08b0*/  ISETP.GE.U32.AND P5, PT, R17, UR4, PT ;  /* 0x0000000411007c0c */ /* 0x000fe2000bfa6070 */
[----:B------:R-:W0:Y:S01]  /*08c0*/  @!P1 LDC.64 R30, c[0x0][0x390] ;  /* 0x0000e400ff1e9b82 */ /* 0x000e220000000a00 */
[----:B------:R-:W-:Y:S01]  /*08d0*/  @!P3 LEA.HI.X R39, R44, R33, R39, 0x2, P4 ;  /* 0x000000212c27b211 */ /* 0x000fe200020f1427 */
[----:B------:R-:W-:Y:S01]  /*08e0*/  @!P2 IMAD R37, R14, R37, R32 ;  /* 0x000000250e25a224 */ /* 0x000fe200078e0220 */
[----:B---3--:R-:W-:Y:S02]  /*08f0*/  @!P2 MOV R40, R114 ;  /* 0x000000720028a202 */ /* 0x008fe40000000f00 */
[----:B------:R-:W-:-:S03]  /*0900*/  @!P2 MOV R41, R63 ;  /* 0x0000003f0029a202 */ /* 0x000fc60000000f00 */
[----:B------:R-:W1:Y:S01]  /*0910*/  @!P6 LDC.64 R32, c[0x0][0x3e0] ;  /* 0x0000f800ff20eb82 */ /* 0x000e620000000a00 */
[----:B------:R-:W-:Y:S01]  /*0920*/  ISETP.GE.AND.EX P5, PT, R97, UR5, PT, P5 ;  /* 0x0000000561007c0c */ /* 0x000fe2000bfa6350 */
[----:B-----5:R-:W-:Y:S02]  /*0930*/  @!P1 IMAD R44, R59, R28, RZ ;  /* 0x0000001c3b2c9224 */ /* 0x020fe400078e02ff */
[----:B------:R-:W-:Y:S01]  /*0940*/  @!P2 IMAD.WIDE.U32 R40, R14, R36, R40 ;  /* 0x000000240e28a225 */ /* 0x000fe200078e0028 */
[----:B------:R-:W-:Y:S02]  /*0950*/  @!P1 MOV R42, R114 ;  /* 0x00000072002a9202 */ /* 0x000fe40000000f00 */
[----:B------:R-:W-:Y:S01]  /*0960*/  @!P1 MOV R43, R63 ;  /* 0x0000003f002b9202 */ /* 0x000fe20000000f00 */
[----:B------:R-:W-:Y:S01]  /*0970*/  @!P1 IMAD R45, R15, R29, R44 ;  /* 0x0000001d0f2d9224 */ /* 0x000fe200078e022c */
[----:B------:R-:W-:Y:S02]  /*0980*/  @!P2 IADD3 R29, PT, PT, R41, R37, RZ ;  /* 0x00000025291da210 */ /* 0x000fe40007ffe0ff */
[----:B--2---:R-:W-:Y:S01]  /*0990*/  @!P2 LEA R36, P4, R40, R34, 0x2 ;  /* 0x000000222824a211 */ /* 0x004fe200078810ff */
[----:B------:R-:W-:Y:S01]  /*09a0*/  @!P1 IMAD.WIDE.U32 R42, R15, R28, R42 ;  /* 0x0000001c0f2a9225 */ /* 0x000fe200078e002a */
[----:B------:R-:W-:-:S02]  /*09b0*/  CS2R R68, SRZ ;  /* 0x0000000000447805 */ /* 0x000fc4000001ff00 */
[----:B------:R-:W-:Y:S02]  /*09c0*/  @!P2 LEA.HI.X R37, R40, R35, R29, 0x2, P4 ;  /* 0x000000232825a211 */ /* 0x000fe400020f141d */
[----:B------:R-:W2:Y:S01]  /*09d0*/  @!P5 LDC.64 R28, c[0x0][0x3e0] ;  /* 0x0000f800ff1cdb82 */ /* 0x000ea20000000a00 */
[----:B------:R-:W-:Y:S01]  /*09e0*/  @!P1 IADD3 R34, PT, PT, R43, R45, RZ ;  /* 0x0000002d2b229210 */ /* 0x000fe20007ffe0ff */
[----:B------:R3:W5:Y:S06]  /*09f0*/  @!P3 LDG.E.64 R68, desc[UR6][R38.64] ;  /* 0x000000062644b981 */ /* 0x00076c000c1e1b00 */
[----:B------:R-:W2:Y:S01]  /*0a00*/  @!P6 LDC.64 R40, c[0x0][0x390] ;  /* 0x0000e400ff28eb82 */ /* 0x000ea20000000a00 */
[----:B0-----:R-:W-:Y:S01]  /*0a10*/  @!P1 LEA R44, P3, R42, R30, 0x2 ;  /* 0x0000001e2a2c9211 */ /* 0x001fe200078610ff */
[----:B-1----:R-:W-:Y:S01]  /*0a20*/  @!P6 IMAD R30, R61, R32, RZ ;  /* 0x000000203d1ee224 */ /* 0x002fe200078e02ff */
[----:B------:R-:W-:-:S02]  /*0a30*/  ISETP.GE.U32.AND P4, PT, R18, UR4, PT ;  /* 0x0000000412007c0c */ /* 0x000fc4000bf86070 */
[----:B------:R-:W-:Y:S01]  /*0a40*/  @!P1 LEA.HI.X R45, R42, R31, R34, 0x2, P3 ;  /* 0x0000001f2a2d9211 */ /* 0x000fe200018f1422 */
[C---:B---3--:R-:W-:Y:S01]  /*0a50*/  @!P6 IMAD R39, R16.reuse, R33, R30 ;  /* 0x000000211027e224 */ /* 0x048fe200078e021e */
[----:B------:R-:W-:Y:S02]  /*0a60*/  ISETP.GE.AND.EX P4, PT, R99, UR5, PT, P4 ;  /* 0x0000000563007c0c */ /* 0x000fe4000bf86340 */
[----:B------:R-:W-:Y:S02]  /*0a70*/  CS2R R70, SRZ ;  /* 0x0000000000467805 */ /* 0x000fe4000001ff00 */
[----:B------:R-:W-:Y:S02]  /*0a80*/  ISETP.GE.U32.AND P3, PT, R19, UR4, PT ;  /* 0x0000000413007c0c */ /* 0x000fe4000bf66070 */
[----:B------:R-:W-:Y:S02]  /*0a90*/  CS2R R72, SRZ ;  /* 0x0000000000487805 */ /* 0x000fe4000001ff00 */
[----:B------:R-:W-:Y:S01]  /*0aa0*/  @!P6 MOV R30, R114 ;  /* 0x00000072001ee202 */ /* 0x000fe20000000f00 */
[----:B------:R-:W0:Y:S01]  /*0ab0*/  @!P5 LDC.64 R34, c[0x0][0x390] ;  /* 0x0000e400ff22db82 */ /* 0x000e220000000a00 */
[----:B------:R-:W-:Y:S01]  /*0ac0*/  @!P6 MOV R31, R63 ;  /* 0x0000003f001fe202 */ /* 0x000fe20000000f00 */
[----:B------:R2:W3:Y:S01]  /*0ad0*/  @!P2 LDG.E.64 R70, desc[UR6][R36.64] ;  /* 0x000000062446a981 */ /* 0x0004e2000c1e1b00 */
[----:B------:R-:W-:Y:S01]  /*0ae0*/  ISETP.GE.AND.EX P3, PT, R101, UR5, PT, P3 ;  /* 0x0000000565007c0c */ /* 0x000fe2000bf66330 */
[----:B------:R-:W-:-:S02]  /*0af0*/  @!P6 IMAD.WIDE.U32 R30, R16, R32, R30 ;  /* 0x00000020101ee225 */ /* 0x000fc400078e001e */
[----:B------:R1:W3:Y:S02]  /*0b00*/  @!P1 LDG.E.64 R72, desc[UR6][R44.64] ;  /* 0x000000062c489981 */ /* 0x0002e4000c1e1b00 */
[----:B------:R-:W1:Y:S01]  /*0b10*/  @!P4 LDC.64 R32, c[0x0][0x3e0] ;  /* 0x0000f800ff20cb82 */ /* 0x000e620000000a00 */
[----:B------:R-:W-:Y:S01]  /*0b20*/  @!P6 IADD3 R31, PT, PT, R31, R39, RZ ;  /* 0x000000271f1fe210 */ /* 0x000fe20007ffe0ff */
[----:B--2---:R-:W-:Y:S01]  /*0b30*/  @!P5 IMAD R36, R97, R28, RZ ;  /* 0x0000001c6124d224 */ /* 0x004fe200078e02ff */
[----:B------:R-:W-:Y:S02]  /*0b40*/  @!P6 LEA R42, P1, R30, R40, 0x2 ;  /* 0x000000281e2ae211 */ /* 0x000fe400078210ff */
[----:B------:R-:W-:Y:S01]  /*0b50*/  ISETP.GE.U32.AND P2, PT, R20, UR4, PT ;  /* 0x0000000414007c0c */ /* 0x000fe2000bf46070 */
[----:B------:R-:W-:Y:S01]  /*0b60*/  @!P5 IMAD R39, R17, R29, R36 ;  /* 0x0000001d1127d224 */ /* 0x000fe200078e0224 */
[----:B------:R-:W-:Y:S02]  /*0b70*/  @!P6 LEA.HI.X R43, R30, R41, R31, 0x2, P1 ;  /* 0x000000291e2be211 */ /* 0x000fe400008f141f */
[----:B------:R-:W-:Y:S01]  /*0b80*/  @!P5 MOV R36, R114 ;  /* 0x000000720024d202 */ /* 0x000fe20000000f00 */
[----:B------:R-:W2:Y:S01]  /*0b90*/  @!P3 LDC.64 R30, c[0x0][0x3e0] ;  /* 0x0000f800ff1ebb82 */ /* 0x000ea20000000a00 */
[----:B------:R-:W-:-:S02]  /*0ba0*/  @!P5 MOV R37, R63 ;  /* 0x0000003f0025d202 */ /* 0x000fc40000000f00 */
[----:B------:R-:W-:Y:S02]  /*0bb0*/  ISETP.GE.AND.EX P2, PT, R103, UR5, PT, P2 ;  /* 0x0000000567007c0c */ /* 0x000fe4000bf46320 */
[----:B------:R-:W-:Y:S01]  /*0bc0*/  ISETP.GE.U32.AND P1, PT, R4, UR4, PT ;  /* 0x0000000404007c0c */ /* 0x000fe2000bf26070 */
[----:B------:R-:W-:Y:S02]  /*0bd0*/  @!P5 IMAD.WIDE.U32 R36, R17, R28, R36 ;  /* 0x0000001c1124d225 */ /* 0x000fe400078e0024 */
[----:B------:R-:W2:Y:S01]  /*0be0*/  @!P4 LDC.64 R28, c[0x0][0x390] ;  /* 0x0000e400ff1ccb82 */ /* 0x000ea20000000a00 */
[----:B------:R-:W-:Y:S02]  /*0bf0*/  ISETP.GE.AND.EX P1, PT, R11, UR5, PT, P1 ;  /* 0x000000050b007c0c */ /* 0x000fe4000bf26310 */
[----:B------:R-:W-:Y:S02]  /*0c00*/  CS2R R74, SRZ ;  /* 0x00000000004a7805 */ /* 0x000fe4000001ff00 */
[----:B------:R-:W-:-:S04]  /*0c10*/  @!P5 IADD3 R37, PT, PT, R37, R39, RZ ;  /* 0x000000272525d210 */ /* 0x000fc80007ffe0ff */
[----:B------:R2:W3:Y:S01]  /*0c20*/  @!P6 LDG.E.64 R74, desc[UR6][R42.64] ;  /* 0x000000062a4ae981 */ /* 0x0004e2000c1e1b00 */
[----:B------:R-:W2:Y:S01]  /*0c30*/  @!P2 LDC.64 R40, c[0x0][0x3e0] ;  /* 0x0000f800ff28ab82 */ /* 0x000ea20000000a00 */
[----:B0-----:R-:W-:Y:S01]  /*0c40*/  @!P5 LEA R46, P6, R36, R34, 0x2 ;  /* 0x00000022242ed211 */ /* 0x001fe200078c10ff */
[----:B-1----:R-:W-:Y:S01]  /*0c50*/  @!P4 IMAD R34, R99, R32, RZ ;  /* 0x000000206322c224 */ /* 0x002fe200078e02ff */
[----:B------:R-:W-:Y:S02]  /*0c60*/  @!P4 MOV R44, R114 ;  /* 0x00000072002cc202 */ /* 0x000fe40000000f00 */
[----:B------:R-:W-:-:S03]  /*0c70*/  @!P4 MOV R45, R63 ;  /* 0x0000003f002dc202 */ /* 0x000fc60000000f00 */
[----:B------:R-:W0:Y:S01]  /*0c80*/  @!P3 LDC.64 R38, c[0x0][0x390] ;  /* 0x0000e400ff26bb82 */ /* 0x000e220000000a00 */
[----:B------:R-:W-:Y:S02]  /*0c90*/  @!P5 LEA.HI.X R47, R36, R35, R37, 0x2, P6 ;  /* 0x00000023242fd211 */ /* 0x000fe400030f1425 */
[----:B------:R-:W-:Y:S01]  /*0ca0*/  CS2R R76, SRZ ;  /* 0x00000000004c7805 */ /* 0x000fe2000001ff00 */
[C---:B------:R-:W-:Y:S01]  /*0cb0*/  @!P4 IMAD R49, R18.reuse, R33, R34 ;  /* 0x000000211231c224 */ /* 0x040fe200078e0222 */
[----:B------:R-:W-:Y:S01]  /*0cc0*/  ISETP.GE.U32.AND P6, PT, R21, UR4, PT ;  /* 0x0000000415007c0c */ /* 0x000fe2000bfc6070 */
[----:B------:R-:W-:Y:S02]  /*0cd0*/  @!P4 IMAD.WIDE.U32 R44, R18, R32, R44 ;  /* 0x00000020122cc225 */ /* 0x000fe400078e002c */
[----:B------:R-:W1:Y:S02]  /*0ce0*/  @!P1 LDC.64 R36, c[0x0][0x3e0] ;  /* 0x0000f800ff249b82 */ /* 0x000e640000000a00 */
[----:B--2---:R-:W-:Y:S01]  /*0cf0*/  @!P3 IMAD R34, R101, R30, RZ ;  /* 0x0000001e6522b224 */ /* 0x004fe200078e02ff */
[----:B------:R-:W-:Y:S01]  /*0d00*/  ISETP.GE.AND.EX P6, PT, R105, UR5, PT, P6 ;  /* 0x0000000569007c0c */ /* 0x000fe2000bfc6360 */
[----:B------:R1:W2:Y:S01]  /*0d10*/  @!P5 LDG.E.64 R76, desc[UR6][R46.64] ;  /* 0x000000062e4cd981 */ /* 0x0002a2000c1e1b00 */
[----:B------:R-:W-:Y:S01]  /*0d20*/  @!P4 LEA R28, P5, R44, R28, 0x2 ;  /* 0x0000001c2c1cc211 */ /* 0x000fe200078a10ff */
[----:B------:R-:W-:-:S02]  /*0d30*/  @!P3 IMAD R51, R19, R31, R34 ;  /* 0x0000001f1333b224 */ /* 0x000fc400078e0222 */
[----:B------:R-:W1:Y:S01]  /*0d40*/  @!P2 LDC.64 R32, c[0x0][0x390] ;  /* 0x0000e400ff20ab82 */ /* 0x000e620000000a00 */
[----:B------:R-:W-:Y:S02]  /*0d50*/  @!P4 IADD3 R31, PT, PT, R45, R49, RZ ;  /* 0x000000312d1fc210 */ /* 0x000fe40007ffe0ff */
[----:B------:R-:W-:Y:S02]  /*0d60*/  @!P3 MOV R42, R114 ;  /* 0x00000072002ab202 */ /* 0x000fe40000000f00 */
[----:B------:R-:W-:Y:S02]  /*0d70*/  @!P3 MOV R43, R63 ;  /* 0x0000003f002bb202 */ /* 0x000fe40000000f00 */
[----:B------:R-:W-:Y:S01]  /*0d80*/  CS2R R78, SRZ ;  /* 0x00000000004e7805 */ /* 0x000fe2000001ff00 */
[----:B------:R-:W1:Y:S01]  /*0d90*/  @!P1 LDC.64 R34, c[0x0][0x390] ;  /* 0x0000e400ff229b82 */ /* 0x000e620000000a00 */
[----:B------:R-:W-:Y:S01]  /*0da0*/  @!P4 LEA.HI.X R29, R44, R29, R31, 0x2, P5 ;  /* 0x0000001d2c1dc211 */ /* 0x000fe200028f141f */
[----:B------:R-:W-:Y:S01]  /*0db0*/  @!P3 IMAD.WIDE.U32 R42, R19, R30, R42 ;  /* 0x0000001e132ab225 */ /* 0x000fe200078e002a */
[----:B------:R-:W-:-:S03]  /*0dc0*/  @!P2 MOV R44, R114 ;  /* 0x00000072002ca202 */ /* 0x000fc60000000f00 */
[----:B------:R1:W2:Y:S01]  /*0dd0*/  @!P4 LDG.E.64 R78, desc[UR6][R28.64] ;  /* 0x000000061c4ec981 */ /* 0x0002a2000c1e1b00 */
[----:B------:R-:W-:Y:S01]  /*0de0*/  ISETP.GE.U32.AND P4, PT, R22, UR4, PT ;  /* 0x0000000416007c0c */ /* 0x000fe2000bf86070 */
[----:B------:R-:W-:Y:S01]  /*0df0*/  @!P2 IMAD R48, R103, R40, RZ ;  /* 0x000000286730a224 */ /* 0x000fe200078e02ff */
[----:B------:R-:W-:Y:S01]  /*0e00*/  @!P3 IADD3 R43, PT, PT, R43, R51, RZ ;  /* 0x000000332b2bb210 */ /* 0x000fe20007ffe0ff */
[----:B------:R-:W1:Y:S01]  /*0e10*/  @!P6 LDC.64 R30, c[0x0][0x3e0] ;  /* 0x0000f800ff1eeb82 */ /* 0x000e620000000a00 */
[----:B0-----:R-:W-:Y:S02]  /*0e20*/  @!P3 LEA R38, P5, R42, R38, 0x2 ;  /* 0x000000262a26b211 */ /* 0x001fe400078a10ff */
[----:B------:R-:W-:Y:S01]  /*0e30*/  @!P2 MOV R45, R63 ;  /* 0x0000003f002da202 */ /* 0x000fe20000000f00 */
[----:B------:R-:W-:Y:S01]  /*0e40*/  @!P2 IMAD R49, R20, R41, R48 ;  /* 0x000000291431a224 */ /* 0x000fe200078e0230 */
[----:B------:R-:W-:Y:S01]  /*0e50*/  ISETP.GE.AND.EX P4, PT, R107, UR5, PT, P4 ;  /* 0x000000056b007c0c */ /* 0x000fe2000bf86340 */
[----:B-1----:R-:W-:Y:S01]  /*0e60*/  @!P1 IMAD R46, R11, R36, RZ ;  /* 0x000000240b2e9224 */ /* 0x002fe200078e02ff */
[----:B------:R-:W-:Y:S01]  /*0e70*/  @!P3 LEA.HI.X R39, R42, R39, R43, 0x2, P5 ;  /* 0x000000272a27b211 */ /* 0x000fe200028f142b */
[----:B------:R-:W-:Y:S01]  /*0e80*/  @!P2 IMAD.WIDE.U32 R40, R20, R40, R44 ;  /* 0x000000281428a225 */ /* 0x000fe200078e002c */
[----:B------:R-:W-:-:S02]  /*0e90*/  @!P1 MOV R42, R114 ;  /* 0x00000072002a9202 */ /* 0x000fc40000000f00 */
[----:B------:R-:W-:Y:S01]  /*0ea0*/  @!P1 MOV R43, R63 ;  /* 0x0000003f002b9202 */ /* 0x000fe20000000f00 */
[----:B------:R-:W-:Y:S01]  /*0eb0*/  @!P1 IMAD R45, R4, R37, R46 ;  /* 0x00000025042d9224 */ /* 0x000fe200078e022e */
[----:B------:R-:W-:Y:S02]  /*0ec0*/  @!P2 IADD3 R41, PT, PT, R41, R49, RZ ;  /* 0x000000312929a210 */ /* 0x000fe40007ffe0ff */
[----:B------:R-:W-:Y:S01]  /*0ed0*/  @!P2 LEA R32, P5, R40, R32, 0x2 ;  /* 0x000000202820a211 */ /* 0x000fe200078a10ff */
[----:B------:R-:W-:Y:S01]  /*0ee0*/  @!P1 IMAD.WIDE.U32 R36, R4, R36, R42 ;  /* 0x0000002404249225 */ /* 0x000fe200078e002a */
[----:B------:R-:W-:Y:S01]  /*0ef0*/  CS2R R80, SRZ ;  /* 0x0000000000507805 */ /* 0x000fe2000001ff00 */
[----:B------:R-:W0:Y:S01]  /*0f00*/  @!P6 LDC.64 R42, c[0x0][0x390] ;  /* 0x0000e400ff2aeb82 */ /* 0x000e220000000a00 */
[----:B------:R-:W-:Y:S02]  /*0f10*/  @!P2 LEA.HI.X R33, R40, R33, R41, 0x2, P5 ;  /* 0x000000212821a211 */ /* 0x000fe400028f1429 */
[----:B------:R-:W-:-:S02]  /*0f20*/  @!P1 IADD3 R37, PT, PT, R37, R45, RZ ;  /* 0x0000002d25259210 */ /* 0x000fc40007ffe0ff */
[C---:B------:R-:W-:Y:S02]  /*0f30*/  @!P1 LEA R34, P5, R36.reuse, R34, 0x2 ;  /* 0x0000002224229211 */ /* 0x040fe400078a10ff */
[----:B------:R-:W-:Y:S01]  /*0f40*/  CS2R R82, SRZ ;  /* 0x0000000000527805 */ /* 0x000fe2000001ff00 */
[----:B------:R1:W2:Y:S01]  /*0f50*/  @!P3 LDG.E.64 R80, desc[UR6][R38.64] ;  /* 0x000000062650b981 */ /* 0x0002a2000c1e1b00 */
[----:B------:R-:W0:Y:S01]  /*0f60*/  @!P4 LDC.64 R28, c[0x0][0x3e0] ;  /* 0x0000f800ff1ccb82 */ /* 0x000e220000000a00 */
[----:B------:R-:W-:Y:S02]  /*0f70*/  @!P1 LEA.HI.X R35, R36, R35, R37, 0x2, P5 ;  /* 0x0000002324239211 */ /* 0x000fe400028f1425 */
[----:B------:R-:W-:Y:S01]  /*0f80*/  ISETP.GE.U32.AND P3, PT, R23, UR4, PT ;  /* 0x0000000417007c0c */ /* 0x000fe2000bf66070 */
[----:B------:R-:W-:Y:S01]  /*0f90*/  @!P6 IMAD R36, R105, R30, RZ ;  /* 0x0000001e6924e224 */ /* 0x000fe200078e02ff */
[----:B------:R-:W-:Y:S01]  /*0fa0*/  ISETP.GE.U32.AND P5, PT, R24, UR4, PT ;  /* 0x0000000418007c0c */ /* 0x000fe2000bfa6070 */
[----:B------:R1:W3:Y:S01]  /*0fb0*/  @!P1 LDG.E.64 R82, desc[UR6][R34.64] ;  /* 0x0000000622529981 */ /* 0x0002e2000c1e1b00 */
[----:B------:R-:W-:-:S02]  /*0fc0*/  ISETP.GE.AND.EX P3, PT, R109, UR5, PT, P3 ;  /* 0x000000056d007c0c */ /* 0x000fc4000bf66330 */
[----:B------:R-:W-:Y:S01]  /*0fd0*/  CS2R R84, SRZ ;  /* 0x0000000000547805 */ /* 0x000fe2000001ff00 */
[----:B------:R-:W-:Y:S01]  /*0fe0*/  @!P6 IMAD R37, R21, R31, R36 ;  /* 0x0000001f1525e224 */ /* 0x000fe200078e0224 */
[----:B------:R-:W-:Y:S01]  /*0ff0*/  ISETP.GE.AND.EX P5, PT, R111, UR5, PT, P5 ;  /* 0x000000056f007c0c */ /* 0x000fe2000bfa6350 */
[----:B-1----:R-:W1:Y:S03]  /*1000*/  @!P4 LDC.64 R38, c[0x0][0x390] ;  /* 0x0000e400ff26cb82 */ /* 0x002e660000000a00 */
[----:B------:R1:W2:Y:S01]  /*1010*/  @!P2 LDG.E.64 R84, desc[UR6][R32.64] ;  /* 0x000000062054a981 */ /* 0x0002a2000c1e1b00 */
[----:B------:R-:W-:Y:S02]  /*1020*/  @!P6 MOV R34, R114 ;  /* 0x000000720022e202 */ /* 0x000fe40000000f00 */
[----:B------:R-:W-:Y:S02]  /*1030*/  @!P6 MOV R35, R63 ;  /* 0x0000003f0023e202 */ /* 0x000fe40000000f00 */
[----:B------:R-:W4:Y:S01]  /*1040*/  @!P3 LDC.64 R40, c[0x0][0x3e0] ;  /* 0x0000f800ff28bb82 */ /* 0x000f220000000a00 */
[----:B------:R-:W-:-:S05]  /*1050*/  @!P6 IMAD.WIDE.U32 R30, R21, R30, R34 ;  /* 0x0000001e151ee225 */ /* 0x000fca00078e0022 */
[----:B------:R-:W-:Y:S02]  /*1060*/  @!P6 IADD3 R31, PT, PT, R31, R37, RZ ;  /* 0x000000251f1fe210 */ /* 0x000fe40007ffe0ff */
[----:B------:R-:W-:Y:S02]  /*1070*/  CS2R R86, SRZ ;  /* 0x0000000000567805 */ /* 0x000fe4000001ff00 */
[C---:B0-----:R-:W-:Y:S01]  /*1080*/  @!P6 LEA R42, P2, R30.reuse, R42, 0x2 ;  /* 0x0000002a1e2ae211 */ /* 0x041fe200078410ff */
[----:B------:R-:W0:Y:S03]  /*1090*/  @!P5 LDC.64 R36, c[0x0][0x3e0] ;  /* 0x0000f800ff24db82 */ /* 0x000e260000000a00 */
[----:B------:R-:W-:Y:S01]  /*10a0*/  @!P6 LEA.HI.X R43, R30, R43, R31, 0x2, P2 ;  /* 0x0000002b1e2be211 */ /* 0x000fe200010f141f */
[----:B------:R-:W-:Y:S01]  /*10b0*/  @!P4 IMAD R30, R107, R28, RZ ;  /* 0x0000001c6b1ec224 */ /* 0x000fe200078e02ff */
[----:B------:R-:W-:-:S03]  /*10c0*/  @!P4 MOV R31, R63 ;  /* 0x0000003f001fc202 */ /* 0x000fc60000000f00 */
[C---:B------:R-:W-:Y:S01]  /*10d0*/  @!P4 IMAD R45, R22.reuse, R29, R30 ;  /* 0x0000001d162dc224 */ /* 0x040fe200078e021e */
[----:B------:R-:W-:Y:S01]  /*10e0*/  @!P4 MOV R30, R114 ;  /* 0x00000072001ec202 */ /* 0x000fe20000000f00 */
[----:B------:R-:W0:Y:S01]  /*10f0*/  @!P3 LDC.64 R34, c[0x0][0x390] ;  /* 0x0000e400ff22bb82 */ /* 0x000e220000000a00 */
[----:B------:R-:W-:Y:S01]  /*1100*/  ISETP.GE.U32.AND P2, PT, R25, UR4, PT ;  /* 0x0000000419007c0c */ /* 0x000fe2000bf46070 */
[----:B------:R-:W2:Y:S02]  /*1110*/  @!P6 LDG.E.64 R86, desc[UR6][R42.64] ;  /* 0x000000062a56e981 */ /* 0x000ea4000c1e1b00 */
[----:B------:R-:W-:Y:S01]  /*1120*/  @!P4 IMAD.WIDE.U32 R28, R22, R28, R30 ;  /* 0x0000001c161cc225 */ /* 0x000fe200078e001e */
[----:B------:R-:W-:-:S03]  /*1130*/  ISETP.GE.AND.EX P2, PT, R113, UR5, PT, P2 ;  /* 0x0000000571007c0c */ /* 0x000fc6000bf46320 */
[----:B------:R-:W5:Y:S01]  /*1140*/  @!P5 LDC.64 R30, c[0x0][0x390] ;  /* 0x0000e400ff1edb82 */ /* 0x000f620000000a00 */
[----:B------:R-:W-:Y:S02]  /*1150*/  @!P4 IADD3 R29, PT, PT, R29, R45, RZ ;  /* 0x0000002d1d1dc210 */ /* 0x000fe40007ffe0ff */
[----:B-1----:R-:W-:Y:S01]  /*1160*/  @!P4 LEA R38, P6, R28, R38, 0x2 ;  /* 0x000000261c26c211 */ /* 0x002fe200078c10ff */
[----:B----4-:R-:W-:-:S03]  /*1170*/  @!P3 IMAD R44, R109, R40, RZ ;  /* 0x000000286d2cb224 */ /* 0x010fc600078e02ff */
[----:B------:R-:W-:Y:S02]  /*1180*/  @!P4 LEA.HI.X R39, R28, R39, R29, 0x2, P6 ;  /* 0x000000271c27c211 */ /* 0x000fe400030f141d */
[----:B------:R-:W-:Y:S01]  /*1190*/  @!P3 MOV R28, R114 ;  /* 0x00000072001cb202 */ /* 0x000fe20000000f00 */
[----:B------:R-:W1:Y:S01]  /*11a0*/  @!P2 LDC.64 R32, c[0x0][0x3e0] ;  /* 0x0000f800ff20ab82 */ /* 0x000e620000000a00 */
[----:B------:R-:W-:Y:S01]  /*11b0*/  @!P3 MOV R29, R63 ;  /* 0x0000003f001db202 */ /* 0x000fe20000000f00 */
[----:B------:R-:W-:Y:S02]  /*11c0*/  @!P3 IMAD R45, R23, R41, R44 ;  /* 0x00000029172db224 */ /* 0x000fe400078e022c */
[----:B0-----:R-:W-:Y:S02]  /*11d0*/  @!P5 IMAD R46, R111, R36, RZ ;  /* 0x000000246f2ed224 */ /* 0x001fe400078e02ff */
[----:B------:R-:W-:Y:S01]  /*11e0*/  @!P3 IMAD.WIDE.U32 R40, R23, R40, R28 ;  /* 0x000000281728b225 */ /* 0x000fe200078e001c */
[----:B------:R-:W-:-:S02]  /*11f0*/  @!P5 MOV R28, R114 ;  /* 0x00000072001cd202 */ /* 0x000fc40000000f00 */
[----:B------:R-:W-:Y:S01]  /*1200*/  @!P5 MOV R29, R63 ;  /* 0x0000003f001dd202 */ /* 0x000fe20000000f00 */
[C---:B------:R-:W-:Y:S02]  /*1210*/  @!P5 IMAD R47, R24.reuse, R37, R46 ;  /* 0x00000025182fd224 */ /* 0x040fe400078e022e */
[----:B------:R-:W-:-:S03]  /*1220*/  @!P5 IMAD.WIDE.U32 R36, R24, R36, R28 ;  /* 0x000000241824d225 */ /* 0x000fc600078e001c */
[----:B------:R-:W0:Y:S01]  /*1230*/  @!P2 LDC.64 R28, c[0x0][0x390] ;  /* 0x0000e400ff1cab82 */ /* 0x000e220000000a00 */
[----:B------:R-:W-:Y:S02]  /*1240*/  @!P3 IADD3 R41, PT, PT, R41, R45, RZ ;  /* 0x0000002d2929b210 */ /* 0x000fe40007ffe0ff */
[C---:B------:R-:W-:Y:S02]  /*1250*/  @!P3 LEA R34, P6, R40.reuse, R34, 0x2 ;  /* 0x000000222822b211 */ /* 0x040fe400078c10ff */
[----:B------:R-:W-:Y:S02]  /*1260*/  @!P5 IADD3 R37, PT, PT, R37, R47, RZ ;  /* 0x0000002f2525d210 */ /* 0x000fe40007ffe0ff */
[----:B------:R-:W-:Y:S02]  /*1270*/  @!P3 LEA.HI.X R35, R40, R35, R41, 0x2, P6 ;  /* 0x000000232823b211 */ /* 0x000fe400030f1429 */
[C---:B-----5:R-:W-:Y:S02]  /*1280*/  @!P5 LEA R30, P6, R36.reuse, R30, 0x2 ;  /* 0x0000001e241ed211 */ /* 0x060fe400078c10ff */
[----:B------:R-:W-:Y:S01]  /*1290*/  CS2R R88, SRZ ;  /* 0x0000000000587805 */ /* 0x000fe2000001ff00 */
[----:B-1----:R-:W-:Y:S01]  /*12a0*/  @!P2 IMAD R40, R113, R32, RZ ;  /* 0x000000207128a224 */ /* 0x002fe200078e02ff */
[----:B------:R-:W-:-:S02]  /*12b0*/  @!P5 LEA.HI.X R31, R36, R31, R37, 0x2, P6 ;  /* 0x0000001f241fd211 */ /* 0x000fc400030f1425 */
[----:B------:R-:W-:Y:S02]  /*12c0*/  @!P2 MOV R36, R114 ;  /* 0x000000720024a202 */ /* 0x000fe40000000f00 */
[----:B------:R-:W-:Y:S02]  /*12d0*/  CS2R R90, SRZ ;  /* 0x00000000005a7805 */ /* 0x000fe4000001ff00 */
[----:B------:R-:W-:Y:S01]  /*12e0*/  @!P2 MOV R37, R63 ;  /* 0x0000003f0025a202 */ /* 0x000fe20000000f00 */
[C---:B------:R-:W-:Y:S01]  /*12f0*/  @!P2 IMAD R33, R25.reuse, R33, R40 ;  /* 0x000000211921a224 */ /* 0x040fe200078e0228 */
[----:B------:R-:W4:Y:S01]  /*1300*/  @!P4 LDG.E.64 R88, desc[UR6][R38.64] ;  /* 0x000000062658c981 */ /* 0x000f22000c1e1b00 */
[----:B------:R-:W-:-:S03]  /*1310*/  @!P2 IMAD.WIDE.U32 R36, R25, R32, R36 ;  /* 0x000000201924a225 */ /* 0x000fc600078e0024 */
[----:B------:R1:W5:Y:S01]  /*1320*/  @!P3 LDG.E.64 R90, desc[UR6][R34.64] ;  /* 0x00000006225ab981 */ /* 0x000362000c1e1b00 */
[----:B------:R-:W-:Y:S02]  /*1330*/  CS2R R92, SRZ ;  /* 0x00000000005c7805 */ /* 0x000fe4000001ff00 */
[----:B------:R-:W-:Y:S02]  /*1340*/  @!P2 IADD3 R32, PT, PT, R37, R33, RZ ;  /* 0x000000212520a210 */ /* 0x000fe40007ffe0ff */
[C---:B0-----:R-:W-:Y:S02]  /*1350*/  @!P2 LEA R28, P3, R36.reuse, R28, 0x2 ;  /* 0x0000001c241ca211 */ /* 0x041fe400078610ff */
[----:B------:R-:W-:Y:S01]  /*1360*/  CS2R R94, SRZ ;  /* 0x00000000005e7805 */ /* 0x000fe2000001ff00 */
[----:B------:R-:W5:Y:S01]  /*1370*/  @!P5 LDG.E.64 R92, desc[UR6][R30.64] ;  /* 0x000000061e5cd981 */ /* 0x000f62000c1e1b00 */
[----:B------:R-:W-:-:S05]  /*1380*/  @!P2 LEA.HI.X R29, R36, R29, R32, 0x2, P3 ;  /* 0x0000001d241da211 */ /* 0x000fca00018f1420 */
[----:B------:R0:W5:Y:S01]  /*1390*/  @!P2 LDG.E.64 R94, desc[UR6][R28.64] ;  /* 0x000000061c5ea981 */ /* 0x000162000c1e1b00 */
[----:B-1----:R-:W-:Y:S01]  /*13a0*/  FADD.FTZ R35, R64, R65 ;  /* 0x0000004140237221 */ /* 0x002fe20000010000 */
[----:B------:R-:W-:-:S04]  /*13b0*/  FMUL.FTZ R37, R65, R65 ;  /* 0x0000004141257220 */ /* 0x000fc80000410000 */
[----:B------:R-:W-:Y:S01]  /*13c0*/  FFMA.FTZ R34, R64, R64, R37 ;  /* 0x0000004040227223 */ /* 0x000fe20000010025 */
[----:B0-----:R-:W-:Y:S01]  /*13d0*/  FADD.FTZ R29, R66, R67 ;  /* 0x00000043421d7221 */ /* 0x001fe20000010000 */
[----:B------:R-:W-:-:S04]  /*13e0*/  FMUL.FTZ R31, R67, R67 ;  /* 0x00000043431f7220 */ /* 0x000fc80000410000 */
[----:B------:R-:W-:Y:S01]  /*13f0*/  FFMA.FTZ R28, R66, R66, R31 ;  /* 0x00000042421c7223 */ /* 0x000fe2000001001f */
[----:B------:R-:W-:Y:S01]  /*1400*/  FADD.FTZ R30, R68, R69 ;  /* 0x00000045441e7221 */ /* 0x000fe20000010000 */
[----:B------:R-:W-:-:S04]  /*1410*/  FMUL.FTZ R31, R69, R69 ;  /* 0x00000045451f7220 */ /* 0x000fc80000410000 */
[----:B------:R-:W-:Y:S01]  /*1420*/  FFMA.FTZ R31, R68, R68, R31 ;  /* 0x00000044441f7223 */ /* 0x000fe2000001001f */
[----:B------:R-:W-:Y:S01]  /*1430*/  ISETP.GT.AND P2, PT, R6, 0x1e, PT ;  /* 0x0000001e0600780c */ /* 0x000fe20003f44270 */
[----:B---3--:R-:W-:Y:S01]  /*1440*/  FADD.FTZ R32, R82, R83 ;  /* 0x0000005352207221 */ /* 0x008fe20000010000 */
[----:B------:R-:W-:-:S03]  /*1450*/  FMUL.FTZ R33, R83, R83 ;  /* 0x0000005353217220 */ /* 0x000fc60000410000 */
[----:B------:R-:W-:Y:S01]  /*1460*/  FADD.FTZ R32, RZ, R32 ;  /* 0x00000020ff207221 */ /* 0x000fe20000010000 */
[----:B------:R-:W-:-:S03]  /*1470*/  FFMA.FTZ R33, R82, R82, R33 ;  /* 0x0000005252217223 */ /* 0x000fc60000010021 */
[----:B------:R-:W-:Y:S01]  /*1480*/  FADD.FTZ R32, R32, R35 ;  /* 0x0000002320207221 */ /* 0x000fe20000010000 */
[----:B------:R-:W-:-:S03]  /*1490*/  FADD.FTZ R33, RZ, R33 ;  /* 0x00000021ff217221 */ /* 0x000fc60000010000 */
[----:B------:R-:W-:Y:S01]  /*14a0*/  FADD.FTZ R29, R32, R29 ;  /* 0x0000001d201d7221 */ /* 0x000fe20000010000 */
[----:B------:R-:W-:-:S03]  /*14b0*/  FADD.FTZ R33, R33, R34 ;  /* 0x0000002221217221 */ /* 0x000fc60000010000 */
[----:B------:R-:W-:Y:S01]  /*14c0*/  FADD.FTZ R29, R29, R30 ;  /* 0x0000001e1d1d7221 */ /* 0x000fe20000010000 */
[----:B------:R-:W-:Y:S01]  /*14d0*/  FADD.FTZ R30, R70, R71 ;  /* 0x00000047461e7221 */ /* 0x000fe20000010000 */
[----:B------:R-:W-:Y:S01]  /*14e0*/  FADD.FTZ R28, R33, R28 ;  /* 0x0000001c211c7221 */ /* 0x000fe20000010000 */
[----:B------:R-:W-:Y:S02]  /*14f0*/  FMUL.FTZ R33, R71, R71 ;  /* 0x0000004747217220 */ /* 0x000fe40000410000 */
[----:B------:R-:W-:Y:S01]  /*1500*/  FADD.FTZ R29, R29, R30 ;  /* 0x0000001e1d1d7221 */ /* 0x000fe20000010000 */
[----:B------:R-:W-:Y:S01]  /*1510*/  FADD.FTZ R28, R28, R31 ;  /* 0x0000001f1c1c7221 */ /* 0x000fe20000010000 */
[----:B------:R-:W-:Y:S01]  /*1520*/  FADD.FTZ R30, R72, R73 ;  /* 0x00000049481e7221 */ /* 0x000fe20000010000 */
[----:B------:R-:W-:Y:S01]  /*1530*/  FFMA.FTZ R33, R70, R70, R33 ;  /* 0x0000004646217223 */ /* 0x000fe20000010021 */
[----:B------:R-:W-:Y:S02]  /*1540*/  FMUL.FTZ R31, R73, R73 ;  /* 0x00000049491f7220 */ /* 0x000fe40000410000 */
[----:B------:R-:W-:Y:S01]  /*1550*/  FADD.FTZ R29, R29, R30 ;  /* 0x0000001e1d1d7221 */ /* 0x000fe20000010000 */
[----:B------:R-:W-:Y:S01]  /*1560*/  FADD.FTZ R28, R28, R33 ;  /* 0x000000211c1c7221 */ /* 0x000fe20000010000 */
[----:B------:R-:W-:Y:S01]  /*1570*/  FFMA.FTZ R31, R72, R72, R31 ;  /* 0x00000048481f7223 */ /* 0x000fe2000001001f */
[----:B------:R-:W-:Y:S01]  /*1580*/  FADD.FTZ R30, R74, R75 ;  /* 0x0000004b4a1e7221 */ /* 0x000fe20000010000 */
[----:B------:R-:W-:-:S02]  /*1590*/  FMUL.FTZ R33, R75, R75 ;  /* 0x0000004b4b217220 */ /* 0x000fc40000410000 */
[----:B------:R-:W-:Y:S01]  /*15a0*/  FADD.FTZ R28, R28, R31 ;  /* 0x0000001f1c1c7221 */ /* 0x000fe20000010000 */
[----:B------:R-:W-:Y:S01]  /*15b0*/  FADD.FTZ R29, R29, R30 ;  /* 0x0000001e1d1d7221 */ /* 0x000fe20000010000 */
[----:B------:R-:W-:Y:S01]  /*15c0*/  FFMA.FTZ R33, R74, R74, R33 ;  /* 0x0000004a4a217223 */ /* 0x000fe20000010021 */
[----:B--2---:R-:W-:Y:S01]  /*15d0*/  FMUL.FTZ R31, R77, R77 ;  /* 0x0000004d4d1f7220 */ /* 0x004fe20000410000 */
[----:B------:R-:W-:Y:S02]  /*15e0*/  FADD.FTZ R30, R76, R77 ;  /* 0x0000004d4c1e7221 */ /* 0x000fe40000010000 */
[----:B------:R-:W-:Y:S01]  /*15f0*/  FADD.FTZ R28, R28, R33 ;  /* 0x000000211c1c7221 */ /* 0x000fe20000010000 */
[----:B------:R-:W-:Y:S01]  /*1600*/  FFMA.FTZ R31, R76, R76, R31 ;  /* 0x0000004c4c1f7223 */ /* 0x000fe2000001001f */
[----:B------:R-:W-:Y:S01]  /*1610*/  FADD.FTZ R29, R29, R30 ;  /* 0x0000001e1d1d7221 */ /* 0x000fe20000010000 */
[----:B------:R-:W-:Y:S01]  /*1620*/  FMUL.FTZ R33, R79, R79 ;  /* 0x0000004f4f217220 */ /* 0x000fe20000410000 */
[----:B------:R-:W-:Y:S01]  /*1630*/  FADD.FTZ R30, R78, R79 ;  /* 0x0000004f4e1e7221 */ /* 0x000fe20000010000 */
[----:B------:R-:W-:Y:S01]  /*1640*/  FADD.FTZ R28, R28, R31 ;  /* 0x0000001f1c1c7221 */ /* 0x000fe20000010000 */
[----:B------:R-:W-:Y:S01]  /*1650*/  FMUL.FTZ R31, R81, R81 ;  /* 0x00000051511f7220 */ /* 0x000fe20000410000 */
[----:B------:R-:W-:Y:S01]  /*1660*/  FFMA.FTZ R33, R78, R78, R33 ;  /* 0x0000004e4e217223 */ /* 0x000fe20000010021 */
[----:B------:R-:W-:Y:S01]  /*1670*/  FADD.FTZ R29, R29, R30 ;  /* 0x0000001e1d1d7221 */ /* 0x000fe20000010000 */
[C---:B------:R-:W-:Y:S01]  /*1680*/  FADD.FTZ R30, R80.reuse, R81 ;  /* 0x00000051501e7221 */ /* 0x040fe20000010000 */
[----:B------:R-:W-:Y:S01]  /*1690*/  FFMA.FTZ R31, R80, R80, R31 ;  /* 0x00000050501f7223 */ /* 0x000fe2000001001f */
[----:B------:R-:W-:Y:S01]  /*16a0*/  FADD.FTZ R28, R28, R33 ;  /* 0x000000211c1c7221 */ /* 0x000fe20000010000 */
[----:B------:R-:W-:Y:S01]  /*16b0*/  FMUL.FTZ R33, R85, R85 ;  /* 0x0000005555217220 */ /* 0x000fe20000410000 */
[----:B------:R-:W-:Y:S01]  /*16c0*/  FADD.FTZ R29, R29, R30 ;  /* 0x0000001e1d1d7221 */ /* 0x000fe20000010000 */
[----:B------:R-:W-:Y:S01]  /*16d0*/  FADD.FTZ R30, R84, R85 ;  /* 0x00000055541e7221 */ /* 0x000fe20000010000 */
[----:B------:R-:W-:Y:S01]  /*16e0*/  FADD.FTZ R28, R28, R31 ;  /* 0x0000001f1c1c7221 */ /* 0x000fe20000010000 */
[----:B------:R-:W-:Y:S01]  /*16f0*/  FFMA.FTZ R33, R84, R84, R33 ;  /* 0x0000005454217223 */ /* 0x000fe20000010021 */
[----:B------:R-:W-:Y:S01]  /*1700*/  FMUL.FTZ R31, R87, R87 ;  /* 0x00000057571f7220 */ /* 0x000fe20000410000 */
[----:B------:R-:W-:Y:S01]  /*1710*/  FADD.FTZ R29, R29, R30 ;  /* 0x0000001e1d1d7221 */ /* 0x000fe20000010000 */
[----:B------:R-:W-:Y:S01]  /*1720*/  FADD.FTZ R30, R86, R87 ;  /* 0x00000057561e7221 */ /* 0x000fe20000010000 */
[----:B------:R-:W-:Y:S01]  /*1730*/  FADD.FTZ R28, R28, R33 ;  /* 0x000000211c1c7221 */ /* 0x000fe20000010000 */
[----:B------:R-:W-:-:S02]  /*1740*/  FFMA.FTZ R31, R86, R86, R31 ;  /* 0x00000056561f7223 */ /* 0x000fc4000001001f */
[----:B------:R-:W-:Y:S02]  /*1750*/  FADD.FTZ R29, R29, R30 ;  /* 0x0000001e1d1d7221 */ /* 0x000fe40000010000 */
[----:B------:R-:W-:Y:S01]  /*1760*/  FADD.FTZ R28, R28, R31 ;  /* 0x0000001f1c1c7221 */ /* 0x000fe20000010000 */
[----:B----4-:R-:W-:Y:S01]  /*1770*/  FMUL.FTZ R33, R89, R89 ;  /* 0x0000005959217220 */ /* 0x010fe20000410000 */
[----:B------:R-:W-:-:S03]  /*1780*/  FADD.FTZ R30, R88, R89 ;  /* 0x00000059581e7221 */ /* 0x000fc60000010000 */
[----:B------:R-:W-:Y:S01]  /*1790*/  FFMA.FTZ R33, R88, R88, R33 ;  /* 0x0000005858217223 */ /* 0x000fe20000010021 */
[----:B-----5:R-:W-:Y:S01]  /*17a0*/  FMUL.FTZ R31, R91, R91 ;  /* 0x0000005b5b1f7220 */ /* 0x020fe20000410000 */
[----:B------:R-:W-:Y:S01]  /*17b0*/  FADD.FTZ R29, R29, R30 ;  /* 0x0000001e1d1d7221 */ /* 0x000fe20000010000 */
[----:B------:R-:W-:Y:S01]  /*17c0*/  FADD.FTZ R30, R90, R91 ;  /* 0x0000005b5a1e7221 */ /* 0x000fe20000010000 */
[----:B------:R-:W-:Y:S01]  /*17d0*/  FADD.FTZ R28, R28, R33 ;  /* 0x000000211c1c7221 */ /* 0x000fe20000010000 */
[----:B------:R-:W-:Y:S01]  /*17e0*/  FFMA.FTZ R31, R90, R90, R31 ;  /* 0x0000005a5a1f7223 */ /* 0x000fe2000001001f */
[----:B------:R-:W-:Y:S01]  /*17f0*/  FMUL.FTZ R33, R93, R93 ;  /* 0x0000005d5d217220 */ /* 0x000fe20000410000 */
        /* <DEDUP_REMOVED lines=47> */
.L_x_2986:
[----:B------:R-:W-:Y:S05]  /*1af0*/  BSYNC.RECONVERGENT B0 ;  /* 0x0000000000007941 */ /* 0x000fea0003800200 */
.L_x_2985:
        /* <DEDUP_REMOVED lines=46> */
.L_x_2988:
[----:B------:R-:W-:Y:S05]  /*1de0*/  BSYNC.RECONVERGENT B0 ;  /* 0x0000000000007941 */ /* 0x000fea0003800200 */
.L_x_2987:
        /* <DEDUP_REMOVED lines=24> */
.L_x_2991:
[----:B---3--:R-:W3:Y:S04]  /*1f70*/  LDG.E.STRONG.GPU R30, desc[UR6][R28.64] ;  /* 0x000000061c1e7981 */ /* 0x008ee8000c1ef900 */
[----:B---3--:R-:W-:Y:S01]  /*1f80*/  CCTL.IVALL ;  /* 0x00000000ff00798f */ /* 0x008fe20002000000 */
[----:B------:R-:W-:Y:S05]  /*1f90*/  YIELD ;  /* 0x0000000000007946 */ /* 0x000fea0003800000 */
[----:B------:R-:W-:-:S13]  /*1fa0*/  ISETP.NE.AND P2, PT, R30, R37, PT ;  /* 0x000000251e00720c */ /* 0x000fda0003f45270 */
[----:B------:R-:W-:Y:S05]  /*1fb0*/  @P2 BRA `(.L_x_2991) ;  /* 0xfffffffc00ec2947 */ /* 0x000fea000383ffff */
.L_x_2990:
        /* <DEDUP_REMOVED lines=15> */
.L_x_2993:
        /* <DEDUP_REMOVED lines=60> */
.L_x_2992:
        /* <DEDUP_REMOVED lines=35> */
.L_x_2994:
        /* <DEDUP_REMOVED lines=18> */
.L_x_2995:
        /* <DEDUP_REMOVED lines=9> */
.L_x_2996:
[----:B------:R-:W-:Y:S05]  /*2850*/  BSYNC.RECONVERGENT B0 ;  /* 0x0000000000007941 */ /* 0x000fea0003800200 */
.L_x_2989:
[----:B------:R-:W4:Y:S01]  /*2860*/  S2UR UR5, SR_CgaCtaId ;  /* 0x00000000000579c3 */ /* 0x000f220000008800 */
[----:B------:R-:W0:Y:S01]  /*2870*/  LDCU UR8, c[0x0][0x414] ;  /* 0x00008280ff0877ac */ /* 0x000e220008000800 */
[----:B--2---:R-:W-:Y:S01]  /*2880*/  SHF.L.U32 R36, R2, 0x1, RZ ;  /* 0x0000000102247819 */ /* 0x004fe200000006ff */
[----:B------:R-:W-:-:S03]  /*2890*/  UMOV UR4, 0x400 ;  /* 0x0000040000047882 */ /* 0x000fc60000000000 */
[----:B------:R-:W-:Y:S02]  /*28a0*/  LOP3.LUT R39, R36, 0x1e, RZ, 0xc0, !PT ;  /* 0x0000001e24277812 */ /* 0x000fe400078ec0ff */
[----:B-1-3--:R-:W1:Y:S02]  /*28b0*/  @P0 LDC.64 R34, c[0x0][0x388] ;  /* 0x0000e200ff220b82 */ /* 0x00ae640000000a00 */
[----:B------:R-:W-:-:S06]  /*28c0*/  IADD3 R39, PT, PT, R26, R39, RZ ;  /* 0x000000271a277210 */ /* 0x000fcc0007ffe0ff */
[----:B------:R-:W2:Y:S01]  /*28d0*/  LDC.64 R28, c[0x0][0x398] ;  /* 0x0000e600ff1c7b82 */ /* 0x000ea20000000a00 */
[----:B----4-:R-:W-:-:S07]  /*28e0*/  ULEA UR4, UR5, UR4, 0x18 ;  /* 0x0000000405047291 */ /* 0x010fce000f8ec0ff */
[----:B------:R-:W3:Y:S01]  /*28f0*/  LDC.64 R30, c[0x0][0x3a0] ;  /* 0x0000e800ff1e7b82 */ /* 0x000ee20000000a00 */
[----:B-1----:R-:W-:-:S04]  /*2900*/  @P0 IMAD.WIDE R36, R8, 0x8, R34 ;  /* 0x0000000808240825 */ /* 0x002fc800078e0222 */
[----:B0-----:R-:W-:Y:S01]  /*2910*/  @P0 FMUL.FTZ R34, R32, UR8 ;  /* 0x0000000820220c20 */ /* 0x001fe20008410000 */
[----:B------:R-:W-:Y:S01]  /*2920*/  @P0 FMUL.FTZ R35, R33, UR8 ;  /* 0x0000000821230c20 */ /* 0x000fe20008410000 */
[----:B------:R-:W-:Y:S04]  /*2930*/  @!P3 STS.64 [UR4+0x98], R32 ;  /* 0x00009820ff00b988 */ /* 0x000fe80008000a04 */
[----:B------:R-:W-:Y:S01]  /*2940*/  @P0 STG.E.64 desc[UR6][R36.64], R34 ;  /* 0x0000002224000986 */ /* 0x000fe2000c101b06 */
        /* <DEDUP_REMOVED lines=15> */
[----:B------:R-:W-:-:S06]  /*2a40*/  HFMA2 R38, -RZ, RZ, 1.875, 0 ;  /* 0x3f800000ff267431 */ /* 0x000fcc00000001ff */
[----:B------:R0:W1:Y:S01]  /*2a50*/  @P2 MUFU.RSQ R38, R32 ;  /* 0x0000002000262308 */ /* 0x0000620000001400 */
[----:B------:R-:W-:Y:S05]  /*2a60*/  BRA.U UP0, `(.L_x_2998) ;  /* 0x00000015007c7547 */ /* 0x000fea000b800000 */
[----:B------:R-:W2:Y:S01]  /*2a70*/  LDCU.64 UR8, c[0x0][0x3e8] ;  /* 0x00007d00ff0877ac */ /* 0x000ea20008000a00 */
[----:B------:R-:W-:Y:S01]  /*2a80*/  BSSY.RECONVERGENT B1, `(.L_x_2999) ;  /* 0x0000019000017945 */ /* 0x000fe20003800200 */
[----:B--2---:R-:W-:Y:S02]  /*2a90*/  ISETP.GE.U32.AND P1, PT, R4, UR8, PT ;  /* 0x0000000804007c0c */ /* 0x004fe4000bf26070 */
[----:B------:R-:W-:Y:S02]  /*2aa0*/  ISETP.GE.U32.AND P2, PT, R10, UR8, PT ;  /* 0x000000080a007c0c */ /* 0x000fe4000bf46070 */
[----:B------:R-:W-:Y:S02]  /*2ab0*/  ISETP.GE.AND.EX P1, PT, R11, UR9, PT, P1 ;  /* 0x000000090b007c0c */ /* 0x000fe4000bf26310 */
[----:B------:R-:W-:Y:S02]  /*2ac0*/  ISETP.GE.U32.AND P5, PT, R12, UR8, PT ;  /* 0x000000080c007c0c */ /* 0x000fe4000bfa6070 */
[----:B------:R-:W-:-:S02]  /*2ad0*/  ISETP.GE.U32.AND P6, PT, R13, UR8, PT ;  /* 0x000000080d007c0c */ /* 0x000fc4000bfc6070 */
[----:B------:R-:W-:-:S07]  /*2ae0*/  ISETP.GE.AND.EX P2, PT, R27, UR9, PT, P2 ;  /* 0x000000091b007c0c */ /* 0x000fce000bf46320 */
[----:B------:R-:W-:Y:S06]  /*2af0*/  @P1 BRA `(.L_x_3000) ;  /* 0x0000000000441947 */ /* 0x000fec0003800000 */
        /* <DEDUP_REMOVED lines=8> */
[----:B-----5:R-:W-:Y:S01]  /*2b80*/  FFMA.FTZ R36, R28, R35, R30 ;  /* 0x000000231c247223 */ /* 0x020fe2000001001e */
[----:B--2---:R-:W-:Y:S02]  /*2b90*/  IMAD R37, R11, UR10, RZ ;  /* 0x0000000a0b257c24 */ /* 0x004fe4000f8e02ff */
[----:B------:R-:W-:-:S04]  /*2ba0*/  IMAD.WIDE.U32 R32, R4, UR10, R32 ;  /* 0x0000000a04207c25 */ /* 0x000fc8000f8e0020 */
[----:B------:R-:W-:Y:S01]  /*2bb0*/  IMAD R37, R4, UR11, R37 ;  /* 0x0000000b04257c24 */ /* 0x000fe2000f8e0225 */
[----:B0-----:R-:W-:-:S04]  /*2bc0*/  LEA R34, P1, R32, UR4, 0x2 ;  /* 0x0000000420227c11 */ /* 0x001fc8000f8210ff */
[----:B------:R-:W-:-:S04]  /*2bd0*/  IADD3 R37, PT, PT, R33, R37, RZ ;  /* 0x0000002521257210 */ /* 0x000fc80007ffe0ff */
[----:B------:R-:W-:Y:S01]  /*2be0*/  LEA.HI.X R35, R32, UR5, R37, 0x2, P1 ;  /* 0x0000000520237c11 */ /* 0x000fe200088f1425 */
[----:B------:R-:W-:-:S05]  /*2bf0*/  FFMA.FTZ R37, R29, R40, R31 ;  /* 0x000000281d257223 */ /* 0x000fca000001001f */
[----:B------:R2:W-:Y:S02]  /*2c00*/  STG.E.64 desc[UR6][R34.64], R36 ;  /* 0x0000002422007986 */ /* 0x0005e4000c101b06 */
.L_x_3000:
[----:B------:R-:W-:Y:S05]  /*2c10*/  BSYNC.RECONVERGENT B1 ;  /* 0x0000000000017941 */ /* 0x000fea0003800200 */
.L_x_2999:
[----:B------:R-:W-:Y:S04]  /*2c20*/  BSSY.RECONVERGENT B1, `(.L_x_3001) ;  /* 0x0000013000017945 */ /* 0x000fe80003800200 */
        /* <DEDUP_REMOVED lines=9> */
[----:B-----5:R-:W-:Y:S01]  /*2cc0*/  FFMA.FTZ R36, R28, R35, R30 ;  /* 0x000000231c247223 */ /* 0x020fe2000001001e */
[----:B---3--:R-:W-:Y:S02]  /*2cd0*/  IMAD R37, R27, UR4, RZ ;  /* 0x000000041b257c24 */ /* 0x008fe4000f8e02ff */
[----:B------:R-:W-:-:S04]  /*2ce0*/  IMAD.WIDE.U32 R32, R10, UR4, R32 ;  /* 0x000000040a207c25 */ /* 0x000fc8000f8e0020 */
[----:B------:R-:W-:Y:S01]  /*2cf0*/  IMAD R37, R10, UR5, R37 ;  /* 0x000000050a257c24 */ /* 0x000fe2000f8e0225 */
[----:B0-----:R-:W-:-:S04]  /*2d00*/  LEA R34, P1, R32, UR10, 0x2 ;  /* 0x0000000a20227c11 */ /* 0x001fc8000f8210ff */
[----:B------:R-:W-:-:S04]  /*2d10*/  IADD3 R37, PT, PT, R33, R37, RZ ;  /* 0x0000002521257210 */ /* 0x000fc80007ffe0ff */
[----:B------:R-:W-:Y:S01]  /*2d20*/  LEA.HI.X R35, R32, UR11, R37, 0x2, P1 ;  /* 0x0000000b20237c11 */ /* 0x000fe200088f1425 */
[----:B------:R-:W-:-:S05]  /*2d30*/  FFMA.FTZ R37, R29, R40, R31 ;  /* 0x000000281d257223 */ /* 0x000fca000001001f */
[----:B------:R3:W-:Y:S02]  /*2d40*/  STG.E.64 desc[UR6][R34.64], R36 ;  /* 0x0000002422007986 */ /* 0x0007e4000c101b06 */
.L_x_3002:
[----:B------:R-:W-:Y:S05]  /*2d50*/  BSYNC.RECONVERGENT B1 ;  /* 0x0000000000017941 */ /* 0x000fea0003800200 */
.L_x_3001:
        /* <DEDUP_REMOVED lines=10> */
[----:B------:R-:W4:Y:S01]  /*2e00*/  LDCU.64 UR4, c[0x0][0x3e0] ;  /* 0x00007c00ff0477ac */ /* 0x000f220008000a00 */
[----:B0-----:R-:W-:Y:S01]  /*2e10*/  MOV R32, R114 ;  /* 0x0000007200207202 */ /* 0x001fe20000000f00 */
[C---:B--23--:R-:W-:Y:S01]  /*2e20*/  FADD.FTZ R35, -R26.reuse, R66 ;  /* 0x000000421a237221 */ /* 0x04cfe20000010100 */
[----:B------:R-:W-:Y:S01]  /*2e30*/  MOV R33, R63 ;  /* 0x0000003f00217202 */ /* 0x000fe20000000f00 */
[----:B------:R-:W0:Y:S01]  /*2e40*/  LDCU.64 UR10, c[0x0][0x380] ;  /* 0x00007000ff0a77ac */ /* 0x000e220008000a00 */
[----:B------:R-:W-:Y:S01]  /*2e50*/  FADD.FTZ R67, -R26, R67 ;  /* 0x000000431a437221 */ /* 0x000fe20000010100 */
[----:B-1----:R-:W-:-:S03]  /*2e60*/  FMUL.FTZ R35, R35, R38 ;  /* 0x0000002623237220 */ /* 0x002fc60000410000 */
[----:B------:R-:W-:Y:S01]  /*2e70*/  FMUL.FTZ R40, R67, R38 ;  /* 0x0000002643287220 */ /* 0x000fe20000410000 */
[----:B-----5:R-:W-:Y:S01]  /*2e80*/  FFMA.FTZ R36, R28, R35, R30 ;  /* 0x000000231c247223 */ /* 0x020fe2000001001e */
[----:B----4-:R-:W-:Y:S02]  /*2e90*/  IMAD R37, R53, UR4, RZ ;  /* 0x0000000435257c24 */ /* 0x010fe4000f8e02ff */
[----:B------:R-:W-:-:S04]  /*2ea0*/  IMAD.WIDE.U32 R32, R12, UR4, R32 ;  /* 0x000000040c207c25 */ /* 0x000fc8000f8e0020 */
[----:B------:R-:W-:Y:S01]  /*2eb0*/  IMAD R37, R12, UR5, R37 ;  /* 0x000000050c257c24 */ /* 0x000fe2000f8e0225 */
[----:B0-----:R-:W-:-:S04]  /*2ec0*/  LEA R34, P5, R32, UR10, 0x2 ;  /* 0x0000000a20227c11 */ /* 0x001fc8000f8a10ff */
[----:B------:R-:W-:-:S04]  /*2ed0*/  IADD3 R37, PT, PT, R33, R37, RZ ;  /* 0x0000002521257210 */ /* 0x000fc80007ffe0ff */
[----:B------:R-:W-:Y:S01]  /*2ee0*/  LEA.HI.X R35, R32, UR11, R37, 0x2, P5 ;  /* 0x0000000b20237c11 */ /* 0x000fe2000a8f1425 */
[----:B------:R-:W-:-:S05]  /*2ef0*/  FFMA.FTZ R37, R29, R40, R31 ;  /* 0x000000281d257223 */ /* 0x000fca000001001f */
[----:B------:R4:W-:Y:S02]  /*2f00*/  STG.E.64 desc[UR6][R34.64], R36 ;  /* 0x0000002422007986 */ /* 0x0009e4000c101b06 */
.L_x_3004:
[----:B------:R-:W-:Y:S05]  /*2f10*/  BSYNC.RECONVERGENT B1 ;  /* 0x0000000000017941 */ /* 0x000fea0003800200 */
.L_x_3003:
[----:B------:R-:W-:Y:S04]  /*2f20*/  BSSY.RECONVERGENT B1, `(.L_x_3005) ;  /* 0x0000013000017945 */ /* 0x000fe80003800200 */
[----:B------:R-:W-:Y:S05]  /*2f30*/  @P6 BRA `(.L_x_3006) ;  /* 0x0000000000446947 */ /* 0x000fea0003800000 */
[----:B------:R-:W1:Y:S01]  /*2f40*/  LDCU.64 UR4, c[0x0][0x3e0] ;  /* 0x00007c00ff0477ac */ /* 0x000e620008000a00 */
[----:B0-----:R-:W-:Y:S01]  /*2f50*/  MOV R32, R114 ;  /* 0x0000007200207202 */ /* 0x001fe20000000f00 */
[C---:B--234-:R-:W-:Y:S01]  /*2f60*/  FADD.FTZ R35, -R26.reuse, R68 ;  /* 0x000000441a237221 */ /* 0x05cfe20000010100 */
[----:B------:R-:W-:Y:S01]  /*2f70*/  MOV R33, R63 ;  /* 0x0000003f00217202 */ /* 0x000fe20000000f00 */
[----:B------:R-:W0:Y:S01]  /*2f80*/  LDCU.64 UR10, c[0x0][0x380] ;  /* 0x00007000ff0a77ac */ /* 0x000e220008000a00 */
[----:B------:R-:W-:Y:S01]  /*2f90*/  FADD.FTZ R69, -R26, R69 ;  /* 0x000000451a457221 */ /* 0x000fe20000010100 */
[----:B-1----:R-:W-:-:S03]  /*2fa0*/  FMUL.FTZ R35, R35, R38 ;  /* 0x0000002623237220 */ /* 0x002fc60000410000 */
[----:B------:R-:W-:Y:S01]  /*2fb0*/  FMUL.FTZ R40, R69, R38 ;  /* 0x0000002645287220 */ /* 0x000fe20000410000 */
        /* <DEDUP_REMOVED lines=9> */
.L_x_3006:
[----:B------:R-:W-:Y:S05]  /*3050*/  BSYNC.RECONVERGENT B1 ;  /* 0x0000000000017941 */ /* 0x000fea0003800200 */
.L_x_3005:
        /* <DEDUP_REMOVED lines=10> */
[----:B-----5:R-:W-:-:S03]  /*3100*/  FFMA.FTZ R40, R28, R35, R30 ;  /* 0x000000231c287223 */ /* 0x020fc6000001001e */
[----:B------:R-:W-:Y:S01]  /*3110*/  FFMA.FTZ R41, R29, R36, R31 ;  /* 0x000000241d297223 */ /* 0x000fe2000001001f */
[----:B------:R-:W-:Y:S02]  /*3120*/  IMAD R37, R57, UR4, RZ ;  /* 0x0000000439257c24 */ /* 0x000fe4000f8e02ff */
[----:B------:R-:W-:-:S04]  /*3130*/  IMAD.WIDE.U32 R32, R14, UR4, R32 ;  /* 0x000000040e207c25 */ /* 0x000fc8000f8e0020 */
[----:B------:R-:W-:Y:S01]  /*3140*/  IMAD R37, R14, UR5, R37 ;  /* 0x000000050e257c24 */ /* 0x000fe2000f8e0225 */
[----:B0-----:R-:W-:-:S04]  /*3150*/  LEA R34, P1, R32, UR10, 0x2 ;  /* 0x0000000a20227c11 */ /* 0x001fc8000f8210ff */
[----:B------:R-:W-:-:S04]  /*3160*/  IADD3 R37, PT, PT, R33, R37, RZ ;  /* 0x0000002521257210 */ /* 0x000fc80007ffe0ff */
[----:B------:R-:W-:-:S05]  /*3170*/  LEA.HI.X R35, R32, UR11, R37, 0x2, P1 ;  /* 0x0000000b20237c11 */ /* 0x000fca00088f1425 */
[----:B------:R0:W-:Y:S02]  /*3180*/  STG.E.64 desc[UR6][R34.64], R40 ;  /* 0x0000002822007986 */ /* 0x0001e4000c101b06 */
.L_x_3008:
[----:B------:R-:W-:Y:S05]  /*3190*/  BSYNC.RECONVERGENT B1 ;  /* 0x0000000000017941 */ /* 0x000fea0003800200 */
.L_x_3007:
        /* <DEDUP_REMOVED lines=19> */
.L_x_3010:
[----:B------:R-:W-:Y:S05]  /*32d0*/  BSYNC.RECONVERGENT B1 ;  /* 0x0000000000017941 */ /* 0x000fea0003800200 */
.L_x_3009:
        /* <DEDUP_REMOVED lines=27> */
.L_x_3012:
[----:B------:R-:W-:Y:S05]  /*3490*/  BSYNC.RECONVERGENT B1 ;  /* 0x0000000000017941 */ /* 0x000fea0003800200 */
.L_x_3011:
        /* <DEDUP_REMOVED lines=19> */
.L_x_3014:
[----:B------:R-:W-:Y:S05]  /*35d0*/  BSYNC.RECONVERGENT B1 ;  /* 0x0000000000017941 */ /* 0x000fea0003800200 */
.L_x_3013:
        /* <DEDUP_REMOVED lines=19> */
.L_x_3016:
[----:B------:R-:W-:Y:S05]  /*3710*/  BSYNC.RECONVERGENT B1 ;  /* 0x0000000000017941 */ /* 0x000fea0003800200 */
.L_x_3015:
        /* <DEDUP_REMOVED lines=19> */
.L_x_3018:
[----:B------:R-:W-:Y:S05]  /*3850*/  BSYNC.RECONVERGENT B1 ;  /* 0x0000000000017941 */ /* 0x000fea0003800200 */
.L_x_3017:
        /* <DEDUP_REMOVED lines=29> */
.L_x_3020:
[----:B------:R-:W-:Y:S05]  /*3a30*/  BSYNC.RECONVERGENT B1 ;  /* 0x0000000000017941 */ /* 0x000fea0003800200 */
.L_x_3019:
        /* <DEDUP_REMOVED lines=8> */
[----:B-1----:R-:W-:-:S04]  /*3ac0*/  FMUL.FTZ R37, R37, R38 ;  /* 0x0000002625257220 */ /* 0x002fc80000410000 */
[----:B-----5:R-:W-:Y:S01]  /*3ad0*/  FFMA.FTZ R40, R28, R37, R30 ;  /* 0x000000251c287223 */ /* 0x020fe2000001001e */
[----:B------:R-:W-:Y:S02]  /*3ae0*/  IMAD R36, R105, UR4, RZ ;  /* 0x0000000469247c24 */ /* 0x000fe4000f8e02ff */
        /* <DEDUP_REMOVED lines=8> */
.L_x_3022:
[----:B------:R-:W-:Y:S05]  /*3b70*/  BSYNC.RECONVERGENT B1 ;  /* 0x0000000000017941 */ /* 0x000fea0003800200 */
.L_x_3021:
        /* <DEDUP_REMOVED lines=19> */
.L_x_3024:
[----:B------:R-:W-:Y:S05]  /*3cb0*/  BSYNC.RECONVERGENT B1 ;  /* 0x0000000000017941 */ /* 0x000fea0003800200 */
.L_x_3023:
        /* <DEDUP_REMOVED lines=19> */
.L_x_3026:
[----:B------:R-:W-:Y:S05]  /*3df0*/  BSYNC.RECONVERGENT B1 ;  /* 0x0000000000017941 */ /* 0x000fea0003800200 */
.L_x_3025:
        /* <DEDUP_REMOVED lines=19> */
.L_x_3028:
[----:B------:R-:W-:Y:S05]  /*3f30*/  BSYNC.RECONVERGENT B1 ;  /* 0x0000000000017941 */ /* 0x000fea0003800200 */
.L_x_3027:
[----:B------:R-:W-:Y:S05]  /*3f40*/  @P4 BRA `(.L_x_3029) ;  /* 0x0000002000344947 */ /* 0x000fea0003800000 */
[----:B------:R-:W2:Y:S01]  /*3f50*/  LDCU.64 UR4, c[0x0][0x3e0] ;  /* 0x00007c00ff0477ac */ /* 0x000ea20008000a00 */
[----:B------:R-:W-:Y:S01]  /*3f60*/  MOV R62, R114 ;  /* 0x00000072003e7202 */ /* 0x000fe20000000f00 */
[C---:B0-----:R-:W-:Y:S01]  /*3f70*/  FADD.FTZ R33, -R26.reuse, R94 ;  /* 0x0000005e1a217221 */ /* 0x041fe20000010100 */
[----:B------:R-:W-:Y:S01]  /*3f80*/  FADD.FTZ R95, -R26, R95 ;  /* 0x0000005f1a5f7221 */ /* 0x000fe20000010100 */
[----:B------:R-:W0:Y:S02]  /*3f90*/  LDCU.64 UR8, c[0x0][0x380] ;  /* 0x00007000ff0877ac */ /* 0x000e240008000a00 */
[-C--:B-1----:R-:W-:Y:S01]  /*3fa0*/  FMUL.FTZ R33, R33, R38.reuse ;  /* 0x0000002621217220 */ /* 0x082fe20000410000 */
[----:B------:R-:W-:-:S03]  /*3fb0*/  FMUL.FTZ R38, R95, R38 ;  /* 0x000000265f267220 */ /* 0x000fc60000410000 */
[----:B-----5:R-:W-:Y:S01]  /*3fc0*/  FFMA.FTZ R28, R28, R33, R30 ;  /* 0x000000211c1c7223 */ /* 0x020fe2000001001e */
[----:B------:R-:W-:Y:S01]  /*3fd0*/  FFMA.FTZ R29, R29, R38, R31 ;  /* 0x000000261d1d7223 */ /* 0x000fe2000001001f */
[----:B--2---:R-:W-:Y:S02]  /*3fe0*/  IMAD R32, R113, UR4, RZ ;  /* 0x0000000471207c24 */ /* 0x004fe4000f8e02ff */
[----:B------:R-:W-:-:S04]  /*3ff0*/  IMAD.WIDE.U32 R62, R25, UR4, R62 ;  /* 0x00000004193e7c25 */ /* 0x000fc8000f8e003e */
[----:B---34-:R-:W-:Y:S01]  /*4000*/  IMAD R35, R25, UR5, R32 ;  /* 0x0000000519237c24 */ /* 0x018fe2000f8e0220 */
[----:B0-----:R-:W-:-:S04]  /*4010*/  LEA R32, P1, R62, UR8, 0x2 ;  /* 0x000000083e207c11 */ /* 0x001fc8000f8210ff */
[----:B------:R-:W-:-:S04]  /*4020*/  IADD3 R35, PT, PT, R63, R35, RZ ;  /* 0x000000233f237210 */ /* 0x000fc80007ffe0ff */
[----:B------:R-:W-:-:S05]  /*4030*/  LEA.HI.X R33, R62, UR9, R35, 0x2, P1 ;  /* 0x000000093e217c11 */ /* 0x000fca00088f1423 */
[----:B------:R0:W-:Y:S01]  /*4040*/  STG.E.64 desc[UR6][R32.64], R28 ;  /* 0x0000001c20007986 */ /* 0x0001e2000c101b06 */
[----:B------:R-:W-:Y:S05]  /*4050*/  BRA `(.L_x_3029) ;  /* 0x0000001c00f07947 */ /* 0x000fea0003800000 */
.L_x_2998:
[----:B------:R-:W2:Y:S01]  /*4060*/  LDCU.64 UR10, c[0x0][0x3e8] ;  /* 0x00007d00ff0a77ac */ /* 0x000ea20008000a00 */
[----:B------:R-:W-:Y:S01]  /*4070*/  BSSY.RECONVERGENT B1, `(.L_x_3030) ;  /* 0x0000021000017945 */ /* 0x000fe20003800200 */
[----:B--2---:R-:W-:Y:S02]  /*4080*/  ISETP.GE.U32.AND P3, PT, R10, UR10, PT ;  /* 0x0000000a0a007c0c */ /* 0x004fe4000bf66070 */
[----:B------:R-:W-:Y:S02]  /*4090*/  ISETP.GE.U32.AND P5, PT, R12, UR10, PT ;  /* 0x0000000a0c007c0c */ /* 0x000fe4000bfa6070 */
[----:B------:R-:W-:Y:S02]  /*40a0*/  ISETP.GE.U32.AND P2, PT, R13, UR10, PT ;  /* 0x0000000a0d007c0c */ /* 0x000fe4000bf46070 */
[----:B------:R-:W-:Y:S01]  /*40b0*/  ISETP.GE.AND.EX P3, PT, R27, UR11, PT, P3 ;  /* 0x0000000b1b007c0c */ /* 0x000fe2000bf66330 */
[----:B------:R-:W-:-:S12]  /*40c0*/  @P1 BRA `(.L_x_3031) ;  /* 0x00000000006c1947 */ /* 0x000fd80003800000 */
        /* <DEDUP_REMOVED lines=8> */
[----:B------:R-:W-:Y:S01]  /*4150*/  FFMA.FTZ R40, R29, R34, R31 ;  /* 0x000000221d287223 */ /* 0x000fe2000001001f */
[----:B------:R-:W-:-:S02]  /*4160*/  MOV R34, R114 ;  /* 0x0000007200227202 */ /* 0x000fc40000000f00 */
[----:B0-----:R-:W-:Y:S01]  /*4170*/  FMUL.FTZ R32, R39, -1.4426950216293334961 ;  /* 0xbfb8aa3b27207820 */ /* 0x001fe20000410000 */
[----:B------:R-:W-:-:S05]  /*4180*/  FMUL.FTZ R33, R40, -1.4426950216293334961 ;  /* 0xbfb8aa3b28217820 */ /* 0x000fca0000410000 */
[----:B------:R-:W0:Y:S01]  /*4190*/  MUFU.EX2 R32, R32 ;  /* 0x0000002000207308 */ /* 0x000e220000000800 */
[----:B--2---:R-:W-:Y:S02]  /*41a0*/  IMAD R41, R11, UR4, RZ ;  /* 0x000000040b297c24 */ /* 0x004fe4000f8e02ff */
[----:B------:R-:W-:-:S05]  /*41b0*/  IMAD.WIDE.U32 R34, R4, UR4, R34 ;  /* 0x0000000404227c25 */ /* 0x000fca000f8e0022 */
[----:B------:R-:W2:Y:S01]  /*41c0*/  MUFU.EX2 R33, R33 ;  /* 0x0000002100217308 */ /* 0x000ea20000000800 */
[----:B------:R-:W-:-:S05]  /*41d0*/  IMAD R41, R4, UR5, R41 ;  /* 0x0000000504297c24 */ /* 0x000fca000f8e0229 */
[----:B------:R-:W-:Y:S01]  /*41e0*/  IADD3 R41, PT, PT, R35, R41, RZ ;  /* 0x0000002923297210 */ /* 0x000fe20007ffe0ff */
[----:B0-----:R-:W-:Y:S01]  /*41f0*/  FADD.FTZ R36, R32, 1 ;  /* 0x3f80000020247421 */ /* 0x001fe20000010000 */
[----:B-1----:R-:W-:-:S05]  /*4200*/  LEA R32, P1, R34, UR8, 0x2 ;  /* 0x0000000822207c11 */ /* 0x002fca000f8210ff */
[----:B------:R-:W0:Y:S01]  /*4210*/  MUFU.RCP R36, R36 ;  /* 0x0000002400247308 */ /* 0x000e220000001000 */
[----:B--2---:R-:W-:Y:S01]  /*4220*/  FADD.FTZ R37, R33, 1 ;  /* 0x3f80000021257421 */ /* 0x004fe20000010000 */
[----:B------:R-:W-:-:S06]  /*4230*/  LEA.HI.X R33, R34, UR9, R41, 0x2, P1 ;  /* 0x0000000922217c11 */ /* 0x000fcc00088f1429 */
[----:B------:R-:W1:Y:S01]  /*4240*/  MUFU.RCP R37, R37 ;  /* 0x0000002500257308 */ /* 0x000e620000001000 */
[----:B0-----:R-:W-:Y:S01]  /*4250*/  FMUL.FTZ R34, R39, R36 ;  /* 0x0000002427227220 */ /* 0x001fe20000410000 */
[----:B-1----:R-:W-:-:S05]  /*4260*/  FMUL.FTZ R35, R40, R37 ;  /* 0x0000002528237220 */ /* 0x002fca0000410000 */
[----:B------:R2:W-:Y:S02]  /*4270*/  STG.E.64 desc[UR6][R32.64], R34 ;  /* 0x0000002220007986 */ /* 0x0005e4000c101b06 */
.L_x_3031:
[----:B------:R-:W-:Y:S05]  /*4280*/  BSYNC.RECONVERGENT B1 ;  /* 0x0000000000017941 */ /* 0x000fea0003800200 */
.L_x_3030:
[----:B------:R-:W-:Y:S04]  /*4290*/  BSSY.RECONVERGENT B1, `(.L_x_3032) ;  /* 0x000001d000017945 */ /* 0x000fe80003800200 */
[----:B------:R-:W-:Y:S05]  /*42a0*/  @P3 BRA `(.L_x_3033) ;  /* 0x00000000006c3947 */ /* 0x000fea0003800000 */
[C---:B--2---:R-:W-:Y:S01]  /*42b0*/  FADD.FTZ R33, -R26.reuse, R64 ;  /* 0x000000401a217221 */ /* 0x044fe20000010100 */
        /* <DEDUP_REMOVED lines=26> */
.L_x_3033:
[----:B------:R-:W-:Y:S05]  /*4460*/  BSYNC.RECONVERGENT B1 ;  /* 0x0000000000017941 */ /* 0x000fea0003800200 */
.L_x_3032:
        /* <DEDUP_REMOVED lines=10> */
[C---:B--23--:R-:W-:Y:S01]  /*4510*/  FADD.FTZ R33, -R26.reuse, R66 ;  /* 0x000000421a217221 */ /* 0x04cfe20000010100 */
        /* <DEDUP_REMOVED lines=26> */
.L_x_3035:
[----:B------:R-:W-:Y:S05]  /*46c0*/  BSYNC.RECONVERGENT B1 ;  /* 0x0000000000017941 */ /* 0x000fea0003800200 */
.L_x_3034:
[----:B------:R-:W-:Y:S04]  /*46d0*/  BSSY.RECONVERGENT B1, `(.L_x_3036) ;  /* 0x000001d000017945 */ /* 0x000fe80003800200 */
[----:B------:R-:W-:Y:S05]  /*46e0*/  @P2 BRA `(.L_x_3037) ;  /* 0x00000000006c2947 */ /* 0x000fea0003800000 */
[C---:B--234-:R-:W-:Y:S01]  /*46f0*/  FADD.FTZ R33, -R26.reuse, R68 ;  /* 0x000000441a217221 */ /* 0x05cfe20000010100 */
        /* <DEDUP_REMOVED lines=26> */
.L_x_3037:
[----:B------:R-:W-:Y:S05]  /*48a0*/  BSYNC.RECONVERGENT B1 ;  /* 0x0000000000017941 */ /* 0x000fea0003800200 */
.L_x_3036:
[----:B------:R-:W-:Y:S04]  /*48b0*/  BSSY.RECONVERGENT B1, `(.L_x_3038) ;  /* 0x000001d000017945 */ /* 0x000fe80003800200 */
[----:B------:R-:W-:Y:S05]  /*48c0*/  @P1 BRA `(.L_x_3039) ;  /* 0x00000000006c1947 */ /* 0x000fea0003800000 */
[C---:B0-234-:R-:W-:Y:S01]  /*48d0*/  FADD.FTZ R33, -R26.reuse, R70 ;  /* 0x000000461a217221 */ /* 0x05dfe20000010100 */
[----:B------:R-:W-:Y:S01]  /*48e0*/  FADD.FTZ R71, -R26, R71 ;  /* 0x000000471a477221 */ /* 0x000fe20000010100 */
[----:B------:R-:W0:Y:S01]  /*48f0*/  LDCU.64 UR4, c[0x0][0x3e0] ;  /* 0x00007c00ff0477ac */ /* 0x000e220008000a00 */
[----:B------:R-:W-:Y:S01]  /*4900*/  MOV R35, R63 ;  /* 0x0000003f00237202 */ /* 0x000fe20000000f00 */
        /* <DEDUP_REMOVED lines=14> */
[----:B--2---:R-:W-:Y:S01]  /*49f0*/  FADD.FTZ R36, R32, 1 ;  /* 0x3f80000020247421 */ /* 0x004fe20000010000 */
[----:B-1----:R-:W-:-:S05]  /*4a00*/  LEA R32, P1, R34, UR8, 0x2 ;  /* 0x0000000822207c11 */ /* 0x002fca000f8210ff */
[----:B------:R-:W1:Y:S01]  /*4a10*/  MUFU.RCP R36, R36 ;  /* 0x0000002400247308 */ /* 0x000e620000001000 */
[----:B0-----:R-:W-:Y:S01]  /*4a20*/  FADD.FTZ R37, R33, 1 ;  /* 0x3f80000021257421 */ /* 0x001fe20000010000 */
[----:B------:R-:W-:-:S06]  /*4a30*/  LEA.HI.X R33, R34, UR9, R41, 0x2, P1 ;  /* 0x0000000922217c11 */ /* 0x000fcc00088f1429 */
[----:B------:R-:W0:Y:S01]  /*4a40*/  MUFU.RCP R37, R37 ;  /* 0x0000002500257308 */ /* 0x000e220000001000 */
[----:B-1----:R-:W-:Y:S01]  /*4a50*/  FMUL.FTZ R34, R39, R36 ;  /* 0x0000002427227220 */ /* 0x002fe20000410000 */
[----:B0-----:R-:W-:-:S05]  /*4a60*/  FMUL.FTZ R35, R40, R37 ;  /* 0x0000002528237220 */ /* 0x001fca0000410000 */
[----:B------:R0:W-:Y:S02]  /*4a70*/  STG.E.64 desc[UR6][R32.64], R34 ;  /* 0x0000002220007986 */ /* 0x0001e4000c101b06 */
.L_x_3039:
[----:B------:R-:W-:Y:S05]  /*4a80*/  BSYNC.RECONVERGENT B1 ;  /* 0x0000000000017941 */ /* 0x000fea0003800200 */
.L_x_3038:
        /* <DEDUP_REMOVED lines=29> */
.L_x_3041:
[----:B------:R-:W-:Y:S05]  /*4c60*/  BSYNC.RECONVERGENT B1 ;  /* 0x0000000000017941 */ /* 0x000fea0003800200 */
.L_x_3040:
        /* <DEDUP_REMOVED lines=10> */
[C---:B0-234-:R-:W-:Y:S01]  /*4d10*/  FADD.FTZ R33, -R26.reuse, R74 ;  /* 0x0000004a1a217221 */ /* 0x05dfe20000010100 */
        /* <DEDUP_REMOVED lines=26> */
.L_x_3043:
[----:B------:R-:W-:Y:S05]  /*4ec0*/  BSYNC.RECONVERGENT B1 ;  /* 0x0000000000017941 */ /* 0x000fea0003800200 */
.L_x_3042:
        /* <DEDUP_REMOVED lines=29> */
.L_x_3045:
[----:B------:R-:W-:Y:S05]  /*50a0*/  BSYNC.RECONVERGENT B1 ;  /* 0x0000000000017941 */ /* 0x000fea0003800200 */
.L_x_3044:
[----:B------:R-:W-:Y:S04]  /*50b0*/  BSSY.RECONVERGENT B1, `(.L_x_3046) ;  /* 0x000001d000017945 */ /* 0x000fe80003800200 */
[----:B------:R-:W-:Y:S05]  /*50c0*/  @P5 BRA `(.L_x_3047) ;  /* 0x00000000006c5947 */ /* 0x000fea0003800000 */
        /* <DEDUP_REMOVED lines=27> */
.L_x_3047:
[----:B------:R-:W-:Y:S05]  /*5280*/  BSYNC.RECONVERGENT B1 ;  /* 0x0000000000017941 */ /* 0x000fea0003800200 */
.L_x_3046:
        /* <DEDUP_REMOVED lines=29> */
.L_x_3049:
[----:B------:R-:W-:Y:S05]  /*5460*/  BSYNC.RECONVERGENT B1 ;  /* 0x0000000000017941 */ /* 0x000fea0003800200 */
.L_x_3048:
        /* <DEDUP_REMOVED lines=39> */
.L_x_3051:
[----:B------:R-:W-:Y:S05]  /*56e0*/  BSYNC.RECONVERGENT B1 ;  /* 0x0000000000017941 */ /* 0x000fea0003800200 */
.L_x_3050:
        /* <DEDUP_REMOVED lines=29> */
.L_x_3053:
[----:B------:R-:W-:Y:S05]  /*58c0*/  BSYNC.RECONVERGENT B1 ;  /* 0x0000000000017941 */ /* 0x000fea0003800200 */
.L_x_3052:
        /* <DEDUP_REMOVED lines=29> */
.L_x_3055:
[----:B------:R-:W-:Y:S05]  /*5aa0*/  BSYNC.RECONVERGENT B1 ;  /* 0x0000000000017941 */ /* 0x000fea0003800200 */
.L_x_3054:
        /* <DEDUP_REMOVED lines=29> */
.L_x_3057:
[----:B------:R-:W-:Y:S05]  /*5c80*/  BSYNC.RECONVERGENT B1 ;  /* 0x0000000000017941 */ /* 0x000fea0003800200 */
.L_x_3056:
        /* <DEDUP_REMOVED lines=29> */
.L_x_3059:
[----:B------:R-:W-:Y:S05]  /*5e60*/  BSYNC.RECONVERGENT B1 ;  /* 0x0000000000017941 */ /* 0x000fea0003800200 */
.L_x_3058:
        /* <DEDUP_REMOVED lines=27> */
.L_x_3029:
[----:B------:R-:W-:Y:S05]  /*6020*/  BSYNC.RECONVERGENT B0 ;  /* 0x0000000000007941 */ /* 0x000fea0003800200 */
.L_x_2997:
        /* <DEDUP_REMOVED lines=8> */
.L_x_3061:
        /* <DEDUP_REMOVED lines=13> */
.L_x_3470:


//--------------------- .text._Z35group_norm_nhwc_fwd_one_pass_kernelI11Fp32IOBf16WLi64ELi32ELi512EEv26Group_norm_nhwc_fwd_params --------------------------
	.section	.text._Z35group_norm_nhwc_fwd_one_pass_kernelI11Fp32IOBf16WLi64ELi32ELi512EEv26Group_norm_nhwc_fwd_params,"ax",@progbits
	.align	128
        .global         _Z35group_norm_nhwc_fwd_one_pass_kernelI11Fp32IOBf16WLi64ELi32ELi512EEv26Group_norm_nhwc_fwd_params
        .type           _Z35group_norm_nhwc_fwd_one_pass_kernelI11Fp32IOBf16WLi64ELi32ELi512EEv26Group_norm_nhwc_fwd_params,@function
        .size           _Z35group_norm_nhwc_fwd_one_pass_kernelI11Fp32IOBf16WLi64ELi32ELi512EEv26Group_norm_nhwc_fwd_params,(.L_x_3471 - _Z35group_norm_nhwc_fwd_one_pass_kernelI11Fp32IOBf16WLi64ELi32ELi512EEv26Group_norm_nhwc_fwd_params)
        .other          _Z35group_norm_nhwc_fwd_one_pass_kernelI11Fp32IOBf16WLi64ELi32ELi512EEv26Group_norm_nhwc_fwd_params,@"STO_CUDA_ENTRY STV_DEFAULT"
_Z35group_norm_nhwc_fwd_one_pass_kernelI11Fp32IOBf16WLi64ELi32ELi512EEv26Group_norm_nhwc_fwd_params:
.text._Z35group_norm_nhwc_fwd_one_pass_kernelI11Fp32IOBf16WLi64ELi32ELi512EEv26Group_norm_nhwc_fwd_params:
        /* <DEDUP_REMOVED lines=23> */
.L_x_3081:
[----:B0-----:R-:W0:Y:S01]  /*0170*/  LDC R11, c[0x0][0x3f8] ;  /* 0x0000fe00ff0b7b82 */ /* 0x001e220000000800 */
        /* <DEDUP_REMOVED lines=32> */
[----:B------:R-:W0:Y:S03]  /*0380*/  LDCU.64 UR10, c[0x0][0x3f0] ;  /* 0x00007e00ff0a77ac */ /* 0x000e260008000a00 */
[----:B------:R-:W-:Y:S02]  /*0390*/  @!P4 IADD3 R15, PT, PT, -R15, RZ, RZ ;  /* 0x000000ff0f0fc210 */ /* 0x000fe40007ffe1ff */
[----:B------:R-:W-:-:S04]  /*03a0*/  @!P3 LOP3.LUT R15, RZ, R11, RZ, 0x33, !PT ;  /* 0x0000000bff0fb212 */ /* 0x000fc800078e33ff */
[----:B------:R-:W-:Y:S02]  /*03b0*/  IADD3 R0, PT, PT, -R15, RZ, RZ ;  /* 0x000000ff0f007210 */ /* 0x000fe40007ffe1ff */
[----:B------:R-:W-:Y:S01]  /*03c0*/  SHF.R.S32.HI R4, RZ, 0x1f, R15 ;  /* 0x0000001fff047819 */ /* 0x000fe2000001140f */
[----:B------:R-:W1:Y:S02]  /*03d0*/  @!P1 LDC.64 R8, c[0x0][0x3e0] ;  /* 0x0000f800ff089b82 */ /* 0x000e640000000a00 */
[----:B------:R-:W-:Y:S02]  /*03e0*/  IMAD R0, R11, R0, UR8 ;  /* 0x000000080b007e24 */ /* 0x000fe4000f8e0200 */
[----:B0-----:R-:W-:-:S03]  /*03f0*/  IMAD R12, R4, UR10, RZ ;  /* 0x0000000a040c7c24 */ /* 0x001fc6000f8e02ff */
[----:B------:R-:W-:Y:S01]  /*0400*/  SHF.L.U32 R0, R0, 0x5, RZ ;  /* 0x0000000500007819 */ /* 0x000fe200000006ff */
[----:B------:R-:W0:Y:S01]  /*0410*/  @!P2 LDC.64 R10, c[0x0][0x3e0] ;  /* 0x0000f800ff0aab82 */ /* 0x000e220000000a00 */
[----:B------:R-:W-:Y:S02]  /*0420*/  IMAD R27, R15, UR11, R12 ;  /* 0x0000000b0f1b7c24 */ /* 0x000fe4000f8e020c */
[----:B------:R-:W-:Y:S02]  /*0430*/  LOP3.LUT R24, R0, 0x1e, R25, 0xf8, !PT ;  /* 0x0000001e00187812 */ /* 0x000fe400078ef819 */
[----:B------:R-:W-:-:S03]  /*0440*/  SHF.R.S32.HI R25, RZ, 0x1f, R0 ;  /* 0x0000001fff197819 */ /* 0x000fc60000011400 */
[----:B------:R-:W2:Y:S01]  /*0450*/  @!P1 LDC.64 R2, c[0x0][0x390] ;  /* 0x0000e400ff029b82 */ /* 0x000ea20000000a00 */
[----:B------:R-:W-:-:S04]  /*0460*/  IMAD.WIDE.U32 R24, R15, UR10, R24 ;  /* 0x0000000a0f187c25 */ /* 0x000fc8000f8e0018 */
[----:B------:R-:W-:Y:S01]  /*0470*/  IMAD.IADD R27, R25, 0x1, R27 ;  /* 0x00000001191b7824 */ /* 0x000fe200078e021b */
[----:B------:R-:W-:Y:S02]  /*0480*/  @!P1 MOV R26, R24 ;  /* 0x00000018001a9202 */ /* 0x000fe40000000f00 */
        /* <DEDUP_REMOVED lines=10> */
[C---:B--2---:R-:W-:Y:S02]  /*0530*/  @!P1 LEA R10, P3, R8.reuse, R2, 0x2 ;  /* 0x00000002080a9211 */ /* 0x044fe400078610ff */
[----:B------:R-:W-:Y:S01]  /*0540*/  MOV R2, RZ ;  /* 0x000000ff00027202 */ /* 0x000fe20000000f00 */
[----:B------:R-:W-:Y:S01]  /*0550*/  @!P2 IMAD.IADD R9, R17, 0x1, R19 ;  /* 0x000000011109a824 */ /* 0x000fe200078e0213 */
[----:B------:R-:W-:Y:S01]  /*0560*/  @!P1 LEA.HI.X R11, R8, R3, R11, 0x2, P3 ;  /* 0x00000003080b9211 */ /* 0x000fe200018f140b */
[----:B------:R-:W-:Y:S01]  /*0570*/  HFMA2 R3, -RZ, RZ, 0, 0 ;  /* 0x00000000ff037431 */ /* 0x000fe200000001ff */
[----:B---3--:R-:W-:-:S04]  /*0580*/  @!P2 LEA R12, P4, R16, R4, 0x2 ;  /* 0x00000004100ca211 */ /* 0x008fc800078810ff */
[----:B------:R-:W-:Y:S02]  /*0590*/  @!P2 LEA.HI.X R13, R16, R5, R9, 0x2, P4 ;  /* 0x00000005100da211 */ /* 0x000fe400020f1409 */
[----:B------:R-:W-:Y:S01]  /*05a0*/  CS2R R4, SRZ ;  /* 0x0000000000047805 */ /* 0x000fe2000001ff00 */
[----:B------:R-:W2:Y:S05]  /*05b0*/  @!P1 LDG.E.64 R2, desc[UR14][R10.64] ;  /* 0x0000000e0a029981 */ /* 0x000eaa000c1e1b00 */
[----:B------:R-:W3:Y:S01]  /*05c0*/  @!P2 LDG.E.64 R4, desc[UR14][R12.64] ;  /* 0x0000000e0c04a981 */ /* 0x000ee2000c1e1b00 */
[----:B------:R-:W-:Y:S01]  /*05d0*/  BSSY.RECONVERGENT B0, `(.L_x_3062) ;  /* 0x0000030000007945 */ /* 0x000fe20003800200 */
[----:B------:R-:W0:Y:S02]  /*05e0*/  S2R R8, SR_LANEID ;  /* 0x0000000000087919 */ /* 0x000e240000000000 */
[----:B0-----:R-:W-:-:S02]  /*05f0*/  ISETP.GT.AND P2, PT, R8, 0x1e, PT ;  /* 0x0000001e0800780c */ /* 0x001fc40003f44270 */
[----:B------:R-:W-:Y:S01]  /*0600*/  ISETP.GT.AND P3, PT, R8, 0xf, PT ;  /* 0x0000000f0800780c */ /* 0x000fe20003f64270 */
[----:B--2---:R-:W-:Y:S01]  /*0610*/  FMUL.FTZ R15, R3, R3 ;  /* 0x00000003030f7220 */ /* 0x004fe20000410000 */
[C---:B------:R-:W-:Y:S01]  /*0620*/  FADD.FTZ R9, R2.reuse, R3 ;  /* 0x0000000302097221 */ /* 0x040fe20000010000 */
[----:B---3--:R-:W-:Y:S02]  /*0630*/  FMUL.FTZ R17, R5, R5 ;  /* 0x0000000505117220 */ /* 0x008fe40000410000 */
[----:B------:R-:W-:Y:S01]  /*0640*/  FFMA.FTZ R15, R2, R2, R15 ;  /* 0x00000002020f7223 */ /* 0x000fe2000001000f */
[C---:B------:R-:W-:Y:S01]  /*0650*/  FADD.FTZ R16, R4.reuse, R5 ;  /* 0x0000000504107221 */ /* 0x040fe20000010000 */
[----:B------:R-:W-:Y:S01]  /*0660*/  FADD.FTZ R9, RZ, R9 ;  /* 0x00000009ff097221 */ /* 0x000fe20000010000 */
[----:B------:R-:W-:Y:S01]  /*0670*/  FFMA.FTZ R18, R4, R4, R17 ;  /* 0x0000000404127223 */ /* 0x000fe20000010011 */
[----:B------:R-:W-:Y:S02]  /*0680*/  FADD.FTZ R15, RZ, R15 ;  /* 0x0000000fff0f7221 */ /* 0x000fe40000010000 */
[----:B------:R-:W-:-:S02]  /*0690*/  FADD.FTZ R9, R9, R16 ;  /* 0x0000001009097221 */ /* 0x000fc40000010000 */
        /* <DEDUP_REMOVED lines=35> */
.L_x_3063:
[----:B------:R-:W-:Y:S05]  /*08d0*/  BSYNC.RECONVERGENT B0 ;  /* 0x0000000000007941 */ /* 0x000fea0003800200 */
.L_x_3062:
        /* <DEDUP_REMOVED lines=46> */
.L_x_3065:
[----:B------:R-:W-:Y:S05]  /*0bc0*/  BSYNC.RECONVERGENT B0 ;  /* 0x0000000000007941 */ /* 0x000fea0003800200 */
.L_x_3064:
        /* <DEDUP_REMOVED lines=17> */
[----:B------:R-:W-:Y:S01]  /*0ce0*/  IMAD.U32 R11, RZ, RZ, UR12 ;  /* 0x0000000cff0b7e24 */ /* 0x000fe2000f8e00ff */
[----:B------:R-:W-:Y:S01]  /*0cf0*/  UIMAD.WIDE.U32 UR10, UR10, 0x8, UR16 ;  /* 0x000000080a0a78a5 */ /* 0x000fe2000f8e0010 */
[----:B--2---:R-:W-:-:S03]  /*0d00*/  SEL R13, R6, RZ, !P2 ;  /* 0x000000ff060d7207 */ /* 0x004fc60005000000 */
[----:B------:R-:W-:Y:S02]  /*0d10*/  MOV R15, UR5 ;  /* 0x00000005000f7c02 */ /* 0x000fe40008000f00 */
[----:B------:R-:W-:Y:S02]  /*0d20*/  ISETP.NE.AND P2, PT, R13, -0x1, PT ;  /* 0xffffffff0d00780c */ /* 0x000fe40003f45270 */
[----:B------:R-:W-:Y:S01]  /*0d30*/  MOV R10, UR10 ;  /* 0x0000000a000a7c02 */ /* 0x000fe20008000f00 */
[----:B-1----:R-:W-:Y:S01]  /*0d40*/  IMAD.WIDE.U32 R8, R11, 0x4, R8 ;  /* 0x000000040b087825 */ /* 0x002fe200078e0008 */
[----:B------:R-:W-:-:S05]  /*0d50*/  MOV R11, UR11 ;  /* 0x0000000b000b7c02 */ /* 0x000fca0008000f00 */
[----:B------:R1:W-:Y:S01]  /*0d60*/  STG.E.64 desc[UR14][R10.64], R16 ;  /* 0x000000100a007986 */ /* 0x0003e2000c101b0e */
[----:B------:R-:W-:Y:S06]  /*0d70*/  MEMBAR.ALL.GPU ;  /* 0x0000000000007992 */ /* 0x000fec000000a000 */
[----:B------:R-:W-:-:S00]  /*0d80*/  ERRBAR ;  /* 0x00000000000079ab */ /* 0x000fc00000000000 */
[----:B------:R-:W-:Y:S06]  /*0d90*/  CGAERRBAR ;  /* 0x00000000000075ab */ /* 0x000fec0000000000 */
[----:B------:R1:W-:Y:S01]  /*0da0*/  REDG.E.ADD.S32.STRONG.GPU desc[UR14][R8.64], R15 ;  /* 0x0000000f0800798e */ /* 0x0003e2000c12e30e */
[----:B------:R-:W-:Y:S05]  /*0db0*/  @!P2 BRA `(.L_x_3067) ;  /* 0x000000000014a947 */ /* 0x000fea0003800000 */
.L_x_3068:
[----:B-1----:R-:W2:Y:S04]  /*0dc0*/  LDG.E.STRONG.GPU R10, desc[UR14][R8.64] ;  /* 0x0000000e080a7981 */ /* 0x002ea8000c1ef900 */
[----:B--2---:R-:W-:Y:S01]  /*0dd0*/  CCTL.IVALL ;  /* 0x00000000ff00798f */ /* 0x004fe20002000000 */
[----:B------:R-:W-:Y:S05]  /*0de0*/  YIELD ;  /* 0x0000000000007946 */ /* 0x000fea0003800000 */
[----:B------:R-:W-:-:S13]  /*0df0*/  ISETP.NE.AND P2, PT, R10, R13, PT ;  /* 0x0000000d0a00720c */ /* 0x000fda0003f45270 */
[----:B------:R-:W-:Y:S05]  /*0e00*/  @P2 BRA `(.L_x_3068) ;  /* 0xfffffffc00ec2947 */ /* 0x000fea000383ffff */
.L_x_3067:
        /* <DEDUP_REMOVED lines=15> */
.L_x_3070:
[----:B------:R-:W-:Y:S01]  /*0f00*/  UIADD3 UR24, UPT, UPT, UR5, 0x1, URZ ;  /* 0x0000000105187890 */ /* 0x000fe2000fffe0ff */
[----:B------:R-:W-:Y:S01]  /*0f10*/  ISETP.EQ.OR P2, PT, RZ, UR23, P3 ;  /* 0x00000017ff007c0c */ /* 0x000fe20009f42670 */
[----:B------:R-:W-:-:S04]  /*0f20*/  UIADD3 UR25, UPT, UPT, UR5, 0x2, URZ ;  /* 0x0000000205197890 */ /* 0x000fc8000fffe0ff */
[----:B-1----:R-:W-:Y:S01]  /*0f30*/  MOV R8, UR24 ;  /* 0x0000001800087c02 */ /* 0x002fe20008000f00 */
        /* <DEDUP_REMOVED lines=16> */
[----:B------:R-:W-:Y:S01]  /*1040*/  MOV R10, UR24 ;  /* 0x00000018000a7c02 */ /* 0x000fe20008000f00 */
[----:B------:R-:W-:Y:S01]  /*1050*/  IMAD.U32 R11, RZ, RZ, UR25 ;  /* 0x00000019ff0b7e24 */ /* 0x000fe2000f8e00ff */
[----:B------:R-:W-:Y:S02]  /*1060*/  @!UP0 UIMAD.WIDE.U32 UR24, UR12, 0x8, UR16 ;  /* 0x000000080c1888a5 */ /* 0x000fe4000f8e0010 */
[----:B------:R-:W-:Y:S02]  /*1070*/  MOV R12, UR26 ;  /* 0x0000001a000c7c02 */ /* 0x000fe40008000f00 */
[----:B--2---:R-:W-:Y:S01]  /*1080*/  MOV R13, UR27 ;  /* 0x0000001b000d7c02 */ /* 0x004fe20008000f00 */
[----:B------:R-:W2:Y:S01]  /*1090*/  @!P4 LDG.E.64 R10, desc[UR14][R10.64] ;  /* 0x0000000e0a0ac981 */ /* 0x000ea2000c1e1b00 */
[----:B------:R-:W-:-:S02]  /*10a0*/  MOV R14, UR24 ;  /* 0x00000018000e7c02 */ /* 0x000fc40008000f00 */
[----:B------:R-:W-:Y:S02]  /*10b0*/  MOV R15, UR25 ;  /* 0x00000019000f7c02 */ /* 0x000fe40008000f00 */
[----:B------:R-:W3:Y:S04]  /*10c0*/  @!P6 LDG.E.64 R12, desc[UR14][R12.64] ;  /* 0x0000000e0c0ce981 */ /* 0x000ee8000c1e1b00 */
[----:B------:R-:W4:Y:S01]  /*10d0*/  @!P5 LDG.E.64 R14, desc[UR14][R14.64] ;  /* 0x0000000e0e0ed981 */ /* 0x000f22000c1e1b00 */
[----:B------:R-:W-:Y:S02]  /*10e0*/  UIADD3 UR24, UPT, UPT, UR5, 0x4, URZ ;  /* 0x0000000405187890 */ /* 0x000fe4000fffe0ff */
[----:B------:R-:W-:-:S04]  /*10f0*/  UIADD3 UR25, UPT, UPT, UR5, 0x5, URZ ;  /* 0x0000000505197890 */ /* 0x000fc8000fffe0ff */
[----:B------:R-:W-:Y:S01]  /*1100*/  IMAD.U32 R19, RZ, RZ, UR24 ;  /* 0x00000018ff137e24 */ /* 0x000fe2000f8e00ff */
[----:B------:R-:W-:Y:S01]  /*1110*/  UIADD3 UR24, UPT, UPT, UR5, 0x6, URZ ;  /* 0x0000000605187890 */ /* 0x000fe2000fffe0ff */
[----:B0-----:R-:W-:Y:S01]  /*1120*/  @!P2 FADD.FTZ R16, R16, R8 ;  /* 0x000000081010a221 */ /* 0x001fe20000010000 */
[----:B------:R-:W-:Y:S02]  /*1130*/  @!P2 FADD.FTZ R17, R17, R9 ;  /* 0x000000091111a221 */ /* 0x000fe40000010000 */
        /* <DEDUP_REMOVED lines=55> */
.L_x_3069:
        /* <DEDUP_REMOVED lines=11> */
[----:B------:R-:W-:Y:S01]  /*1560*/  MOV R10, UR10 ;  /* 0x0000000a000a7c02 */ /* 0x000fe20008000f00 */
[----:B------:R-:W-:-:S06]  /*1570*/  IMAD.U32 R11, RZ, RZ, UR11 ;  /* 0x0000000bff0b7e24 */ /* 0x000fcc000f8e00ff */
[----:B------:R-:W0:Y:S01]  /*1580*/  @!P6 LDG.E.64 R10, desc[UR14][R10.64] ;  /* 0x0000000e0a0ae981 */ /* 0x000e22000c1e1b00 */
[----:B------:R-:W-:Y:S02]  /*1590*/  UIADD3 UR10, UPT, UPT, UR5, 0x1, URZ ;  /* 0x00000001050a7890 */ /* 0x000fe4000fffe0ff */
[----:B------:R-:W-:Y:S02]  /*15a0*/  UIADD3 UR12, UPT, UPT, UR5, 0x2, URZ ;  /* 0x00000002050c7890 */ /* 0x000fe4000fffe0ff */
[----:B------:R-:W-:Y:S02]  /*15b0*/  UIADD3 UR5, UPT, UPT, UR5, 0x3, URZ ;  /* 0x0000000305057890 */ /* 0x000fe4000fffe0ff */
[----:B------:R-:W-:Y:S02]  /*15c0*/  MOV R12, UR10 ;  /* 0x0000000a000c7c02 */ /* 0x000fe40008000f00 */
[----:B--2---:R-:W-:Y:S02]  /*15d0*/  MOV R13, UR12 ;  /* 0x0000000c000d7c02 */ /* 0x004fe40008000f00 */
        /* <DEDUP_REMOVED lines=10> */
[----:B0-----:R-:W-:Y:S01]  /*1680*/  @!P6 FADD.FTZ R16, R16, R10 ;  /* 0x0000000a1010e221 */ /* 0x001fe20000010000 */
[----:B------:R-:W-:Y:S01]  /*1690*/  @!P6 FADD.FTZ R17, R17, R11 ;  /* 0x0000000b1111e221 */ /* 0x000fe20000010000 */
[----:B------:R-:W-:Y:S01]  /*16a0*/  ISETP.EQ.OR P6, PT, R12, UR18, P3 ;  /* 0x000000120c007c0c */ /* 0x000fe20009fc2670 */
[----:B------:R-:W-:Y:S01]  /*16b0*/  IMAD.U32 R12, RZ, RZ, UR12 ;  /* 0x0000000cff0c7e24 */ /* 0x000fe2000f8e00ff */
[----:B------:R-:W-:Y:S02]  /*16c0*/  MOV R10, UR10 ;  /* 0x0000000a000a7c02 */ /* 0x000fe40008000f00 */
[----:B------:R-:W-:-:S03]  /*16d0*/  MOV R11, UR11 ;  /* 0x0000000b000b7c02 */ /* 0x000fc60008000f00 */
[----:B------:R-:W2:Y:S04]  /*16e0*/  @!P4 LDG.E.64 R12, desc[UR14][R12.64] ;  /* 0x0000000e0c0cc981 */ /* 0x000ea8000c1e1b00 */
[----:B------:R-:W3:Y:S02]  /*16f0*/  @!P5 LDG.E.64 R10, desc[UR14][R10.64] ;  /* 0x0000000e0a0ad981 */ /* 0x000ee4000c1e1b00 */
        /* <DEDUP_REMOVED lines=14> */
.L_x_3071:
        /* <DEDUP_REMOVED lines=26> */
.L_x_3072:
        /* <DEDUP_REMOVED lines=13> */
.L_x_3073:
[----:B------:R-:W-:Y:S05]  /*1a50*/  BSYNC.RECONVERGENT B0 ;  /* 0x0000000000007941 */ /* 0x000fea0003800200 */
.L_x_3066:
[----:B------:R-:W4:Y:S01]  /*1a60*/  S2R R14, SR_TID.X ;  /* 0x00000000000e7919 */ /* 0x000f220000002100 */
[----:B------:R-:W5:Y:S01]  /*1a70*/  S2UR UR9, SR_CgaCtaId ;  /* 0x00000000000979c3 */ /* 0x000f620000008800 */
[----:B------:R-:W0:Y:S01]  /*1a80*/  LDCU UR10, c[0x0][0x414] ;  /* 0x00008280ff0a77ac */ /* 0x000e220008000800 */
[----:B------:R-:W-:Y:S01]  /*1a90*/  MOV R15, UR8 ;  /* 0x00000008000f7c02 */ /* 0x000fe20008000f00 */
[----:B------:R-:W-:-:S05]  /*1aa0*/  UMOV UR5, 0x400 ;  /* 0x0000040000057882 */ /* 0x000fca0000000000 */
[----:B--2---:R-:W2:Y:S08]  /*1ab0*/  @P0 LDC.64 R12, c[0x0][0x388] ;  /* 0x0000e200ff0c0b82 */ /* 0x004eb00000000a00 */
[----:B-1----:R-:W1:Y:S01]  /*1ac0*/  LDC.64 R10, c[0x0][0x398] ;  /* 0x0000e600ff0a7b82 */ /* 0x002e620000000a00 */
[----:B-----5:R-:W-:-:S07]  /*1ad0*/  ULEA UR5, UR9, UR5, 0x18 ;  /* 0x0000000509057291 */ /* 0x020fce000f8ec0ff */
[----:B---3--:R-:W3:Y:S01]  /*1ae0*/  LDC.64 R8, c[0x0][0x3a0] ;  /* 0x0000e800ff087b82 */ /* 0x008ee20000000a00 */
[----:B----4-:R-:W-:Y:S01]  /*1af0*/  SHF.L.U32 R14, R14, 0x1, RZ ;  /* 0x000000010e0e7819 */ /* 0x010fe200000006ff */
[----:B--2---:R-:W-:-:S04]  /*1b00*/  @P0 IMAD.WIDE R12, R15, 0x8, R12 ;  /* 0x000000080f0c0825 */ /* 0x004fc800078e020c */
[----:B0-----:R-:W-:Y:S01]  /*1b10*/  @P0 FMUL.FTZ R15, R17, UR10 ;  /* 0x0000000a110f0c20 */ /* 0x001fe20008410000 */
[----:B------:R-:W-:Y:S01]  /*1b20*/  @!P3 STS.64 [UR5+0x98], R16 ;  /* 0x00009810ff00b988 */ /* 0x000fe20008000a05 */
[----:B------:R-:W-:Y:S01]  /*1b30*/  LOP3.LUT R19, R14, 0x1e, RZ, 0xc0, !PT ;  /* 0x0000001e0e137812 */ /* 0x000fe200078ec0ff */
[----:B------:R-:W-:-:S03]  /*1b40*/  @P0 FMUL.FTZ R14, R16, UR10 ;  /* 0x0000000a100e0c20 */ /* 0x000fc60008410000 */
[----:B------:R-:W-:Y:S02]  /*1b50*/  IADD3 R19, PT, PT, R0, R19, RZ ;  /* 0x0000001300137210 */ /* 0x000fe40007ffe0ff */
[----:B------:R-:W-:Y:S03]  /*1b60*/  @P0 STG.E.64 desc[UR14][R12.64], R14 ;  /* 0x0000000e0c000986 */ /* 0x000fe6000c101b0e */
[C---:B-1----:R-:W-:Y:S01]  /*1b70*/  IMAD.WIDE R10, R19.reuse, 0x2, R10 ;  /* 0x00000002130a7825 */ /* 0x042fe200078e020a */
[----:B------:R-:W-:Y:S03]  /*1b80*/  BAR.SYNC.DEFER_BLOCKING 0x0 ;  /* 0x0000000000007b1d */ /* 0x000fe60000010000 */
[----:B---3--:R-:W-:-:S03]  /*1b90*/  IMAD.WIDE R8, R19, 0x2, R8 ;  /* 0x0000000213087825 */ /* 0x008fc600078e0208 */
[----:B------:R-:W2:Y:S04]  /*1ba0*/  LDG.E.U16 R18, desc[UR14][R10.64] ;  /* 0x0000000e0a127981 */ /* 0x000ea8000c1e1500 */
[----:B------:R0:W3:Y:S04]  /*1bb0*/  LDG.E.U16 R19, desc[UR14][R10.64+0x2] ;  /* 0x0000020e0a137981 */ /* 0x0000e8000c1e1500 */
[----:B------:R-:W4:Y:S04]  /*1bc0*/  LDG.E.U16 R20, desc[UR14][R8.64] ;  /* 0x0000000e08147981 */ /* 0x000f28000c1e1500 */
[----:B------:R-:W5:Y:S01]  /*1bd0*/  LDG.E.U16 R21, desc[UR14][R8.64+0x2] ;  /* 0x0000020e08157981 */ /* 0x000f62000c1e1500 */
[----:B------:R-:W-:Y:S01]  /*1be0*/  BSSY.RECONVERGENT B0, `(.L_x_3074) ;  /* 0x000007f000007945 */ /* 0x000fe20003800200 */
[----:B0-----:R-:W-:-:S02]  /*1bf0*/  IMAD.MOV.U32 R10, RZ, RZ, 0x3f800000 ;  /* 0x3f800000ff0a7424 */ /* 0x001fc400078e00ff */
        /* <DEDUP_REMOVED lines=29> */
[----:B------:R-:W1:Y:S01]  /*1dd0*/  LDCU.64 UR10, c[0x0][0x380] ;  /* 0x00007000ff0a77ac */ /* 0x000e620008000a00 */
[----:B------:R-:W-:Y:S01]  /*1de0*/  FADD.FTZ R3, -R0, R3 ;  /* 0x0000000300037221 */ /* 0x000fe20000010100 */
[----:B0-----:R-:W-:Y:S02]  /*1df0*/  IMAD R16, R16, UR16, RZ ;  /* 0x0000001010107c24 */ /* 0x001fe4000f8e02ff */
[----:B------:R-:W-:-:S04]  /*1e00*/  IMAD.WIDE.U32 R8, R7, UR16, R8 ;  /* 0x0000001007087c25 */ /* 0x000fc8000f8e0008 */
[----:B------:R-:W-:Y:S02]  /*1e10*/  IMAD R19, R7, UR17, R16 ;  /* 0x0000001107137c24 */ /* 0x000fe4000f8e0210 */
[-C--:B------:R-:W-:Y:S01]  /*1e20*/  FMUL.FTZ R16, R17, R10.reuse ;  /* 0x0000000a11107220 */ /* 0x080fe20000410000 */
[----:B-1----:R-:W-:Y:S01]  /*1e30*/  LEA R2, P1, R8, UR10, 0x2 ;  /* 0x0000000a08027c11 */ /* 0x002fe2000f8210ff */
[----:B------:R-:W-:Y:S01]  /*1e40*/  FMUL.FTZ R17, R3, R10 ;  /* 0x0000000a03117220 */ /* 0x000fe20000410000 */
[----:B------:R-:W-:Y:S01]  /*1e50*/  IADD3 R19, PT, PT, R9, R19, RZ ;  /* 0x0000001309137210 */ /* 0x000fe20007ffe0ff */
[----:B------:R-:W-:Y:S02]  /*1e60*/  FFMA.FTZ R16, R11, R16, R14 ;  /* 0x000000100b107223 */ /* 0x000fe4000001000e */
[----:B------:R-:W-:Y:S01]  /*1e70*/  FFMA.FTZ R17, R12, R17, R13 ;  /* 0x000000110c117223 */ /* 0x000fe2000001000d */
[----:B------:R-:W-:-:S05]  /*1e80*/  LEA.HI.X R3, R8, UR11, R19, 0x2, P1 ;  /* 0x0000000b08037c11 */ /* 0x000fca00088f1413 */
[----:B------:R0:W-:Y:S02]  /*1e90*/  STG.E.64 desc[UR14][R2.64], R16 ;  /* 0x0000001002007986 */ /* 0x0001e4000c101b0e */
.L_x_3077:
[----:B------:R-:W-:Y:S05]  /*1ea0*/  BSYNC.RECONVERGENT B1 ;  /* 0x0000000000017941 */ /* 0x000fea0003800200 */
.L_x_3076:
[----:B------:R-:W-:Y:S05]  /*1eb0*/  @P2 BRA `(.L_x_3078) ;  /* 0x0000000400442947 */ /* 0x000fea0003800000 */
[----:B------:R-:W1:Y:S01]  /*1ec0*/  LDCU.64 UR10, c[0x0][0x3e0] ;  /* 0x00007c00ff0a77ac */ /* 0x000e620008000a00 */
[----:B0-----:R-:W-:Y:S01]  /*1ed0*/  MOV R2, R24 ;  /* 0x0000001800027202 */ /* 0x001fe20000000f00 */
[C---:B------:R-:W-:Y:S01]  /*1ee0*/  FADD.FTZ R9, -R0.reuse, R4 ;  /* 0x0000000400097221 */ /* 0x040fe20000010100 */
[----:B------:R-:W-:Y:S01]  /*1ef0*/  MOV R3, R27 ;  /* 0x0000001b00037202 */ /* 0x000fe20000000f00 */
[----:B------:R-:W0:Y:S01]  /*1f00*/  LDCU.64 UR12, c[0x0][0x380] ;  /* 0x00007000ff0c77ac */ /* 0x000e220008000a00 */
[----:B------:R-:W-:Y:S01]  /*1f10*/  FADD.FTZ R5, -R0, R5 ;  /* 0x0000000500057221 */ /* 0x000fe20000010100 */
[----:B------:R-:W-:-:S03]  /*1f20*/  FMUL.FTZ R9, R9, R10 ;  /* 0x0000000a09097220 */ /* 0x000fc60000410000 */
[----:B------:R-:W-:Y:S01]  /*1f30*/  FMUL.FTZ R10, R5, R10 ;  /* 0x0000000a050a7220 */ /* 0x000fe20000410000 */
[----:B------:R-:W-:Y:S01]  /*1f40*/  FFMA.FTZ R14, R11, R9, R14 ;  /* 0x000000090b0e7223 */ /* 0x000fe2000001000e */
[----:B-1----:R-:W-:Y:S02]  /*1f50*/  IMAD R18, R18, UR10, RZ ;  /* 0x0000000a12127c24 */ /* 0x002fe4000f8e02ff */
[----:B------:R-:W-:-:S04]  /*1f60*/  IMAD.WIDE.U32 R2, R15, UR10, R2 ;  /* 0x0000000a0f027c25 */ /* 0x000fc8000f8e0002 */
[----:B------:R-:W-:Y:S01]  /*1f70*/  IMAD R15, R15, UR11, R18 ;  /* 0x0000000b0f0f7c24 */ /* 0x000fe2000f8e0212 */
[----:B0-----:R-:W-:-:S04]  /*1f80*/  LEA R4, P1, R2, UR12, 0x2 ;  /* 0x0000000c02047c11 */ /* 0x001fc8000f8210ff */
[----:B------:R-:W-:-:S04]  /*1f90*/  IADD3 R15, PT, PT, R3, R15, RZ ;  /* 0x0000000f030f7210 */ /* 0x000fc80007ffe0ff */
[----:B------:R-:W-:Y:S01]  /*1fa0*/  LEA.HI.X R5, R2, UR13, R15, 0x2, P1 ;  /* 0x0000000d02057c11 */ /* 0x000fe200088f140f */
[----:B------:R-:W-:-:S05]  /*1fb0*/  FFMA.FTZ R15, R12, R10, R13 ;  /* 0x0000000a0c0f7223 */ /* 0x000fca000001000d */
[----:B------:R1:W-:Y:S01]  /*1fc0*/  STG.E.64 desc[UR14][R4.64], R14 ;  /* 0x0000000e04007986 */ /* 0x0003e2000c101b0e */
[----:B------:R-:W-:Y:S05]  /*1fd0*/  BRA `(.L_x_3078) ;  /* 0x0000000000fc7947 */ /* 0x000fea0003800000 */
.L_x_3075:
[----:B------:R-:W-:Y:S04]  /*1fe0*/  BSSY.RECONVERGENT B1, `(.L_x_3079) ;  /* 0x000001e000017945 */ /* 0x000fe80003800200 */
[----:B------:R-:W-:Y:S05]  /*1ff0*/  @P1 BRA `(.L_x_3080) ;  /* 0x0000000000701947 */ /* 0x000fea0003800000 */
[C---:B------:R-:W-:Y:S01]  /*2000*/  FADD.FTZ R9, -R0.reuse, R2 ;  /* 0x0000000200097221 */ /* 0x040fe20000010100 */
[----:B------:R-:W-:Y:S01]  /*2010*/  FADD.FTZ R3, -R0, R3 ;  /* 0x0000000300037221 */ /* 0x000fe20000010100 */
        /* <DEDUP_REMOVED lines=19> */
[----:B-1----:R-:W-:Y:S02]  /*2150*/  LEA R8, P1, R2, UR12, 0x2 ;  /* 0x0000000c02087c11 */ /* 0x002fe4000f8210ff */
[----:B------:R-:W-:-:S03]  /*2160*/  IADD3 R9, PT, PT, R3, R9, RZ ;  /* 0x0000000903097210 */ /* 0x000fc60007ffe0ff */
[----:B------:R-:W0:Y:S01]  /*2170*/  MUFU.RCP R18, R18 ;  /* 0x0000001200127308 */ /* 0x000e220000001000 */
[----:B------:R-:W-:Y:S01]  /*2180*/  LEA.HI.X R9, R2, UR13, R9, 0x2, P1 ;  /* 0x0000000d02097c11 */ /* 0x000fe200088f1409 */
[----:B--2---:R-:W-:Y:S01]  /*2190*/  FMUL.FTZ R16, R16, R17 ;  /* 0x0000001110107220 */ /* 0x004fe20000410000 */
[----:B0-----:R-:W-:-:S05]  /*21a0*/  FMUL.FTZ R17, R15, R18 ;  /* 0x000000120f117220 */ /* 0x001fca0000410000 */
[----:B------:R0:W-:Y:S02]  /*21b0*/  STG.E.64 desc[UR14][R8.64], R16 ;  /* 0x0000001008007986 */ /* 0x0001e4000c101b0e */
.L_x_3080:
[----:B------:R-:W-:Y:S05]  /*21c0*/  BSYNC.RECONVERGENT B1 ;  /* 0x0000000000017941 */ /* 0x000fea0003800200 */
.L_x_3079:
[----:B------:R-:W1:Y:S01]  /*21d0*/  LDCU.64 UR10, c[0x0][0x3e8] ;  /* 0x00007d00ff0a77ac */ /* 0x000e620008000a00 */
[----:B------:R-:W-:-:S04]  /*21e0*/  IADD3 R2, PT, PT, R7, 0x20, RZ ;  /* 0x0000002007027810 */ /* 0x000fc80007ffe0ff */
[----:B------:R-:W-:Y:S02]  /*21f0*/  SHF.R.S32.HI R3, RZ, 0x1f, R2 ;  /* 0x0000001fff037819 */ /* 0x000fe40000011402 */
[----:B-1----:R-:W-:-:S04]  /*2200*/  ISETP.GE.U32.AND P1, PT, R2, UR10, PT ;  /* 0x0000000a02007c0c */ /* 0x002fc8000bf26070 */
[----:B------:R-:W-:-:S13]  /*2210*/  ISETP.GE.AND.EX P1, PT, R3, UR11, PT, P1 ;  /* 0x0000000b03007c0c */ /* 0x000fda000bf26310 */
[----:B------:R-:W-:Y:S05]  /*2220*/  @P1 BRA `(.L_x_3078) ;  /* 0x0000000000681947 */ /* 0x000fea0003800000 */
[C---:B0-----:R-:W-:Y:S01]  /*2230*/  FADD.FTZ R9, -R0.reuse, R4 ;  /* 0x0000000400097221 */ /* 0x041fe20000010100 */
[----:B------:R-:W-:Y:S01]  /*2240*/  FADD.FTZ R5, -R0, R5 ;  /* 0x0000000500057221 */ /* 0x000fe20000010100 */
        /* <DEDUP_REMOVED lines=23> */
[----:B------:R2:W-:Y:S02]  /*23c0*/  STG.E.64 desc[UR14][R2.64], R8 ;  /* 0x0000000802007986 */ /* 0x0005e4000c101b0e */
.L_x_3078:
[----:B------:R-:W-:Y:S05]  /*23d0*/  BSYNC.RECONVERGENT B0 ;  /* 0x0000000000007941 */ /* 0x000fea0003800200 */
.L_x_3074:
[----:B------:R-:W-:Y:S02]  /*23e0*/  UIADD3 UR8, UPT, UPT, UR19, UR8, URZ ;  /* 0x0000000813087290 */ /* 0x000fe4000fffe0ff */
[----:B------:R-:W-:Y:S02]  /*23f0*/  UIADD3 UR4, UPT, UPT, UR4, 0x1, URZ ;  /* 0x0000000104047890 */ /* 0x000fe4000fffe0ff */
[----:B------:R-:W-:-:S09]  /*2400*/  UISETP.GE.AND UP0, UPT, UR8, UR7, UPT ;  /* 0x000000070800728c */ /* 0x000fd2000bf06270 */
[----:B------:R-:W-:Y:S05]  /*2410*/  BRA.U !UP0, `(.L_x_3081) ;  /* 0xffffffdd08547547 */ /* 0x000fea000b83ffff */
[----:B------:R-:W-:Y:S05]  /*2420*/  EXIT ;  /* 0x000000000000794d */ /* 0x000fea0003800000 */
.L_x_3082:
        /* <DEDUP_REMOVED lines=13> */
.L_x_3471:


//--------------------- .text._Z35group_norm_nhwc_fwd_one_pass_kernelI11Fp32IOBf16WLi128ELi32ELi512EEv26Group_norm_nhwc_fwd_params --------------------------
	.section	.text._Z35group_norm_nhwc_fwd_one_pass_kernelI11Fp32IOBf16WLi128ELi32ELi512EEv26Group_norm_nhwc_fwd_params,"ax",@progbits
	.align	128
        .global         _Z35group_norm_nhwc_fwd_one_pass_kernelI11Fp32IOBf16WLi128ELi32ELi512EEv26Group_norm_nhwc_fwd_params
        .type           _Z35group_norm_nhwc_fwd_one_pass_kernelI11Fp32IOBf16WLi128ELi32ELi512EEv26Group_norm_nhwc_fwd_params,@function
        .size           _Z35group_norm_nhwc_fwd_one_pass_kernelI11Fp32IOBf16WLi128ELi32ELi512EEv26Group_norm_nhwc_fwd_params,(.L_x_3472 - _Z35group_norm_nhwc_fwd_one_pass_kernelI11Fp32IOBf16WLi128ELi32ELi512EEv26Group_norm_nhwc_fwd_params)
        .other          _Z35group_norm_nhwc_fwd_one_pass_kernelI11Fp32IOBf16WLi128ELi32ELi512EEv26Group_norm_nhwc_fwd_params,@"STO_CUDA_ENTRY STV_DEFAULT"
_Z35group_norm_nhwc_fwd_one_pass_kernelI11Fp32IOBf16WLi128ELi32ELi512EEv26Group_norm_nhwc_fwd_params:
.text._Z35group_norm_nhwc_fwd_one_pass_kernelI11Fp32IOBf16WLi128ELi32ELi512EEv26Group_norm_nhwc_fwd_params:
        /* <DEDUP_REMOVED lines=23> */
.L_x_3110:
[----:B0-----:R-:W0:Y:S01]  /*0170*/  LDC R9, c[0x0][0x3f8] ;  /* 0x0000fe00ff097b82 */ /* 0x001e220000000800 */
[----:B-1----:R-:W1:Y:S01]  /*0180*/  LDCU.64 UR8, c[0x0][0x3e8] ;  /* 0x00007d00ff0877ac */ /* 0x002e620008000a00 */
[C---:B------:R-:W-:Y:S01]  /*0190*/  IADD3 R13, PT, PT, R23.reuse, 0x40, RZ ;  /* 0x00000040170d7810 */ /* 0x040fe20007ffe0ff */
[----:B--2---:R-:W2:Y:S01]  /*01a0*/  S2R R8, SR_TID.X ;  /* 0x0000000000087919 */ /* 0x004ea20000002100 */
[----:B------:R-:W-:Y:S01]  /*01b0*/  IADD3 R18, PT, PT, R23, 0x20, RZ ;  /* 0x0000002017127810 */ /* 0x000fe20007ffe0ff */
[----:B---3--:R-:W3:Y:S01]  /*01c0*/  LDCU.64 UR10, c[0x0][0x3f0] ;  /* 0x00007e00ff0a77ac */ /* 0x008ee20008000a00 */
[----:B------:R-:W-:Y:S02]  /*01d0*/  SHF.R.S32.HI R15, RZ, 0x1f, R13 ;  /* 0x0000001fff0f7819 */ /* 0x000fe4000001140d */
[----:B------:R-:W-:Y:S02]  /*01e0*/  SHF.R.S32.HI R21, RZ, 0x1f, R18 ;  /* 0x0000001fff157819 */ /* 0x000fe40000011412 */
[----:B0-----:R-:W-:-:S02]  /*01f0*/  IABS R5, R9 ;  /* 0x0000000900057213 */ /* 0x001fc40000000000 */
[----:B------:R-:W-:Y:S02]  /*0200*/  ISETP.NE.AND P3, PT, R9, RZ, PT ;  /* 0x000000ff0900720c */ /* 0x000fe40003f65270 */
        /* <DEDUP_REMOVED lines=24> */
[----:B------:R-:W0:Y:S02]  /*0390*/  @!P2 LDC.64 R4, c[0x0][0x3e0] ;  /* 0x0000f800ff04ab82 */ /* 0x000e240000000a00 */
[----:B------:R-:W-:Y:S02]  /*03a0*/  @!P4 IADD3 R3, PT, PT, -R3, RZ, RZ ;  /* 0x000000ff0303c210 */ /* 0x000fe40007ffe1ff */
[----:B------:R-:W-:Y:S02]  /*03b0*/  @!P3 LOP3.LUT R3, RZ, R9, RZ, 0x33, !PT ;  /* 0x00000009ff03b212 */ /* 0x000fe400078e33ff */
[----:B------:R-:W-:-:S02]  /*03c0*/  ISETP.GE.U32.AND P3, PT, R23, UR8, PT ;  /* 0x0000000817007c0c */ /* 0x000fc4000bf66070 */
[----:B------:R-:W-:Y:S01]  /*03d0*/  IADD3 R0, PT, PT, -R3, RZ, RZ ;  /* 0x000000ff03007210 */ /* 0x000fe20007ffe1ff */
[----:B------:R-:W1:Y:S01]  /*03e0*/  @!P2 LDC.64 R10, c[0x0][0x390] ;  /* 0x0000e400ff0aab82 */ /* 0x000e620000000a00 */
[----:B------:R-:W-:Y:S02]  /*03f0*/  ISETP.GE.AND.EX P3, PT, R7, UR9, PT, P3 ;  /* 0x0000000907007c0c */ /* 0x000fe4000bf66330 */
[----:B------:R-:W-:Y:S01]  /*0400*/  SHF.R.S32.HI R2, RZ, 0x1f, R3 ;  /* 0x0000001fff027819 */ /* 0x000fe20000011403 */
[----:B------:R-:W-:Y:S01]  /*0410*/  IMAD R0, R9, R0, UR7 ;  /* 0x0000000709007e24 */ /* 0x000fe2000f8e0200 */
[----:B------:R-:W-:Y:S02]  /*0420*/  ISETP.GE.AND.EX P1, PT, R21, UR9, PT, P1 ;  /* 0x0000000915007c0c */ /* 0x000fe4000bf26310 */
[----:B------:R-:W-:Y:S01]  /*0430*/  IADD3 R9, PT, PT, R23, 0x60, RZ ;  /* 0x0000006017097810 */ /* 0x000fe20007ffe0ff */
[----:B---3--:R-:W-:Y:S01]  /*0440*/  IMAD R2, R2, UR10, RZ ;  /* 0x0000000a02027c24 */ /* 0x008fe2000f8e02ff */
[----:B------:R-:W-:-:S02]  /*0450*/  SHF.L.U32 R0, R0, 0x5, RZ ;  /* 0x0000000500007819 */ /* 0x000fc400000006ff */
[----:B------:R-:W-:Y:S01]  /*0460*/  ISETP.GE.U32.AND P4, PT, R9, UR8, PT ;  /* 0x0000000809007c0c */ /* 0x000fe2000bf86070 */
[----:B------:R-:W-:Y:S01]  /*0470*/  IMAD R25, R3, UR11, R2 ;  /* 0x0000000b03197c24 */ /* 0x000fe2000f8e0202 */
[----:B------:R-:W-:Y:S01]  /*0480*/  LOP3.LUT R26, R0, 0x1e, R27, 0xf8, !PT ;  /* 0x0000001e001a7812 */ /* 0x000fe200078ef81b */
[----:B------:R-:W2:Y:S01]  /*0490*/  @!P3 LDC.64 R16, c[0x0][0x3e0] ;  /* 0x0000f800ff10bb82 */ /* 0x000ea20000000a00 */
[----:B------:R-:W-:Y:S01]  /*04a0*/  SHF.R.S32.HI R27, RZ, 0x1f, R0 ;  /* 0x0000001fff1b7819 */ /* 0x000fe20000011400 */
[----:B0-----:R-:W-:Y:S01]  /*04b0*/  @!P2 IMAD R2, R15, R4, RZ ;  /* 0x000000040f02a224 */ /* 0x001fe200078e02ff */
[----:B------:R-:W-:Y:S01]  /*04c0*/  SHF.R.S32.HI R19, RZ, 0x1f, R9 ;  /* 0x0000001fff137819 */ /* 0x000fe20000011409 */
[----:B------:R-:W-:-:S03]  /*04d0*/  IMAD.WIDE.U32 R26, R3, UR10, R26 ;  /* 0x0000000a031a7c25 */ /* 0x000fc6000f8e001a */
[----:B------:R-:W-:Y:S01]  /*04e0*/  ISETP.GE.AND.EX P4, PT, R19, UR9, PT, P4 ;  /* 0x0000000913007c0c */ /* 0x000fe2000bf86340 */
[----:B------:R-:W-:Y:S01]  /*04f0*/  @!P2 IMAD R15, R13, R5, R2 ;  /* 0x000000050d0fa224 */ /* 0x000fe200078e0202 */
[----:B------:R-:W-:Y:S01]  /*0500*/  @!P2 MOV R24, R26 ;  /* 0x0000001a0018a202 */ /* 0x000fe20000000f00 */
[----:B------:R-:W0:Y:S01]  /*0510*/  @!P1 LDC.64 R2, c[0x0][0x3e0] ;  /* 0x0000f800ff029b82 */ /* 0x000e220000000a00 */
[----:B------:R-:W-:-:S03]  /*0520*/  IMAD.IADD R25, R27, 0x1, R25 ;  /* 0x000000011b197824 */ /* 0x000fc600078e0219 */
[----:B------:R-:W-:-:S04]  /*0530*/  @!P2 IMAD.WIDE.U32 R4, R13, R4, R24 ;  /* 0x000000040d04a225 */ /* 0x000fc800078e0018 */
[----:B------:R-:W3:Y:S01]  /*0540*/  @!P1 LDC.64 R12, c[0x0][0x390] ;  /* 0x0000e400ff0c9b82 */ /* 0x000ee20000000a00 */
[----:B------:R-:W-:Y:S01]  /*0550*/  @!P2 IADD3 R5, PT, PT, R5, R15, RZ ;  /* 0x0000000f0505a210 */ /* 0x000fe20007ffe0ff */
[----:B--2---:R-:W-:Y:S01]  /*0560*/  @!P3 IMAD R6, R7, R16, RZ ;  /* 0x000000100706b224 */ /* 0x004fe200078e02ff */
[----:B-1----:R-:W-:Y:S02]  /*0570*/  @!P2 LEA R10, P5, R4, R10, 0x2 ;  /* 0x0000000a040aa211 */ /* 0x002fe400078a10ff */
[----:B------:R-:W-:-:S03]  /*0580*/  @!P3 MOV R7, R25 ;  /* 0x000000190007b202 */ /* 0x000fc60000000f00 */
[----:B------:R-:W1:Y:S01]  /*0590*/  @!P3 LDC.64 R14, c[0x0][0x390] ;  /* 0x0000e400ff0ebb82 */ /* 0x000e620000000a00 */
[----:B------:R-:W-:Y:S01]  /*05a0*/  @!P3 IMAD R29, R23, R17, R6 ;  /* 0x00000011171db224 */ /* 0x000fe200078e0206 */
[----:B------:R-:W-:Y:S02]  /*05b0*/  @!P3 MOV R6, R26 ;  /* 0x0000001a0006b202 */ /* 0x000fe40000000f00 */
[----:B------:R-:W-:-:S03]  /*05c0*/  @!P2 LEA.HI.X R11, R4, R11, R5, 0x2, P5 ;  /* 0x0000000b040ba211 */ /* 0x000fc600028f1405 */
        /* <DEDUP_REMOVED lines=8> */
[----:B------:R-:W0:Y:S02]  /*0650*/  @!P4 LDC.64 R6, c[0x0][0x390] ;  /* 0x0000e400ff06cb82 */ /* 0x000e240000000a00 */
[----:B------:R-:W-:Y:S01]  /*0660*/  @!P1 IMAD.IADD R21, R3, 0x1, R21 ;  /* 0x0000000103159824 */ /* 0x000fe200078e0215 */
[----:B---3--:R-:W-:Y:S01]  /*0670*/  @!P1 LEA R12, P6, R2, R12, 0x2 ;  /* 0x0000000c020c9211 */ /* 0x008fe200078c10ff */
[----:B------:R-:W-:Y:S01]  /*0680*/  HFMA2 R3, -RZ, RZ, 0, 0 ;  /* 0x00000000ff037431 */ /* 0x000fe200000001ff */
[----:B-1----:R-:W-:Y:S02]  /*0690*/  @!P3 LEA R14, P5, R16, R14, 0x2 ;  /* 0x0000000e100eb211 */ /* 0x002fe400078a10ff */
[----:B------:R-:W-:Y:S02]  /*06a0*/  @!P1 LEA.HI.X R13, R2, R13, R21, 0x2, P6 ;  /* 0x0000000d020d9211 */ /* 0x000fe400030f1415 */
[----:B------:R-:W-:Y:S02]  /*06b0*/  CS2R R20, SRZ ;  /* 0x0000000000147805 */ /* 0x000fe4000001ff00 */
[----:B------:R-:W-:-:S02]  /*06c0*/  @!P3 LEA.HI.X R15, R16, R15, R17, 0x2, P5 ;  /* 0x0000000f100fb211 */ /* 0x000fc400028f1411 */
[----:B------:R-:W-:Y:S02]  /*06d0*/  @!P4 MOV R16, R26 ;  /* 0x0000001a0010c202 */ /* 0x000fe40000000f00 */
[----:B------:R-:W-:Y:S01]  /*06e0*/  @!P4 MOV R17, R25 ;  /* 0x000000190011c202 */ /* 0x000fe20000000f00 */
[-C--:B--2---:R-:W-:Y:S01]  /*06f0*/  @!P4 IMAD R18, R19, R4.reuse, RZ ;  /* 0x000000041312c224 */ /* 0x084fe200078e02ff */
[----:B------:R-:W-:Y:S01]  /*0700*/  MOV R2, RZ ;  /* 0x000000ff00027202 */ /* 0x000fe20000000f00 */
[----:B------:R-:W2:Y:S02]  /*0710*/  @!P3 LDG.E.64 R20, desc[UR14][R14.64] ;  /* 0x0000000e0e14b981 */ /* 0x000ea4000c1e1b00 */
[C---:B------:R-:W-:Y:S02]  /*0720*/  @!P4 IMAD R19, R9.reuse, R5, R18 ;  /* 0x000000050913c224 */ /* 0x040fe400078e0212 */
[----:B------:R-:W-:Y:S01]  /*0730*/  @!P4 IMAD.WIDE.U32 R16, R9, R4, R16 ;  /* 0x000000040910c225 */ /* 0x000fe200078e0010 */
[----:B------:R-:W-:Y:S01]  /*0740*/  CS2R R4, SRZ ;  /* 0x0000000000047805 */ /* 0x000fe2000001ff00 */
[----:B------:R1:W3:Y:S03]  /*0750*/  @!P1 LDG.E.64 R2, desc[UR14][R12.64] ;  /* 0x0000000e0c029981 */ /* 0x0002e6000c1e1b00 */
[----:B------:R-:W-:-:S02]  /*0760*/  @!P4 IADD3 R9, PT, PT, R17, R19, RZ ;  /* 0x000000131109c210 */ /* 0x000fc40007ffe0ff */
[C---:B0-----:R-:W-:Y:S01]  /*0770*/  @!P4 LEA R18, P3, R16.reuse, R6, 0x2 ;  /* 0x000000061012c211 */ /* 0x041fe200078610ff */
[----:B------:R0:W5:Y:S03]  /*0780*/  @!P2 LDG.E.64 R4, desc[UR14][R10.64] ;  /* 0x0000000e0a04a981 */ /* 0x000166000c1e1b00 */
[----:B------:R-:W-:Y:S02]  /*0790*/  @!P4 LEA.HI.X R19, R16, R7, R9, 0x2, P3 ;  /* 0x000000071013c211 */ /* 0x000fe400018f1409 */
[----:B------:R-:W-:-:S06]  /*07a0*/  CS2R R6, SRZ ;  /* 0x0000000000067805 */ /* 0x000fcc000001ff00 */
[----:B------:R-:W4:Y:S01]  /*07b0*/  @!P4 LDG.E.64 R6, desc[UR14][R18.64] ;  /* 0x0000000e1206c981 */ /* 0x000f22000c1e1b00 */
[----:B------:R-:W1:Y:S02]  /*07c0*/  S2R R9, SR_LANEID ;  /* 0x0000000000097919 */ /* 0x000e640000000000 */
[C---:B-1----:R-:W-:Y:S02]  /*07d0*/  ISETP.GT.AND P2, PT, R9.reuse, 0x1e, PT ;  /* 0x0000001e0900780c */ /* 0x042fe40003f44270 */
[----:B------:R-:W-:Y:S01]  /*07e0*/  ISETP.GT.AND P3, PT, R9, 0xf, PT ;  /* 0x0000000f0900780c */ /* 0x000fe20003f64270 */
[----:B------:R-:W-:Y:S01]  /*07f0*/  BSSY.RECONVERGENT B0, `(.L_x_3083) ;  /* 0x0000037000007945 */ /* 0x000fe20003800200 */
[----:B--2---:R-:W-:Y:S01]  /*0800*/  FMUL.FTZ R15, R21, R21 ;  /* 0x00000015150f7220 */ /* 0x004fe20000410000 */
[----:B------:R-:W-:-:S03]  /*0810*/  FADD.FTZ R12, R20, R21 ;  /* 0x00000015140c7221 */ /* 0x000fc60000010000 */
[----:B------:R-:W-:Y:S01]  /*0820*/  FFMA.FTZ R15, R20, R20, R15 ;  /* 0x00000014140f7223 */ /* 0x000fe2000001000f */
[----:B---3--:R-:W-:Y:S01]  /*0830*/  FMUL.FTZ R17, R3, R3 ;  /* 0x0000000303117220 */ /* 0x008fe20000410000 */
[C---:B------:R-:W-:Y:S02]  /*0840*/  FADD.FTZ R13, R2.reuse, R3 ;  /* 0x00000003020d7221 */ /* 0x040fe40000010000 */
[----:B------:R-:W-:Y:S01]  /*0850*/  FADD.FTZ R15, RZ, R15 ;  /* 0x0000000fff0f7221 */ /* 0x000fe20000010000 */
[----:B0-----:R-:W-:Y:S01]  /*0860*/  FFMA.FTZ R10, R2, R2, R17 ;  /* 0x00000002020a7223 */ /* 0x001fe20000010011 */
[----:B------:R-:W-:Y:S01]  /*0870*/  FADD.FTZ R12, RZ, R12 ;  /* 0x0000000cff0c7221 */ /* 0x000fe20000010000 */
[----:B-----5:R-:W-:Y:S01]  /*0880*/  FMUL.FTZ R17, R5, R5 ;  /* 0x0000000505117220 */ /* 0x020fe20000410000 */
[----:B------:R-:W-:Y:S01]  /*0890*/  FADD.FTZ R11, R4, R5 ;  /* 0x00000005040b7221 */ /* 0x000fe20000010000 */
[----:B------:R-:W-:Y:S01]  /*08a0*/  FADD.FTZ R10, R15, R10 ;  /* 0x0000000a0f0a7221 */ /* 0x000fe20000010000 */
[----:B------:R-:W-:Y:S01]  /*08b0*/  FADD.FTZ R12, R12, R13 ;  /* 0x0000000d0c0c7221 */ /* 0x000fe20000010000 */
[----:B------:R-:W-:-:S03]  /*08c0*/  FFMA.FTZ R17, R4, R4, R17 ;  /* 0x0000000404117223 */ /* 0x000fc60000010011 */
[----:B------:R-:W-:Y:S01]  /*08d0*/  FADD.FTZ R11, R12, R11 ;  /* 0x0000000b0c0b7221 */ /* 0x000fe20000010000 */
[----:B------:R-:W-:Y:S01]  /*08e0*/  FADD.FTZ R17, R10, R17 ;  /* 0x000000110a117221 */ /* 0x000fe20000010000 */
[----:B----4-:R-:W-:Y:S01]  /*08f0*/  FMUL.FTZ R13, R7, R7 ;  /* 0x00000007070d7220 */ /* 0x010fe20000410000 */
[----:B------:R-:W-:-:S03]  /*0900*/  FADD.FTZ R10, R6, R7 ;  /* 0x00000007060a7221 */ /* 0x000fc60000010000 */
        /* <DEDUP_REMOVED lines=37> */
.L_x_3084:
[----:B------:R-:W-:Y:S05]  /*0b60*/  BSYNC.RECONVERGENT B0 ;  /* 0x0000000000007941 */ /* 0x000fea0003800200 */
.L_x_3083:
        /* <DEDUP_REMOVED lines=46> */
.L_x_3086:
[----:B------:R-:W-:Y:S05]  /*0e50*/  BSYNC.RECONVERGENT B0 ;  /* 0x0000000000007941 */ /* 0x000fea0003800200 */
.L_x_3085:
        /* <DEDUP_REMOVED lines=31> */
.L_x_3089:
[----:B---3--:R-:W2:Y:S04]  /*1050*/  LDG.E.STRONG.GPU R10, desc[UR14][R8.64] ;  /* 0x0000000e080a7981 */ /* 0x008ea8000c1ef900 */
[----:B--2---:R-:W-:Y:S01]  /*1060*/  CCTL.IVALL ;  /* 0x00000000ff00798f */ /* 0x004fe20002000000 */
[----:B------:R-:W-:Y:S05]  /*1070*/  YIELD ;  /* 0x0000000000007946 */ /* 0x000fea0003800000 */
[----:B------:R-:W-:-:S13]  /*1080*/  ISETP.NE.AND P2, PT, R10, R15, PT ;  /* 0x0000000f0a00720c */ /* 0x000fda0003f45270 */
[----:B------:R-:W-:Y:S05]  /*1090*/  @P2 BRA `(.L_x_3089) ;  /* 0xfffffffc00ec2947 */ /* 0x000fea000383ffff */
.L_x_3088:
        /* <DEDUP_REMOVED lines=15> */
.L_x_3091:
        /* <DEDUP_REMOVED lines=26> */
[----:B-1----:R-:W-:Y:S02]  /*1330*/  MOV R16, UR24 ;  /* 0x0000001800107c02 */ /* 0x002fe40008000f00 */
[----:B--2---:R-:W-:Y:S01]  /*1340*/  MOV R17, UR25 ;  /* 0x0000001900117c02 */ /* 0x004fe20008000f00 */
        /* <DEDUP_REMOVED lines=10> */
[----:B------:R-:W-:Y:S01]  /*13f0*/  IMAD.U32 R8, RZ, RZ, UR23 ;  /* 0x00000017ff087e24 */ /* 0x000fe2000f8e00ff */
[----:B------:R-:W-:Y:S01]  /*1400*/  UIADD3 UR23, UPT, UPT, UR5, 0x7, URZ ;  /* 0x0000000705177890 */ /* 0x000fe2000fffe0ff */
[----:B---3--:R-:W-:Y:S01]  /*1410*/  @!P4 FADD.FTZ R12, R12, R10 ;  /* 0x0000000a0c0cc221 */ /* 0x008fe20000010000 */
[----:B------:R-:W-:-:S02]  /*1420*/  @!P4 FADD.FTZ R13, R13, R11 ;  /* 0x0000000b0d0dc221 */ /* 0x000fc40000010000 */
[----:B------:R-:W-:Y:S01]  /*1430*/  ISETP.EQ.OR P4, PT, R8, UR18, P3 ;  /* 0x0000001208007c0c */ /* 0x000fe20009f82670 */
        /* <DEDUP_REMOVED lines=48> */
.L_x_3090:
        /* <DEDUP_REMOVED lines=24> */
[----:B------:R-:W-:Y:S01]  /*18c0*/  IMAD.U32 R8, RZ, RZ, UR8 ;  /* 0x00000008ff087e24 */ /* 0x000fe2000f8e00ff */
        /* <DEDUP_REMOVED lines=9> */
[----:B-1----:R-:W-:-:S02]  /*1960*/  MOV R16, UR8 ;  /* 0x0000000800107c02 */ /* 0x002fc40008000f00 */
[----:B--2---:R-:W-:Y:S02]  /*1970*/  MOV R17, UR9 ;  /* 0x0000000900117c02 */ /* 0x004fe40008000f00 */
[----:B------:R-:W2:Y:S01]  /*1980*/  @!P4 LDG.E.64 R10, desc[UR14][R10.64] ;  /* 0x0000000e0a0ac981 */ /* 0x000ea2000c1e1b00 */
[----:B------:R-:W-:Y:S02]  /*1990*/  MOV R14, UR10 ;  /* 0x0000000a000e7c02 */ /* 0x000fe40008000f00 */
        /* <DEDUP_REMOVED lines=14> */
.L_x_3092:
        /* <DEDUP_REMOVED lines=21> */
[----:B------:R-:W-:-:S05]  /*1bd0*/  IMAD.U32 R14, RZ, RZ, UR5 ;  /* 0x00000005ff0e7e24 */ /* 0x000fca000f8e00ff */
[----:B------:R-:W-:-:S04]  /*1be0*/  IADD3 R14, PT, PT, R14, 0x2, RZ ;  /* 0x000000020e0e7810 */ /* 0x000fc80007ffe0ff */
[----:B------:R-:W-:Y:S01]  /*1bf0*/  R2UR UR5, R14 ;  /* 0x000000000e0572ca */ /* 0x000fe200000e0000 */
[----:B0-----:R-:W-:Y:S01]  /*1c00*/  @!P4 FADD.FTZ R12, R12, R8 ;  /* 0x000000080c0cc221 */ /* 0x001fe20000010000 */
[----:B------:R-:W-:-:S03]  /*1c10*/  @!P4 FADD.FTZ R13, R13, R9 ;  /* 0x000000090d0dc221 */ /* 0x000fc60000010000 */
[----:B---3--:R-:W-:Y:S01]  /*1c20*/  @!P2 FADD.FTZ R12, R12, R10 ;  /* 0x0000000a0c0ca221 */ /* 0x008fe20000010000 */
[----:B------:R-:W-:-:S09]  /*1c30*/  @!P2 FADD.FTZ R13, R13, R11 ;  /* 0x0000000b0d0da221 */ /* 0x000fd20000010000 */
.L_x_3093:
        /* <DEDUP_REMOVED lines=13> */
.L_x_3094:
[----:B------:R-:W-:Y:S05]  /*1d10*/  BSYNC.RECONVERGENT B0 ;  /* 0x0000000000007941 */ /* 0x000fea0003800200 */
.L_x_3087:
[----:B---3--:R-:W3:Y:S01]  /*1d20*/  S2R R10, SR_TID.X ;  /* 0x00000000000a7919 */ /* 0x008ee20000002100 */
[----:B------:R-:W4:Y:S01]  /*1d30*/  S2UR UR8, SR_CgaCtaId ;  /* 0x00000000000879c3 */ /* 0x000f220000008800 */
[----:B------:R-:W5:Y:S01]  /*1d40*/  LDCU UR9, c[0x0][0x414] ;  /* 0x00008280ff0977ac */ /* 0x000f620008000800 */
[----:B------:R-:W-:Y:S01]  /*1d50*/  MOV R11, UR7 ;  /* 0x00000007000b7c02 */ /* 0x000fe20008000f00 */
[----:B------:R-:W-:-:S05]  /*1d60*/  UMOV UR5, 0x400 ;  /* 0x0000040000057882 */ /* 0x000fca0000000000 */
[----:B------:R-:W0:Y:S08]  /*1d70*/  @P0 LDC.64 R14, c[0x0][0x388] ;  /* 0x0000e200ff0e0b82 */ /* 0x000e300000000a00 */
[----:B-12---:R-:W1:Y:S01]  /*1d80*/  LDC.64 R16, c[0x0][0x398] ;  /* 0x0000e600ff107b82 */ /* 0x006e620000000a00 */
[----:B----4-:R-:W-:-:S07]  /*1d90*/  ULEA UR5, UR8, UR5, 0x18 ;  /* 0x0000000508057291 */ /* 0x010fce000f8ec0ff */
[----:B------:R-:W2:Y:S01]  /*1da0*/  LDC.64 R8, c[0x0][0x3a0] ;  /* 0x0000e800ff087b82 */ /* 0x000ea20000000a00 */
[----:B---3--:R-:W-:Y:S01]  /*1db0*/  SHF.L.U32 R10, R10, 0x1, RZ ;  /* 0x000000010a0a7819 */ /* 0x008fe200000006ff */
[----:B0-----:R-:W-:-:S04]  /*1dc0*/  @P0 IMAD.WIDE R14, R11, 0x8, R14 ;  /* 0x000000080b0e0825 */ /* 0x001fc800078e020e */
[----:B-----5:R-:W-:Y:S01]  /*1dd0*/  @P0 FMUL.FTZ R11, R13, UR9 ;  /* 0x000000090d0b0c20 */ /* 0x020fe20008410000 */
[----:B------:R-:W-:Y:S01]  /*1de0*/  @!P3 STS.64 [UR5+0x98], R12 ;  /* 0x0000980cff00b988 */ /* 0x000fe20008000a05 */
[----:B------:R-:W-:Y:S01]  /*1df0*/  LOP3.LUT R19, R10, 0x1e, RZ, 0xc0, !PT ;  /* 0x0000001e0a137812 */ /* 0x000fe200078ec0ff */
[----:B------:R-:W-:-:S03]  /*1e00*/  @P0 FMUL.FTZ R10, R12, UR9 ;  /* 0x000000090c0a0c20 */ /* 0x000fc60008410000 */
[----:B------:R-:W-:Y:S02]  /*1e10*/  IADD3 R19, PT, PT, R0, R19, RZ ;  /* 0x0000001300137210 */ /* 0x000fe40007ffe0ff */
[----:B------:R-:W-:Y:S03]  /*1e20*/  @P0 STG.E.64 desc[UR14][R14.64], R10 ;  /* 0x0000000a0e000986 */ /* 0x000fe6000c101b0e */
[C---:B-1----:R-:W-:Y:S01]  /*1e30*/  IMAD.WIDE R16, R19.reuse, 0x2, R16 ;  /* 0x0000000213107825 */ /* 0x042fe200078e0210 */
[----:B------:R-:W-:Y:S03]  /*1e40*/  BAR.SYNC.DEFER_BLOCKING 0x0 ;  /* 0x0000000000007b1d */ /* 0x000fe60000010000 */
[----:B--2---:R-:W-:-:S03]  /*1e50*/  IMAD.WIDE R18, R19, 0x2, R8 ;  /* 0x0000000213127825 */ /* 0x004fc600078e0208 */
[----:B------:R-:W2:Y:S04]  /*1e60*/  LDG.E.U16 R28, desc[UR14][R16.64] ;  /* 0x0000000e101c7981 */ /* 0x000ea8000c1e1500 */
[----:B------:R-:W3:Y:S04]  /*1e70*/  LDG.E.U16 R29, desc[UR14][R18.64] ;  /* 0x0000000e121d7981 */ /* 0x000ee8000c1e1500 */
[----:B------:R-:W0:Y:S01]  /*1e80*/  LDS.64 R8, [UR5+0x98] ;  /* 0x00009805ff087984 */ /* 0x000e220008000a00 */
[----:B------:R-:W1:Y:S03]  /*1e90*/  LDCU.U8 UR5, c[0x0][0x3fc] ;  /* 0x00007f80ff0577ac */ /* 0x000e660008000000 */
[----:B------:R-:W4:Y:S04]  /*1ea0*/  LDG.E.U16 R16, desc[UR14][R16.64+0x2] ;  /* 0x0000020e10107981 */ /* 0x000f28000c1e1500 */
[----:B------:R-:W5:Y:S01]  /*1eb0*/  LDG.E.U16 R18, desc[UR14][R18.64+0x2] ;  /* 0x0000020e12127981 */ /* 0x000f62000c1e1500 */
        /* <DEDUP_REMOVED lines=8> */
[----:B------:R-:W-:-:S06]  /*1f40*/  IMAD.MOV.U32 R8, RZ, RZ, 0x3f800000 ;  /* 0x3f800000ff087424 */ /* 0x000fcc00078e00ff */
        /* <DEDUP_REMOVED lines=17> */
[----:B------:R-:W-:Y:S02]  /*2060*/  IMAD.MOV.U32 R16, RZ, RZ, R26 ;  /* 0x000000ffff107224 */ /* 0x000fe400078e001a */
[----:B------:R-:W-:Y:S01]  /*2070*/  FADD.FTZ R21, -R0, R21 ;  /* 0x0000001500157221 */ /* 0x000fe20000010100 */
[----:B------:R-:W1:Y:S01]  /*2080*/  LDCU.64 UR8, c[0x0][0x380] ;  /* 0x00007000ff0877ac */ /* 0x000e620008000a00 */
[----:B0-----:R-:W-:Y:S02]  /*2090*/  IMAD R14, R14, UR12, RZ ;  /* 0x0000000c0e0e7c24 */ /* 0x001fe4000f8e02ff */
[----:B------:R-:W-:-:S04]  /*20a0*/  IMAD.WIDE.U32 R16, R23, UR12, R16 ;  /* 0x0000000c17107c25 */ /* 0x000fc8000f8e0010 */
[----:B------:R-:W-:Y:S01]  /*20b0*/  IMAD R15, R23, UR13, R14 ;  /* 0x0000000d170f7c24 */ /* 0x000fe2000f8e020e */
[----:B-1----:R-:W-:-:S04]  /*20c0*/  LEA R14, P1, R16, UR8, 0x2 ;  /* 0x00000008100e7c11 */ /* 0x002fc8000f8210ff */
[----:B------:R-:W-:Y:S01]  /*20d0*/  IADD3 R15, PT, PT, R17, R15, RZ ;  /* 0x0000000f110f7210 */ /* 0x000fe20007ffe0ff */
[----:B------:R-:W-:-:S03]  /*20e0*/  FADD.FTZ R17, -R0, R20 ;  /* 0x0000001400117221 */ /* 0x000fc60000010100 */
[----:B------:R-:W-:Y:S01]  /*20f0*/  LEA.HI.X R15, R16, UR9, R15, 0x2, P1 ;  /* 0x00000009100f7c11 */ /* 0x000fe200088f140f */
[-C--:B------:R-:W-:Y:S01]  /*2100*/  FMUL.FTZ R16, R17, R8.reuse ;  /* 0x0000000811107220 */ /* 0x080fe20000410000 */
[----:B------:R-:W-:-:S03]  /*2110*/  FMUL.FTZ R17, R21, R8 ;  /* 0x0000000815117220 */ /* 0x000fc60000410000 */
[----:B------:R-:W-:Y:S01]  /*2120*/  FFMA.FTZ R16, R9, R16, R12 ;  /* 0x0000001009107223 */ /* 0x000fe2000001000c */
[----:B------:R-:W-:-:S05]  /*2130*/  FFMA.FTZ R17, R10, R17, R11 ;  /* 0x000000110a117223 */ /* 0x000fca000001000b */
[----:B------:R0:W-:Y:S02]  /*2140*/  STG.E.64 desc[UR14][R14.64], R16 ;  /* 0x000000100e007986 */ /* 0x0001e4000c101b0e */
.L_x_3098:
[----:B------:R-:W-:Y:S05]  /*2150*/  BSYNC.RECONVERGENT B1 ;  /* 0x0000000000017941 */ /* 0x000fea0003800200 */
.L_x_3097:
        /* <DEDUP_REMOVED lines=14> */
[----:B------:R-:W1:Y:S03]  /*2240*/  LDCU.64 UR12, c[0x0][0x380] ;  /* 0x00007000ff0c77ac */ /* 0x000e660008000a00 */
[----:B------:R-:W-:-:S04]  /*2250*/  FMUL.FTZ R3, R3, R8 ;  /* 0x0000000803037220 */ /* 0x000fc80000410000 */
[----:B------:R-:W-:Y:S01]  /*2260*/  FFMA.FTZ R3, R10, R3, R11 ;  /* 0x000000030a037223 */ /* 0x000fe2000001000b */
[----:B0-----:R-:W-:-:S04]  /*2270*/  IMAD R14, R14, UR8, RZ ;  /* 0x000000080e0e7c24 */ /* 0x001fc8000f8e02ff */
[----:B------:R-:W-:Y:S01]  /*2280*/  IMAD R21, R19, UR9, R14 ;  /* 0x0000000913157c24 */ /* 0x000fe2000f8e020e */
[----:B------:R-:W-:-:S05]  /*2290*/  MOV R14, R26 ;  /* 0x0000001a000e7202 */ /* 0x000fca0000000f00 */
[----:B------:R-:W-:-:S04]  /*22a0*/  IMAD.WIDE.U32 R14, R19, UR8, R14 ;  /* 0x00000008130e7c25 */ /* 0x000fc8000f8e000e */
[----:B------:R-:W-:Y:S01]  /*22b0*/  FADD.FTZ R19, -R0, R2 ;  /* 0x0000000200137221 */ /* 0x000fe20000010100 */
[----:B------:R-:W-:-:S03]  /*22c0*/  IADD3 R21, PT, PT, R15, R21, RZ ;  /* 0x000000150f157210 */ /* 0x000fc60007ffe0ff */
[----:B------:R-:W-:Y:S01]  /*22d0*/  FMUL.FTZ R2, R19, R8 ;  /* 0x0000000813027220 */ /* 0x000fe20000410000 */
[----:B-1----:R-:W-:-:S03]  /*22e0*/  LEA R20, P1, R14, UR12, 0x2 ;  /* 0x0000000c0e147c11 */ /* 0x002fc6000f8210ff */
[----:B------:R-:W-:Y:S01]  /*22f0*/  FFMA.FTZ R2, R9, R2, R12 ;  /* 0x0000000209027223 */ /* 0x000fe2000001000c */
[----:B------:R-:W-:-:S05]  /*2300*/  LEA.HI.X R21, R14, UR13, R21, 0x2, P1 ;  /* 0x0000000d0e157c11 */ /* 0x000fca00088f1415 */
[----:B------:R0:W-:Y:S04]  /*2310*/  STG.E.64 desc[UR14][R20.64], R2 ;  /* 0x0000000214007986 */ /* 0x0001e8000c101b0e */
.L_x_3100:
[----:B------:R-:W-:Y:S05]  /*2320*/  BSYNC.RECONVERGENT B1 ;  /* 0x0000000000017941 */ /* 0x000fea0003800200 */
.L_x_3099:
[----:B------:R-:W-:Y:S04]  /*2330*/  BSSY.RECONVERGENT B1, `(.L_x_3101) ;  /* 0x0000013000017945 */ /* 0x000fe80003800200 */
[----:B------:R-:W-:Y:S05]  /*2340*/  @P2 BRA `(.L_x_3102) ;  /* 0x0000000000442947 */ /* 0x000fea0003800000 */
[----:B------:R-:W1:Y:S01]  /*2350*/  LDCU.64 UR8, c[0x0][0x3e0] ;  /* 0x00007c00ff0877ac */ /* 0x000e620008000a00 */
[----:B------:R-:W-:Y:S01]  /*2360*/  MOV R14, R26 ;  /* 0x0000001a000e7202 */ /* 0x000fe20000000f00 */
[C---:B0-----:R-:W-:Y:S01]  /*2370*/  FADD.FTZ R3, -R0.reuse, R4 ;  /* 0x0000000400037221 */ /* 0x041fe20000010100 */
[----:B------:R-:W-:Y:S01]  /*2380*/  MOV R15, R25 ;  /* 0x00000019000f7202 */ /* 0x000fe20000000f00 */
[----:B------:R-:W0:Y:S01]  /*2390*/  LDCU.64 UR12, c[0x0][0x380] ;  /* 0x00007000ff0c77ac */ /* 0x000e220008000a00 */
[----:B------:R-:W-:Y:S01]  /*23a0*/  FADD.FTZ R5, -R0, R5 ;  /* 0x0000000500057221 */ /* 0x000fe20000010100 */
[----:B------:R-:W-:-:S03]  /*23b0*/  FMUL.FTZ R2, R3, R8 ;  /* 0x0000000803027220 */ /* 0x000fc60000410000 */
[----:B------:R-:W-:Y:S01]  /*23c0*/  FMUL.FTZ R3, R5, R8 ;  /* 0x0000000805037220 */ /* 0x000fe20000410000 */
[----:B------:R-:W-:-:S03]  /*23d0*/  FFMA.FTZ R2, R9, R2, R12 ;  /* 0x0000000209027223 */ /* 0x000fc6000001000c */
[----:B------:R-:W-:Y:S01]  /*23e0*/  FFMA.FTZ R3, R10, R3, R11 ;  /* 0x000000030a037223 */ /* 0x000fe2000001000b */
[----:B-1----:R-:W-:Y:S02]  /*23f0*/  IMAD R16, R16, UR8, RZ ;  /* 0x0000000810107c24 */ /* 0x002fe4000f8e02ff */
[----:B------:R-:W-:-:S04]  /*2400*/  IMAD.WIDE.U32 R14, R13, UR8, R14 ;  /* 0x000000080d0e7c25 */ /* 0x000fc8000f8e000e */
[----:B------:R-:W-:Y:S01]  /*2410*/  IMAD R13, R13, UR9, R16 ;  /* 0x000000090d0d7c24 */ /* 0x000fe2000f8e0210 */
[----:B0-----:R-:W-:-:S03]  /*2420*/  LEA R4, P1, R14, UR12, 0x2 ;  /* 0x0000000c0e047c11 */ /* 0x001fc6000f8210ff */
[----:B------:R-:W-:-:S05]  /*2430*/  IMAD.IADD R13, R15, 0x1, R13 ;  /* 0x000000010f0d7824 */ /* 0x000fca00078e020d */
[----:B------:R-:W-:-:S05]  /*2440*/  LEA.HI.X R5, R14, UR13, R13, 0x2, P1 ;  /* 0x0000000d0e057c11 */ /* 0x000fca00088f140d */
[----:B------:R1:W-:Y:S02]  /*2450*/  STG.E.64 desc[UR14][R4.64], R2 ;  /* 0x0000000204007986 */ /* 0x0003e4000c101b0e */
.L_x_3102:
[----:B------:R-:W-:Y:S05]  /*2460*/  BSYNC.RECONVERGENT B1 ;  /* 0x0000000000017941 */ /* 0x000fea0003800200 */
.L_x_3101:
[----:B------:R-:W-:Y:S05]  /*2470*/  @P3 BRA `(.L_x_3103) ;  /* 0x0000000800543947 */ /* 0x000fea0003800000 */
[----:B------:R-:W2:Y:S01]  /*2480*/  LDCU.64 UR8, c[0x0][0x3e0] ;  /* 0x00007c00ff0877ac */ /* 0x000ea20008000a00 */
[----:B01----:R-:W-:Y:S01]  /*2490*/  MOV R2, R26 ;  /* 0x0000001a00027202 */ /* 0x003fe20000000f00 */
[C---:B------:R-:W-:Y:S01]  /*24a0*/  FADD.FTZ R5, -R0.reuse, R6 ;  /* 0x0000000600057221 */ /* 0x040fe20000010100 */
[----:B------:R-:W-:Y:S01]  /*24b0*/  MOV R3, R25 ;  /* 0x0000001900037202 */ /* 0x000fe20000000f00 */
[----:B------:R-:W0:Y:S01]  /*24c0*/  LDCU.64 UR10, c[0x0][0x380] ;  /* 0x00007000ff0a77ac */ /* 0x000e220008000a00 */
[----:B------:R-:W-:Y:S01]  /*24d0*/  FADD.FTZ R7, -R0, R7 ;  /* 0x0000000700077221 */ /* 0x000fe20000010100 */
        /* <DEDUP_REMOVED lines=12> */
.L_x_3096:
        /* <DEDUP_REMOVED lines=15> */
[----:B------:R-:W1:Y:S01]  /*2690*/  LDCU.64 UR12, c[0x0][0x380] ;  /* 0x00007000ff0c77ac */ /* 0x000e620008000a00 */
[----:B------:R-:W-:Y:S01]  /*26a0*/  FMUL.FTZ R17, R17, R8 ;  /* 0x0000000811117220 */ /* 0x000fe20000410000 */
[----:B0-----:R-:W-:Y:S02]  /*26b0*/  IMAD R18, R18, UR10, RZ ;  /* 0x0000000a12127c24 */ /* 0x001fe4000f8e02ff */
[----:B------:R-:W-:-:S04]  /*26c0*/  IMAD.WIDE.U32 R14, R23, UR10, R14 ;  /* 0x0000000a170e7c25 */ /* 0x000fc8000f8e000e */
[----:B------:R-:W-:Y:S01]  /*26d0*/  IMAD R19, R23, UR11, R18 ;  /* 0x0000000b17137c24 */ /* 0x000fe2000f8e0212 */
[----:B-1----:R-:W-:-:S04]  /*26e0*/  LEA R18, P2, R14, UR12, 0x2 ;  /* 0x0000000c0e127c11 */ /* 0x002fc8000f8410ff */
[----:B------:R-:W-:Y:S01]  /*26f0*/  IADD3 R19, PT, PT, R15, R19, RZ ;  /* 0x000000130f137210 */ /* 0x000fe20007ffe0ff */
[----:B------:R-:W-:Y:S01]  /*2700*/  FFMA.FTZ R15, R9, R17, R12 ;  /* 0x00000011090f7223 */ /* 0x000fe2000001000c */
[----:B------:R-:W-:Y:S02]  /*2710*/  FMUL.FTZ R17, R21, R8 ;  /* 0x0000000815117220 */ /* 0x000fe40000410000 */
[----:B------:R-:W-:Y:S01]  /*2720*/  LEA.HI.X R19, R14, UR13, R19, 0x2, P2 ;  /* 0x0000000d0e137c11 */ /* 0x000fe200090f1413 */
[----:B------:R-:W-:Y:S01]  /*2730*/  FMUL.FTZ R20, R15, -1.4426950216293334961 ;  /* 0xbfb8aa3b0f147820 */ /* 0x000fe20000410000 */
[----:B------:R-:W-:-:S04]  /*2740*/  FFMA.FTZ R17, R10, R17, R11 ;  /* 0x000000110a117223 */ /* 0x000fc8000001000b */
[----:B------:R-:W-:Y:S01]  /*2750*/  FMUL.FTZ R28, R17, -1.4426950216293334961 ;  /* 0xbfb8aa3b111c7820 */ /* 0x000fe20000410000 */
        /* <DEDUP_REMOVED lines=9> */
.L_x_3105:
[----:B------:R-:W-:Y:S05]  /*27f0*/  BSYNC.RECONVERGENT B1 ;  /* 0x0000000000017941 */ /* 0x000fea0003800200 */
.L_x_3104:
[----:B------:R-:W-:Y:S01]  /*2800*/  SHF.R.S32.HI R17, RZ, 0x1f, R13 ;  /* 0x0000001fff117819 */ /* 0x000fe2000001140d */
[----:B------:R-:W-:Y:S01]  /*2810*/  BSSY.RECONVERGENT B1, `(.L_x_3106) ;  /* 0x0000022000017945 */ /* 0x000fe20003800200 */
[----:B0-----:R-:W-:Y:S02]  /*2820*/  SHF.R.S32.HI R18, RZ, 0x1f, R16 ;  /* 0x0000001fff127819 */ /* 0x001fe40000011410 */
[----:B------:R-:W-:Y:S02]  /*2830*/  ISETP.GE.AND.EX P3, PT, R17, UR9, PT, P3 ;  /* 0x0000000911007c0c */ /* 0x000fe4000bf66330 */
[----:B------:R-:W-:Y:S01]  /*2840*/  ISETP.GE.AND.EX P4, PT, R18, UR9, PT, P4 ;  /* 0x0000000912007c0c */ /* 0x000fe2000bf86340 */
[----:B------:R-:W-:-:S12]  /*2850*/  @P1 BRA `(.L_x_3107) ;  /* 0x0000000000741947 */ /* 0x000fd80003800000 */
[----:B------:R-:W0:Y:S01]  /*2860*/  LDCU.64 UR10, c[0x0][0x3e0] ;  /* 0x00007c00ff0a77ac */ /* 0x000e220008000a00 */
[----:B------:R-:W-:Y:S01]  /*2870*/  VIADD R20, R23, 0x20 ;  /* 0x0000002017147836 */ /* 0x000fe20000000000 */
[----:B------:R-:W-:Y:S01]  /*2880*/  MOV R14, R26 ;  /* 0x0000001a000e7202 */ /* 0x000fe20000000f00 */
[C---:B------:R-:W-:Y:S01]  /*2890*/  FADD.FTZ R3, -R0.reuse, R3 ;  /* 0x0000000300037221 */ /* 0x040fe20000010100 */
[----:B------:R-:W-:Y:S01]  /*28a0*/  MOV R15, R25 ;  /* 0x00000019000f7202 */ /* 0x000fe20000000f00 */
[----:B------:R-:W-:Y:S01]  /*28b0*/  FADD.FTZ R21, -R0, R2 ;  /* 0x0000000200157221 */ /* 0x000fe20000010100 */
[----:B------:R-:W-:Y:S01]  /*28c0*/  SHF.R.S32.HI R19, RZ, 0x1f, R20 ;  /* 0x0000001fff137819 */ /* 0x000fe20000011414 */
[----:B------:R-:W1:Y:S02]  /*28d0*/  LDCU.64 UR12, c[0x0][0x380] ;  /* 0x00007000ff0c77ac */ /* 0x000e640008000a00 */
[----:B------:R-:W-:Y:S02]  /*28e0*/  FMUL.FTZ R21, R21, R8 ;  /* 0x0000000815157220 */ /* 0x000fe40000410000 */
[----:B0-----:R-:W-:-:S02]  /*28f0*/  IMAD R19, R19, UR10, RZ ;  /* 0x0000000a13137c24 */ /* 0x001fc4000f8e02ff */
[----:B------:R-:W-:-:S04]  /*2900*/  IMAD.WIDE.U32 R14, R20, UR10, R14 ;  /* 0x0000000a140e7c25 */ /* 0x000fc8000f8e000e */
[----:B------:R-:W-:Y:S01]  /*2910*/  IMAD R19, R20, UR11, R19 ;  /* 0x0000000b14137c24 */ /* 0x000fe2000f8e0213 */
[----:B-1----:R-:W-:-:S04]  /*2920*/  LEA R2, P1, R14, UR12, 0x2 ;  /* 0x0000000c0e027c11 */ /* 0x002fc8000f8210ff */
[----:B------:R-:W-:Y:S01]  /*2930*/  IADD3 R29, PT, PT, R15, R19, RZ ;  /* 0x000000130f1d7210 */ /* 0x000fe20007ffe0ff */
[----:B------:R-:W-:Y:S01]  /*2940*/  FMUL.FTZ R19, R3, R8 ;  /* 0x0000000803137220 */ /* 0x000fe20000410000 */
[----:B------:R-:W-:Y:S02]  /*2950*/  FFMA.FTZ R15, R9, R21, R12 ;  /* 0x00000015090f7223 */ /* 0x000fe4000001000c */
        /* <DEDUP_REMOVED lines=13> */
.L_x_3107:
[----:B------:R-:W-:Y:S05]  /*2a30*/  BSYNC.RECONVERGENT B1 ;  /* 0x0000000000017941 */ /* 0x000fea0003800200 */
.L_x_3106:
[----:B------:R-:W-:Y:S04]  /*2a40*/  BSSY.RECONVERGENT B1, `(.L_x_3108) ;  /* 0x000001d000017945 */ /* 0x000fe80003800200 */
[----:B------:R-:W-:Y:S05]  /*2a50*/  @P3 BRA `(.L_x_3109) ;  /* 0x00000000006c3947 */ /* 0x000fea0003800000 */
[C---:B0-----:R-:W-:Y:S01]  /*2a60*/  FADD.FTZ R3, -R0.reuse, R4 ;  /* 0x0000000400037221 */ /* 0x041fe20000010100 */
[----:B------:R-:W-:Y:S01]  /*2a70*/  FADD.FTZ R5, -R0, R5 ;  /* 0x0000000500057221 */ /* 0x000fe20000010100 */
        /* <DEDUP_REMOVED lines=20> */
[----:B------:R-:W-:-:S04]  /*2bc0*/  IADD3 R13, PT, PT, R3, R13, RZ ;  /* 0x0000000d030d7210 */ /* 0x000fc80007ffe0ff */
[----:B------:R-:W-:Y:S01]  /*2bd0*/  LEA.HI.X R5, R2, UR13, R13, 0x2, P1 ;  /* 0x0000000d02057c11 */ /* 0x000fe200088f140d */
[----:B--2---:R-:W-:Y:S01]  /*2be0*/  FMUL.FTZ R2, R15, R20 ;  /* 0x000000140f027220 */ /* 0x004fe20000410000 */
[----:B0-----:R-:W-:-:S05]  /*2bf0*/  FMUL.FTZ R3, R14, R19 ;  /* 0x000000130e037220 */ /* 0x001fca0000410000 */
[----:B------:R1:W-:Y:S02]  /*2c00*/  STG.E.64 desc[UR14][R4.64], R2 ;  /* 0x0000000204007986 */ /* 0x0003e4000c101b0e */
.L_x_3109:
[----:B------:R-:W-:Y:S05]  /*2c10*/  BSYNC.RECONVERGENT B1 ;  /* 0x0000000000017941 */ /* 0x000fea0003800200 */
.L_x_3108:
[----:B------:R-:W-:Y:S05]  /*2c20*/  @P4 BRA `(.L_x_3103) ;  /* 0x0000000000684947 */ /* 0x000fea0003800000 */
[C---:B01----:R-:W-:Y:S01]  /*2c30*/  FADD.FTZ R3, -R0.reuse, R6 ;  /* 0x0000000600037221 */ /* 0x043fe20000010100 */
        /* <DEDUP_REMOVED lines=25> */
.L_x_3103:
[----:B------:R-:W-:Y:S05]  /*2dd0*/  BSYNC.RECONVERGENT B0 ;  /* 0x0000000000007941 */ /* 0x000fea0003800200 */
.L_x_3095:
        /* <DEDUP_REMOVED lines=8> */
.L_x_3111:
        /* <DEDUP_REMOVED lines=10> */
.L_x_3472:


//--------------------- .text._Z35group_norm_nhwc_fwd_one_pass_kernelI11Fp32IOBf16WLi256ELi32ELi512EEv26Group_norm_nhwc_fwd_params --------------------------
	.section	.text._Z35group_norm_nhwc_fwd_one_pass_kernelI11Fp32IOBf16WLi256ELi32ELi512EEv26Group_norm_nhwc_fwd_params,"ax",@progbits
	.align	128
        .global         _Z35group_norm_nhwc_fwd_one_pass_kernelI11Fp32IOBf16WLi256ELi32ELi512EEv26Group_norm_nhwc_fwd_params
        .type           _Z35group_norm_nhwc_fwd_one_pass_kernelI11Fp32IOBf16WLi256ELi32ELi512EEv26Group_norm_nhwc_fwd_params,@function
        .size           _Z35group_norm_nhwc_fwd_one_pass_kernelI11Fp32IOBf16WLi256ELi32ELi512EEv26Group_norm_nhwc_fwd_params,(.L_x_3473 - _Z35group_norm_nhwc_fwd_one_pass_kernelI11Fp32IOBf16WLi256ELi32ELi512EEv26Group_norm_nhwc_fwd_params)
        .other          _Z35group_norm_nhwc_fwd_one_pass_kernelI11Fp32IOBf16WLi256ELi32ELi512EEv26Group_norm_nhwc_fwd_params,@"STO_CUDA_ENTRY STV_DEFAULT"
_Z35group_norm_nhwc_fwd_one_pass_kernelI11Fp32IOBf16WLi256ELi32ELi512EEv26Group_norm_nhwc_fwd_params:
.text._Z35group_norm_nhwc_fwd_one_pass_kernelI11Fp32IOBf16WLi256ELi32ELi512EEv26Group_norm_nhwc_fwd_params:
        /* <DEDUP_REMOVED lines=40> */
.L_x_3155:
[----:B01----:R-:W1:Y:S01]  /*0280*/  LDC R17, c[0x0][0x3f8] ;  /* 0x0000fe00ff117b82 */ /* 0x003e620000000800 */
        /* <DEDUP_REMOVED lines=66> */
[----:B------:R-:W-:Y:S02]  /*06b0*/  @!P5 MOV R10, R56 ;  /* 0x00000038000ad202 */ /* 0x000fe40000000f00 */
[----:B------:R-:W-:Y:S02]  /*06c0*/  @!P5 MOV R11, R55 ;  /* 0x00000037000bd202 */ /* 0x000fe40000000f00 */
[----:B------:R-:W-:Y:S01]  /*06d0*/  ISETP.GE.U32.AND P1, PT, R52, UR10, PT ;  /* 0x0000000a34007c0c */ /* 0x000fe2000bf26070 */
[----:B------:R-:W-:-:S03]  /*06e0*/  @!P5 IMAD.WIDE.U32 R12, R31, R12, R10 ;  /* 0x0000000c1f0cd225 */ /* 0x000fc600078e000a */
[----:B------:R-:W-:Y:S02]  /*06f0*/  ISETP.GE.AND.EX P1, PT, R9, UR11, PT, P1 ;  /* 0x0000000b09007c0c */ /* 0x000fe4000bf26310 */
[----:B------:R-:W-:Y:S02]  /*0700*/  MOV R11, RZ ;  /* 0x000000ff000b7202 */ /* 0x000fe40000000f00 */
[----:B------:R-:W-:Y:S01]  /*0710*/  MOV R10, RZ ;  /* 0x000000ff000a7202 */ /* 0x000fe20000000f00 */
[----:B-1----:R-:W-:Y:S01]  /*0720*/  @!P2 IMAD R18, R19, R16, RZ ;  /* 0x000000101312a224 */ /* 0x002fe200078e02ff */
[----:B------:R-:W-:Y:S02]  /*0730*/  @!P5 IADD3 R13, PT, PT, R13, R29, RZ ;  /* 0x0000001d0d0dd210 */ /* 0x000fe40007ffe0ff */
[C---:B-----5:R-:W-:Y:S02]  /*0740*/  @!P5 LEA R22, P6, R12.reuse, R22, 0x2 ;  /* 0x000000160c16d211 */ /* 0x060fe400078c10ff */
[----:B0-----:R0:W3:Y:S01]  /*0750*/  @!P4 LDG.E.64 R10, desc[UR8][R24.64] ;  /* 0x00000008180ac981 */ /* 0x0010e2000c1e1b00 */
[----:B------:R-:W-:Y:S01]  /*0760*/  ISETP.GE.U32.AND P4, PT, R49, UR10, PT ;  /* 0x0000000a31007c0c */ /* 0x000fe2000bf86070 */
[----:B------:R-:W-:Y:S01]  /*0770*/  @!P2 IMAD R29, R27, R17, R18 ;  /* 0x000000111b1da224 */ /* 0x000fe200078e0212 */
[----:B------:R-:W-:-:S02]  /*0780*/  @!P5 LEA.HI.X R23, R12, R23, R13, 0x2, P6 ;  /* 0x000000170c17d211 */ /* 0x000fc400030f140d */
[----:B------:R-:W-:Y:S02]  /*0790*/  CS2R R12, SRZ ;  /* 0x00000000000c7805 */ /* 0x000fe4000001ff00 */
[----:B------:R-:W-:Y:S01]  /*07a0*/  ISETP.GE.AND.EX P4, PT, R43, UR11, PT, P4 ;  /* 0x0000000b2b007c0c */ /* 0x000fe2000bf86340 */
[----:B------:R-:W1:Y:S01]  /*07b0*/  @!P1 LDC.64 R18, c[0x0][0x3e0] ;  /* 0x0000f800ff129b82 */ /* 0x000e620000000a00 */
[----:B------:R-:W-:Y:S02]  /*07c0*/  ISETP.GE.U32.AND P6, PT, R48, UR10, PT ;  /* 0x0000000a30007c0c */ /* 0x000fe4000bfc6070 */
[----:B0-----:R-:W-:Y:S01]  /*07d0*/  @!P2 MOV R24, R56 ;  /* 0x000000380018a202 */ /* 0x001fe20000000f00 */
[----:B------:R0:W5:Y:S01]  /*07e0*/  @!P5 LDG.E.64 R12, desc[UR8][R22.64] ;  /* 0x00000008160cd981 */ /* 0x000162000c1e1b00 */
[----:B------:R-:W-:Y:S02]  /*07f0*/  @!P2 MOV R25, R55 ;  /* 0x000000370019a202 */ /* 0x000fe40000000f00 */
[----:B------:R-:W-:Y:S01]  /*0800*/  ISETP.GE.AND.EX P5, PT, R44, UR11, PT, P6 ;  /* 0x0000000b2c007c0c */ /* 0x000fe2000bfa6360 */
[----:B------:R-:W-:-:S04]  /*0810*/  @!P2 IMAD.WIDE.U32 R16, R27, R16, R24 ;  /* 0x000000101b10a225 */ /* 0x000fc800078e0018 */
[----:B------:R-:W1:Y:S01]  /*0820*/  @!P4 LDC.64 R24, c[0x0][0x3e0] ;  /* 0x0000f800ff18cb82 */ /* 0x000e620000000a00 */
[----:B------:R-:W-:-:S07]  /*0830*/  @!P2 IADD3 R17, PT, PT, R17, R29, RZ ;  /* 0x0000001d1111a210 */ /* 0x000fce0007ffe0ff */
[----:B0-----:R-:W0:Y:S01]  /*0840*/  @!P3 LDC.64 R22, c[0x0][0x390] ;  /* 0x0000e400ff16bb82 */ /* 0x001e220000000a00 */
[----:B--2---:R-:W-:Y:S01]  /*0850*/  @!P2 LEA R28, P6, R16, R14, 0x2 ;  /* 0x0000000e101ca211 */ /* 0x004fe200078c10ff */
[----:B----4-:R-:W-:Y:S01]  /*0860*/  @!P3 IMAD R14, R42, R20, RZ ;  /* 0x000000142a0eb224 */ /* 0x010fe200078e02ff */
[----:B------:R-:W-:Y:S02]  /*0870*/  @!P3 MOV R30, R56 ;  /* 0x00000038001eb202 */ /* 0x000fe40000000f00 */
[----:B------:R-:W-:Y:S02]  /*0880*/  @!P2 LEA.HI.X R29, R16, R15, R17, 0x2, P6 ;  /* 0x0000000f101da211 */ /* 0x000fe400030f1411 */
[----:B------:R-:W-:Y:S01]  /*0890*/  @!P3 MOV R31, R55 ;  /* 0x00000037001fb202 */ /* 0x000fe20000000f00 */
        /* <DEDUP_REMOVED lines=13> */
[----:B------:R-:W-:Y:S01]  /*0970*/  @!P1 MOV R33, R55 ;  /* 0x0000003700219202 */ /* 0x000fe20000000f00 */
[----:B------:R-:W-:Y:S02]  /*0980*/  @!P4 IMAD R34, R43, R24, RZ ;  /* 0x000000182b22c224 */ /* 0x000fe400078e02ff */
[----:B------:R-:W-:Y:S01]  /*0990*/  @!P1 IMAD.WIDE.U32 R32, R52, R18, R32 ;  /* 0x0000001234209225 */ /* 0x000fe200078e0020 */
[----:B0-----:R-:W-:-:S03]  /*09a0*/  @!P3 LEA R28, P2, R30, R22, 0x2 ;  /* 0x000000161e1cb211 */ /* 0x001fc600078410ff */
[----:B------:R-:W-:Y:S01]  /*09b0*/  @!P4 IMAD R37, R49, R25, R34 ;  /* 0x000000193125c224 */ /* 0x000fe200078e0222 */
[----:B------:R-:W-:Y:S02]  /*09c0*/  @!P1 IADD3 R31, PT, PT, R33, R35, RZ ;  /* 0x00000023211f9210 */ /* 0x000fe40007ffe0ff */
[----:B------:R-:W-:Y:S02]  /*09d0*/  @!P3 LEA.HI.X R29, R30, R23, R19, 0x2, P2 ;  /* 0x000000171e1db211 */ /* 0x000fe400010f1413 */
[----:B------:R-:W0:Y:S01]  /*09e0*/  @!P5 LDC.64 R22, c[0x0][0x390] ;  /* 0x0000e400ff16db82 */ /* 0x000e220000000a00 */
[----:B------:R-:W-:Y:S02]  /*09f0*/  @!P4 MOV R34, R56 ;  /* 0x000000380022c202 */ /* 0x000fe40000000f00 */
[----:B------:R-:W-:Y:S02]  /*0a00*/  @!P4 MOV R35, R55 ;  /* 0x000000370023c202 */ /* 0x000fe40000000f00 */
[----:B--2---:R-:W-:-:S03]  /*0a10*/  @!P1 LEA R30, P2, R32, R26, 0x2 ;  /* 0x0000001a201e9211 */ /* 0x004fc600078410ff */
[----:B------:R-:W2:Y:S01]  /*0a20*/  @!P6 LDC.64 R18, c[0x0][0x3e0] ;  /* 0x0000f800ff12eb82 */ /* 0x000ea20000000a00 */
[----:B----4-:R-:W-:Y:S01]  /*0a30*/  @!P5 IMAD R26, R44, R16, RZ ;  /* 0x000000102c1ad224 */ /* 0x010fe200078e02ff */
        /* <DEDUP_REMOVED lines=10> */
[----:B-1----:R-:W-:-:S04]  /*0ae0*/  @!P4 LEA R20, P2, R24, R20, 0x2 ;  /* 0x000000141814c211 */ /* 0x002fc800078410ff */
[----:B------:R-:W-:Y:S01]  /*0af0*/  @!P4 LEA.HI.X R21, R24, R21, R37, 0x2, P2 ;  /* 0x000000151815c211 */ /* 0x000fe200010f1425 */
[----:B--2---:R-:W-:Y:S01]  /*0b00*/  @!P6 IMAD R34, R45, R18, RZ ;  /* 0x000000122d22e224 */ /* 0x004fe200078e02ff */
[----:B------:R-:W-:Y:S02]  /*0b10*/  @!P5 IADD3 R24, PT, PT, R27, R35, RZ ;  /* 0x000000231b18d210 */ /* 0x000fe40007ffe0ff */
[C---:B0-----:R-:W-:Y:S01]  /*0b20*/  @!P5 LEA R22, P2, R26.reuse, R22, 0x2 ;  /* 0x000000161a16d211 */ /* 0x041fe200078410ff */
        /* <DEDUP_REMOVED lines=87> */
.L_x_3113:
[----:B------:R-:W-:Y:S05]  /*10a0*/  BSYNC.RECONVERGENT B0 ;  /* 0x0000000000007941 */ /* 0x000fea0003800200 */
.L_x_3112:
        /* <DEDUP_REMOVED lines=46> */
.L_x_3115:
[----:B------:R-:W-:Y:S05]  /*1390*/  BSYNC.RECONVERGENT B0 ;  /* 0x0000000000007941 */ /* 0x000fea0003800200 */
.L_x_3114:
        /* <DEDUP_REMOVED lines=25> */
.L_x_3118:
[----:B-1----:R-:W2:Y:S04]  /*1530*/  LDG.E.STRONG.GPU R18, desc[UR8][R16.64] ;  /* 0x0000000810127981 */ /* 0x002ea8000c1ef900 */
[----:B--2---:R-:W-:Y:S01]  /*1540*/  CCTL.IVALL ;  /* 0x00000000ff00798f */ /* 0x004fe20002000000 */
[----:B------:R-:W-:Y:S05]  /*1550*/  YIELD ;  /* 0x0000000000007946 */ /* 0x000fea0003800000 */
[----:B------:R-:W-:-:S13]  /*1560*/  ISETP.NE.AND P4, PT, R18, R25, PT ;  /* 0x000000191200720c */ /* 0x000fda0003f85270 */
[----:B------:R-:W-:Y:S05]  /*1570*/  @P4 BRA `(.L_x_3118) ;  /* 0xfffffffc00ec4947 */ /* 0x000fea000383ffff */
.L_x_3117:
[----:B------:R-:W-:Y:S05]  /*1580*/  WARPSYNC.ALL ;  /* 0x0000000000007948 */ /* 0x000fea0003800000 */
[----:B------:R-:W-:Y:S01]  /*1590*/  BAR.SYNC.DEFER_BLOCKING 0x0 ;  /* 0x0000000000007b1d */ /* 0x000fe20000010000 */
[----:B------:R-:W-:-:S05]  /*15a0*/  HFMA2 R24, -RZ, RZ, 0, 0 ;  /* 0x00000000ff187431 */ /* 0x000fca00000001ff */
[----:B------:R-:W-:Y:S05]  /*15b0*/  @!P2 BRA `(.L_x_3119) ;  /* 0x00000004001ca947 */ /* 0x000fea0003800000 */
[CC--:B------:R-:W-:Y:S01]  /*15c0*/  LEA R26, R5.reuse, R0.reuse, 0x1 ;  /* 0x00000000051a7211 */ /* 0x0c0fe200078e08ff */
[C-C-:B------:R-:W-:Y:S01]  /*15d0*/  IMAD R25, R5.reuse, 0x3, R0.reuse ;  /* 0x0000000305197824 */ /* 0x140fe200078e0200 */
[CC--:B------:R-:W-:Y:S01]  /*15e0*/  LEA R24, R5.reuse, R0.reuse, 0x2 ;  /* 0x0000000005187211 */ /* 0x0c0fe200078e10ff */
[C-C-:B--2---:R-:W-:Y:S01]  /*15f0*/  IMAD R22, R5.reuse, 0x5, R0.reuse ;  /* 0x0000000505167824 */ /* 0x144fe200078e0200 */
[----:B------:R-:W-:Y:S01]  /*1600*/  IADD3 R29, PT, PT, R0, R5, RZ ;  /* 0x00000005001d7210 */ /* 0x000fe20007ffe0ff */
[C-C-:B------:R-:W-:Y:S01]  /*1610*/  IMAD R31, R5.reuse, 0x7, R0.reuse ;  /* 0x00000007051f7824 */ /* 0x140fe200078e0200 */
[----:B------:R-:W-:Y:S01]  /*1620*/  IADD3 R28, PT, PT, -R2, RZ, RZ ;  /* 0x000000ff021c7210 */ /* 0x000fe20007ffe1ff */
[----:B------:R-:W-:Y:S01]  /*1630*/  IMAD R30, R5, 0x6, R0 ;  /* 0x00000006051e7824 */ /* 0x000fe200078e0200 */
[----:B------:R-:W-:Y:S01]  /*1640*/  MOV R27, R0 ;  /* 0x00000000001b7202 */ /* 0x000fe20000000f00 */
[----:B------:R-:W-:Y:S01]  /*1650*/  UMOV UR4, URZ ;  /* 0x000000ff00047c82 */ /* 0x000fe20008000000 */
[----:B-1----:R-:W-:-:S07]  /*1660*/  LOP3.LUT R23, R7, 0x7ffffff8, RZ, 0xc0, !PT ;  /* 0x7ffffff807177812 */ /* 0x002fce00078ec0ff */
.L_x_3120:
        /* <DEDUP_REMOVED lines=60> */
.L_x_3119:
        /* <DEDUP_REMOVED lines=35> */
.L_x_3121:
        /* <DEDUP_REMOVED lines=18> */
.L_x_3122:
        /* <DEDUP_REMOVED lines=9> */
.L_x_3123:
[----:B------:R-:W-:Y:S05]  /*1e10*/  BSYNC.RECONVERGENT B0 ;  /* 0x0000000000007941 */ /* 0x000fea0003800200 */
.L_x_3116:
        /* <DEDUP_REMOVED lines=11> */
[----:B------:R-:W-:Y:S04]  /*1ed0*/  @!P3 STS.64 [UR4+0x98], R20 ;  /* 0x00009814ff00b988 */ /* 0x000fe80008000a04 */
[----:B------:R-:W-:Y:S01]  /*1ee0*/  @P0 STG.E.64 desc[UR8][R24.64], R16 ;  /* 0x0000001018000986 */ /* 0x000fe2000c101b08 */
[C---:B-1----:R-:W-:Y:S01]  /*1ef0*/  IMAD.WIDE R22, R27.reuse, 0x2, R22 ;  /* 0x000000021b167825 */ /* 0x042fe200078e0216 */
[----:B------:R-:W-:Y:S03]  /*1f00*/  BAR.SYNC.DEFER_BLOCKING 0x0 ;  /* 0x0000000000007b1d */ /* 0x000fe60000010000 */
[----:B--2---:R-:W-:-:S03]  /*1f10*/  IMAD.WIDE R18, R27, 0x2, R18 ;  /* 0x000000021b127825 */ /* 0x004fc600078e0212 */
[----:B------:R-:W2:Y:S04]  /*1f20*/  LDG.E.U16 R26, desc[UR8][R22.64] ;  /* 0x00000008161a7981 */ /* 0x000ea8000c1e1500 */
[----:B------:R0:W4:Y:S04]  /*1f30*/  LDG.E.U16 R27, desc[UR8][R22.64+0x2] ;  /* 0x00000208161b7981 */ /* 0x000128000c1e1500 */
[----:B------:R-:W3:Y:S04]  /*1f40*/  LDG.E.U16 R28, desc[UR8][R18.64] ;  /* 0x00000008121c7981 */ /* 0x000ee8000c1e1500 */
[----:B------:R1:W5:Y:S01]  /*1f50*/  LDG.E.U16 R29, desc[UR8][R18.64+0x2] ;  /* 0x00000208121d7981 */ /* 0x000362000c1e1500 */
[----:B------:R-:W-:Y:S01]  /*1f60*/  BSSY.RECONVERGENT B0, `(.L_x_3124) ;  /* 0x00001c7000007945 */ /* 0x000fe20003800200 */
[----:B0-----:R-:W-:-:S02]  /*1f70*/  HFMA2 R23, -RZ, RZ, 1.875, 0 ;  /* 0x3f800000ff177431 */ /* 0x001fc400000001ff */
[----:B------:R-:W1:Y:S02]  /*1f80*/  LDS.64 R16, [UR4+0x98] ;  /* 0x00009804ff107984 */ /* 0x000e640008000a00 */
[----:B-1----:R-:W-:-:S04]  /*1f90*/  FMUL.FTZ R18, R16, UR10 ;  /* 0x0000000a10127c20 */ /* 0x002fc80008410000 */
[----:B------:R-:W-:-:S04]  /*1fa0*/  FMUL.FTZ R30, R18, R18 ;  /* 0x00000012121e7220 */ /* 0x000fc80000410000 */
[----:B------:R-:W-:-:S05]  /*1fb0*/  FFMA.FTZ R30, R17, UR10, -R30 ;  /* 0x0000000a111e7c23 */ /* 0x000fca000801081e */
[----:B------:R-:W-:-:S13]  /*1fc0*/  FSETP.GTU.FTZ.AND P2, PT, R30, RZ, PT ;  /* 0x000000ff1e00720b */ /* 0x000fda0003f5c000 */
[----:B------:R-:W0:Y:S02]  /*1fd0*/  @P2 LDC R17, c[0x0][0x3a8] ;  /* 0x0000ea00ff112b82 */ /* 0x000e240000000800 */
[----:B0-----:R-:W-:-:S04]  /*1fe0*/  @P2 FADD.FTZ R30, R30, R17 ;  /* 0x000000111e1e2221 */ /* 0x001fc80000010000 */
[----:B------:R0:W1:Y:S01]  /*1ff0*/  @P2 MUFU.RSQ R23, R30 ;  /* 0x0000001e00172308 */ /* 0x0000620000001400 */
[----:B--2---:R-:W-:Y:S02]  /*2000*/  SHF.L.U32 R22, R26, 0x10, RZ ;  /* 0x000000101a167819 */ /* 0x004fe400000006ff */
[----:B----4-:R-:W-:Y:S02]  /*2010*/  SHF.L.U32 R19, R27, 0x10, RZ ;  /* 0x000000101b137819 */ /* 0x010fe400000006ff */
[----:B---3--:R-:W-:Y:S02]  /*2020*/  SHF.L.U32 R20, R28, 0x10, RZ ;  /* 0x000000101c147819 */ /* 0x008fe400000006ff */
[----:B-----5:R-:W-:Y:S01]  /*2030*/  SHF.L.U32 R21, R29, 0x10, RZ ;  /* 0x000000101d157819 */ /* 0x020fe200000006ff */
[----:B01----:R-:W-:Y:S06]  /*2040*/  BRA.U UP0, `(.L_x_3125) ;  /* 0x0000000900d87547 */ /* 0x003fec000b800000 */
[----:B------:R-:W0:Y:S01]  /*2050*/  LDCU.64 UR12, c[0x0][0x3e8] ;  /* 0x00007d00ff0c77ac */ /* 0x000e220008000a00 */
[C---:B------:R-:W-:Y:S01]  /*2060*/  IADD3 R31, PT, PT, R52.reuse, 0x20, RZ ;  /* 0x00000020341f7810 */ /* 0x040fe20007ffe0ff */
[----:B------:R-:W-:Y:S01]  /*2070*/  BSSY.RECONVERGENT B1, `(.L_x_3126) ;  /* 0x000001c000017945 */ /* 0x000fe20003800200 */
[C---:B------:R-:W-:Y:S02]  /*2080*/  IADD3 R29, PT, PT, R52.reuse, 0x40, RZ ;  /* 0x00000040341d7810 */ /* 0x040fe40007ffe0ff */
[C---:B------:R-:W-:Y:S02]  /*2090*/  IADD3 R28, PT, PT, R52.reuse, 0x60, RZ ;  /* 0x00000060341c7810 */ /* 0x040fe40007ffe0ff */
[----:B------:R-:W-:Y:S02]  /*20a0*/  SHF.R.S32.HI R30, RZ, 0x1f, R31 ;  /* 0x0000001fff1e7819 */ /* 0x000fe4000001141f */
[----:B0-----:R-:W-:Y:S02]  /*20b0*/  ISETP.GE.U32.AND P2, PT, R52, UR12, PT ;  /* 0x0000000c34007c0c */ /* 0x001fe4000bf46070 */
[----:B------:R-:W-:-:S02]  /*20c0*/  ISETP.GE.U32.AND P3, PT, R31, UR12, PT ;  /* 0x0000000c1f007c0c */ /* 0x000fc4000bf66070 */
[----:B------:R-:W-:Y:S02]  /*20d0*/  ISETP.GE.AND.EX P2, PT, R9, UR13, PT, P2 ;  /* 0x0000000d09007c0c */ /* 0x000fe4000bf46320 */
[----:B------:R-:W-:Y:S02]  /*20e0*/  ISETP.GE.U32.AND P5, PT, R29, UR12, PT ;  /* 0x0000000c1d007c0c */ /* 0x000fe4000bfa6070 */
[----:B------:R-:W-:Y:S02]  /*20f0*/  ISETP.GE.U32.AND P1, PT, R28, UR12, PT ;  /* 0x0000000c1c007c0c */ /* 0x000fe4000bf26070 */
[----:B------:R-:W-:-:S07]  /*2100*/  ISETP.GE.AND.EX P3, PT, R30, UR13, PT, P3 ;  /* 0x0000000d1e007c0c */ /* 0x000fce000bf66330 */
[----:B------:R-:W-:Y:S06]  /*2110*/  @P2 BRA `(.L_x_3127) ;  /* 0x0000000000442947 */ /* 0x000fec0003800000 */
[----:B------:R-:W0:Y:S01]  /*2120*/  LDCU.64 UR14, c[0x0][0x3e0] ;  /* 0x00007c00ff0e77ac */ /* 0x000e220008000a00 */
[----:B------:R-:W-:Y:S01]  /*2130*/  MOV R24, R56 ;  /* 0x0000003800187202 */ /* 0x000fe20000000f00 */
[C---:B------:R-:W-:Y:S01]  /*2140*/  FADD.FTZ R32, -R18.reuse, R32 ;  /* 0x0000002012207221 */ /* 0x040fe20000010100 */
[----:B------:R-:W-:Y:S01]  /*2150*/  MOV R25, R55 ;  /* 0x0000003700197202 */ /* 0x000fe20000000f00 */
        /* <DEDUP_REMOVED lines=13> */
.L_x_3127:
[----:B------:R-:W-:Y:S05]  /*2230*/  BSYNC.RECONVERGENT B1 ;  /* 0x0000000000017941 */ /* 0x000fea0003800200 */
.L_x_3126:
[----:B------:R-:W-:Y:S04]  /*2240*/  BSSY.RECONVERGENT B1, `(.L_x_3128) ;  /* 0x0000013000017945 */ /* 0x000fe80003800200 */
        /* <DEDUP_REMOVED lines=15> */
[----:B------:R-:W-:-:S04]  /*2340*/  IADD3 R31, PT, PT, R17, R31, RZ ;  /* 0x0000001f111f7210 */ /* 0x000fc80007ffe0ff */
[----:B------:R-:W-:-:S05]  /*2350*/  LEA.HI.X R25, R16, UR15, R31, 0x2, P2 ;  /* 0x0000000f10197c11 */ /* 0x000fca00090f141f */
[----:B------:R1:W-:Y:S02]  /*2360*/  STG.E.64 desc[UR8][R24.64], R12 ;  /* 0x0000000c18007986 */ /* 0x0003e4000c101b08 */
.L_x_3129:
[----:B------:R-:W-:Y:S05]  /*2370*/  BSYNC.RECONVERGENT B1 ;  /* 0x0000000000017941 */ /* 0x000fea0003800200 */
.L_x_3128:
[----:B-1----:R-:W-:Y:S01]  /*2380*/  SHF.R.S32.HI R12, RZ, 0x1f, R29 ;  /* 0x0000001fff0c7819 */ /* 0x002fe2000001141d */
        /* <DEDUP_REMOVED lines=13> */
[----:B------:R-:W1:Y:S01]  /*2460*/  LDCU.64 UR10, c[0x0][0x3e0] ;  /* 0x00007c00ff0a77ac */ /* 0x000e620008000a00 */
[----:B0-----:R-:W-:Y:S01]  /*2470*/  MOV R16, R56 ;  /* 0x0000003800107202 */ /* 0x001fe20000000f00 */
[----:B------:R-:W-:Y:S01]  /*2480*/  FADD.FTZ R14, -R18, R14 ;  /* 0x0000000e120e7221 */ /* 0x000fe20000010100 */
[----:B------:R-:W-:Y:S01]  /*2490*/  MOV R17, R55 ;  /* 0x0000003700117202 */ /* 0x000fe20000000f00 */
[----:B------:R-:W0:Y:S02]  /*24a0*/  LDCU.64 UR14, c[0x0][0x380] ;  /* 0x00007000ff0e77ac */ /* 0x000e240008000a00 */
[----:B------:R-:W-:Y:S01]  /*24b0*/  FMUL.FTZ R13, R14, R23 ;  /* 0x000000170e0d7220 */ /* 0x000fe20000410000 */
[----:B-1----:R-:W-:Y:S02]  /*24c0*/  IMAD R12, R12, UR10, RZ ;  /* 0x0000000a0c0c7c24 */ /* 0x002fe4000f8e02ff */
[----:B------:R-:W-:-:S04]  /*24d0*/  IMAD.WIDE.U32 R16, R29, UR10, R16 ;  /* 0x0000000a1d107c25 */ /* 0x000fc8000f8e0010 */
[----:B------:R-:W-:Y:S02]  /*24e0*/  IMAD R29, R29, UR11, R12 ;  /* 0x0000000b1d1d7c24 */ /* 0x000fe4000f8e020c */
[----:B------:R-:W-:Y:S01]  /*24f0*/  FADD.FTZ R12, -R18, R15 ;  /* 0x0000000f120c7221 */ /* 0x000fe20000010100 */
[----:B0-----:R-:W-:Y:S02]  /*2500*/  LEA R14, P5, R16, UR14, 0x2 ;  /* 0x0000000e100e7c11 */ /* 0x001fe4000f8a10ff */
[----:B------:R-:W-:Y:S01]  /*2510*/  IADD3 R29, PT, PT, R17, R29, RZ ;  /* 0x0000001d111d7210 */ /* 0x000fe20007ffe0ff */
[----:B------:R-:W-:Y:S01]  /*2520*/  FMUL.FTZ R24, R12, R23 ;  /* 0x000000170c187220 */ /* 0x000fe20000410000 */
[----:B------:R-:W-:Y:S02]  /*2530*/  FFMA.FTZ R12, R22, R13, R20 ;  /* 0x0000000d160c7223 */ /* 0x000fe40000010014 */
[----:B------:R-:W-:Y:S01]  /*2540*/  LEA.HI.X R15, R16, UR15, R29, 0x2, P5 ;  /* 0x0000000f100f7c11 */ /* 0x000fe2000a8f141d */
[----:B------:R-:W-:-:S05]  /*2550*/  FFMA.FTZ R13, R19, R24, R21 ;  /* 0x00000018130d7223 */ /* 0x000fca0000010015 */
[----:B------:R1:W-:Y:S02]  /*2560*/  STG.E.64 desc[UR8][R14.64], R12 ;  /* 0x0000000c0e007986 */ /* 0x0003e4000c101b08 */
.L_x_3131:
[----:B------:R-:W-:Y:S05]  /*2570*/  BSYNC.RECONVERGENT B1 ;  /* 0x0000000000017941 */ /* 0x000fea0003800200 */
.L_x_3130:
[----:B------:R-:W-:Y:S04]  /*2580*/  BSSY.RECONVERGENT B1, `(.L_x_3132) ;  /* 0x0000013000017945 */ /* 0x000fe80003800200 */
[----:B------:R-:W-:Y:S05]  /*2590*/  @P1 BRA `(.L_x_3133) ;  /* 0x0000000000441947 */ /* 0x000fea0003800000 */
[----:B------:R-:W2:Y:S01]  /*25a0*/  LDCU.64 UR10, c[0x0][0x3e0] ;  /* 0x00007c00ff0a77ac */ /* 0x000ea20008000a00 */
[----:B-1----:R-:W-:Y:S01]  /*25b0*/  MOV R12, R56 ;  /* 0x00000038000c7202 */ /* 0x002fe20000000f00 */
[C---:B------:R-:W-:Y:S01]  /*25c0*/  FADD.FTZ R10, -R18.reuse, R10 ;  /* 0x0000000a120a7221 */ /* 0x040fe20000010100 */
[----:B------:R-:W-:Y:S01]  /*25d0*/  MOV R13, R55 ;  /* 0x00000037000d7202 */ /* 0x000fe20000000f00 */
[----:B------:R-:W1:Y:S01]  /*25e0*/  LDCU.64 UR14, c[0x0][0x380] ;  /* 0x00007000ff0e77ac */ /* 0x000e620008000a00 */
[----:B0-----:R-:W-:Y:S01]  /*25f0*/  FADD.FTZ R16, -R18, R11 ;  /* 0x0000000b12107221 */ /* 0x001fe20000010100 */
[----:B------:R-:W-:-:S03]  /*2600*/  FMUL.FTZ R11, R10, R23 ;  /* 0x000000170a0b7220 */ /* 0x000fc60000410000 */
[----:B------:R-:W-:Y:S01]  /*2610*/  FMUL.FTZ R16, R16, R23 ;  /* 0x0000001710107220 */ /* 0x000fe20000410000 */
[----:B------:R-:W-:-:S03]  /*2620*/  FFMA.FTZ R10, R22, R11, R20 ;  /* 0x0000000b160a7223 */ /* 0x000fc60000010014 */
[----:B------:R-:W-:Y:S01]  /*2630*/  FFMA.FTZ R11, R19, R16, R21 ;  /* 0x00000010130b7223 */ /* 0x000fe20000010015 */
[----:B--2---:R-:W-:Y:S02]  /*2640*/  IMAD R15, R25, UR10, RZ ;  /* 0x0000000a190f7c24 */ /* 0x004fe4000f8e02ff */
[----:B------:R-:W-:-:S04]  /*2650*/  IMAD.WIDE.U32 R12, R28, UR10, R12 ;  /* 0x0000000a1c0c7c25 */ /* 0x000fc8000f8e000c */
[----:B------:R-:W-:Y:S01]  /*2660*/  IMAD R15, R28, UR11, R15 ;  /* 0x0000000b1c0f7c24 */ /* 0x000fe2000f8e020f */
[----:B-1----:R-:W-:-:S04]  /*2670*/  LEA R14, P1, R12, UR14, 0x2 ;  /* 0x0000000e0c0e7c11 */ /* 0x002fc8000f8210ff */
[----:B------:R-:W-:-:S04]  /*2680*/  IADD3 R15, PT, PT, R13, R15, RZ ;  /* 0x0000000f0d0f7210 */ /* 0x000fc80007ffe0ff */
[----:B------:R-:W-:-:S05]  /*2690*/  LEA.HI.X R15, R12, UR15, R15, 0x2, P1 ;  /* 0x0000000f0c0f7c11 */ /* 0x000fca00088f140f */
[----:B------:R2:W-:Y:S02]  /*26a0*/  STG.E.64 desc[UR8][R14.64], R10 ;  /* 0x0000000a0e007986 */ /* 0x0005e4000c101b08 */
.L_x_3133:
[----:B------:R-:W-:Y:S05]  /*26b0*/  BSYNC.RECONVERGENT B1 ;  /* 0x0000000000017941 */ /* 0x000fea0003800200 */
.L_x_3132:
[----:B------:R-:W-:Y:S04]  /*26c0*/  BSSY.RECONVERGENT B1, `(.L_x_3134) ;  /* 0x0000013000017945 */ /* 0x000fe80003800200 */
[----:B------:R-:W-:Y:S05]  /*26d0*/  @P6 BRA `(.L_x_3135) ;  /* 0x0000000000446947 */ /* 0x000fea0003800000 */
[----:B------:R-:W3:Y:S01]  /*26e0*/  LDCU.64 UR10, c[0x0][0x3e0] ;  /* 0x00007c00ff0a77ac */ /* 0x000ee20008000a00 */
[----:B-1----:R-:W-:Y:S01]  /*26f0*/  MOV R12, R56 ;  /* 0x00000038000c7202 */ /* 0x002fe20000000f00 */
[C---:B------:R-:W-:Y:S01]  /*2700*/  FADD.FTZ R34, -R18.reuse, R34 ;  /* 0x0000002212227221 */ /* 0x040fe20000010100 */
[----:B------:R-:W-:Y:S01]  /*2710*/  MOV R13, R55 ;  /* 0x00000037000d7202 */ /* 0x000fe20000000f00 */
[----:B------:R-:W1:Y:S01]  /*2720*/  LDCU.64 UR14, c[0x0][0x380] ;  /* 0x00007000ff0e77ac */ /* 0x000e620008000a00 */
[----:B--2---:R-:W-:-:S04]  /*2730*/  FADD.FTZ R10, -R18, R35 ;  /* 0x00000023120a7221 */ /* 0x004fc80000010100 */
[----:B0-----:R-:W-:Y:S01]  /*2740*/  FMUL.FTZ R16, R10, R23 ;  /* 0x000000170a107220 */ /* 0x001fe20000410000 */
[----:B---3--:R-:W-:Y:S02]  /*2750*/  IMAD R11, R42, UR10, RZ ;  /* 0x0000000a2a0b7c24 */ /* 0x008fe4000f8e02ff */
[----:B------:R-:W-:-:S04]  /*2760*/  IMAD.WIDE.U32 R12, R50, UR10, R12 ;  /* 0x0000000a320c7c25 */ /* 0x000fc8000f8e000c */
[----:B------:R-:W-:Y:S02]  /*2770*/  IMAD R15, R50, UR11, R11 ;  /* 0x0000000b320f7c24 */ /* 0x000fe4000f8e020b */
[----:B------:R-:W-:Y:S01]  /*2780*/  FMUL.FTZ R11, R34, R23 ;  /* 0x00000017220b7220 */ /* 0x000fe20000410000 */
[----:B-1----:R-:W-:Y:S02]  /*2790*/  LEA R14, P1, R12, UR14, 0x2 ;  /* 0x0000000e0c0e7c11 */ /* 0x002fe4000f8210ff */
[----:B------:R-:W-:Y:S01]  /*27a0*/  IADD3 R15, PT, PT, R13, R15, RZ ;  /* 0x0000000f0d0f7210 */ /* 0x000fe20007ffe0ff */
[----:B------:R-:W-:Y:S01]  /*27b0*/  FFMA.FTZ R10, R22, R11, R20 ;  /* 0x0000000b160a7223 */ /* 0x000fe20000010014 */
[----:B------:R-:W-:Y:S02]  /*27c0*/  FFMA.FTZ R11, R19, R16, R21 ;  /* 0x00000010130b7223 */ /* 0x000fe40000010015 */
[----:B------:R-:W-:-:S05]  /*27d0*/  LEA.HI.X R15, R12, UR15, R15, 0x2, P1 ;  /* 0x0000000f0c0f7c11 */ /* 0x000fca00088f140f */
[----:B------:R3:W-:Y:S02]  /*27e0*/  STG.E.64 desc[UR8][R14.64], R10 ;  /* 0x0000000a0e007986 */ /* 0x0007e4000c101b08 */
.L_x_3135:
[----:B------:R-:W-:Y:S05]  /*27f0*/  BSYNC.RECONVERGENT B1 ;  /* 0x0000000000017941 */ /* 0x000fea0003800200 */
.L_x_3134:
[----:B------:R-:W-:Y:S04]  /*2800*/  BSSY.RECONVERGENT B1, `(.L_x_3136) ;  /* 0x0000013000017945 */ /* 0x000fe80003800200 */
[----:B------:R-:W-:Y:S05]  /*2810*/  @P2 BRA `(.L_x_3137) ;  /* 0x0000000000442947 */ /* 0x000fea0003800000 */
[----:B------:R-:W4:Y:S01]  /*2820*/  LDCU.64 UR10, c[0x0][0x3e0] ;  /* 0x00007c00ff0a77ac */ /* 0x000f220008000a00 */
[----:B-1----:R-:W-:Y:S01]  /*2830*/  MOV R12, R56 ;  /* 0x00000038000c7202 */ /* 0x002fe20000000f00 */
[----:B------:R-:W-:Y:S01]  /*2840*/  FADD.FTZ R36, -R18, R36 ;  /* 0x0000002412247221 */ /* 0x000fe20000010100 */
[----:B------:R-:W-:Y:S01]  /*2850*/  MOV R13, R55 ;  /* 0x00000037000d7202 */ /* 0x000fe20000000f00 */
[----:B------:R-:W1:Y:S02]  /*2860*/  LDCU.64 UR14, c[0x0][0x380] ;  /* 0x00007000ff0e77ac */ /* 0x000e640008000a00 */
[----:B--23--:R-:W-:Y:S01]  /*2870*/  FMUL.FTZ R11, R36, R23 ;  /* 0x00000017240b7220 */ /* 0x00cfe20000410000 */
[----:B----4-:R-:W-:Y:S02]  /*2880*/  IMAD R10, R43, UR10, RZ ;  /* 0x0000000a2b0a7c24 */ /* 0x010fe4000f8e02ff */
[----:B------:R-:W-:-:S04]  /*2890*/  IMAD.WIDE.U32 R12, R49, UR10, R12 ;  /* 0x0000000a310c7c25 */ /* 0x000fc8000f8e000c */
[----:B------:R-:W-:Y:S02]  /*28a0*/  IMAD R15, R49, UR11, R10 ;  /* 0x0000000b310f7c24 */ /* 0x000fe4000f8e020a */
[----:B------:R-:W-:Y:S01]  /*28b0*/  FADD.FTZ R10, -R18, R37 ;  /* 0x00000025120a7221 */ /* 0x000fe20000010100 */
[----:B-1----:R-:W-:Y:S02]  /*28c0*/  LEA R14, P1, R12, UR14, 0x2 ;  /* 0x0000000e0c0e7c11 */ /* 0x002fe4000f8210ff */
[----:B------:R-:W-:Y:S01]  /*28d0*/  IADD3 R15, PT, PT, R13, R15, RZ ;  /* 0x0000000f0d0f7210 */ /* 0x000fe20007ffe0ff */
[----:B0-----:R-:W-:Y:S01]  /*28e0*/  FMUL.FTZ R16, R10, R23 ;  /* 0x000000170a107220 */ /* 0x001fe20000410000 */
[----:B------:R-:W-:Y:S02]  /*28f0*/  FFMA.FTZ R10, R22, R11, R20 ;  /* 0x0000000b160a7223 */ /* 0x000fe40000010014 */
[----:B------:R-:W-:Y:S01]  /*2900*/  LEA.HI.X R15, R12, UR15, R15, 0x2, P1 ;  /* 0x0000000f0c0f7c11 */ /* 0x000fe200088f140f */
[----:B------:R-:W-:-:S05]  /*2910*/  FFMA.FTZ R11, R19, R16, R21 ;  /* 0x00000010130b7223 */ /* 0x000fca0000010015 */
[----:B------:R4:W-:Y:S02]  /*2920*/  STG.E.64 desc[UR8][R14.64], R10 ;  /* 0x0000000a0e007986 */ /* 0x0009e4000c101b08 */
.L_x_3137:
[----:B------:R-:W-:Y:S05]  /*2930*/  BSYNC.RECONVERGENT B1 ;  /* 0x0000000000017941 */ /* 0x000fea0003800200 */
.L_x_3136:
[----:B------:R-:W-:Y:S04]  /*2940*/  BSSY.RECONVERGENT B1, `(.L_x_3138) ;  /* 0x0000013000017945 */ /* 0x000fe80003800200 */
[----:B------:R-:W-:Y:S05]  /*2950*/  @P3 BRA `(.L_x_3139) ;  /* 0x0000000000443947 */ /* 0x000fea0003800000 */
[----:B------:R-:W5:Y:S01]  /*2960*/  LDCU.64 UR10, c[0x0][0x3e0] ;  /* 0x00007c00ff0a77ac */ /* 0x000f620008000a00 */
[----:B-1----:R-:W-:Y:S01]  /*2970*/  MOV R12, R56 ;  /* 0x00000038000c7202 */ /* 0x002fe20000000f00 */
[C---:B------:R-:W-:Y:S01]  /*2980*/  FADD.FTZ R38, -R18.reuse, R38 ;  /* 0x0000002612267221 */ /* 0x040fe20000010100 */
[----:B------:R-:W-:Y:S01]  /*2990*/  MOV R13, R55 ;  /* 0x00000037000d7202 */ /* 0x000fe20000000f00 */
[----:B------:R-:W1:Y:S01]  /*29a0*/  LDCU.64 UR14, c[0x0][0x380] ;  /* 0x00007000ff0e77ac */ /* 0x000e620008000a00 */
[----:B--234-:R-:W-:-:S04]  /*29b0*/  FADD.FTZ R10, -R18, R39 ;  /* 0x00000027120a7221 */ /* 0x01cfc80000010100 */
[----:B0-----:R-:W-:Y:S01]  /*29c0*/  FMUL.FTZ R16, R10, R23 ;  /* 0x000000170a107220 */ /* 0x001fe20000410000 */
[----:B-----5:R-:W-:Y:S02]  /*29d0*/  IMAD R11, R44, UR10, RZ ;  /* 0x0000000a2c0b7c24 */ /* 0x020fe4000f8e02ff */
        /* <DEDUP_REMOVED lines=9> */
.L_x_3139:
[----:B------:R-:W-:Y:S05]  /*2a70*/  BSYNC.RECONVERGENT B1 ;  /* 0x0000000000017941 */ /* 0x000fea0003800200 */
.L_x_3138:
[----:B------:R-:W-:Y:S05]  /*2a80*/  @P4 BRA `(.L_x_3140) ;  /* 0x0000001000504947 */ /* 0x000fea0003800000 */
[----:B------:R-:W5:Y:S01]  /*2a90*/  LDCU.64 UR10, c[0x0][0x3e0] ;  /* 0x00007c00ff0a77ac */ /* 0x000f620008000a00 */
[----:B0-234-:R-:W-:Y:S01]  /*2aa0*/  MOV R10, R56 ;  /* 0x00000038000a7202 */ /* 0x01dfe20000000f00 */
[C---:B------:R-:W-:Y:S01]  /*2ab0*/  FADD.FTZ R40, -R18.reuse, R40 ;  /* 0x0000002812287221 */ /* 0x040fe20000010100 */
[----:B------:R-:W-:Y:S01]  /*2ac0*/  MOV R11, R55 ;  /* 0x00000037000b7202 */ /* 0x000fe20000000f00 */
[----:B------:R-:W0:Y:S01]  /*2ad0*/  LDCU.64 UR12, c[0x0][0x380] ;  /* 0x00007000ff0c77ac */ /* 0x000e220008000a00 */
[----:B------:R-:W-:Y:S01]  /*2ae0*/  FADD.FTZ R18, -R18, R41 ;  /* 0x0000002912127221 */ /* 0x000fe20000010100 */
[----:B-1----:R-:W-:-:S03]  /*2af0*/  FMUL.FTZ R13, R40, R23 ;  /* 0x00000017280d7220 */ /* 0x002fc60000410000 */
[----:B------:R-:W-:Y:S01]  /*2b00*/  FMUL.FTZ R18, R18, R23 ;  /* 0x0000001712127220 */ /* 0x000fe20000410000 */
[----:B------:R-:W-:-:S03]  /*2b10*/  FFMA.FTZ R20, R22, R13, R20 ;  /* 0x0000000d16147223 */ /* 0x000fc60000010014 */
[----:B------:R-:W-:Y:S01]  /*2b20*/  FFMA.FTZ R21, R19, R18, R21 ;  /* 0x0000001213157223 */ /* 0x000fe20000010015 */
[----:B-----5:R-:W-:Y:S02]  /*2b30*/  IMAD R12, R45, UR10, RZ ;  /* 0x0000000a2d0c7c24 */ /* 0x020fe4000f8e02ff */
[----:B------:R-:W-:-:S04]  /*2b40*/  IMAD.WIDE.U32 R10, R47, UR10, R10 ;  /* 0x0000000a2f0a7c25 */ /* 0x000fc8000f8e000a */
[----:B------:R-:W-:Y:S01]  /*2b50*/  IMAD R15, R47, UR11, R12 ;  /* 0x0000000b2f0f7c24 */ /* 0x000fe2000f8e020c */
[----:B0-----:R-:W-:-:S04]  /*2b60*/  LEA R12, P1, R10, UR12, 0x2 ;  /* 0x0000000c0a0c7c11 */ /* 0x001fc8000f8210ff */
[----:B------:R-:W-:-:S04]  /*2b70*/  IADD3 R15, PT, PT, R11, R15, RZ ;  /* 0x0000000f0b0f7210 */ /* 0x000fc80007ffe0ff */
[----:B------:R-:W-:-:S05]  /*2b80*/  LEA.HI.X R13, R10, UR13, R15, 0x2, P1 ;  /* 0x0000000d0a0d7c11 */ /* 0x000fca00088f140f */
[----:B------:R0:W-:Y:S01]  /*2b90*/  STG.E.64 desc[UR8][R12.64], R20 ;  /* 0x000000140c007986 */ /* 0x0001e2000c101b08 */
[----:B------:R-:W-:Y:S05]  /*2ba0*/  BRA `(.L_x_3140) ;  /* 0x0000001000087947 */ /* 0x000fea0003800000 */
.L_x_3125:
[----:B------:R-:W0:Y:S01]  /*2bb0*/  LDCU.64 UR14, c[0x0][0x3e8] ;  /* 0x00007d00ff0e77ac */ /* 0x000e220008000a00 */
[C---:B------:R-:W-:Y:S01]  /*2bc0*/  IADD3 R29, PT, PT, R52.reuse, 0x20, RZ ;  /* 0x00000020341d7810 */ /* 0x040fe20007ffe0ff */
[----:B------:R-:W-:Y:S01]  /*2bd0*/  BSSY.RECONVERGENT B1, `(.L_x_3141) ;  /* 0x0000024000017945 */ /* 0x000fe20003800200 */
[C---:B------:R-:W-:Y:S02]  /*2be0*/  IADD3 R27, PT, PT, R52.reuse, 0x40, RZ ;  /* 0x00000040341b7810 */ /* 0x040fe40007ffe0ff */
[----:B------:R-:W-:Y:S02]  /*2bf0*/  IADD3 R26, PT, PT, R52, 0x60, RZ ;  /* 0x00000060341a7810 */ /* 0x000fe40007ffe0ff */
[----:B------:R-:W-:Y:S02]  /*2c00*/  SHF.R.S32.HI R28, RZ, 0x1f, R29 ;  /* 0x0000001fff1c7819 */ /* 0x000fe4000001141d */
[----:B0-----:R-:W-:Y:S02]  /*2c10*/  ISETP.GE.U32.AND P2, PT, R29, UR14, PT ;  /* 0x0000000e1d007c0c */ /* 0x001fe4000bf46070 */
        /* <DEDUP_REMOVED lines=31> */
.L_x_3142:
[----:B------:R-:W-:Y:S05]  /*2e10*/  BSYNC.RECONVERGENT B1 ;  /* 0x0000000000017941 */ /* 0x000fea0003800200 */
.L_x_3141:
[----:B------:R-:W-:Y:S04]  /*2e20*/  BSSY.RECONVERGENT B1, `(.L_x_3143) ;  /* 0x000001d000017945 */ /* 0x000fe80003800200 */
[----:B------:R-:W-:Y:S05]  /*2e30*/  @P2 BRA `(.L_x_3144) ;  /* 0x00000000006c2947 */ /* 0x000fea0003800000 */
[----:B------:R-:W-:Y:S01]  /*2e40*/  FADD.FTZ R12, -R18, R12 ;  /* 0x0000000c120c7221 */ /* 0x000fe20000010100 */
[----:B------:R-:W1:Y:S03]  /*2e50*/  LDCU.64 UR10, c[0x0][0x3e0] ;  /* 0x00007c00ff0a77ac */ /* 0x000e660008000a00 */
[----:B0-----:R-:W-:Y:S01]  /*2e60*/  FMUL.FTZ R25, R12, R23 ;  /* 0x000000170c197220 */ /* 0x001fe20000410000 */
[----:B------:R-:W-:Y:S01]  /*2e70*/  FADD.FTZ R12, -R18, R13 ;  /* 0x0000000d120c7221 */ /* 0x000fe20000010100 */
[----:B------:R-:W0:Y:S01]  /*2e80*/  LDCU.64 UR12, c[0x0][0x380] ;  /* 0x00007000ff0c77ac */ /* 0x000e220008000a00 */
[----:B------:R-:W-:Y:S01]  /*2e90*/  MOV R13, R55 ;  /* 0x00000037000d7202 */ /* 0x000fe20000000f00 */
[----:B------:R-:W-:Y:S01]  /*2ea0*/  FFMA.FTZ R25, R22, R25, R20 ;  /* 0x0000001916197223 */ /* 0x000fe20000010014 */
[----:B------:R-:W-:-:S03]  /*2eb0*/  FMUL.FTZ R24, R12, R23 ;  /* 0x000000170c187220 */ /* 0x000fc60000410000 */
[----:B------:R-:W-:Y:S01]  /*2ec0*/  FMUL.FTZ R12, R25, -1.4426950216293334961 ;  /* 0xbfb8aa3b190c7820 */ /* 0x000fe20000410000 */
[----:B------:R-:W-:-:S04]  /*2ed0*/  FFMA.FTZ R24, R19, R24, R21 ;  /* 0x0000001813187223 */ /* 0x000fc80000010015 */
[----:B------:R-:W-:Y:S01]  /*2ee0*/  FMUL.FTZ R16, R24, -1.4426950216293334961 ;  /* 0xbfb8aa3b18107820 */ /* 0x000fe20000410000 */
[----:B------:R-:W2:Y:S01]  /*2ef0*/  MUFU.EX2 R12, R12 ;  /* 0x0000000c000c7308 */ /* 0x000ea20000000800 */
[----:B-1----:R-:W-:-:S07]  /*2f00*/  IMAD R28, R28, UR10, RZ ;  /* 0x0000000a1c1c7c24 */ /* 0x002fce000f8e02ff */
[----:B------:R-:W1:Y:S01]  /*2f10*/  MUFU.EX2 R16, R16 ;  /* 0x0000001000107308 */ /* 0x000e620000000800 */
[----:B--2---:R-:W-:Y:S01]  /*2f20*/  FADD.FTZ R30, R12, 1 ;  /* 0x3f8000000c1e7421 */ /* 0x004fe20000010000 */
[----:B------:R-:W-:-:S06]  /*2f30*/  MOV R12, R56 ;  /* 0x00000038000c7202 */ /* 0x000fcc0000000f00 */
[----:B------:R-:W2:Y:S01]  /*2f40*/  MUFU.RCP R30, R30 ;  /* 0x0000001e001e7308 */ /* 0x000ea20000001000 */
[----:B------:R-:W-:-:S04]  /*2f50*/  IMAD.WIDE.U32 R12, R29, UR10, R12 ;  /* 0x0000000a1d0c7c25 */ /* 0x000fc8000f8e000c */
[----:B-1----:R-:W-:Y:S01]  /*2f60*/  FADD.FTZ R31, R16, 1 ;  /* 0x3f800000101f7421 */ /* 0x002fe20000010000 */
[----:B------:R-:W-:Y:S01]  /*2f70*/  IMAD R29, R29, UR11, R28 ;  /* 0x0000000b1d1d7c24 */ /* 0x000fe2000f8e021c */
[----:B0-----:R-:W-:-:S04]  /*2f80*/  LEA R16, P1, R12, UR12, 0x2 ;  /* 0x0000000c0c107c11 */ /* 0x001fc8000f8210ff */
[----:B------:R-:W0:Y:S01]  /*2f90*/  MUFU.RCP R31, R31 ;  /* 0x0000001f001f7308 */ /* 0x000e220000001000 */
[----:B------:R-:W-:-:S04]  /*2fa0*/  IADD3 R29, PT, PT, R13, R29, RZ ;  /* 0x0000001d0d1d7210 */ /* 0x000fc80007ffe0ff */
[----:B------:R-:W-:Y:S01]  /*2fb0*/  LEA.HI.X R17, R12, UR13, R29, 0x2, P1 ;  /* 0x0000000d0c117c11 */ /* 0x000fe200088f141d */
[----:B--2---:R-:W-:Y:S01]  /*2fc0*/  FMUL.FTZ R12, R25, R30 ;  /* 0x0000001e190c7220 */ /* 0x004fe20000410000 */
[----:B0-----:R-:W-:-:S05]  /*2fd0*/  FMUL.FTZ R13, R24, R31 ;  /* 0x0000001f180d7220 */ /* 0x001fca0000410000 */
[----:B------:R1:W-:Y:S02]  /*2fe0*/  STG.E.64 desc[UR8][R16.64], R12 ;  /* 0x0000000c10007986 */ /* 0x0003e4000c101b08 */
.L_x_3144:
[----:B------:R-:W-:Y:S05]  /*2ff0*/  BSYNC.RECONVERGENT B1 ;  /* 0x0000000000017941 */ /* 0x000fea0003800200 */
.L_x_3143:
        /* <DEDUP_REMOVED lines=41> */
.L_x_3146:
[----:B------:R-:W-:Y:S05]  /*3290*/  BSYNC.RECONVERGENT B1 ;  /* 0x0000000000017941 */ /* 0x000fea0003800200 */
.L_x_3145:
        /* <DEDUP_REMOVED lines=14> */
[----:B-1----:R-:W-:-:S04]  /*3380*/  IMAD R13, R16, UR10, RZ ;  /* 0x0000000a100d7c24 */ /* 0x002fc8000f8e02ff */
[----:B------:R-:W-:-:S03]  /*3390*/  IMAD R13, R26, UR11, R13 ;  /* 0x0000000b1a0d7c24 */ /* 0x000fc6000f8e020d */
[----:B------:R-:W1:Y:S01]  /*33a0*/  MUFU.EX2 R12, R12 ;  /* 0x0000000c000c7308 */ /* 0x000e620000000800 */
[----:B--2---:R-:W-:Y:S01]  /*33b0*/  FADD.FTZ R14, R10, 1 ;  /* 0x3f8000000a0e7421 */ /* 0x004fe20000010000 */
[----:B------:R-:W-:-:S06]  /*33c0*/  MOV R10, R56 ;  /* 0x00000038000a7202 */ /* 0x000fcc0000000f00 */
[----:B------:R-:W2:Y:S01]  /*33d0*/  MUFU.RCP R14, R14 ;  /* 0x0000000e000e7308 */ /* 0x000ea20000001000 */
[----:B------:R-:W-:-:S04]  /*33e0*/  IMAD.WIDE.U32 R10, R26, UR10, R10 ;  /* 0x0000000a1a0a7c25 */ /* 0x000fc8000f8e000a */
[----:B-1----:R-:W-:Y:S01]  /*33f0*/  FADD.FTZ R15, R12, 1 ;  /* 0x3f8000000c0f7421 */ /* 0x002fe20000010000 */
[----:B0-----:R-:W-:-:S05]  /*3400*/  LEA R12, P5, R10, UR12, 0x2 ;  /* 0x0000000c0a0c7c11 */ /* 0x001fca000f8a10ff */
[----:B------:R-:W0:Y:S01]  /*3410*/  MUFU.RCP R15, R15 ;  /* 0x0000000f000f7308 */ /* 0x000e220000001000 */
[----:B------:R-:W-:-:S04]  /*3420*/  IADD3 R13, PT, PT, R11, R13, RZ ;  /* 0x0000000d0b0d7210 */ /* 0x000fc80007ffe0ff */
[----:B------:R-:W-:Y:S01]  /*3430*/  LEA.HI.X R13, R10, UR13, R13, 0x2, P5 ;  /* 0x0000000d0a0d7c11 */ /* 0x000fe2000a8f140d */
[----:B--2---:R-:W-:Y:S01]  /*3440*/  FMUL.FTZ R10, R17, R14 ;  /* 0x0000000e110a7220 */ /* 0x004fe20000410000 */
[----:B0-----:R-:W-:-:S05]  /*3450*/  FMUL.FTZ R11, R24, R15 ;  /* 0x0000000f180b7220 */ /* 0x001fca0000410000 */
[----:B------:R1:W-:Y:S02]  /*3460*/  STG.E.64 desc[UR8][R12.64], R10 ;  /* 0x0000000a0c007986 */ /* 0x0003e4000c101b08 */
.L_x_3148:
[----:B------:R-:W-:Y:S05]  /*3470*/  BSYNC.RECONVERGENT B1 ;  /* 0x0000000000017941 */ /* 0x000fea0003800200 */
.L_x_3147:
[----:B------:R-:W-:Y:S04]  /*3480*/  BSSY.RECONVERGENT B1, `(.L_x_3149) ;  /* 0x000001d000017945 */ /* 0x000fe80003800200 */
[----:B------:R-:W-:Y:S05]  /*3490*/  @P1 BRA `(.L_x_3150) ;  /* 0x00000000006c1947 */ /* 0x000fea0003800000 */
[C---:B------:R-:W-:Y:S01]  /*34a0*/  FADD.FTZ R34, -R18.reuse, R34 ;  /* 0x0000002212227221 */ /* 0x040fe20000010100 */
[----:B-1----:R-:W-:Y:S01]  /*34b0*/  FADD.FTZ R10, -R18, R35 ;  /* 0x00000023120a7221 */ /* 0x002fe20000010100 */
[----:B------:R-:W1:Y:S02]  /*34c0*/  LDCU.64 UR10, c[0x0][0x3e0] ;  /* 0x00007c00ff0a77ac */ /* 0x000e640008000a00 */
[-C--:B------:R-:W-:Y:S01]  /*34d0*/  FMUL.FTZ R11, R34, R23.reuse ;  /* 0x00000017220b7220 */ /* 0x080fe20000410000 */
[----:B0-----:R-:W-:Y:S01]  /*34e0*/  FMUL.FTZ R12, R10, R23 ;  /* 0x000000170a0c7220 */ /* 0x001fe20000410000 */
[----:B------:R-:W0:Y:S02]  /*34f0*/  LDCU.64 UR12, c[0x0][0x380] ;  /* 0x00007000ff0c77ac */ /* 0x000e240008000a00 */
[----:B------:R-:W-:Y:S01]  /*3500*/  FFMA.FTZ R17, R22, R11, R20 ;  /* 0x0000000b16117223 */ /* 0x000fe20000010014 */
[----:B------:R-:W-:Y:S01]  /*3510*/  FFMA.FTZ R16, R19, R12, R21 ;  /* 0x0000000c13107223 */ /* 0x000fe20000010015 */
[----:B------:R-:W-:-:S02]  /*3520*/  MOV R11, R55 ;  /* 0x00000037000b7202 */ /* 0x000fc40000000f00 */
[----:B------:R-:W-:Y:S01]  /*3530*/  FMUL.FTZ R10, R17, -1.4426950216293334961 ;  /* 0xbfb8aa3b110a7820 */ /* 0x000fe20000410000 */
[----:B------:R-:W-:-:S05]  /*3540*/  FMUL.FTZ R12, R16, -1.4426950216293334961 ;  /* 0xbfb8aa3b100c7820 */ /* 0x000fca0000410000 */
        /* <DEDUP_REMOVED lines=16> */
.L_x_3150:
[----:B------:R-:W-:Y:S05]  /*3650*/  BSYNC.RECONVERGENT B1 ;  /* 0x0000000000017941 */ /* 0x000fea0003800200 */
.L_x_3149:
[----:B------:R-:W-:Y:S04]  /*3660*/  BSSY.RECONVERGENT B1, `(.L_x_3151) ;  /* 0x000001d000017945 */ /* 0x000fe80003800200 */
[----:B------:R-:W-:Y:S05]  /*3670*/  @P2 BRA `(.L_x_3152) ;  /* 0x00000000006c2947 */ /* 0x000fea0003800000 */
[C---:B------:R-:W-:Y:S01]  /*3680*/  FADD.FTZ R36, -R18.reuse, R36 ;  /* 0x0000002412247221 */ /* 0x040fe20000010100 */
[----:B-12---:R-:W-:Y:S01]  /*3690*/  FADD.FTZ R10, -R18, R37 ;  /* 0x00000025120a7221 */ /* 0x006fe20000010100 */
        /* <DEDUP_REMOVED lines=25> */
.L_x_3152:
[----:B------:R-:W-:Y:S05]  /*3830*/  BSYNC.RECONVERGENT B1 ;  /* 0x0000000000017941 */ /* 0x000fea0003800200 */
.L_x_3151:
[----:B------:R-:W-:Y:S04]  /*3840*/  BSSY.RECONVERGENT B1, `(.L_x_3153) ;  /* 0x000001d000017945 */ /* 0x000fe80003800200 */
[----:B------:R-:W-:Y:S05]  /*3850*/  @P3 BRA `(.L_x_3154) ;  /* 0x00000000006c3947 */ /* 0x000fea0003800000 */
[C---:B------:R-:W-:Y:S01]  /*3860*/  FADD.FTZ R38, -R18.reuse, R38 ;  /* 0x0000002612267221 */ /* 0x040fe20000010100 */
[----:B-123--:R-:W-:Y:S01]  /*3870*/  FADD.FTZ R10, -R18, R39 ;  /* 0x00000027120a7221 */ /* 0x00efe20000010100 */
        /* <DEDUP_REMOVED lines=25> */
.L_x_3154:
[----:B------:R-:W-:Y:S05]  /*3a10*/  BSYNC.RECONVERGENT B1 ;  /* 0x0000000000017941 */ /* 0x000fea0003800200 */
.L_x_3153:
[----:B------:R-:W-:Y:S05]  /*3a20*/  @P4 BRA `(.L_x_3140) ;  /* 0x0000000000684947 */ /* 0x000fea0003800000 */
[C---:B------:R-:W-:Y:S01]  /*3a30*/  FADD.FTZ R40, -R18.reuse, R40 ;  /* 0x0000002812287221 */ /* 0x040fe20000010100 */
[----:B------:R-:W-:Y:S01]  /*3a40*/  FADD.FTZ R18, -R18, R41 ;  /* 0x0000002912127221 */ /* 0x000fe20000010100 */
[----:B------:R-:W5:Y:S01]  /*3a50*/  LDCU.64 UR10, c[0x0][0x3e0] ;  /* 0x00007c00ff0a77ac */ /* 0x000f620008000a00 */
[----:B------:R-:W-:Y:S01]  /*3a60*/  MOV R54, R56 ;  /* 0x0000003800367202 */ /* 0x000fe20000000f00 */
[-C--:B-1234-:R-:W-:Y:S01]  /*3a70*/  FMUL.FTZ R11, R40, R23.reuse ;  /* 0x00000017280b7220 */ /* 0x09efe20000410000 */
[----:B------:R-:W-:Y:S01]  /*3a80*/  FMUL.FTZ R18, R18, R23 ;  /* 0x0000001712127220 */ /* 0x000fe20000410000 */
[----:B------:R-:W1:Y:S02]  /*3a90*/  LDCU.64 UR12, c[0x0][0x380] ;  /* 0x00007000ff0c77ac */ /* 0x000e640008000a00 */
[----:B0-----:R-:W-:Y:S01]  /*3aa0*/  FFMA.FTZ R15, R22, R11, R20 ;  /* 0x0000000b160f7223 */ /* 0x001fe20000010014 */
[----:B------:R-:W-:-:S03]  /*3ab0*/  FFMA.FTZ R18, R19, R18, R21 ;  /* 0x0000001213127223 */ /* 0x000fc60000010015 */
[----:B------:R-:W-:Y:S01]  /*3ac0*/  FMUL.FTZ R10, R15, -1.4426950216293334961 ;  /* 0xbfb8aa3b0f0a7820 */ /* 0x000fe20000410000 */
[----:B------:R-:W-:-:S05]  /*3ad0*/  FMUL.FTZ R11, R18, -1.4426950216293334961 ;  /* 0xbfb8aa3b120b7820 */ /* 0x000fca0000410000 */
[----:B------:R-:W0:Y:S01]  /*3ae0*/  MUFU.EX2 R10, R10 ;  /* 0x0000000a000a7308 */ /* 0x000e220000000800 */
[----:B-----5:R-:W-:Y:S02]  /*3af0*/  IMAD R14, R45, UR10, RZ ;  /* 0x0000000a2d0e7c24 */ /* 0x020fe4000f8e02ff */
        /* <DEDUP_REMOVED lines=13> */
.L_x_3140:
[----:B------:R-:W-:Y:S05]  /*3bd0*/  BSYNC.RECONVERGENT B0 ;  /* 0x0000000000007941 */ /* 0x000fea0003800200 */
.L_x_3124:
[----:B------:R-:W-:Y:S02]  /*3be0*/  IADD3 R8, PT, PT, R5, R8, RZ ;  /* 0x0000000805087210 */ /* 0x000fe40007ffe0ff */
[----:B------:R-:W-:Y:S02]  /*3bf0*/  IADD3 R6, PT, PT, R6, 0x1, RZ ;  /* 0x0000000106067810 */ /* 0x000fe40007ffe0ff */
[----:B------:R-:W-:-:S13]  /*3c00*/  ISETP.GE.AND P1, PT, R8, UR5, PT ;  /* 0x0000000508007c0c */ /* 0x000fda000bf26270 */
[----:B------:R-:W-:Y:S05]  /*3c10*/  @!P1 BRA `(.L_x_3155) ;  /* 0xffffffc400989947 */ /* 0x000fea000383ffff */
[----:B------:R-:W-:Y:S05]  /*3c20*/  EXIT ;  /* 0x000000000000794d */ /* 0x000fea0003800000 */
.L_x_3156:
        /* <DEDUP_REMOVED lines=13> */
.L_x_3473:


//--------------------- .text._Z35group_norm_nhwc_fwd_one_pass_kernelI11Fp32IOBf16WLi512ELi32ELi512EEv26Group_norm_nhwc_fwd_params --------------------------
	.section	.text._Z35group_norm_nhwc_fwd_one_pass_kernelI11Fp32IOBf16WLi512ELi32ELi512EEv26Group_norm_nhwc_fwd_params,"ax",@progbits
	.align	128
        .global         _Z35group_norm_nhwc_fwd_one_pass_kernelI11Fp32IOBf16WLi512ELi32ELi512EEv26Group_norm_nhwc_fwd_params
        .type           _Z35group_norm_nhwc_fwd_one_pass_kernelI11Fp32IOBf16WLi512ELi32ELi512EEv26Group_norm_nhwc_fwd_params,@function
        .size           _Z35group_norm_nhwc_fwd_one_pass_kernelI11Fp32IOBf16WLi512ELi32ELi512EEv26Group_norm_nhwc_fwd_params,(.L_x_3474 - _Z35group_norm_nhwc_fwd_one_pass_kernelI11Fp32IOBf16WLi512ELi32ELi512EEv26Group_norm_nhwc_fwd_params)
        .other          _Z35group_norm_nhwc_fwd_one_pass_kernelI11Fp32IOBf16WLi512ELi32ELi512EEv26Group_norm_nhwc_fwd_params,@"STO_CUDA_ENTRY STV_DEFAULT"
_Z35group_norm_nhwc_fwd_one_pass_kernelI11Fp32IOBf16WLi512ELi32ELi512EEv26Group_norm_nhwc_fwd_params:
.text._Z35group_norm_nhwc_fwd_one_pass_kernelI11Fp32IOBf16WLi512ELi32ELi512EEv26Group_norm_nhwc_fwd_params:
        /* <DEDUP_REMOVED lines=53> */
.L_x_3232:
[----:B01234-:R-:W0:Y:S01]  /*0350*/  LDC R35, c[0x0][0x3f8] ;  /* 0x0000fe00ff237b82 */ /* 0x01fe220000000800 */
[----:B------:R-:W1:Y:S01]  /*0360*/  LDCU.64 UR4, c[0x0][0x3e8] ;  /* 0x00007d00ff0477ac */ /* 0x000e620008000a00 */
[----:B------:R-:W-:Y:S02]  /*0370*/  SHF.L.U32 R115, R2, 0x1, RZ ;  /* 0x0000000102737819 */ /* 0x000fe400000006ff */
[----:B------:R-:W-:Y:S01]  /*0380*/  CS2R R64, SRZ ;  /* 0x0000000000407805 */ /* 0x000fe2000001ff00 */
[----:B------:R-:W2:Y:S01]  /*0390*/  LDCU.64 UR8, c[0x0][0x3f0] ;  /* 0x00007e00ff0877ac */ /* 0x000ea20008000a00 */
[----:B-1----:R-:W-:Y:S02]  /*03a0*/  ISETP.GE.U32.AND P4, PT, R10, UR4, PT ;  /* 0x000000040a007c0c */ /* 0x002fe4000bf86070 */
[----:B------:R-:W-:Y:S02]  /*03b0*/  ISETP.GE.U32.AND P5, PT, R12, UR4, PT ;  /* 0x000000040c007c0c */ /* 0x000fe4000bfa6070 */
[----:B------:R-:W-:-:S02]  /*03c0*/  ISETP.GE.AND.EX P4, PT, R27, UR5, PT, P4 ;  /* 0x000000051b007c0c */ /* 0x000fc4000bf86340 */
[----:B0-----:R-:W-:Y:S02]  /*03d0*/  IABS R31, R35 ;  /* 0x00000023001f7213 */ /* 0x001fe40000000000 */
        /* <DEDUP_REMOVED lines=369> */
.L_x_3158:
[----:B------:R-:W-:Y:S05]  /*1af0*/  BSYNC.RECONVERGENT B0 ;  /* 0x0000000000007941 */ /* 0x000fea0003800200 */
.L_x_3157:
        /* <DEDUP_REMOVED lines=46> */
.L_x_3160:
[----:B------:R-:W-:Y:S05]  /*1de0*/  BSYNC.RECONVERGENT B0 ;  /* 0x0000000000007941 */ /* 0x000fea0003800200 */
.L_x_3159:
        /* <DEDUP_REMOVED lines=24> */
.L_x_3163:
[----:B---3--:R-:W3:Y:S04]  /*1f70*/  LDG.E.STRONG.GPU R30, desc[UR6][R28.64] ;  /* 0x000000061c1e7981 */ /* 0x008ee8000c1ef900 */
[----:B---3--:R-:W-:Y:S01]  /*1f80*/  CCTL.IVALL ;  /* 0x00000000ff00798f */ /* 0x008fe20002000000 */
[----:B------:R-:W-:Y:S05]  /*1f90*/  YIELD ;  /* 0x0000000000007946 */ /* 0x000fea0003800000 */
[----:B------:R-:W-:-:S13]  /*1fa0*/  ISETP.NE.AND P2, PT, R30, R37, PT ;  /* 0x000000251e00720c */ /* 0x000fda0003f45270 */
[----:B------:R-:W-:Y:S05]  /*1fb0*/  @P2 BRA `(.L_x_3163) ;  /* 0xfffffffc00ec2947 */ /* 0x000fea000383ffff */
.L_x_3162:
        /* <DEDUP_REMOVED lines=15> */
.L_x_3165:
        /* <DEDUP_REMOVED lines=60> */
.L_x_3164:
        /* <DEDUP_REMOVED lines=35> */
.L_x_3166:
        /* <DEDUP_REMOVED lines=18> */
.L_x_3167:
        /* <DEDUP_REMOVED lines=9> */
.L_x_3168:
[----:B------:R-:W-:Y:S05]  /*2850*/  BSYNC.RECONVERGENT B0 ;  /* 0x0000000000007941 */ /* 0x000fea0003800200 */
.L_x_3161:
[----:B------:R-:W4:Y:S01]  /*2860*/  S2UR UR5, SR_CgaCtaId ;  /* 0x00000000000579c3 */ /* 0x000f220000008800 */
[----:B------:R-:W5:Y:S01]  /*2870*/  LDCU UR8, c[0x0][0x414] ;  /* 0x00008280ff0877ac */ /* 0x000f620008000800 */
        /* <DEDUP_REMOVED lines=9> */
[----:B-----5:R-:W-:Y:S01]  /*2910*/  @P0 FMUL.FTZ R34, R32, UR8 ;  /* 0x0000000820220c20 */ /* 0x020fe20008410000 */
[----:B------:R-:W-:Y:S01]  /*2920*/  @P0 FMUL.FTZ R35, R33, UR8 ;  /* 0x0000000821230c20 */ /* 0x000fe20008410000 */
[----:B------:R-:W-:Y:S04]  /*2930*/  @!P3 STS.64 [UR4+0x98], R32 ;  /* 0x00009820ff00b988 */ /* 0x000fe80008000a04 */
[----:B------:R-:W-:Y:S01]  /*2940*/  @P0 STG.E.64 desc[UR6][R36.64], R34 ;  /* 0x0000002224000986 */ /* 0x000fe2000c101b06 */
[C---:B--2---:R-:W-:Y:S01]  /*2950*/  IMAD.WIDE R28, R39.reuse, 0x2, R28 ;  /* 0x00000002271c7825 */ /* 0x044fe200078e021c */
[----:B------:R-:W-:Y:S03]  /*2960*/  BAR.SYNC.DEFER_BLOCKING 0x0 ;  /* 0x0000000000007b1d */ /* 0x000fe60000010000 */
[----:B---3--:R-:W-:-:S03]  /*2970*/  IMAD.WIDE R30, R39, 0x2, R30 ;  /* 0x00000002271e7825 */ /* 0x008fc600078e021e */
[----:B------:R-:W2:Y:S04]  /*2980*/  LDG.E.U16 R40, desc[UR6][R28.64] ;  /* 0x000000061c287981 */ /* 0x000ea8000c1e1500 */
[----:B------:R1:W3:Y:S04]  /*2990*/  LDG.E.U16 R41, desc[UR6][R28.64+0x2] ;  /* 0x000002061c297981 */ /* 0x0002e8000c1e1500 */
[----:B------:R-:W4:Y:S04]  /*29a0*/  LDG.E.U16 R42, desc[UR6][R30.64] ;  /* 0x000000061e2a7981 */ /* 0x000f28000c1e1500 */
[----:B------:R-:W5:Y:S01]  /*29b0*/  LDG.E.U16 R43, desc[UR6][R30.64+0x2] ;  /* 0x000002061e2b7981 */ /* 0x000f62000c1e1500 */
[----:B------:R-:W-:Y:S01]  /*29c0*/  BSSY.RECONVERGENT B0, `(.L_x_3169) ;  /* 0x000036c000007945 */ /* 0x000fe20003800200 */
[----:B-1----:R-:W-:-:S02]  /*29d0*/  HFMA2 R28, -RZ, RZ, 1.875, 0 ;  /* 0x3f800000ff1c7431 */ /* 0x002fc400000001ff */
[----:B------:R-:W1:Y:S01]  /*29e0*/  LDS.64 R38, [UR4+0x98] ;  /* 0x00009804ff267984 */ /* 0x000e620008000a00 */
[----:B------:R-:W0:Y:S02]  /*29f0*/  LDCU.U8 UR4, c[0x0][0x3fc] ;  /* 0x00007f80ff0477ac */ /* 0x000e240008000000 */
[----:B0-----:R-:W-:Y:S01]  /*2a00*/  UISETP.NE.AND UP0, UPT, UR4, URZ, UPT ;  /* 0x000000ff0400728c */ /* 0x001fe2000bf05270 */
        /* <DEDUP_REMOVED lines=27> */
[----:B------:R-:W-:-:S04]  /*2bc0*/  FMUL.FTZ R33, R33, R28 ;  /* 0x0000001c21217220 */ /* 0x000fc80000410000 */
[----:B------:R-:W-:Y:S01]  /*2bd0*/  FFMA.FTZ R34, R29, R33, R38 ;  /* 0x000000211d227223 */ /* 0x000fe20000010026 */
[----:B0-----:R-:W-:Y:S02]  /*2be0*/  IMAD R35, R11, UR10, RZ ;  /* 0x0000000a0b237c24 */ /* 0x001fe4000f8e02ff */
[----:B------:R-:W-:-:S04]  /*2bf0*/  IMAD.WIDE.U32 R30, R4, UR10, R30 ;  /* 0x0000000a041e7c25 */ /* 0x000fc8000f8e001e */
[----:B------:R-:W-:Y:S01]  /*2c00*/  IMAD R35, R4, UR11, R35 ;  /* 0x0000000b04237c24 */ /* 0x000fe2000f8e0223 */
[----:B-1----:R-:W-:-:S04]  /*2c10*/  LEA R32, P1, R30, UR4, 0x2 ;  /* 0x000000041e207c11 */ /* 0x002fc8000f8210ff */
[----:B------:R-:W-:Y:S01]  /*2c20*/  IADD3 R31, PT, PT, R31, R35, RZ ;  /* 0x000000231f1f7210 */ /* 0x000fe20007ffe0ff */
[----:B------:R-:W-:-:S03]  /*2c30*/  FMUL.FTZ R35, R83, R28 ;  /* 0x0000001c53237220 */ /* 0x000fc60000410000 */
[----:B------:R-:W-:Y:S01]  /*2c40*/  LEA.HI.X R33, R30, UR5, R31, 0x2, P1 ;  /* 0x000000051e217c11 */ /* 0x000fe200088f141f */
[----:B------:R-:W-:-:S05]  /*2c50*/  FFMA.FTZ R35, R36, R35, R37 ;  /* 0x0000002324237223 */ /* 0x000fca0000010025 */
[----:B------:R0:W-:Y:S02]  /*2c60*/  STG.E.64 desc[UR6][R32.64], R34 ;  /* 0x0000002220007986 */ /* 0x0001e4000c101b06 */
.L_x_3172:
[----:B------:R-:W-:Y:S05]  /*2c70*/  BSYNC.RECONVERGENT B1 ;  /* 0x0000000000017941 */ /* 0x000fea0003800200 */
.L_x_3171:
        /* <DEDUP_REMOVED lines=8> */
[----:B------:R-:W-:-:S04]  /*2d00*/  FMUL.FTZ R33, R33, R28 ;  /* 0x0000001c21217220 */ /* 0x000fc80000410000 */
[----:B------:R-:W-:Y:S01]  /*2d10*/  FFMA.FTZ R34, R29, R33, R38 ;  /* 0x000000211d227223 */ /* 0x000fe20000010026 */
[----:B-1----:R-:W-:Y:S02]  /*2d20*/  IMAD R35, R27, UR4, RZ ;  /* 0x000000041b237c24 */ /* 0x002fe4000f8e02ff */
[----:B------:R-:W-:-:S04]  /*2d30*/  IMAD.WIDE.U32 R30, R10, UR4, R30 ;  /* 0x000000040a1e7c25 */ /* 0x000fc8000f8e001e */
[----:B------:R-:W-:Y:S01]  /*2d40*/  IMAD R35, R10, UR5, R35 ;  /* 0x000000050a237c24 */ /* 0x000fe2000f8e0223 */
[----:B0-----:R-:W-:-:S04]  /*2d50*/  LEA R32, P1, R30, UR10, 0x2 ;  /* 0x0000000a1e207c11 */ /* 0x001fc8000f8210ff */
[----:B------:R-:W-:Y:S01]  /*2d60*/  IADD3 R31, PT, PT, R31, R35, RZ ;  /* 0x000000231f1f7210 */ /* 0x000fe20007ffe0ff */
[----:B------:R-:W-:-:S03]  /*2d70*/  FMUL.FTZ R35, R65, R28 ;  /* 0x0000001c41237220 */ /* 0x000fc60000410000 */
[----:B------:R-:W-:Y:S01]  /*2d80*/  LEA.HI.X R33, R30, UR11, R31, 0x2, P1 ;  /* 0x0000000b1e217c11 */ /* 0x000fe200088f141f */
[----:B------:R-:W-:-:S05]  /*2d90*/  FFMA.FTZ R35, R36, R35, R37 ;  /* 0x0000002324237223 */ /* 0x000fca0000010025 */
[----:B------:R1:W-:Y:S02]  /*2da0*/  STG.E.64 desc[UR6][R32.64], R34 ;  /* 0x0000002220007986 */ /* 0x0003e4000c101b06 */
.L_x_3174:
[----:B------:R-:W-:Y:S05]  /*2db0*/  BSYNC.RECONVERGENT B1 ;  /* 0x0000000000017941 */ /* 0x000fea0003800200 */
.L_x_3173:
        /* <DEDUP_REMOVED lines=12> */
[C---:B01----:R-:W-:Y:S01]  /*2e80*/  FADD.FTZ R33, -R26.reuse, R66 ;  /* 0x000000421a217221 */ /* 0x043fe20000010100 */
[----:B------:R-:W-:Y:S01]  /*2e90*/  MOV R31, R63 ;  /* 0x0000003f001f7202 */ /* 0x000fe20000000f00 */
[----:B------:R-:W0:Y:S01]  /*2ea0*/  LDCU.64 UR10, c[0x0][0x380] ;  /* 0x00007000ff0a77ac */ /* 0x000e220008000a00 */
[----:B------:R-:W-:Y:S01]  /*2eb0*/  FADD.FTZ R67, -R26, R67 ;  /* 0x000000431a437221 */ /* 0x000fe20000010100 */
[----:B------:R-:W-:-:S04]  /*2ec0*/  FMUL.FTZ R33, R33, R28 ;  /* 0x0000001c21217220 */ /* 0x000fc80000410000 */
[----:B------:R-:W-:Y:S01]  /*2ed0*/  FFMA.FTZ R34, R29, R33, R38 ;  /* 0x000000211d227223 */ /* 0x000fe20000010026 */
[----:B--2---:R-:W-:Y:S02]  /*2ee0*/  IMAD R35, R53, UR4, RZ ;  /* 0x0000000435237c24 */ /* 0x004fe4000f8e02ff */
        /* <DEDUP_REMOVED lines=8> */
.L_x_3176:
[----:B------:R-:W-:Y:S05]  /*2f70*/  BSYNC.RECONVERGENT B1 ;  /* 0x0000000000017941 */ /* 0x000fea0003800200 */
.L_x_3175:
[----:B------:R-:W-:Y:S04]  /*2f80*/  BSSY.RECONVERGENT B1, `(.L_x_3177) ;  /* 0x0000013000017945 */ /* 0x000fe80003800200 */
[----:B------:R-:W-:Y:S05]  /*2f90*/  @P6 BRA `(.L_x_3178) ;  /* 0x0000000000446947 */ /* 0x000fea0003800000 */
[----:B------:R-:W3:Y:S01]  /*2fa0*/  LDCU.64 UR4, c[0x0][0x3e0] ;  /* 0x00007c00ff0477ac */ /* 0x000ee20008000a00 */
[----:B------:R-:W-:Y:S01]  /*2fb0*/  MOV R30, R114 ;  /* 0x00000072001e7202 */ /* 0x000fe20000000f00 */
[C---:B012---:R-:W-:Y:S01]  /*2fc0*/  FADD.FTZ R33, -R26.reuse, R68 ;  /* 0x000000441a217221 */ /* 0x047fe20000010100 */
[----:B------:R-:W-:Y:S01]  /*2fd0*/  MOV R31, R63 ;  /* 0x0000003f001f7202 */ /* 0x000fe20000000f00 */
[----:B------:R-:W0:Y:S01]  /*2fe0*/  LDCU.64 UR10, c[0x0][0x380] ;  /* 0x00007000ff0a77ac */ /* 0x000e220008000a00 */
[----:B------:R-:W-:Y:S01]  /*2ff0*/  FADD.FTZ R69, -R26, R69 ;  /* 0x000000451a457221 */ /* 0x000fe20000010100 */
[----:B---3--:R-:W-:Y:S02]  /*3000*/  IMAD R32, R55, UR4, RZ ;  /* 0x0000000437207c24 */ /* 0x008fe4000f8e02ff */
[----:B------:R-:W-:-:S04]  /*3010*/  IMAD.WIDE.U32 R30, R13, UR4, R30 ;  /* 0x000000040d1e7c25 */ /* 0x000fc8000f8e001e */
[----:B------:R-:W-:Y:S02]  /*3020*/  IMAD R35, R13, UR5, R32 ;  /* 0x000000050d237c24 */ /* 0x000fe4000f8e0220 */
[-C--:B------:R-:W-:Y:S01]  /*3030*/  FMUL.FTZ R32, R33, R28.reuse ;  /* 0x0000001c21207220 */ /* 0x080fe20000410000 */
[----:B0-----:R-:W-:Y:S01]  /*3040*/  LEA R34, P5, R30, UR10, 0x2 ;  /* 0x0000000a1e227c11 */ /* 0x001fe2000f8a10ff */
[----:B------:R-:W-:Y:S01]  /*3050*/  FMUL.FTZ R33, R69, R28 ;  /* 0x0000001c45217220 */ /* 0x000fe20000410000 */
[----:B------:R-:W-:Y:S01]  /*3060*/  IADD3 R35, PT, PT, R31, R35, RZ ;  /* 0x000000231f237210 */ /* 0x000fe20007ffe0ff */
[----:B------:R-:W-:Y:S02]  /*3070*/  FFMA.FTZ R32, R29, R32, R38 ;  /* 0x000000201d207223 */ /* 0x000fe40000010026 */
[----:B------:R-:W-:Y:S01]  /*3080*/  FFMA.FTZ R33, R36, R33, R37 ;  /* 0x0000002124217223 */ /* 0x000fe20000010025 */
[----:B------:R-:W-:-:S05]  /*3090*/  LEA.HI.X R35, R30, UR11, R35, 0x2, P5 ;  /* 0x0000000b1e237c11 */ /* 0x000fca000a8f1423 */
[----:B------:R3:W-:Y:S02]  /*30a0*/  STG.E.64 desc[UR6][R34.64], R32 ;  /* 0x0000002022007986 */ /* 0x0007e4000c101b06 */
.L_x_3178:
[----:B------:R-:W-:Y:S05]  /*30b0*/  BSYNC.RECONVERGENT B1 ;  /* 0x0000000000017941 */ /* 0x000fea0003800200 */
.L_x_3177:
[----:B------:R-:W-:Y:S04]  /*30c0*/  BSSY.RECONVERGENT B1, `(.L_x_3179) ;  /* 0x0000013000017945 */ /* 0x000fe80003800200 */
[----:B------:R-:W-:Y:S05]  /*30d0*/  @P1 BRA `(.L_x_3180) ;  /* 0x0000000000441947 */ /* 0x000fea0003800000 */
[----:B------:R-:W4:Y:S01]  /*30e0*/  LDCU.64 UR4, c[0x0][0x3e0] ;  /* 0x00007c00ff0477ac */ /* 0x000f220008000a00 */
[----:B------:R-:W-:Y:S01]  /*30f0*/  MOV R30, R114 ;  /* 0x00000072001e7202 */ /* 0x000fe20000000f00 */
[C---:B0123--:R-:W-:Y:S01]  /*3100*/  FADD.FTZ R33, -R26.reuse, R70 ;  /* 0x000000461a217221 */ /* 0x04ffe20000010100 */
[----:B------:R-:W-:Y:S01]  /*3110*/  MOV R31, R63 ;  /* 0x0000003f001f7202 */ /* 0x000fe20000000f00 */
[----:B------:R-:W0:Y:S01]  /*3120*/  LDCU.64 UR10, c[0x0][0x380] ;  /* 0x00007000ff0a77ac */ /* 0x000e220008000a00 */
[----:B------:R-:W-:Y:S01]  /*3130*/  FADD.FTZ R71, -R26, R71 ;  /* 0x000000471a477221 */ /* 0x000fe20000010100 */
[----:B------:R-:W-:-:S04]  /*3140*/  FMUL.FTZ R33, R33, R28 ;  /* 0x0000001c21217220 */ /* 0x000fc80000410000 */
[----:B------:R-:W-:Y:S01]  /*3150*/  FFMA.FTZ R34, R29, R33, R38 ;  /* 0x000000211d227223 */ /* 0x000fe20000010026 */
[----:B----4-:R-:W-:Y:S02]  /*3160*/  IMAD R35, R57, UR4, RZ ;  /* 0x0000000439237c24 */ /* 0x010fe4000f8e02ff */
        /* <DEDUP_REMOVED lines=8> */
.L_x_3180:
[----:B------:R-:W-:Y:S05]  /*31f0*/  BSYNC.RECONVERGENT B1 ;  /* 0x0000000000017941 */ /* 0x000fea0003800200 */
.L_x_3179:
[----:B------:R-:W-:Y:S04]  /*3200*/  BSSY.RECONVERGENT B1, `(.L_x_3181) ;  /* 0x0000013000017945 */ /* 0x000fe80003800200 */
[----:B------:R-:W-:Y:S05]  /*3210*/  @P2 BRA `(.L_x_3182) ;  /* 0x0000000000442947 */ /* 0x000fea0003800000 */
[----:B------:R-:W5:Y:S01]  /*3220*/  LDCU.64 UR4, c[0x0][0x3e0] ;  /* 0x00007c00ff0477ac */ /* 0x000f620008000a00 */
[----:B------:R-:W-:Y:S01]  /*3230*/  MOV R30, R114 ;  /* 0x00000072001e7202 */ /* 0x000fe20000000f00 */
[C---:B01234-:R-:W-:Y:S01]  /*3240*/  FADD.FTZ R33, -R26.reuse, R72 ;  /* 0x000000481a217221 */ /* 0x05ffe20000010100 */
[----:B------:R-:W-:Y:S01]  /*3250*/  MOV R31, R63 ;  /* 0x0000003f001f7202 */ /* 0x000fe20000000f00 */
[----:B------:R-:W0:Y:S01]  /*3260*/  LDCU.64 UR10, c[0x0][0x380] ;  /* 0x00007000ff0a77ac */ /* 0x000e220008000a00 */
[----:B------:R-:W-:Y:S01]  /*3270*/  FADD.FTZ R73, -R26, R73 ;  /* 0x000000491a497221 */ /* 0x000fe20000010100 */
[----:B------:R-:W-:-:S04]  /*3280*/  FMUL.FTZ R33, R33, R28 ;  /* 0x0000001c21217220 */ /* 0x000fc80000410000 */
[----:B------:R-:W-:Y:S01]  /*3290*/  FFMA.FTZ R34, R29, R33, R38 ;  /* 0x000000211d227223 */ /* 0x000fe20000010026 */
[----:B-----5:R-:W-:Y:S02]  /*32a0*/  IMAD R32, R59, UR4, RZ ;  /* 0x000000043b207c24 */ /* 0x020fe4000f8e02ff */
        /* <DEDUP_REMOVED lines=8> */
.L_x_3182:
[----:B------:R-:W-:Y:S05]  /*3330*/  BSYNC.RECONVERGENT B1 ;  /* 0x0000000000017941 */ /* 0x000fea0003800200 */
.L_x_3181:
        /* <DEDUP_REMOVED lines=12> */
[C---:B01234-:R-:W-:Y:S01]  /*3400*/  FADD.FTZ R33, -R26.reuse, R74 ;  /* 0x0000004a1a217221 */ /* 0x05ffe20000010100 */
[----:B------:R-:W-:Y:S01]  /*3410*/  MOV R31, R63 ;  /* 0x0000003f001f7202 */ /* 0x000fe20000000f00 */
[----:B------:R-:W0:Y:S01]  /*3420*/  LDCU.64 UR10, c[0x0][0x380] ;  /* 0x00007000ff0a77ac */ /* 0x000e220008000a00 */
[----:B------:R-:W-:Y:S01]  /*3430*/  FADD.FTZ R75, -R26, R75 ;  /* 0x0000004b1a4b7221 */ /* 0x000fe20000010100 */
        /* <DEDUP_REMOVED lines=10> */
[----:B------:R0:W-:Y:S02]  /*34e0*/  STG.E.64 desc[UR6][R32.64], R74 ;  /* 0x0000004a20007986 */ /* 0x0001e4000c101b06 */
.L_x_3184:
[----:B------:R-:W-:Y:S05]  /*34f0*/  BSYNC.RECONVERGENT B1 ;  /* 0x0000000000017941 */ /* 0x000fea0003800200 */
.L_x_3183:
        /* <DEDUP_REMOVED lines=19> */
.L_x_3186:
[----:B------:R-:W-:Y:S05]  /*3630*/  BSYNC.RECONVERGENT B1 ;  /* 0x0000000000017941 */ /* 0x000fea0003800200 */
.L_x_3185:
        /* <DEDUP_REMOVED lines=19> */
.L_x_3188:
[----:B------:R-:W-:Y:S05]  /*3770*/  BSYNC.RECONVERGENT B1 ;  /* 0x0000000000017941 */ /* 0x000fea0003800200 */
.L_x_3187:
        /* <DEDUP_REMOVED lines=19> */
.L_x_3190:
[----:B------:R-:W-:Y:S05]  /*38b0*/  BSYNC.RECONVERGENT B1 ;  /* 0x0000000000017941 */ /* 0x000fea0003800200 */
.L_x_3189:
        /* <DEDUP_REMOVED lines=29> */
.L_x_3192:
[----:B------:R-:W-:Y:S05]  /*3a90*/  BSYNC.RECONVERGENT B1 ;  /* 0x0000000000017941 */ /* 0x000fea0003800200 */
.L_x_3191:
        /* <DEDUP_REMOVED lines=19> */
.L_x_3194:
[----:B------:R-:W-:Y:S05]  /*3bd0*/  BSYNC.RECONVERGENT B1 ;  /* 0x0000000000017941 */ /* 0x000fea0003800200 */
.L_x_3193:
        /* <DEDUP_REMOVED lines=19> */
.L_x_3196:
[----:B------:R-:W-:Y:S05]  /*3d10*/  BSYNC.RECONVERGENT B1 ;  /* 0x0000000000017941 */ /* 0x000fea0003800200 */
.L_x_3195:
[----:B------:R-:W-:Y:S04]  /*3d20*/  BSSY.RECONVERGENT B1, `(.L_x_3197) ;  /* 0x0000013000017945 */ /* 0x000fe80003800200 */
[----:B------:R-:W-:Y:S05]  /*3d30*/  @P2 BRA `(.L_x_3198) ;  /* 0x0000000000442947 */ /* 0x000fea0003800000 */
[----:B------:R-:W5:Y:S01]  /*3d40*/  LDCU.64 UR4, c[0x0][0x3e0] ;  /* 0x00007c00ff0477ac */ /* 0x000f620008000a00 */
[----:B0-----:R-:W-:Y:S01]  /*3d50*/  MOV R30, R114 ;  /* 0x00000072001e7202 */ /* 0x001fe20000000f00 */
[C---:B-1234-:R-:W-:Y:S01]  /*3d60*/  FADD.FTZ R35, -R26.reuse, R90 ;  /* 0x0000005a1a237221 */ /* 0x05efe20000010100 */
        /* <DEDUP_REMOVED lines=14> */
.L_x_3198:
[----:B------:R-:W-:Y:S05]  /*3e50*/  BSYNC.RECONVERGENT B1 ;  /* 0x0000000000017941 */ /* 0x000fea0003800200 */
.L_x_3197:
        /* <DEDUP_REMOVED lines=19> */
.L_x_3200:
[----:B------:R-:W-:Y:S05]  /*3f90*/  BSYNC.RECONVERGENT B1 ;  /* 0x0000000000017941 */ /* 0x000fea0003800200 */
.L_x_3199:
[----:B------:R-:W-:Y:S05]  /*3fa0*/  @P4 BRA `(.L_x_3201) ;  /* 0x0000002000344947 */ /* 0x000fea0003800000 */
[----:B------:R-:W5:Y:S01]  /*3fb0*/  LDCU.64 UR4, c[0x0][0x3e0] ;  /* 0x00007c00ff0477ac */ /* 0x000f620008000a00 */
[----:B------:R-:W-:Y:S01]  /*3fc0*/  MOV R62, R114 ;  /* 0x00000072003e7202 */ /* 0x000fe20000000f00 */
[C---:B0-----:R-:W-:Y:S01]  /*3fd0*/  FADD.FTZ R31, -R26.reuse, R94 ;  /* 0x0000005e1a1f7221 */ /* 0x041fe20000010100 */
[----:B------:R-:W-:Y:S01]  /*3fe0*/  FADD.FTZ R95, -R26, R95 ;  /* 0x0000005f1a5f7221 */ /* 0x000fe20000010100 */
[----:B------:R-:W0:Y:S02]  /*3ff0*/  LDCU.64 UR8, c[0x0][0x380] ;  /* 0x00007000ff0877ac */ /* 0x000e240008000a00 */
[-C--:B------:R-:W-:Y:S01]  /*4000*/  FMUL.FTZ R31, R31, R28.reuse ;  /* 0x0000001c1f1f7220 */ /* 0x080fe20000410000 */
[----:B------:R-:W-:-:S03]  /*4010*/  FMUL.FTZ R95, R95, R28 ;  /* 0x0000001c5f5f7220 */ /* 0x000fc60000410000 */
[----:B------:R-:W-:Y:S01]  /*4020*/  FFMA.FTZ R94, R29, R31, R38 ;  /* 0x0000001f1d5e7223 */ /* 0x000fe20000010026 */
[----:B------:R-:W-:Y:S01]  /*4030*/  FFMA.FTZ R95, R36, R95, R37 ;  /* 0x0000005f245f7223 */ /* 0x000fe20000010025 */
[----:B-----5:R-:W-:Y:S02]  /*4040*/  IMAD R30, R113, UR4, RZ ;  /* 0x00000004711e7c24 */ /* 0x020fe4000f8e02ff */
[----:B------:R-:W-:-:S04]  /*4050*/  IMAD.WIDE.U32 R62, R25, UR4, R62 ;  /* 0x00000004193e7c25 */ /* 0x000fc8000f8e003e */
[----:B-1234-:R-:W-:Y:S01]  /*4060*/  IMAD R33, R25, UR5, R30 ;  /* 0x0000000519217c24 */ /* 0x01efe2000f8e021e */
[----:B0-----:R-:W-:-:S04]  /*4070*/  LEA R30, P1, R62, UR8, 0x2 ;  /* 0x000000083e1e7c11 */ /* 0x001fc8000f8210ff */
[----:B------:R-:W-:-:S04]  /*4080*/  IADD3 R33, PT, PT, R63, R33, RZ ;  /* 0x000000213f217210 */ /* 0x000fc80007ffe0ff */
[----:B------:R-:W-:-:S05]  /*4090*/  LEA.HI.X R31, R62, UR9, R33, 0x2, P1 ;  /* 0x000000093e1f7c11 */ /* 0x000fca00088f1421 */
[----:B------:R0:W-:Y:S01]  /*40a0*/  STG.E.64 desc[UR6][R30.64], R94 ;  /* 0x0000005e1e007986 */ /* 0x0001e2000c101b06 */
[----:B------:R-:W-:Y:S05]  /*40b0*/  BRA `(.L_x_3201) ;  /* 0x0000001c00f07947 */ /* 0x000fea0003800000 */
.L_x_3170:
[----:B------:R-:W0:Y:S01]  /*40c0*/  LDCU.64 UR10, c[0x0][0x3e8] ;  /* 0x00007d00ff0a77ac */ /* 0x000e220008000a00 */
[----:B------:R-:W-:Y:S01]  /*40d0*/  BSSY.RECONVERGENT B1, `(.L_x_3202) ;  /* 0x0000021000017945 */ /* 0x000fe20003800200 */
[----:B0-----:R-:W-:Y:S02]  /*40e0*/  ISETP.GE.U32.AND P3, PT, R10, UR10, PT ;  /* 0x0000000a0a007c0c */ /* 0x001fe4000bf66070 */
[----:B------:R-:W-:Y:S02]  /*40f0*/  ISETP.GE.U32.AND P5, PT, R12, UR10, PT ;  /* 0x0000000a0c007c0c */ /* 0x000fe4000bfa6070 */
        /* <DEDUP_REMOVED lines=30> */
.L_x_3203:
[----:B------:R-:W-:Y:S05]  /*42e0*/  BSYNC.RECONVERGENT B1 ;  /* 0x0000000000017941 */ /* 0x000fea0003800200 */
.L_x_3202:
[----:B------:R-:W-:Y:S04]  /*42f0*/  BSSY.RECONVERGENT B1, `(.L_x_3204) ;  /* 0x000001d000017945 */ /* 0x000fe80003800200 */
[----:B------:R-:W-:Y:S05]  /*4300*/  @P3 BRA `(.L_x_3205) ;  /* 0x00000000006c3947 */ /* 0x000fea0003800000 */
[C---:B0-----:R-:W-:Y:S01]  /*4310*/  FADD.FTZ R31, -R26.reuse, R64 ;  /* 0x000000401a1f7221 */ /* 0x041fe20000010100 */
        /* <DEDUP_REMOVED lines=26> */
.L_x_3205:
[----:B------:R-:W-:Y:S05]  /*44c0*/  BSYNC.RECONVERGENT B1 ;  /* 0x0000000000017941 */ /* 0x000fea0003800200 */
.L_x_3204:
        /* <DEDUP_REMOVED lines=10> */
[C---:B01----:R-:W-:Y:S01]  /*4570*/  FADD.FTZ R31, -R26.reuse, R66 ;  /* 0x000000421a1f7221 */ /* 0x043fe20000010100 */
        /* <DEDUP_REMOVED lines=26> */
.L_x_3207:
[----:B------:R-:W-:Y:S05]  /*4720*/  BSYNC.RECONVERGENT B1 ;  /* 0x0000000000017941 */ /* 0x000fea0003800200 */
.L_x_3206:
[----:B------:R-:W-:Y:S04]  /*4730*/  BSSY.RECONVERGENT B1, `(.L_x_3208) ;  /* 0x000001d000017945 */ /* 0x000fe80003800200 */
[----:B------:R-:W-:Y:S05]  /*4740*/  @P2 BRA `(.L_x_3209) ;  /* 0x00000000006c2947 */ /* 0x000fea0003800000 */
[C---:B012---:R-:W-:Y:S01]  /*4750*/  FADD.FTZ R31, -R26.reuse, R68 ;  /* 0x000000441a1f7221 */ /* 0x047fe20000010100 */
        /* <DEDUP_REMOVED lines=26> */
.L_x_3209:
[----:B------:R-:W-:Y:S05]  /*4900*/  BSYNC.RECONVERGENT B1 ;  /* 0x0000000000017941 */ /* 0x000fea0003800200 */
.L_x_3208:
[----:B------:R-:W-:Y:S04]  /*4910*/  BSSY.RECONVERGENT B1, `(.L_x_3210) ;  /* 0x000001d000017945 */ /* 0x000fe80003800200 */
[----:B------:R-:W-:Y:S05]  /*4920*/  @P1 BRA `(.L_x_3211) ;  /* 0x00000000006c1947 */ /* 0x000fea0003800000 */
[C---:B0123--:R-:W-:Y:S01]  /*4930*/  FADD.FTZ R31, -R26.reuse, R70 ;  /* 0x000000461a1f7221 */ /* 0x04ffe20000010100 */
        /* <DEDUP_REMOVED lines=26> */
.L_x_3211:
[----:B------:R-:W-:Y:S05]  /*4ae0*/  BSYNC.RECONVERGENT B1 ;  /* 0x0000000000017941 */ /* 0x000fea0003800200 */
.L_x_3210:
[----:B------:R-:W-:Y:S04]  /*4af0*/  BSSY.RECONVERGENT B1, `(.L_x_3212) ;  /* 0x000001d000017945 */ /* 0x000fe80003800200 */
[----:B------:R-:W-:Y:S05]  /*4b00*/  @P6 BRA `(.L_x_3213) ;  /* 0x00000000006c6947 */ /* 0x000fea0003800000 */
[C---:B01234-:R-:W-:Y:S01]  /*4b10*/  FADD.FTZ R31, -R26.reuse, R72 ;  /* 0x000000481a1f7221 */ /* 0x05ffe20000010100 */
        /* <DEDUP_REMOVED lines=26> */
.L_x_3213:
[----:B------:R-:W-:Y:S05]  /*4cc0*/  BSYNC.RECONVERGENT B1 ;  /* 0x0000000000017941 */ /* 0x000fea0003800200 */
.L_x_3212:
        /* <DEDUP_REMOVED lines=37> */
.L_x_3215:
[----:B------:R-:W-:Y:S05]  /*4f20*/  BSYNC.RECONVERGENT B1 ;  /* 0x0000000000017941 */ /* 0x000fea0003800200 */
.L_x_3214:
        /* <DEDUP_REMOVED lines=29> */
.L_x_3217:
[----:B------:R-:W-:Y:S05]  /*5100*/  BSYNC.RECONVERGENT B1 ;  /* 0x0000000000017941 */ /* 0x000fea0003800200 */
.L_x_3216:
[----:B------:R-:W-:Y:S04]  /*5110*/  BSSY.RECONVERGENT B1, `(.L_x_3218) ;  /* 0x000001d000017945 */ /* 0x000fe80003800200 */
[----:B------:R-:W-:Y:S05]  /*5120*/  @P5 BRA `(.L_x_3219) ;  /* 0x00000000006c5947 */ /* 0x000fea0003800000 */
[C---:B01234-:R-:W-:Y:S01]  /*5130*/  FADD.FTZ R31, -R26.reuse, R78 ;  /* 0x0000004e1a1f7221 */ /* 0x05ffe20000010100 */
        /* <DEDUP_REMOVED lines=26> */
.L_x_3219:
[----:B------:R-:W-:Y:S05]  /*52e0*/  BSYNC.RECONVERGENT B1 ;  /* 0x0000000000017941 */ /* 0x000fea0003800200 */
.L_x_3218:
        /* <DEDUP_REMOVED lines=29> */
.L_x_3221:
[----:B------:R-:W-:Y:S05]  /*54c0*/  BSYNC.RECONVERGENT B1 ;  /* 0x0000000000017941 */ /* 0x000fea0003800200 */
.L_x_3220:
        /* <DEDUP_REMOVED lines=39> */
.L_x_3223:
[----:B------:R-:W-:Y:S05]  /*5740*/  BSYNC.RECONVERGENT B1 ;  /* 0x0000000000017941 */ /* 0x000fea0003800200 */
.L_x_3222:
        /* <DEDUP_REMOVED lines=29> */
.L_x_3225:
[----:B------:R-:W-:Y:S05]  /*5920*/  BSYNC.RECONVERGENT B1 ;  /* 0x0000000000017941 */ /* 0x000fea0003800200 */
.L_x_3224:
        /* <DEDUP_REMOVED lines=29> */
.L_x_3227:
[----:B------:R-:W-:Y:S05]  /*5b00*/  BSYNC.RECONVERGENT B1 ;  /* 0x0000000000017941 */ /* 0x000fea0003800200 */
.L_x_3226:
        /* <DEDUP_REMOVED lines=29> */
.L_x_3229:
[----:B------:R-:W-:Y:S05]  /*5ce0*/  BSYNC.RECONVERGENT B1 ;  /* 0x0000000000017941 */ /* 0x000fea0003800200 */
.L_x_3228:
        /* <DEDUP_REMOVED lines=29> */
.L_x_3231:
[----:B------:R-:W-:Y:S05]  /*5ec0*/  BSYNC.RECONVERGENT B1 ;  /* 0x0000000000017941 */ /* 0x000fea0003800200 */
.L_x_3230:
[----:B------:R-:W-:Y:S05]  /*5ed0*/  @P6 BRA `(.L_x_3201) ;  /* 0x0000000000686947 */ /* 0x000fea0003800000 */
[C---:B01234-:R-:W-:Y:S01]  /*5ee0*/  FADD.FTZ R31, -R26.reuse, R94 ;  /* 0x0000005e1a1f7221 */ /* 0x05ffe20000010100 */
        /* <DEDUP_REMOVED lines=25> */
.L_x_3201:
[----:B------:R-:W-:Y:S05]  /*6080*/  BSYNC.RECONVERGENT B0 ;  /* 0x0000000000007941 */ /* 0x000fea0003800200 */
.L_x_3169:
        /* <DEDUP_REMOVED lines=8> */
.L_x_3233:
        /* <DEDUP_REMOVED lines=15> */
.L_x_3474:


//--------------------- .text._Z35group_norm_nhwc_fwd_one_pass_kernelI11Fp32IOFp16WLi64ELi32ELi512EEv26Group_norm_nhwc_fwd_params --------------------------
	.section	.text._Z35group_norm_nhwc_fwd_one_pass_kernelI11Fp32IOFp16WLi64ELi32ELi512EEv26Group_norm_nhwc_fwd_params,"ax",@progbits
	.align	128
        .global         _Z35group_norm_nhwc_fwd_one_pass_kernelI11Fp32IOFp16WLi64ELi32ELi512EEv26Group_norm_nhwc_fwd_params
        .type           _Z35group_norm_nhwc_fwd_one_pass_kernelI11Fp32IOFp16WLi64ELi32ELi512EEv26Group_norm_nhwc_fwd_params,@function
        .size           _Z35group_norm_nhwc_fwd_one_pass_kernelI11Fp32IOFp16WLi64ELi32ELi512EEv26Group_norm_nhwc_fwd_params,(.L_x_3475 - _Z35group_norm_nhwc_fwd_one_pass_kernelI11Fp32IOFp16WLi64ELi32ELi512EEv26Group_norm_nhwc_fwd_params)
        .other          _Z35group_norm_nhwc_fwd_one_pass_kernelI11Fp32IOFp16WLi64ELi32ELi512EEv26Group_norm_nhwc_fwd_params,@"STO_CUDA_ENTRY STV_DEFAULT"
_Z35group_norm_nhwc_fwd_one_pass_kernelI11Fp32IOFp16WLi64ELi32ELi512EEv26Group_norm_nhwc_fwd_params:
.text._Z35group_norm_nhwc_fwd_one_pass_kernelI11Fp32IOFp16WLi64ELi32ELi512EEv26Group_norm_nhwc_fwd_params:
        /* <DEDUP_REMOVED lines=23> */
.L_x_3253:
        /* <DEDUP_REMOVED lines=9> */
[----:B--2---:R-:W-:-:S07]  /*0200*/  IMAD.SHL.U32 R25, R14, 0x2, RZ ;  /* 0x000000020e197824 */ /* 0x004fce00078e00ff */
        /* <DEDUP_REMOVED lines=23> */
[----:B------:R-:W0:Y:S01]  /*0380*/  LDCU.64 UR10, c[0x0][0x3f0] ;  /* 0x00007e00ff0a77ac */ /* 0x000e220008000a00 */
[----:B------:R-:W-:Y:S02]  /*0390*/  @!P4 IADD3 R15, PT, PT, -R15, RZ, RZ ;  /* 0x000000ff0f0fc210 */ /* 0x000fe40007ffe1ff */
        /* <DEDUP_REMOVED lines=12> */
[----:B------:R-:W-:-:S05]  /*0460*/  IMAD.WIDE.U32 R24, R15, UR10, R24 ;  /* 0x0000000a0f187c25 */ /* 0x000fca000f8e0018 */
[----:B------:R-:W-:Y:S02]  /*0470*/  IADD3 R27, PT, PT, R25, R27, RZ ;  /* 0x0000001b191b7210 */ /* 0x000fe40007ffe0ff */
[----:B------:R-:W3:Y:S01]  /*0480*/  @!P2 LDC.64 R4, c[0x0][0x390] ;  /* 0x0000e400ff04ab82 */ /* 0x000ee20000000a00 */
[----:B-1----:R-:W-:Y:S01]  /*0490*/  @!P1 IMAD R12, R17, R8, RZ ;  /* 0x00000008110c9224 */ /* 0x002fe200078e02ff */
[----:B------:R-:W-:-:S03]  /*04a0*/  @!P1 MOV R26, R24 ;  /* 0x00000018001a9202 */ /* 0x000fc60000000f00 */
[C---:B------:R-:W-:Y:S01]  /*04b0*/  @!P1 IMAD R15, R7.reuse, R9, R12 ;  /* 0x00000009070f9224 */ /* 0x040fe200078e020c */
[----:B------:R-:W-:Y:S01]  /*04c0*/  @!P2 MOV R12, R24 ;  /* 0x00000018000ca202 */ /* 0x000fe20000000f00 */
[----:B------:R-:W-:-:S04]  /*04d0*/  @!P1 IMAD.WIDE.U32 R8, R7, R8, R26 ;  /* 0x0000000807089225 */ /* 0x000fc800078e001a */
[----:B0-----:R-:W-:-:S04]  /*04e0*/  @!P2 IMAD R13, R13, R10, RZ ;  /* 0x0000000a0d0da224 */ /* 0x001fc800078e02ff */
[C---:B------:R-:W-:Y:S01]  /*04f0*/  @!P2 IMAD R19, R16.reuse, R11, R13 ;  /* 0x0000000b1013a224 */ /* 0x040fe200078e020d */
[----:B------:R-:W-:Y:S01]  /*0500*/  @!P2 MOV R13, R27 ;  /* 0x0000001b000da202 */ /* 0x000fe20000000f00 */
[----:B------:R-:W-:Y:S02]  /*0510*/  @!P1 IMAD.IADD R11, R9, 0x1, R15 ;  /* 0x00000001090b9824 */ /* 0x000fe400078e020f */
[----:B------:R-:W-:Y:S01]  /*0520*/  @!P2 IMAD.WIDE.U32 R16, R16, R10, R12 ;  /* 0x0000000a1010a225 */ /* 0x000fe200078e000c */
[C---:B--2---:R-:W-:Y:S02]  /*0530*/  @!P1 LEA R10, P3, R8.reuse, R2, 0x2 ;  /* 0x00000002080a9211 */ /* 0x044fe400078610ff */
[----:B------:R-:W-:Y:S02]  /*0540*/  MOV R2, RZ ;  /* 0x000000ff00027202 */ /* 0x000fe40000000f00 */
[----:B------:R-:W-:Y:S01]  /*0550*/  @!P1 LEA.HI.X R11, R8, R3, R11, 0x2, P3 ;  /* 0x00000003080b9211 */ /* 0x000fe200018f140b */
[----:B------:R-:W-:Y:S01]  /*0560*/  HFMA2 R3, -RZ, RZ, 0, 0 ;  /* 0x00000000ff037431 */ /* 0x000fe200000001ff */
[----:B------:R-:W-:-:S02]  /*0570*/  @!P2 IADD3 R9, PT, PT, R17, R19, RZ ;  /* 0x000000131109a210 */ /* 0x000fc40007ffe0ff */
        /* <DEDUP_REMOVED lines=53> */
.L_x_3235:
[----:B------:R-:W-:Y:S05]  /*08d0*/  BSYNC.RECONVERGENT B0 ;  /* 0x0000000000007941 */ /* 0x000fea0003800200 */
.L_x_3234:
        /* <DEDUP_REMOVED lines=46> */
.L_x_3237:
[----:B------:R-:W-:Y:S05]  /*0bc0*/  BSYNC.RECONVERGENT B0 ;  /* 0x0000000000007941 */ /* 0x000fea0003800200 */
.L_x_3236:
        /* <DEDUP_REMOVED lines=31> */
.L_x_3240:
[----:B-1----:R-:W2:Y:S04]  /*0dc0*/  LDG.E.STRONG.GPU R10, desc[UR14][R8.64] ;  /* 0x0000000e080a7981 */ /* 0x002ea8000c1ef900 */
[----:B--2---:R-:W-:Y:S01]  /*0dd0*/  CCTL.IVALL ;  /* 0x00000000ff00798f */ /* 0x004fe20002000000 */
[----:B------:R-:W-:Y:S05]  /*0de0*/  YIELD ;  /* 0x0000000000007946 */ /* 0x000fea0003800000 */
[----:B------:R-:W-:-:S13]  /*0df0*/  ISETP.NE.AND P2, PT, R10, R13, PT ;  /* 0x0000000d0a00720c */ /* 0x000fda0003f45270 */
[----:B------:R-:W-:Y:S05]  /*0e00*/  @P2 BRA `(.L_x_3240) ;  /* 0xfffffffc00ec2947 */ /* 0x000fea000383ffff */
.L_x_3239:
        /* <DEDUP_REMOVED lines=15> */
.L_x_3242:
[----:B------:R-:W-:Y:S01]  /*0f00*/  UIADD3 UR24, UPT, UPT, UR5, 0x1, URZ ;  /* 0x0000000105187890 */ /* 0x000fe2000fffe0ff */
[----:B------:R-:W-:Y:S01]  /*0f10*/  ISETP.EQ.OR P2, PT, RZ, UR23, P3 ;  /* 0x00000017ff007c0c */ /* 0x000fe20009f42670 */
[----:B------:R-:W-:-:S04]  /*0f20*/  UIADD3 UR25, UPT, UPT, UR5, 0x2, URZ ;  /* 0x0000000205197890 */ /* 0x000fc8000fffe0ff */
[----:B-1----:R-:W-:Y:S01]  /*0f30*/  MOV R8, UR24 ;  /* 0x0000001800087c02 */ /* 0x002fe20008000f00 */
        /* <DEDUP_REMOVED lines=19> */
[----:B------:R-:W-:Y:S01]  /*1070*/  MOV R12, UR26 ;  /* 0x0000001a000c7c02 */ /* 0x000fe20008000f00 */
[----:B--2---:R-:W-:-:S03]  /*1080*/  IMAD.U32 R13, RZ, RZ, UR27 ;  /* 0x0000001bff0d7e24 */ /* 0x004fc6000f8e00ff */
[----:B------:R-:W2:Y:S01]  /*1090*/  @!P4 LDG.E.64 R10, desc[UR14][R10.64] ;  /* 0x0000000e0a0ac981 */ /* 0x000ea2000c1e1b00 */
[----:B------:R-:W-:Y:S02]  /*10a0*/  MOV R14, UR24 ;  /* 0x00000018000e7c02 */ /* 0x000fe40008000f00 */
[----:B------:R-:W-:Y:S01]  /*10b0*/  MOV R15, UR25 ;  /* 0x00000019000f7c02 */ /* 0x000fe20008000f00 */
[----:B------:R-:W3:Y:S05]  /*10c0*/  @!P6 LDG.E.64 R12, desc[UR14][R12.64] ;  /* 0x0000000e0c0ce981 */ /* 0x000eea000c1e1b00 */
        /* <DEDUP_REMOVED lines=24> */
[----:B------:R-:W-:Y:S01]  /*1250*/  IMAD.U32 R8, RZ, RZ, UR24 ;  /* 0x00000018ff087e24 */ /* 0x000fe2000f8e00ff */
[----:B------:R-:W-:Y:S01]  /*1260*/  MOV R9, UR25 ;  /* 0x0000001900097c02 */ /* 0x000fe20008000f00 */
        /* <DEDUP_REMOVED lines=36> */
.L_x_3241:
        /* <DEDUP_REMOVED lines=18> */
[----:B--2---:R-:W-:Y:S02]  /*15d0*/  MOV R13, UR12 ;  /* 0x0000000c000d7c02 */ /* 0x004fe40008000f00 */
[----:B------:R-:W-:Y:S01]  /*15e0*/  ISETP.EQ.OR P5, PT, R12, UR18, P3 ;  /* 0x000000120c007c0c */ /* 0x000fe20009fa2670 */
[----:B------:R-:W-:Y:S01]  /*15f0*/  IMAD.U32 R12, RZ, RZ, UR5 ;  /* 0x00000005ff0c7e24 */ /* 0x000fe2000f8e00ff */
[----:B------:R-:W-:-:S11]  /*1600*/  ISETP.EQ.OR P4, PT, R13, UR18, P3 ;  /* 0x000000120d007c0c */ /* 0x000fd60009f82670 */
        /* <DEDUP_REMOVED lines=18> */
[----:B------:R-:W-:Y:S02]  /*1730*/  MOV R14, UR10 ;  /* 0x0000000a000e7c02 */ /* 0x000fe40008000f00 */
[----:B------:R-:W-:-:S06]  /*1740*/  MOV R15, UR11 ;  /* 0x0000000b000f7c02 */ /* 0x000fcc0008000f00 */
[----:B------:R-:W4:Y:S01]  /*1750*/  @!P6 LDG.E.64 R14, desc[UR14][R14.64] ;  /* 0x0000000e0e0ee981 */ /* 0x000f22000c1e1b00 */
[----:B------:R-:W-:-:S05]  /*1760*/  VIADD R8, R8, 0x4 ;  /* 0x0000000408087836 */ /* 0x000fca0000000000 */
[----:B------:R-:W-:Y:S01]  /*1770*/  R2UR UR5, R8 ;  /* 0x00000000080572ca */ /* 0x000fe200000e0000 */
[----:B--2---:R-:W-:Y:S01]  /*1780*/  @!P5 FADD.FTZ R16, R16, R10 ;  /* 0x0000000a1010d221 */ /* 0x004fe20000010000 */
[----:B------:R-:W-:-:S03]  /*1790*/  @!P5 FADD.FTZ R17, R17, R11 ;  /* 0x0000000b1111d221 */ /* 0x000fc60000010000 */
[----:B---3--:R-:W-:Y:S01]  /*17a0*/  @!P4 FADD.FTZ R16, R16, R12 ;  /* 0x0000000c1010c221 */ /* 0x008fe20000010000 */
[----:B------:R-:W-:-:S03]  /*17b0*/  @!P4 FADD.FTZ R17, R17, R13 ;  /* 0x0000000d1111c221 */ /* 0x000fc60000010000 */
[----:B----4-:R-:W-:Y:S01]  /*17c0*/  @!P6 FADD.FTZ R16, R16, R14 ;  /* 0x0000000e1010e221 */ /* 0x010fe20000010000 */
[----:B------:R-:W-:-:S07]  /*17d0*/  @!P6 FADD.FTZ R17, R17, R15 ;  /* 0x0000000f1111e221 */ /* 0x000fce0000010000 */
.L_x_3243:
        /* <DEDUP_REMOVED lines=26> */
.L_x_3244:
        /* <DEDUP_REMOVED lines=13> */
.L_x_3245:
[----:B------:R-:W-:Y:S05]  /*1a50*/  BSYNC.RECONVERGENT B0 ;  /* 0x0000000000007941 */ /* 0x000fea0003800200 */
.L_x_3238:
        /* <DEDUP_REMOVED lines=68> */
.L_x_3249:
[----:B------:R-:W-:Y:S05]  /*1ea0*/  BSYNC.RECONVERGENT B1 ;  /* 0x0000000000017941 */ /* 0x000fea0003800200 */
.L_x_3248:
        /* <DEDUP_REMOVED lines=13> */
[----:B0-----:R-:W-:-:S03]  /*1f80*/  LEA R4, P1, R2, UR12, 0x2 ;  /* 0x0000000c02047c11 */ /* 0x001fc6000f8210ff */
[----:B------:R-:W-:-:S05]  /*1f90*/  IMAD.IADD R15, R3, 0x1, R15 ;  /* 0x00000001030f7824 */ /* 0x000fca00078e020f */
[----:B------:R-:W-:Y:S01]  /*1fa0*/  LEA.HI.X R5, R2, UR13, R15, 0x2, P1 ;  /* 0x0000000d02057c11 */ /* 0x000fe200088f140f */
[----:B------:R-:W-:-:S05]  /*1fb0*/  FFMA.FTZ R15, R12, R10, R13 ;  /* 0x0000000a0c0f7223 */ /* 0x000fca000001000d */
[----:B------:R1:W-:Y:S01]  /*1fc0*/  STG.E.64 desc[UR14][R4.64], R14 ;  /* 0x0000000e04007986 */ /* 0x0003e2000c101b0e */
[----:B------:R-:W-:Y:S05]  /*1fd0*/  BRA `(.L_x_3250) ;  /* 0x0000000000fc7947 */ /* 0x000fea0003800000 */
.L_x_3247:
        /* <DEDUP_REMOVED lines=30> */
.L_x_3252:
[----:B------:R-:W-:Y:S05]  /*21c0*/  BSYNC.RECONVERGENT B1 ;  /* 0x0000000000017941 */ /* 0x000fea0003800200 */
.L_x_3251:
        /* <DEDUP_REMOVED lines=32> */
.L_x_3250:
[----:B------:R-:W-:Y:S05]  /*23d0*/  BSYNC.RECONVERGENT B0 ;  /* 0x0000000000007941 */ /* 0x000fea0003800200 */
.L_x_3246:
[----:B------:R-:W-:Y:S02]  /*23e0*/  UIADD3 UR8, UPT, UPT, UR19, UR8, URZ ;  /* 0x0000000813087290 */ /* 0x000fe4000fffe0ff */
[----:B------:R-:W-:Y:S02]  /*23f0*/  UIADD3 UR4, UPT, UPT, UR4, 0x1, URZ ;  /* 0x0000000104047890 */ /* 0x000fe4000fffe0ff */
[----:B------:R-:W-:-:S09]  /*2400*/  UISETP.GE.AND UP0, UPT, UR8, UR7, UPT ;  /* 0x000000070800728c */ /* 0x000fd2000bf06270 */
[----:B------:R-:W-:Y:S05]  /*2410*/  BRA.U !UP0, `(.L_x_3253) ;  /* 0xffffffdd08547547 */ /* 0x000fea000b83ffff */
[----:B------:R-:W-:Y:S05]  /*2420*/  EXIT ;  /* 0x000000000000794d */ /* 0x000fea0003800000 */
.L_x_3254:
        /* <DEDUP_REMOVED lines=13> */
.L_x_3475:


//--------------------- .text._Z35group_norm_nhwc_fwd_one_pass_kernelI11Fp32IOFp16WLi128ELi32ELi512EEv26Group_norm_nhwc_fwd_params --------------------------
	.section	.text._Z35group_norm_nhwc_fwd_one_pass_kernelI11Fp32IOFp16WLi128ELi32ELi512EEv26Group_norm_nhwc_fwd_params,"ax",@progbits
	.align	128
        .global         _Z35group_norm_nhwc_fwd_one_pass_kernelI11Fp32IOFp16WLi128ELi32ELi512EEv26Group_norm_nhwc_fwd_params
        .type           _Z35group_norm_nhwc_fwd_one_pass_kernelI11Fp32IOFp16WLi128ELi32ELi512EEv26Group_norm_nhwc_fwd_params,@function
        .size           _Z35group_norm_nhwc_fwd_one_pass_kernelI11Fp32IOFp16WLi128ELi32ELi512EEv26Group_norm_nhwc_fwd_params,(.L_x_3476 - _Z35group_norm_nhwc_fwd_one_pass_kernelI11Fp32IOFp16WLi128ELi32ELi512EEv26Group_norm_nhwc_fwd_params)
        .other          _Z35group_norm_nhwc_fwd_one_pass_kernelI11Fp32IOFp16WLi128ELi32ELi512EEv26Group_norm_nhwc_fwd_params,@"STO_CUDA_ENTRY STV_DEFAULT"
_Z35group_norm_nhwc_fwd_one_pass_kernelI11Fp32IOFp16WLi128ELi32ELi512EEv26Group_norm_nhwc_fwd_params:
.text._Z35group_norm_nhwc_fwd_one_pass_kernelI11Fp32IOFp16WLi128ELi32ELi512EEv26Group_norm_nhwc_fwd_params:
        /* <DEDUP_REMOVED lines=23> */
.L_x_3282:
        /* <DEDUP_REMOVED lines=33> */
[----:B------:R-:W-:-:S04]  /*0380*/  ISETP.GE.U32.AND P1, PT, R18, UR8, PT ;  /* 0x0000000812007c0c */ /* 0x000fc8000bf26070 */
[----:B------:R-:W-:Y:S02]  /*0390*/  @!P4 IADD3 R3, PT, PT, -R3, RZ, RZ ;  /* 0x000000ff0303c210 */ /* 0x000fe40007ffe1ff */
[----:B------:R-:W0:Y:S01]  /*03a0*/  @!P2 LDC.64 R4, c[0x0][0x3e0] ;  /* 0x0000f800ff04ab82 */ /* 0x000e220000000a00 */
[----:B------:R-:W-:Y:S02]  /*03b0*/  @!P3 LOP3.LUT R3, RZ, R9, RZ, 0x33, !PT ;  /* 0x00000009ff03b212 */ /* 0x000fe400078e33ff */
[----:B------:R-:W-:Y:S02]  /*03c0*/  ISETP.GE.U32.AND P3, PT, R23, UR8, PT ;  /* 0x0000000817007c0c */ /* 0x000fe4000bf66070 */
[--C-:B------:R-:W-:Y:S01]  /*03d0*/  SHF.R.S32.HI R2, RZ, 0x1f, R3.reuse ;  /* 0x0000001fff027819 */ /* 0x100fe20000011403 */
[----:B------:R-:W-:Y:S01]  /*03e0*/  IMAD.MOV R0, RZ, RZ, -R3 ;  /* 0x000000ffff007224 */ /* 0x000fe200078e0a03 */
[----:B------:R-:W-:Y:S01]  /*03f0*/  ISETP.GE.AND.EX P3, PT, R7, UR9, PT, P3 ;  /* 0x0000000907007c0c */ /* 0x000fe2000bf66330 */
[----:B------:R-:W1:Y:S01]  /*0400*/  @!P2 LDC.64 R10, c[0x0][0x390] ;  /* 0x0000e400ff0aab82 */ /* 0x000e620000000a00 */
[----:B------:R-:W-:Y:S01]  /*0410*/  ISETP.GE.AND.EX P1, PT, R21, UR9, PT, P1 ;  /* 0x0000000915007c0c */ /* 0x000fe2000bf26310 */
[----:B------:R-:W-:Y:S01]  /*0420*/  IMAD R0, R9, R0, UR7 ;  /* 0x0000000709007e24 */ /* 0x000fe2000f8e0200 */
[----:B------:R-:W-:Y:S01]  /*0430*/  IADD3 R9, PT, PT, R23, 0x60, RZ ;  /* 0x0000006017097810 */ /* 0x000fe20007ffe0ff */
[----:B---3--:R-:W-:-:S03]  /*0440*/  IMAD R2, R2, UR10, RZ ;  /* 0x0000000a02027c24 */ /* 0x008fc6000f8e02ff */
[----:B------:R-:W-:Y:S01]  /*0450*/  SHF.L.U32 R0, R0, 0x5, RZ ;  /* 0x0000000500007819 */ /* 0x000fe200000006ff */
[----:B------:R-:W-:Y:S01]  /*0460*/  IMAD R25, R3, UR11, R2 ;  /* 0x0000000b03197c24 */ /* 0x000fe2000f8e0202 */
[----:B------:R-:W-:Y:S02]  /*0470*/  ISETP.GE.U32.AND P4, PT, R9, UR8, PT ;  /* 0x0000000809007c0c */ /* 0x000fe4000bf86070 */
[----:B------:R-:W-:Y:S01]  /*0480*/  LOP3.LUT R26, R0, 0x1e, R27, 0xf8, !PT ;  /* 0x0000001e001a7812 */ /* 0x000fe200078ef81b */
[----:B------:R-:W2:Y:S01]  /*0490*/  @!P3 LDC.64 R16, c[0x0][0x3e0] ;  /* 0x0000f800ff10bb82 */ /* 0x000ea20000000a00 */
[----:B------:R-:W-:Y:S02]  /*04a0*/  SHF.R.S32.HI R27, RZ, 0x1f, R0 ;  /* 0x0000001fff1b7819 */ /* 0x000fe40000011400 */
[----:B------:R-:W-:Y:S01]  /*04b0*/  SHF.R.S32.HI R19, RZ, 0x1f, R9 ;  /* 0x0000001fff137819 */ /* 0x000fe20000011409 */
[----:B0-----:R-:W-:Y:S02]  /*04c0*/  @!P2 IMAD R2, R15, R4, RZ ;  /* 0x000000040f02a224 */ /* 0x001fe400078e02ff */
[----:B------:R-:W-:Y:S01]  /*04d0*/  IMAD.WIDE.U32 R26, R3, UR10, R26 ;  /* 0x0000000a031a7c25 */ /* 0x000fe2000f8e001a */
[----:B------:R-:W-:-:S03]  /*04e0*/  ISETP.GE.AND.EX P4, PT, R19, UR9, PT, P4 ;  /* 0x0000000913007c0c */ /* 0x000fc6000bf86340 */
[----:B------:R-:W-:Y:S01]  /*04f0*/  @!P2 IMAD R15, R13, R5, R2 ;  /* 0x000000050d0fa224 */ /* 0x000fe200078e0202 */
[----:B------:R-:W-:Y:S01]  /*0500*/  IADD3 R25, PT, PT, R27, R25, RZ ;  /* 0x000000191b197210 */ /* 0x000fe20007ffe0ff */
[----:B------:R-:W0:Y:S01]  /*0510*/  @!P1 LDC.64 R2, c[0x0][0x3e0] ;  /* 0x0000f800ff029b82 */ /* 0x000e220000000a00 */
[----:B------:R-:W-:-:S05]  /*0520*/  @!P2 MOV R24, R26 ;  /* 0x0000001a0018a202 */ /* 0x000fca0000000f00 */
[----:B------:R-:W-:Y:S02]  /*0530*/  @!P2 IMAD.WIDE.U32 R4, R13, R4, R24 ;  /* 0x000000040d04a225 */ /* 0x000fe400078e0018 */
[----:B------:R-:W3:Y:S03]  /*0540*/  @!P1 LDC.64 R12, c[0x0][0x390] ;  /* 0x0000e400ff0c9b82 */ /* 0x000ee60000000a00 */
[----:B------:R-:W-:Y:S01]  /*0550*/  @!P2 IADD3 R5, PT, PT, R5, R15, RZ ;  /* 0x0000000f0505a210 */ /* 0x000fe20007ffe0ff */
[----:B--2---:R-:W-:Y:S01]  /*0560*/  @!P3 IMAD R6, R7, R16, RZ ;  /* 0x000000100706b224 */ /* 0x004fe200078e02ff */
[----:B-1----:R-:W-:Y:S02]  /*0570*/  @!P2 LEA R10, P5, R4, R10, 0x2 ;  /* 0x0000000a040aa211 */ /* 0x002fe400078a10ff */
[----:B------:R-:W-:Y:S01]  /*0580*/  @!P3 MOV R7, R25 ;  /* 0x000000190007b202 */ /* 0x000fe20000000f00 */
[----:B------:R-:W1:Y:S01]  /*0590*/  @!P3 LDC.64 R14, c[0x0][0x390] ;  /* 0x0000e400ff0ebb82 */ /* 0x000e620000000a00 */
[----:B------:R-:W-:Y:S01]  /*05a0*/  @!P3 IMAD R29, R23, R17, R6 ;  /* 0x00000011171db224 */ /* 0x000fe200078e0206 */
[----:B------:R-:W-:-:S02]  /*05b0*/  @!P3 MOV R6, R26 ;  /* 0x0000001a0006b202 */ /* 0x000fc40000000f00 */
[----:B------:R-:W-:-:S03]  /*05c0*/  @!P2 LEA.HI.X R11, R4, R11, R5, 0x2, P5 ;  /* 0x0000000b040ba211 */ /* 0x000fc600028f1405 */
[----:B------:R-:W-:Y:S01]  /*05d0*/  @!P3 IMAD.WIDE.U32 R16, R23, R16, R6 ;  /* 0x000000101710b225 */ /* 0x000fe200078e0006 */
[----:B------:R-:W2:Y:S01]  /*05e0*/  @!P4 LDC.64 R4, c[0x0][0x3e0] ;  /* 0x0000f800ff04cb82 */ /* 0x000ea20000000a00 */
[----:B------:R-:W-:Y:S02]  /*05f0*/  @!P1 MOV R7, R25 ;  /* 0x0000001900079202 */ /* 0x000fe40000000f00 */
[-C--:B0-----:R-:W-:Y:S01]  /*0600*/  @!P1 IMAD R21, R21, R2.reuse, RZ ;  /* 0x0000000215159224 */ /* 0x081fe200078e02ff */
[----:B------:R-:W-:Y:S01]  /*0610*/  @!P3 IADD3 R17, PT, PT, R17, R29, RZ ;  /* 0x0000001d1111b210 */ /* 0x000fe20007ffe0ff */
[----:B------:R-:W-:Y:S02]  /*0620*/  @!P1 IMAD.MOV.U32 R6, RZ, RZ, R26 ;  /* 0x000000ffff069224 */ /* 0x000fe400078e001a */
[C---:B------:R-:W-:Y:S02]  /*0630*/  @!P1 IMAD R21, R18.reuse, R3, R21 ;  /* 0x0000000312159224 */ /* 0x040fe400078e0215 */
[----:B------:R-:W-:-:S02]  /*0640*/  @!P1 IMAD.WIDE.U32 R2, R18, R2, R6 ;  /* 0x0000000212029225 */ /* 0x000fc400078e0006 */
[----:B------:R-:W0:Y:S03]  /*0650*/  @!P4 LDC.64 R6, c[0x0][0x390] ;  /* 0x0000e400ff06cb82 */ /* 0x000e260000000a00 */
[----:B------:R-:W-:Y:S01]  /*0660*/  @!P1 IADD3 R21, PT, PT, R3, R21, RZ ;  /* 0x0000001503159210 */ /* 0x000fe20007ffe0ff */
[----:B------:R-:W-:Y:S01]  /*0670*/  HFMA2 R3, -RZ, RZ, 0, 0 ;  /* 0x00000000ff037431 */ /* 0x000fe200000001ff */
[----:B-1----:R-:W-:Y:S02]  /*0680*/  @!P3 LEA R14, P5, R16, R14, 0x2 ;  /* 0x0000000e100eb211 */ /* 0x002fe400078a10ff */
[----:B---3--:R-:W-:Y:S02]  /*0690*/  @!P1 LEA R12, P6, R2, R12, 0x2 ;  /* 0x0000000c020c9211 */ /* 0x008fe400078c10ff */
[----:B------:R-:W-:Y:S02]  /*06a0*/  @!P3 LEA.HI.X R15, R16, R15, R17, 0x2, P5 ;  /* 0x0000000f100fb211 */ /* 0x000fe400028f1411 */
[----:B------:R-:W-:-:S02]  /*06b0*/  @!P1 LEA.HI.X R13, R2, R13, R21, 0x2, P6 ;  /* 0x0000000d020d9211 */ /* 0x000fc400030f1415 */
[----:B------:R-:W-:Y:S02]  /*06c0*/  CS2R R20, SRZ ;  /* 0x0000000000147805 */ /* 0x000fe4000001ff00 */
[----:B------:R-:W-:Y:S01]  /*06d0*/  @!P4 MOV R16, R26 ;  /* 0x0000001a0010c202 */ /* 0x000fe20000000f00 */
[-C--:B--2---:R-:W-:Y:S01]  /*06e0*/  @!P4 IMAD R18, R19, R4.reuse, RZ ;  /* 0x000000041312c224 */ /* 0x084fe200078e02ff */
[----:B------:R-:W-:Y:S02]  /*06f0*/  @!P4 MOV R17, R25 ;  /* 0x000000190011c202 */ /* 0x000fe40000000f00 */
[----:B------:R-:W-:Y:S01]  /*0700*/  MOV R2, RZ ;  /* 0x000000ff00027202 */ /* 0x000fe20000000f00 */
[C---:B------:R-:W-:Y:S01]  /*0710*/  @!P4 IMAD R19, R9.reuse, R5, R18 ;  /* 0x000000050913c224 */ /* 0x040fe200078e0212 */
[----:B------:R-:W2:Y:S01]  /*0720*/  @!P3 LDG.E.64 R20, desc[UR14][R14.64] ;  /* 0x0000000e0e14b981 */ /* 0x000ea2000c1e1b00 */
[----:B------:R-:W-:Y:S01]  /*0730*/  @!P4 IMAD.WIDE.U32 R16, R9, R4, R16 ;  /* 0x000000040910c225 */ /* 0x000fe200078e0010 */
[----:B------:R-:W-:-:S02]  /*0740*/  CS2R R4, SRZ ;  /* 0x0000000000047805 */ /* 0x000fc4000001ff00 */
[----:B------:R1:W3:Y:S02]  /*0750*/  @!P1 LDG.E.64 R2, desc[UR14][R12.64] ;  /* 0x0000000e0c029981 */ /* 0x0002e4000c1e1b00 */
[----:B------:R-:W-:Y:S02]  /*0760*/  @!P4 IADD3 R9, PT, PT, R17, R19, RZ ;  /* 0x000000131109c210 */ /* 0x000fe40007ffe0ff */
        /* <DEDUP_REMOVED lines=63> */
.L_x_3256:
[----:B------:R-:W-:Y:S05]  /*0b60*/  BSYNC.RECONVERGENT B0 ;  /* 0x0000000000007941 */ /* 0x000fea0003800200 */
.L_x_3255:
        /* <DEDUP_REMOVED lines=46> */
.L_x_3258:
[----:B------:R-:W-:Y:S05]  /*0e50*/  BSYNC.RECONVERGENT B0 ;  /* 0x0000000000007941 */ /* 0x000fea0003800200 */
.L_x_3257:
        /* <DEDUP_REMOVED lines=31> */
.L_x_3261:
[----:B---3--:R-:W2:Y:S04]  /*1050*/  LDG.E.STRONG.GPU R10, desc[UR14][R8.64] ;  /* 0x0000000e080a7981 */ /* 0x008ea8000c1ef900 */
[----:B--2---:R-:W-:Y:S01]  /*1060*/  CCTL.IVALL ;  /* 0x00000000ff00798f */ /* 0x004fe20002000000 */
[----:B------:R-:W-:Y:S05]  /*1070*/  YIELD ;  /* 0x0000000000007946 */ /* 0x000fea0003800000 */
[----:B------:R-:W-:-:S13]  /*1080*/  ISETP.NE.AND P2, PT, R10, R15, PT ;  /* 0x0000000f0a00720c */ /* 0x000fda0003f45270 */
[----:B------:R-:W-:Y:S05]  /*1090*/  @P2 BRA `(.L_x_3261) ;  /* 0xfffffffc00ec2947 */ /* 0x000fea000383ffff */
.L_x_3260:
        /* <DEDUP_REMOVED lines=15> */
.L_x_3263:
        /* <DEDUP_REMOVED lines=20> */
[----:B------:R-:W-:Y:S01]  /*12d0*/  IMAD.U32 R10, RZ, RZ, UR24 ;  /* 0x00000018ff0a7e24 */ /* 0x000fe2000f8e00ff */
[----:B------:R-:W-:Y:S01]  /*12e0*/  MOV R11, UR25 ;  /* 0x00000019000b7c02 */ /* 0x000fe20008000f00 */
[----:B------:R-:W-:Y:S02]  /*12f0*/  @!UP0 UIMAD.WIDE.U32 UR24, UR11, 0x8, UR16 ;  /* 0x000000080b1888a5 */ /* 0x000fe4000f8e0010 */
[----:B------:R-:W-:-:S02]  /*1300*/  MOV R14, UR26 ;  /* 0x0000001a000e7c02 */ /* 0x000fc40008000f00 */
[----:B------:R-:W-:Y:S01]  /*1310*/  MOV R15, UR27 ;  /* 0x0000001b000f7c02 */ /* 0x000fe20008000f00 */
[----:B------:R-:W3:Y:S01]  /*1320*/  @!P4 LDG.E.64 R10, desc[UR14][R10.64] ;  /* 0x0000000e0a0ac981 */ /* 0x000ee2000c1e1b00 */
[----:B-1----:R-:W-:Y:S02]  /*1330*/  MOV R16, UR24 ;  /* 0x0000001800107c02 */ /* 0x002fe40008000f00 */
        /* <DEDUP_REMOVED lines=15> */
[----:B------:R-:W-:-:S03]  /*1430*/  ISETP.EQ.OR P4, PT, R8, UR18, P3 ;  /* 0x0000001208007c0c */ /* 0x000fc60009f82670 */
[----:B------:R-:W-:Y:S01]  /*1440*/  MOV R8, UR23 ;  /* 0x0000001700087c02 */ /* 0x000fe20008000f00 */
[----:B--2---:R-:W-:Y:S01]  /*1450*/  @!P6 FADD.FTZ R12, R12, R14 ;  /* 0x0000000e0c0ce221 */ /* 0x004fe20000010000 */
[----:B------:R-:W-:Y:S01]  /*1460*/  @!P6 FADD.FTZ R13, R13, R15 ;  /* 0x0000000f0d0de221 */ /* 0x000fe20000010000 */
[----:B------:R-:W-:Y:S01]  /*1470*/  ISETP.EQ.OR P6, PT, R9, UR18, P3 ;  /* 0x0000001209007c0c */ /* 0x000fe20009fc2670 */
[----:B------:R-:W-:Y:S01]  /*1480*/  VOTEU.ALL UP0, P2 ;  /* 0x0000000000ff7886 */ /* 0x000fe20001000000 */
[----:B----4-:R-:W-:Y:S01]  /*1490*/  @!P5 FADD.FTZ R12, R12, R16 ;  /* 0x000000100c0cd221 */ /* 0x010fe20000010000 */
[----:B------:R-:W-:Y:S01]  /*14a0*/  @!P5 FADD.FTZ R13, R13, R17 ;  /* 0x000000110d0dd221 */ /* 0x000fe20000010000 */
[----:B------:R-:W-:Y:S02]  /*14b0*/  ISETP.EQ.OR P5, PT, R8, UR18, P3 ;  /* 0x0000001208007c0c */ /* 0x000fe40009fa2670 */
[----:B------:R-:W-:Y:S01]  /*14c0*/  @!UP0 UIMAD.WIDE.U32 UR24, UR13, 0x8, UR16 ;  /* 0x000000080d1888a5 */ /* 0x000fe2000f8e0010 */
[----:B------:R-:W-:-:S05]  /*14d0*/  VOTEU.ALL UP0, P4 ;  /* 0x0000000000ff7886 */ /* 0x000fca0002000000 */
[----:B------:R-:W-:Y:S01]  /*14e0*/  MOV R8, UR24 ;  /* 0x0000001800087c02 */ /* 0x000fe20008000f00 */
[----:B------:R-:W-:Y:S01]  /*14f0*/  IMAD.U32 R9, RZ, RZ, UR25 ;  /* 0x00000019ff097e24 */ /* 0x000fe2000f8e00ff */
[----:B------:R-:W-:Y:S01]  /*1500*/  VOTEU.ALL UP1, P6 ;  /* 0x0000000000ff7886 */ /* 0x000fe20003020000 */
[----:B------:R-:W-:Y:S02]  /*1510*/  @!UP0 UIMAD.WIDE.U32 UR24, UR12, 0x8, UR16 ;  /* 0x000000080c1888a5 */ /* 0x000fe4000f8e0010 */
[----:B------:R-:W-:Y:S02]  /*1520*/  VOTEU.ALL UP0, P5 ;  /* 0x0000000000ff7886 */ /* 0x000fe40002800000 */
[----:B------:R-:W2:Y:S01]  /*1530*/  @!P2 LDG.E.64 R8, desc[UR14][R8.64] ;  /* 0x0000000e0808a981 */ /* 0x000ea2000c1e1b00 */
[----:B------:R-:W-:Y:S01]  /*1540*/  @!UP1 UIMAD.WIDE.U32 UR26, UR10, 0x8, UR16 ;  /* 0x000000080a1a98a5 */ /* 0x000fe2000f8e0010 */
[----:B------:R-:W-:Y:S02]  /*1550*/  MOV R10, UR24 ;  /* 0x00000018000a7c02 */ /* 0x000fe40008000f00 */
[----:B------:R-:W-:Y:S01]  /*1560*/  MOV R11, UR25 ;  /* 0x00000019000b7c02 */ /* 0x000fe20008000f00 */
        /* <DEDUP_REMOVED lines=29> */
.L_x_3262:
        /* <DEDUP_REMOVED lines=41> */
[----:B------:R-:W-:-:S04]  /*19d0*/  MOV R18, UR5 ;  /* 0x0000000500127c02 */ /* 0x000fc80008000f00 */
        /* <DEDUP_REMOVED lines=10> */
.L_x_3264:
[----:B------:R-:W-:-:S13]  /*1a80*/  LOP3.LUT P2, R8, R22, 0x3, RZ, 0xc0, !PT ;  /* 0x0000000316087812 */ /* 0x000fda000784c0ff */
        /* <DEDUP_REMOVED lines=27> */
.L_x_3265:
        /* <DEDUP_REMOVED lines=13> */
.L_x_3266:
[----:B------:R-:W-:Y:S05]  /*1d10*/  BSYNC.RECONVERGENT B0 ;  /* 0x0000000000007941 */ /* 0x000fea0003800200 */
.L_x_3259:
        /* <DEDUP_REMOVED lines=9> */
[----:B---3--:R-:W-:Y:S02]  /*1db0*/  IMAD.SHL.U32 R10, R10, 0x2, RZ ;  /* 0x000000020a0a7824 */ /* 0x008fe400078e00ff */
        /* <DEDUP_REMOVED lines=42> */
[----:B------:R-:W-:Y:S01]  /*2060*/  FADD.FTZ R21, -R0, R21 ;  /* 0x0000001500157221 */ /* 0x000fe20000010100 */
[----:B------:R-:W-:Y:S01]  /*2070*/  MOV R17, R25 ;  /* 0x0000001900117202 */ /* 0x000fe20000000f00 */
        /* <DEDUP_REMOVED lines=13> */
.L_x_3270:
[----:B------:R-:W-:Y:S05]  /*2150*/  BSYNC.RECONVERGENT B1 ;  /* 0x0000000000017941 */ /* 0x000fea0003800200 */
.L_x_3269:
        /* <DEDUP_REMOVED lines=12> */
[----:B------:R-:W-:Y:S02]  /*2220*/  IMAD.MOV.U32 R15, RZ, RZ, R25 ;  /* 0x000000ffff0f7224 */ /* 0x000fe400078e0019 */
        /* <DEDUP_REMOVED lines=15> */
.L_x_3272:
[----:B------:R-:W-:Y:S05]  /*2320*/  BSYNC.RECONVERGENT B1 ;  /* 0x0000000000017941 */ /* 0x000fea0003800200 */
.L_x_3271:
        /* <DEDUP_REMOVED lines=19> */
.L_x_3274:
[----:B------:R-:W-:Y:S05]  /*2460*/  BSYNC.RECONVERGENT B1 ;  /* 0x0000000000017941 */ /* 0x000fea0003800200 */
.L_x_3273:
        /* <DEDUP_REMOVED lines=19> */
.L_x_3268:
        /* <DEDUP_REMOVED lines=12> */
[----:B------:R-:W-:Y:S02]  /*2660*/  IMAD.MOV.U32 R15, RZ, RZ, R25 ;  /* 0x000000ffff0f7224 */ /* 0x000fe400078e0019 */
[C---:B------:R-:W-:Y:S01]  /*2670*/  FADD.FTZ R17, -R0.reuse, R20 ;  /* 0x0000001400117221 */ /* 0x040fe20000010100 */
[----:B------:R-:W-:Y:S01]  /*2680*/  FADD.FTZ R21, -R0, R21 ;  /* 0x0000001500157221 */ /* 0x000fe20000010100 */
[----:B------:R-:W1:Y:S02]  /*2690*/  LDCU.64 UR12, c[0x0][0x380] ;  /* 0x00007000ff0c77ac */ /* 0x000e640008000a00 */
        /* <DEDUP_REMOVED lines=21> */
.L_x_3277:
[----:B------:R-:W-:Y:S05]  /*27f0*/  BSYNC.RECONVERGENT B1 ;  /* 0x0000000000017941 */ /* 0x000fea0003800200 */
.L_x_3276:
        /* <DEDUP_REMOVED lines=10> */
[----:B------:R-:W-:Y:S01]  /*28a0*/  FADD.FTZ R21, -R0, R2 ;  /* 0x0000000200157221 */ /* 0x000fe20000010100 */
[----:B------:R-:W-:Y:S01]  /*28b0*/  SHF.R.S32.HI R19, RZ, 0x1f, R20 ;  /* 0x0000001fff137819 */ /* 0x000fe20000011414 */
[----:B------:R-:W1:Y:S01]  /*28c0*/  LDCU.64 UR12, c[0x0][0x380] ;  /* 0x00007000ff0c77ac */ /* 0x000e620008000a00 */
[----:B------:R-:W-:Y:S01]  /*28d0*/  MOV R15, R25 ;  /* 0x00000019000f7202 */ /* 0x000fe20000000f00 */
        /* <DEDUP_REMOVED lines=21> */
.L_x_3279:
[----:B------:R-:W-:Y:S05]  /*2a30*/  BSYNC.RECONVERGENT B1 ;  /* 0x0000000000017941 */ /* 0x000fea0003800200 */
.L_x_3278:
        /* <DEDUP_REMOVED lines=29> */
.L_x_3281:
[----:B------:R-:W-:Y:S05]  /*2c10*/  BSYNC.RECONVERGENT B1 ;  /* 0x0000000000017941 */ /* 0x000fea0003800200 */
.L_x_3280:
        /* <DEDUP_REMOVED lines=27> */
.L_x_3275:
[----:B------:R-:W-:Y:S05]  /*2dd0*/  BSYNC.RECONVERGENT B0 ;  /* 0x0000000000007941 */ /* 0x000fea0003800200 */
.L_x_3267:
        /* <DEDUP_REMOVED lines=8> */
.L_x_3283:
        /* <DEDUP_REMOVED lines=10> */
.L_x_3476:


//--------------------- .text._Z35group_norm_nhwc_fwd_one_pass_kernelI11Fp32IOFp16WLi256ELi32ELi512EEv26Group_norm_nhwc_fwd_params --------------------------
	.section	.text._Z35group_norm_nhwc_fwd_one_pass_kernelI11Fp32IOFp16WLi256ELi32ELi512EEv26Group_norm_nhwc_fwd_params,"ax",@progbits
	.align	128
        .global         _Z35group_norm_nhwc_fwd_one_pass_kernelI11Fp32IOFp16WLi256ELi32ELi512EEv26Group_norm_nhwc_fwd_params
        .type           _Z35group_norm_nhwc_fwd_one_pass_kernelI11Fp32IOFp16WLi256ELi32ELi512EEv26Group_norm_nhwc_fwd_params,@function
        .size           _Z35group_norm_nhwc_fwd_one_pass_kernelI11Fp32IOFp16WLi256ELi32ELi512EEv26Group_norm_nhwc_fwd_params,(.L_x_3477 - _Z35group_norm_nhwc_fwd_one_pass_kernelI11Fp32IOFp16WLi256ELi32ELi512EEv26Group_norm_nhwc_fwd_params)
        .other          _Z35group_norm_nhwc_fwd_one_pass_kernelI11Fp32IOFp16WLi256ELi32ELi512EEv26Group_norm_nhwc_fwd_params,@"STO_CUDA_ENTRY STV_DEFAULT"
_Z35group_norm_nhwc_fwd_one_pass_kernelI11Fp32IOFp16WLi256ELi32ELi512EEv26Group_norm_nhwc_fwd_params:
.text._Z35group_norm_nhwc_fwd_one_pass_kernelI11Fp32IOFp16WLi256ELi32ELi512EEv26Group_norm_nhwc_fwd_params:
        /* <DEDUP_REMOVED lines=40> */
.L_x_3327:
        /* <DEDUP_REMOVED lines=226> */
.L_x_3285:
[----:B------:R-:W-:Y:S05]  /*10a0*/  BSYNC.RECONVERGENT B0 ;  /* 0x0000000000007941 */ /* 0x000fea0003800200 */
.L_x_3284:
        /* <DEDUP_REMOVED lines=46> */
.L_x_3287:
[----:B------:R-:W-:Y:S05]  /*1390*/  BSYNC.RECONVERGENT B0 ;  /* 0x0000000000007941 */ /* 0x000fea0003800200 */
.L_x_3286:
        /* <DEDUP_REMOVED lines=25> */
.L_x_3290:
[----:B-1----:R-:W2:Y:S04]  /*1530*/  LDG.E.STRONG.GPU R18, desc[UR8][R16.64] ;  /* 0x0000000810127981 */ /* 0x002ea8000c1ef900 */
[----:B--2---:R-:W-:Y:S01]  /*1540*/  CCTL.IVALL ;  /* 0x00000000ff00798f */ /* 0x004fe20002000000 */
[----:B------:R-:W-:Y:S05]  /*1550*/  YIELD ;  /* 0x0000000000007946 */ /* 0x000fea0003800000 */
[----:B------:R-:W-:-:S13]  /*1560*/  ISETP.NE.AND P4, PT, R18, R25, PT ;  /* 0x000000191200720c */ /* 0x000fda0003f85270 */
[----:B------:R-:W-:Y:S05]  /*1570*/  @P4 BRA `(.L_x_3290) ;  /* 0xfffffffc00ec4947 */ /* 0x000fea000383ffff */
.L_x_3289:
        /* <DEDUP_REMOVED lines=15> */
.L_x_3292:
        /* <DEDUP_REMOVED lines=60> */
.L_x_3291:
        /* <DEDUP_REMOVED lines=35> */
.L_x_3293:
        /* <DEDUP_REMOVED lines=18> */
.L_x_3294:
        /* <DEDUP_REMOVED lines=9> */
.L_x_3295:
[----:B------:R-:W-:Y:S05]  /*1e10*/  BSYNC.RECONVERGENT B0 ;  /* 0x0000000000007941 */ /* 0x000fea0003800200 */
.L_x_3288:
        /* <DEDUP_REMOVED lines=30> */
[----:B--2---:R-:W-:Y:S02]  /*2000*/  HADD2.F32 R22, -RZ, R26.H0_H0 ;  /* 0x2000001aff167230 */ /* 0x004fe40000004100 */
[----:B----4-:R-:W-:Y:S02]  /*2010*/  HADD2.F32 R19, -RZ, R27.H0_H0 ;  /* 0x2000001bff137230 */ /* 0x010fe40000004100 */
[----:B---3--:R-:W-:Y:S02]  /*2020*/  HADD2.F32 R20, -RZ, R28.H0_H0 ;  /* 0x2000001cff147230 */ /* 0x008fe40000004100 */
[----:B-----5:R-:W-:Y:S01]  /*2030*/  HADD2.F32 R21, -RZ, R29.H0_H0 ;  /* 0x2000001dff157230 */ /* 0x020fe20000004100 */
        /* <DEDUP_REMOVED lines=31> */
.L_x_3299:
[----:B------:R-:W-:Y:S05]  /*2230*/  BSYNC.RECONVERGENT B1 ;  /* 0x0000000000017941 */ /* 0x000fea0003800200 */
.L_x_3298:
        /* <DEDUP_REMOVED lines=19> */
.L_x_3301:
[----:B------:R-:W-:Y:S05]  /*2370*/  BSYNC.RECONVERGENT B1 ;  /* 0x0000000000017941 */ /* 0x000fea0003800200 */
.L_x_3300:
        /* <DEDUP_REMOVED lines=31> */
.L_x_3303:
[----:B------:R-:W-:Y:S05]  /*2570*/  BSYNC.RECONVERGENT B1 ;  /* 0x0000000000017941 */ /* 0x000fea0003800200 */
.L_x_3302:
        /* <DEDUP_REMOVED lines=19> */
.L_x_3305:
[----:B------:R-:W-:Y:S05]  /*26b0*/  BSYNC.RECONVERGENT B1 ;  /* 0x0000000000017941 */ /* 0x000fea0003800200 */
.L_x_3304:
        /* <DEDUP_REMOVED lines=19> */
.L_x_3307:
[----:B------:R-:W-:Y:S05]  /*27f0*/  BSYNC.RECONVERGENT B1 ;  /* 0x0000000000017941 */ /* 0x000fea0003800200 */
.L_x_3306:
        /* <DEDUP_REMOVED lines=19> */
.L_x_3309:
[----:B------:R-:W-:Y:S05]  /*2930*/  BSYNC.RECONVERGENT B1 ;  /* 0x0000000000017941 */ /* 0x000fea0003800200 */
.L_x_3308:
        /* <DEDUP_REMOVED lines=19> */
.L_x_3311:
[----:B------:R-:W-:Y:S05]  /*2a70*/  BSYNC.RECONVERGENT B1 ;  /* 0x0000000000017941 */ /* 0x000fea0003800200 */
.L_x_3310:
        /* <DEDUP_REMOVED lines=19> */
.L_x_3297:
        /* <DEDUP_REMOVED lines=38> */
.L_x_3314:
[----:B------:R-:W-:Y:S05]  /*2e10*/  BSYNC.RECONVERGENT B1 ;  /* 0x0000000000017941 */ /* 0x000fea0003800200 */
.L_x_3313:
        /* <DEDUP_REMOVED lines=29> */
.L_x_3316:
[----:B------:R-:W-:Y:S05]  /*2ff0*/  BSYNC.RECONVERGENT B1 ;  /* 0x0000000000017941 */ /* 0x000fea0003800200 */
.L_x_3315:
        /* <DEDUP_REMOVED lines=41> */
.L_x_3318:
[----:B------:R-:W-:Y:S05]  /*3290*/  BSYNC.RECONVERGENT B1 ;  /* 0x0000000000017941 */ /* 0x000fea0003800200 */
.L_x_3317:
        /* <DEDUP_REMOVED lines=29> */
.L_x_3320:
[----:B------:R-:W-:Y:S05]  /*3470*/  BSYNC.RECONVERGENT B1 ;  /* 0x0000000000017941 */ /* 0x000fea0003800200 */
.L_x_3319:
        /* <DEDUP_REMOVED lines=29> */
.L_x_3322:
[----:B------:R-:W-:Y:S05]  /*3650*/  BSYNC.RECONVERGENT B1 ;  /* 0x0000000000017941 */ /* 0x000fea0003800200 */
.L_x_3321:
        /* <DEDUP_REMOVED lines=29> */
.L_x_3324:
[----:B------:R-:W-:Y:S05]  /*3830*/  BSYNC.RECONVERGENT B1 ;  /* 0x0000000000017941 */ /* 0x000fea0003800200 */
.L_x_3323:
        /* <DEDUP_REMOVED lines=29> */
.L_x_3326:
[----:B------:R-:W-:Y:S05]  /*3a10*/  BSYNC.RECONVERGENT B1 ;  /* 0x0000000000017941 */ /* 0x000fea0003800200 */
.L_x_3325:
        /* <DEDUP_REMOVED lines=27> */
.L_x_3312:
[----:B------:R-:W-:Y:S05]  /*3bd0*/  BSYNC.RECONVERGENT B0 ;  /* 0x0000000000007941 */ /* 0x000fea0003800200 */
.L_x_3296:
[----:B------:R-:W-:Y:S02]  /*3be0*/  IADD3 R8, PT, PT, R5, R8, RZ ;  /* 0x0000000805087210 */ /* 0x000fe40007ffe0ff */
[----:B------:R-:W-:Y:S02]  /*3bf0*/  IADD3 R6, PT, PT, R6, 0x1, RZ ;  /* 0x0000000106067810 */ /* 0x000fe40007ffe0ff */
[----:B------:R-:W-:-:S13]  /*3c00*/  ISETP.GE.AND P1, PT, R8, UR5, PT ;  /* 0x0000000508007c0c */ /* 0x000fda000bf26270 */
[----:B------:R-:W-:Y:S05]  /*3c10*/  @!P1 BRA `(.L_x_3327) ;  /* 0xffffffc400989947 */ /* 0x000fea000383ffff */
[----:B------:R-:W-:Y:S05]  /*3c20*/  EXIT ;  /* 0x000000000000794d */ /* 0x000fea0003800000 */
.L_x_3328:
        /* <DEDUP_REMOVED lines=13> */
.L_x_3477:


//--------------------- .text._Z35group_norm_nhwc_fwd_one_pass_kernelI11Fp32IOFp16WLi512ELi32ELi512EEv26Group_norm_nhwc_fwd_params --------------------------
	.section	.text._Z35group_norm_nhwc_fwd_one_pass_kernelI11Fp32IOFp16WLi512ELi32ELi512EEv26Group_norm_nhwc_fwd_params,"ax",@progbits
	.align	128
        .global         _Z35group_norm_nhwc_fwd_one_pass_kernelI11Fp32IOFp16WLi512ELi32ELi512EEv26Group_norm_nhwc_fwd_params
        .type           _Z35group_norm_nhwc_fwd_one_pass_kernelI11Fp32IOFp16WLi512ELi32ELi512EEv26Group_norm_nhwc_fwd_params,@function
        .size           _Z35group_norm_nhwc_fwd_one_pass_kernelI11Fp32IOFp16WLi512ELi32ELi512EEv26Group_norm_nhwc_fwd_params,(.L_x_3478 - _Z35group_norm_nhwc_fwd_one_pass_kernelI11Fp32IOFp16WLi512ELi32ELi512EEv26Group_norm_nhwc_fwd_params)
        .other          _Z35group_norm_nhwc_fwd_one_pass_kernelI11Fp32IOFp16WLi512ELi32ELi512EEv26Group_norm_nhwc_fwd_params,@"STO_CUDA_ENTRY STV_DEFAULT"
_Z35group_norm_nhwc_fwd_one_pass_kernelI11Fp32IOFp16WLi512ELi32ELi512EEv26Group_norm_nhwc_fwd_params:
.text._Z35group_norm_nhwc_fwd_one_pass_kernelI11Fp32IOFp16WLi512ELi32ELi512EEv26Group_norm_nhwc_fwd_params:
        /* <DEDUP_REMOVED lines=53> */
.L_x_3404:
        /* <DEDUP_REMOVED lines=378> */
.L_x_3330:
[----:B------:R-:W-:Y:S05]  /*1af0*/  BSYNC.RECONVERGENT B0 ;  /* 0x0000000000007941 */ /* 0x000fea0003800200 */
.L_x_3329:
        /* <DEDUP_REMOVED lines=46> */
.L_x_3332:
[----:B------:R-:W-:Y:S05]  /*1de0*/  BSYNC.RECONVERGENT B0 ;  /* 0x0000000000007941 */ /* 0x000fea0003800200 */
.L_x_3331:
        /* <DEDUP_REMOVED lines=24> */
.L_x_3335:
[----:B---3--:R-:W3:Y:S04]  /*1f70*/  LDG.E.STRONG.GPU R30, desc[UR6][R28.64] ;  /* 0x000000061c1e7981 */ /* 0x008ee8000c1ef900 */
[----:B---3--:R-:W-:Y:S01]  /*1f80*/  CCTL.IVALL ;  /* 0x00000000ff00798f */ /* 0x008fe20002000000 */
[----:B------:R-:W-:Y:S05]  /*1f90*/  YIELD ;  /* 0x0000000000007946 */ /* 0x000fea0003800000 */
[----:B------:R-:W-:-:S13]  /*1fa0*/  ISETP.NE.AND P2, PT, R30, R37, PT ;  /* 0x000000251e00720c */ /* 0x000fda0003f45270 */
[----:B------:R-:W-:Y:S05]  /*1fb0*/  @P2 BRA `(.L_x_3335) ;  /* 0xfffffffc00ec2947 */ /* 0x000fea000383ffff */
.L_x_3334:
        /* <DEDUP_REMOVED lines=15> */
.L_x_3337:
        /* <DEDUP_REMOVED lines=60> */
.L_x_3336:
        /* <DEDUP_REMOVED lines=35> */
.L_x_3338:
        /* <DEDUP_REMOVED lines=18> */
.L_x_3339:
        /* <DEDUP_REMOVED lines=9> */
.L_x_3340:
[----:B------:R-:W-:Y:S05]  /*2850*/  BSYNC.RECONVERGENT B0 ;  /* 0x0000000000007941 */ /* 0x000fea0003800200 */
.L_x_3333:
        /* <DEDUP_REMOVED lines=65> */
.L_x_3344:
[----:B------:R-:W-:Y:S05]  /*2c70*/  BSYNC.RECONVERGENT B1 ;  /* 0x0000000000017941 */ /* 0x000fea0003800200 */
.L_x_3343:
        /* <DEDUP_REMOVED lines=19> */
.L_x_3346:
[----:B------:R-:W-:Y:S05]  /*2db0*/  BSYNC.RECONVERGENT B1 ;  /* 0x0000000000017941 */ /* 0x000fea0003800200 */
.L_x_3345:
        /* <DEDUP_REMOVED lines=27> */
.L_x_3348:
[----:B------:R-:W-:Y:S05]  /*2f70*/  BSYNC.RECONVERGENT B1 ;  /* 0x0000000000017941 */ /* 0x000fea0003800200 */
.L_x_3347:
        /* <DEDUP_REMOVED lines=19> */
.L_x_3350:
[----:B------:R-:W-:Y:S05]  /*30b0*/  BSYNC.RECONVERGENT B1 ;  /* 0x0000000000017941 */ /* 0x000fea0003800200 */
.L_x_3349:
        /* <DEDUP_REMOVED lines=19> */
.L_x_3352:
[----:B------:R-:W-:Y:S05]  /*31f0*/  BSYNC.RECONVERGENT B1 ;  /* 0x0000000000017941 */ /* 0x000fea0003800200 */
.L_x_3351:
        /* <DEDUP_REMOVED lines=19> */
.L_x_3354:
[----:B------:R-:W-:Y:S05]  /*3330*/  BSYNC.RECONVERGENT B1 ;  /* 0x0000000000017941 */ /* 0x000fea0003800200 */
.L_x_3353:
        /* <DEDUP_REMOVED lines=27> */
.L_x_3356:
[----:B------:R-:W-:Y:S05]  /*34f0*/  BSYNC.RECONVERGENT B1 ;  /* 0x0000000000017941 */ /* 0x000fea0003800200 */
.L_x_3355:
        /* <DEDUP_REMOVED lines=19> */
.L_x_3358:
[----:B------:R-:W-:Y:S05]  /*3630*/  BSYNC.RECONVERGENT B1 ;  /* 0x0000000000017941 */ /* 0x000fea0003800200 */
.L_x_3357:
        /* <DEDUP_REMOVED lines=19> */
.L_x_3360:
[----:B------:R-:W-:Y:S05]  /*3770*/  BSYNC.RECONVERGENT B1 ;  /* 0x0000000000017941 */ /* 0x000fea0003800200 */
.L_x_3359:
        /* <DEDUP_REMOVED lines=19> */
.L_x_3362:
[----:B------:R-:W-:Y:S05]  /*38b0*/  BSYNC.RECONVERGENT B1 ;  /* 0x0000000000017941 */ /* 0x000fea0003800200 */
.L_x_3361:
        /* <DEDUP_REMOVED lines=29> */
.L_x_3364:
[----:B------:R-:W-:Y:S05]  /*3a90*/  BSYNC.RECONVERGENT B1 ;  /* 0x0000000000017941 */ /* 0x000fea0003800200 */
.L_x_3363:
        /* <DEDUP_REMOVED lines=19> */
.L_x_3366:
[----:B------:R-:W-:Y:S05]  /*3bd0*/  BSYNC.RECONVERGENT B1 ;  /* 0x0000000000017941 */ /* 0x000fea0003800200 */
.L_x_3365:
        /* <DEDUP_REMOVED lines=19> */
.L_x_3368:
[----:B------:R-:W-:Y:S05]  /*3d10*/  BSYNC.RECONVERGENT B1 ;  /* 0x0000000000017941 */ /* 0x000fea0003800200 */
.L_x_3367:
        /* <DEDUP_REMOVED lines=19> */
.L_x_3370:
[----:B------:R-:W-:Y:S05]  /*3e50*/  BSYNC.RECONVERGENT B1 ;  /* 0x0000000000017941 */ /* 0x000fea0003800200 */
.L_x_3369:
        /* <DEDUP_REMOVED lines=19> */
.L_x_3372:
[----:B------:R-:W-:Y:S05]  /*3f90*/  BSYNC.RECONVERGENT B1 ;  /* 0x0000000000017941 */ /* 0x000fea0003800200 */
.L_x_3371:
        /* <DEDUP_REMOVED lines=18> */
.L_x_3342:
        /* <DEDUP_REMOVED lines=34> */
.L_x_3375:
[----:B------:R-:W-:Y:S05]  /*42e0*/  BSYNC.RECONVERGENT B1 ;  /* 0x0000000000017941 */ /* 0x000fea0003800200 */
.L_x_3374:
        /* <DEDUP_REMOVED lines=29> */
.L_x_3377:
[----:B------:R-:W-:Y:S05]  /*44c0*/  BSYNC.RECONVERGENT B1 ;  /* 0x0000000000017941 */ /* 0x000fea0003800200 */
.L_x_3376:
        /* <DEDUP_REMOVED lines=37> */
.L_x_3379:
[----:B------:R-:W-:Y:S05]  /*4720*/  BSYNC.RECONVERGENT B1 ;  /* 0x0000000000017941 */ /* 0x000fea0003800200 */
.L_x_3378:
        /* <DEDUP_REMOVED lines=29> */
.L_x_3381:
[----:B------:R-:W-:Y:S05]  /*4900*/  BSYNC.RECONVERGENT B1 ;  /* 0x0000000000017941 */ /* 0x000fea0003800200 */
.L_x_3380:
        /* <DEDUP_REMOVED lines=29> */
.L_x_3383:
[----:B------:R-:W-:Y:S05]  /*4ae0*/  BSYNC.RECONVERGENT B1 ;  /* 0x0000000000017941 */ /* 0x000fea0003800200 */
.L_x_3382:
        /* <DEDUP_REMOVED lines=29> */
.L_x_3385:
[----:B------:R-:W-:Y:S05]  /*4cc0*/  BSYNC.RECONVERGENT B1 ;  /* 0x0000000000017941 */ /* 0x000fea0003800200 */
.L_x_3384:
        /* <DEDUP_REMOVED lines=37> */
.L_x_3387:
[----:B------:R-:W-:Y:S05]  /*4f20*/  BSYNC.RECONVERGENT B1 ;  /* 0x0000000000017941 */ /* 0x000fea0003800200 */
.L_x_3386:
        /* <DEDUP_REMOVED lines=29> */
.L_x_3389:
[----:B------:R-:W-:Y:S05]  /*5100*/  BSYNC.RECONVERGENT B1 ;  /* 0x0000000000017941 */ /* 0x000fea0003800200 */
.L_x_3388:
        /* <DEDUP_REMOVED lines=29> */
.L_x_3391:
[----:B------:R-:W-:Y:S05]  /*52e0*/  BSYNC.RECONVERGENT B1 ;  /* 0x0000000000017941 */ /* 0x000fea0003800200 */
.L_x_3390:
        /* <DEDUP_REMOVED lines=29> */
.L_x_3393:
[----:B------:R-:W-:Y:S05]  /*54c0*/  BSYNC.RECONVERGENT B1 ;  /* 0x0000000000017941 */ /* 0x000fea0003800200 */
.L_x_3392:
        /* <DEDUP_REMOVED lines=39> */
.L_x_3395:
[----:B------:R-:W-:Y:S05]  /*5740*/  BSYNC.RECONVERGENT B1 ;  /* 0x0000000000017941 */ /* 0x000fea0003800200 */
.L_x_3394:
        /* <DEDUP_REMOVED lines=29> */
.L_x_3397:
[----:B------:R-:W-:Y:S05]  /*5920*/  BSYNC.RECONVERGENT B1 ;  /* 0x0000000000017941 */ /* 0x000fea0003800200 */
.L_x_3396:
        /* <DEDUP_REMOVED lines=29> */
.L_x_3399:
[----:B------:R-:W-:Y:S05]  /*5b00*/  BSYNC.RECONVERGENT B1 ;  /* 0x0000000000017941 */ /* 0x000fea0003800200 */
.L_x_3398:
        /* <DEDUP_REMOVED lines=29> */
.L_x_3401:
[----:B------:R-:W-:Y:S05]  /*5ce0*/  BSYNC.RECONVERGENT B1 ;  /* 0x0000000000017941 */ /* 0x000fea0003800200 */
.L_x_3400:
        /* <DEDUP_REMOVED lines=29> */
.L_x_3403:
[----:B------:R-:W-:Y:S05]  /*5ec0*/  BSYNC.RECONVERGENT B1 ;  /* 0x0000000000017941 */ /* 0x000fea0003800200 */
.L_x_3402:
        /* <DEDUP_REMOVED lines=27> */
.L_x_3373:
[----:B------:R-:W-:Y:S05]  /*6080*/  BSYNC.RECONVERGENT B0 ;  /* 0x0000000000007941 */ /* 0x000fea0003800200 */
.L_x_3341:
        /* <DEDUP_REMOVED lines=8> */
.L_x_3405:
        /* <DEDUP_REMOVED lines=15> */
.L_x_3478:


//--------------------- .nv.shared.reserved.0     --------------------------
	.section	.nv.shared.reserved.0,"aw",@nobits
	.weak		__nv_reservedSMEM_offset_0_alias
	.size		__nv_reservedSMEM_offset_0_alias, 0, 64
	.other		__nv_reservedSMEM_offset_0_alias,@"STO_CUDA_RESERVED_SHARED STV_DEFAULT"
__nv_reservedSMEM_offset_0_alias:
	.zero		0
	.zero		64


//--------------------- .nv.global                --------------------------
	.section	.nv.global,"aw",@nobits
.nv.global:
	.type		_ZN61_INTERNAL_11fbb09f_30_group_norm_nhwc_one_pass_32_cu_ee3c86cc6thrust24THRUST_300001_SM_1000_NS12placeholders2_5E,@object
	.size		_ZN61_INTERNAL_11fbb09f_30_group_norm_nhwc_one_pass_32_cu_ee3c86cc6thrust24THRUST_300001_SM_1000_NS12placeholders2_5E,(_ZN61_INTERNAL_11fbb09f_30_group_norm_nhwc_one_pass_32_cu_ee3c86cc4cuda3std3__45__cpo6cbeginE - _ZN61_INTERNAL_11fbb09f_30_group_norm_nhwc_one_pass_32_cu_ee3c86cc6thrust24THRUST_300001_SM_1000_NS12placeholders2_5E)
_ZN61_INTERNAL_11fbb09f_30_group_norm_nhwc_one_pass_32_cu_ee3c86cc6thrust24THRUST_300001_SM_1000_NS12placeholders2_5E:
	.zero		1
	.type		_ZN61_INTERNAL_11fbb09f_30_group_norm_nhwc_one_pass_32_cu_ee3c86cc4cuda3std3__45__cpo6cbeginE,@object
	.size		_ZN61_INTERNAL_11fbb09f_30_group_norm_nhwc_one_pass_32_cu_ee3c86cc4cuda3std3__45__cpo6cbeginE,(_ZN61_INTERNAL_11fbb09f_30_group_norm_nhwc_one_pass_32_cu_ee3c86cc4cuda3std6ranges3__45__cpo6cbeginE - _ZN61_INTERNAL_11fbb09f_30_group_norm_nhwc_one_pass_32_cu_ee3c86cc4cuda3std3__45__cpo6cbeginE)
_ZN61_INTERNAL_11fbb09f_30_group_norm_nhwc_one_pass_32_cu_ee3c86cc4cuda3std3__45__cpo6cbeginE:
	.zero		1
	.type		_ZN61_INTERNAL_11fbb09f_30_group_norm_nhwc_one_pass_32_cu_ee3c86cc4cuda3std6ranges3__45__cpo6cbeginE,@object
	.size		_ZN61_INTERNAL_11fbb09f_30_group_norm_nhwc_one_pass_32_cu_ee3c86cc4cuda3std6ranges3__45__cpo6cbeginE,(_ZN61_INTERNAL_11fbb09f_30_group_norm_nhwc_one_pass_32_cu_ee3c86cc4cuda3std3__48in_placeE - _ZN61_INTERNAL_11fbb09f_30_group_norm_nhwc_one_pass_32_cu_ee3c86cc4cuda3std6ranges3__45__cpo6cbeginE)
_ZN61_INTERNAL_11fbb09f_30_group_norm_nhwc_one_pass_32_cu_ee3c86cc4cuda3std6ranges3__45__cpo6cbeginE:
	.zero		1
	.type		_ZN61_INTERNAL_11fbb09f_30_group_norm_nhwc_one_pass_32_cu_ee3c86cc4cuda3std3__48in_placeE,@object
	.size		_ZN61_INTERNAL_11fbb09f_30_group_norm_nhwc_one_pass_32_cu_ee3c86cc4cuda3std3__48in_placeE,(_ZN61_INTERNAL_11fbb09f_30_group_norm_nhwc_one_pass_32_cu_ee3c86cc4cuda3std6ranges3__45__cpo4sizeE - _ZN61_INTERNAL_11fbb09f_30_group_norm_nhwc_one_pass_32_cu_ee3c86cc4cuda3std3__48in_placeE)
_ZN61_INTERNAL_11fbb09f_30_group_norm_nhwc_one_pass_32_cu_ee3c86cc4cuda3std3__48in_placeE:
	.zero		1
	.type		_ZN61_INTERNAL_11fbb09f_30_group_norm_nhwc_one_pass_32_cu_ee3c86cc4cuda3std6ranges3__45__cpo4sizeE,@object
	.size		_ZN61_INTERNAL_11fbb09f_30_group_norm_nhwc_one_pass_32_cu_ee3c86cc4cuda3std6ranges3__45__cpo4sizeE,(_ZN61_INTERNAL_11fbb09f_30_group_norm_nhwc_one_pass_32_cu_ee3c86cc6thrust24THRUST_300001_SM_1000_NS12placeholders2_9E - _ZN61_INTERNAL_11fbb09f_30_group_norm_nhwc_one_pass_32_cu_ee3c86cc4cuda3std6ranges3__45__cpo4sizeE)
_ZN61_INTERNAL_11fbb09f_30_group_norm_nhwc_one_pass_32_cu_ee3c86cc4cuda3std6ranges3__45__cpo4sizeE:
	.zero		1
	.type		_ZN61_INTERNAL_11fbb09f_30_group_norm_nhwc_one_pass_32_cu_ee3c86cc6thrust24THRUST_300001_SM_1000_NS12placeholders2_9E,@object
	.size		_ZN61_INTERNAL_11fbb09f_30_group_norm_nhwc_one_pass_32_cu_ee3c86cc6thrust24THRUST_300001_SM_1000_NS12placeholders2_9E,(_ZN61_INTERNAL_11fbb09f_30_group_norm_nhwc_one_pass_32_cu_ee3c86cc4cuda3std3__45__cpo7crbeginE - _ZN61_INTERNAL_11fbb09f_30_group_norm_nhwc_one_pass_32_cu_ee3c86cc6thrust24THRUST_300001_SM_1000_NS12placeholders2_9E)
_ZN61_INTERNAL_11fbb09f_30_group_norm_nhwc_one_pass_32_cu_ee3c86cc6thrust24THRUST_300001_SM_1000_NS12placeholders2_9E:
	.zero		1
	.type		_ZN61_INTERNAL_11fbb09f_30_group_norm_nhwc_one_pass_32_cu_ee3c86cc4cuda3std3__45__cpo7crbeginE,@object
	.size		_ZN61_INTERNAL_11fbb09f_30_group_norm_nhwc_one_pass_32_cu_ee3c86cc4cuda3std3__45__cpo7crbeginE,(_ZN61_INTERNAL_11fbb09f_30_group_norm_nhwc_one_pass_32_cu_ee3c86cc4cuda3std6ranges3__45__cpo4nextE - _ZN61_INTERNAL_11fbb09f_30_group_norm_nhwc_one_pass_32_cu_ee3c86cc4cuda3std3__45__cpo7crbeginE)
_ZN61_INTERNAL_11fbb09f_30_group_norm_nhwc_one_pass_32_cu_ee3c86cc4cuda3std3__45__cpo7crbeginE:
	.zero		1
	.type		_ZN61_INTERNAL_11fbb09f_30_group_norm_nhwc_one_pass_32_cu_ee3c86cc4cuda3std6ranges3__45__cpo4nextE,@object
	.size		_ZN61_INTERNAL_11fbb09f_30_group_norm_nhwc_one_pass_32_cu_ee3c86cc4cuda3std6ranges3__45__cpo4nextE,(_ZN61_INTERNAL_11fbb09f_30_group_norm_nhwc_one_pass_32_cu_ee3c86cc4cuda3std6ranges3__45__cpo4swapE - _ZN61_INTERNAL_11fbb09f_30_group_norm_nhwc_one_pass_32_cu_ee3c86cc4cuda3std6ranges3__45__cpo4nextE)
_ZN61_INTERNAL_11fbb09f_30_group_norm_nhwc_one_pass_32_cu_ee3c86cc4cuda3std6ranges3__45__cpo4nextE:
	.zero		1
	.type		_ZN61_INTERNAL_11fbb09f_30_group_norm_nhwc_one_pass_32_cu_ee3c86cc4cuda3std6ranges3__45__cpo4swapE,@object
	.size		_ZN61_INTERNAL_11fbb09f_30_group_norm_nhwc_one_pass_32_cu_ee3c86cc4cuda3std6ranges3__45__cpo4swapE,(_ZN61_INTERNAL_11fbb09f_30_group_norm_nhwc_one_pass_32_cu_ee3c86cc6thrust24THRUST_300001_SM_1000_NS12placeholders2_1E - _ZN61_INTERNAL_11fbb09f_30_group_norm_nhwc_one_pass_32_cu_ee3c86cc4cuda3std6ranges3__45__cpo4swapE)
_ZN61_INTERNAL_11fbb09f_30_group_norm_nhwc_one_pass_32_cu_ee3c86cc4cuda3std6ranges3__45__cpo4swapE:
	.zero		1
	.type		_ZN61_INTERNAL_11fbb09f_30_group_norm_nhwc_one_pass_32_cu_ee3c86cc6thrust24THRUST_300001_SM_1000_NS12placeholders2_1E,@object
	.size		_ZN61_INTERNAL_11fbb09f_30_group_norm_nhwc_one_pass_32_cu_ee3c86cc6thrust24THRUST_300001_SM_1000_NS12placeholders2_1E,(_ZN61_INTERNAL_11fbb09f_30_group_norm_nhwc_one_pass_32_cu_ee3c86cc6thrust24THRUST_300001_SM_1000_NS12placeholders2_3E - _ZN61_INTERNAL_11fbb09f_30_group_norm_nhwc_one_pass_32_cu_ee3c86cc6thrust24THRUST_300001_SM_1000_NS12placeholders2_1E)
_ZN61_INTERNAL_11fbb09f_30_group_norm_nhwc_one_pass_32_cu_ee3c86cc6thrust24THRUST_300001_SM_1000_NS12placeholders2_1E:
	.zero		1
	.type		_ZN61_INTERNAL_11fbb09f_30_group_norm_nhwc_one_pass_32_cu_ee3c86cc6thrust24THRUST_300001_SM_1000_NS12placeholders2_3E,@object
	.size		_ZN61_INTERNAL_11fbb09f_30_group_norm_nhwc_one_pass_32_cu_ee3c86cc6thrust24THRUST_300001_SM_1000_NS12placeholders2_3E,(_ZN61_INTERNAL_11fbb09f_30_group_norm_nhwc_one_pass_32_cu_ee3c86cc4cuda3std3__45__cpo5beginE - _ZN61_INTERNAL_11fbb09f_30_group_norm_nhwc_one_pass_32_cu_ee3c86cc6thrust24THRUST_300001_SM_1000_NS12placeholders2_3E)
_ZN61_INTERNAL_11fbb09f_30_group_norm_nhwc_one_pass_32_cu_ee3c86cc6thrust24THRUST_300001_SM_1000_NS12placeholders2_3E:
	.zero		1
	.type		_ZN61_INTERNAL_11fbb09f_30_group_norm_nhwc_one_pass_32_cu_ee3c86cc4cuda3std3__45__cpo5beginE,@object
	.size		_ZN61_INTERNAL_11fbb09f_30_group_norm_nhwc_one_pass_32_cu_ee3c86cc4cuda3std3__45__cpo5beginE,(_ZN61_INTERNAL_11fbb09f_30_group_norm_nhwc_one_pass_32_cu_ee3c86cc4cuda3std6ranges3__45__cpo5beginE - _ZN61_INTERNAL_11fbb09f_30_group_norm_nhwc_one_pass_32_cu_ee3c86cc4cuda3std3__45__cpo5beginE)
_ZN61_INTERNAL_11fbb09f_30_group_norm_nhwc_one_pass_32_cu_ee3c86cc4cuda3std3__45__cpo5beginE:
	.zero		1
	.type		_ZN61_INTERNAL_11fbb09f_30_group_norm_nhwc_one_pass_32_cu_ee3c86cc4cuda3std6ranges3__45__cpo5beginE,@object
	.size		_ZN61_INTERNAL_11fbb09f_30_group_norm_nhwc_one_pass_32_cu_ee3c86cc4cuda3std6ranges3__45__cpo5beginE,(_ZN61_INTERNAL_11fbb09f_30_group_norm_nhwc_one_pass_32_cu_ee3c86cc4cuda3std3__463_GLOBAL__N__11fbb09f_30_group_norm_nhwc_one_pass_32_cu_ee3c86cc6ignoreE - _ZN61_INTERNAL_11fbb09f_30_group_norm_nhwc_one_pass_32_cu_ee3c86cc4cuda3std6ranges3__45__cpo5beginE)
_ZN61_INTERNAL_11fbb09f_30_group_norm_nhwc_one_pass_32_cu_ee3c86cc4cuda3std6ranges3__45__cpo5beginE:
	.zero		1
	.type		_ZN61_INTERNAL_11fbb09f_30_group_norm_nhwc_one_pass_32_cu_ee3c86cc4cuda3std3__463_GLOBAL__N__11fbb09f_30_group_norm_nhwc_one_pass_32_cu_ee3c86cc6ignoreE,@object
	.size		_ZN61_INTERNAL_11fbb09f_30_group_norm_nhwc_one_pass_32_cu_ee3c86cc4cuda3std3__463_GLOBAL__N__11fbb09f_30_group_norm_nhwc_one_pass_32_cu_ee3c86cc6ignoreE,(_ZN61_INTERNAL_11fbb09f_30_group_norm_nhwc_one_pass_32_cu_ee3c86cc4cuda3std6ranges3__45__cpo4dataE - _ZN61_INTERNAL_11fbb09f_30_group_norm_nhwc_one_pass_32_cu_ee3c86cc4cuda3std3__463_GLOBAL__N__11fbb09f_30_group_norm_nhwc_one_pass_32_cu_ee3c86cc6ignoreE)
_ZN61_INTERNAL_11fbb09f_30_group_norm_nhwc_one_pass_32_cu_ee3c86cc4cuda3std3__463_GLOBAL__N__11fbb09f_30_group_norm_nhwc_one_pass_32_cu_ee3c86cc6ignoreE:
	.zero		1
	.type		_ZN61_INTERNAL_11fbb09f_30_group_norm_nhwc_one_pass_32_cu_ee3c86cc4cuda3std6ranges3__45__cpo4dataE,@object
	.size		_ZN61_INTERNAL_11fbb09f_30_group_norm_nhwc_one_pass_32_cu_ee3c86cc4cuda3std6ranges3__45__cpo4dataE,(_ZN61_INTERNAL_11fbb09f_30_group_norm_nhwc_one_pass_32_cu_ee3c86cc6thrust24THRUST_300001_SM_1000_NS12placeholders2_7E - _ZN61_INTERNAL_11fbb09f_30_group_norm_nhwc_one_pass_32_cu_ee3c86cc4cuda3std6ranges3__45__cpo4dataE)
_ZN61_INTERNAL_11fbb09f_30_group_norm_nhwc_one_pass_32_cu_ee3c86cc4cuda3std6ranges3__45__cpo4dataE:
	.zero		1
	.type		_ZN61_INTERNAL_11fbb09f_30_group_norm_nhwc_one_pass_32_cu_ee3c86cc6thrust24THRUST_300001_SM_1000_NS12placeholders2_7E,@object
	.size		_ZN61_INTERNAL_11fbb09f_30_group_norm_nhwc_one_pass_32_cu_ee3c86cc6thrust24THRUST_300001_SM_1000_NS12placeholders2_7E,(_ZN61_INTERNAL_11fbb09f_30_group_norm_nhwc_one_pass_32_cu_ee3c86cc4cuda3std3__45__cpo6rbeginE - _ZN61_INTERNAL_11fbb09f_30_group_norm_nhwc_one_pass_32_cu_ee3c86cc6thrust24THRUST_300001_SM_1000_NS12placeholders2_7E)
_ZN61_INTERNAL_11fbb09f_30_group_norm_nhwc_one_pass_32_cu_ee3c86cc6thrust24THRUST_300001_SM_1000_NS12placeholders2_7E:
	.zero		1
	.type		_ZN61_INTERNAL_11fbb09f_30_group_norm_nhwc_one_pass_32_cu_ee3c86cc4cuda3std3__45__cpo6rbeginE,@object
	.size		_ZN61_INTERNAL_11fbb09f_30_group_norm_nhwc_one_pass_32_cu_ee3c86cc4cuda3std3__45__cpo6rbeginE,(_ZN61_INTERNAL_11fbb09f_30_group_norm_nhwc_one_pass_32_cu_ee3c86cc4cuda3std6ranges3__45__cpo7advanceE - _ZN61_INTERNAL_11fbb09f_30_group_norm_nhwc_one_pass_32_cu_ee3c86cc4cuda3std3__45__cpo6rbeginE)
_ZN61_INTERNAL_11fbb09f_30_group_norm_nhwc_one_pass_32_cu_ee3c86cc4cuda3std3__45__cpo6rbeginE:
	.zero		1
	.type		_ZN61_INTERNAL_11fbb09f_30_group_norm_nhwc_one_pass_32_cu_ee3c86cc4cuda3std6ranges3__45__cpo7advanceE,@object
	.size		_ZN61_INTERNAL_11fbb09f_30_group_norm_nhwc_one_pass_32_cu_ee3c86cc4cuda3std6ranges3__45__cpo7advanceE,(_ZN61_INTERNAL_11fbb09f_30_group_norm_nhwc_one_pass_32_cu_ee3c86cc4cuda3std3__47nulloptE - _ZN61_INTERNAL_11fbb09f_30_group_norm_nhwc_one_pass_32_cu_ee3c86cc4cuda3std6ranges3__45__cpo7advanceE)
_ZN61_INTERNAL_11fbb09f_30_group_norm_nhwc_one_pass_32_cu_ee3c86cc4cuda3std6ranges3__45__cpo7advanceE:
	.zero		1
	.type		_ZN61_INTERNAL_11fbb09f_30_group_norm_nhwc_one_pass_32_cu_ee3c86cc4cuda3std3__47nulloptE,@object
	.size		_ZN61_INTERNAL_11fbb09f_30_group_norm_nhwc_one_pass_32_cu_ee3c86cc4cuda3std3__47nulloptE,(_ZN61_INTERNAL_11fbb09f_30_group_norm_nhwc_one_pass_32_cu_ee3c86cc4cuda3std6ranges3__45__cpo8distanceE - _ZN61_INTERNAL_11fbb09f_30_group_norm_nhwc_one_pass_32_cu_ee3c86cc4cuda3std3__47nulloptE)
_ZN61_INTERNAL_11fbb09f_30_group_norm_nhwc_one_pass_32_cu_ee3c86cc4cuda3std3__47nulloptE:
	.zero		1
	.type		_ZN61_INTERNAL_11fbb09f_30_group_norm_nhwc_one_pass_32_cu_ee3c86cc4cuda3std6ranges3__45__cpo8distanceE,@object
	.size		_ZN61_INTERNAL_11fbb09f_30_group_norm_nhwc_one_pass_32_cu_ee3c86cc4cuda3std6ranges3__45__cpo8distanceE,(_ZN61_INTERNAL_11fbb09f_30_group_norm_nhwc_one_pass_32_cu_ee3c86cc6thrust24THRUST_300001_SM_1000_NS12placeholders2_6E - _ZN61_INTERNAL_11fbb09f_30_group_norm_nhwc_one_pass_32_cu_ee3c86cc4cuda3std6ranges3__45__cpo8distanceE)
_ZN61_INTERNAL_11fbb09f_30_group_norm_nhwc_one_pass_32_cu_ee3c86cc4cuda3std6ranges3__45__cpo8distanceE:
	.zero		1
	.type		_ZN61_INTERNAL_11fbb09f_30_group_norm_nhwc_one_pass_32_cu_ee3c86cc6thrust24THRUST_300001_SM_1000_NS12placeholders2_6E,@object
	.size		_ZN61_INTERNAL_11fbb09f_30_group_norm_nhwc_one_pass_32_cu_ee3c86cc6thrust24THRUST_300001_SM_1000_NS12placeholders2_6E,(_ZN61_INTERNAL_11fbb09f_30_group_norm_nhwc_one_pass_32_cu_ee3c86cc4cuda3std3__45__cpo4cendE - _ZN61_INTERNAL_11fbb09f_30_group_norm_nhwc_one_pass_32_cu_ee3c86cc6thrust24THRUST_300001_SM_1000_NS12placeholders2_6E)
_ZN61_INTERNAL_11fbb09f_30_group_norm_nhwc_one_pass_32_cu_ee3c86cc6thrust24THRUST_300001_SM_1000_NS12placeholders2_6E:
	.zero		1
	.type		_ZN61_INTERNAL_11fbb09f_30_group_norm_nhwc_one_pass_32_cu_ee3c86cc4cuda3std3__45__cpo4cendE,@object
	.size		_ZN61_INTERNAL_11fbb09f_30_group_norm_nhwc_one_pass_32_cu_ee3c86cc4cuda3std3__45__cpo4cendE,(_ZN61_INTERNAL_11fbb09f_30_group_norm_nhwc_one_pass_32_cu_ee3c86cc4cuda3std6ranges3__45__cpo4cendE - _ZN61_INTERNAL_11fbb09f_30_group_norm_nhwc_one_pass_32_cu_ee3c86cc4cuda3std3__45__cpo4cendE)
_ZN61_INTERNAL_11fbb09f_30_group_norm_nhwc_one_pass_32_cu_ee3c86cc4cuda3std3__45__cpo4cendE:
	.zero		1
	.type		_ZN61_INTERNAL_11fbb09f_30_group_norm_nhwc_one_pass_32_cu_ee3c86cc4cuda3std6ranges3__45__cpo4cendE,@object
	.size		_ZN61_INTERNAL_11fbb09f_30_group_norm_nhwc_one_pass_32_cu_ee3c86cc4cuda3std6ranges3__45__cpo4cendE,(_ZN61_INTERNAL_11fbb09f_30_group_norm_nhwc_one_pass_32_cu_ee3c86cc4cuda3std3__420unreachable_sentinelE - _ZN61_INTERNAL_11fbb09f_30_group_norm_nhwc_one_pass_32_cu_ee3c86cc4cuda3std6ranges3__45__cpo4cendE)
_ZN61_INTERNAL_11fbb09f_30_group_norm_nhwc_one_pass_32_cu_ee3c86cc4cuda3std6ranges3__45__cpo4cendE:
	.zero		1
	.type		_ZN61_INTERNAL_11fbb09f_30_group_norm_nhwc_one_pass_32_cu_ee3c86cc4cuda3std3__420unreachable_sentinelE,@object
	.size		_ZN61_INTERNAL_11fbb09f_30_group_norm_nhwc_one_pass_32_cu_ee3c86cc4cuda3std3__420unreachable_sentinelE,(_ZN61_INTERNAL_11fbb09f_30_group_norm_nhwc_one_pass_32_cu_ee3c86cc4cuda3std6ranges3__45__cpo5ssizeE - _ZN61_INTERNAL_11fbb09f_30_group_norm_nhwc_one_pass_32_cu_ee3c86cc4cuda3std3__420unreachable_sentinelE)
_ZN61_INTERNAL_11fbb09f_30_group_norm_nhwc_one_pass_32_cu_ee3c86cc4cuda3std3__420unreachable_sentinelE:
	.zero		1
	.type		_ZN61_INTERNAL_11fbb09f_30_group_norm_nhwc_one_pass_32_cu_ee3c86cc4cuda3std6ranges3__45__cpo5ssizeE,@object
	.size		_ZN61_INTERNAL_11fbb09f_30_group_norm_nhwc_one_pass_32_cu_ee3c86cc4cuda3std6ranges3__45__cpo5ssizeE,(_ZN61_INTERNAL_11fbb09f_30_group_norm_nhwc_one_pass_32_cu_ee3c86cc6thrust24THRUST_300001_SM_1000_NS12placeholders3_10E - _ZN61_INTERNAL_11fbb09f_30_group_norm_nhwc_one_pass_32_cu_ee3c86cc4cuda3std6ranges3__45__cpo5ssizeE)
_ZN61_INTERNAL_11fbb09f_30_group_norm_nhwc_one_pass_32_cu_ee3c86cc4cuda3std6ranges3__45__cpo5ssizeE:
	.zero		1
	.type		_ZN61_INTERNAL_11fbb09f_30_group_norm_nhwc_one_pass_32_cu_ee3c86cc6thrust24THRUST_300001_SM_1000_NS12placeholders3_10E,@object
	.size		_ZN61_INTERNAL_11fbb09f_30_group_norm_nhwc_one_pass_32_cu_ee3c86cc6thrust24THRUST_300001_SM_1000_NS12placeholders3_10E,(_ZN61_INTERNAL_11fbb09f_30_group_norm_nhwc_one_pass_32_cu_ee3c86cc4cuda3std3__45__cpo5crendE - _ZN61_INTERNAL_11fbb09f_30_group_norm_nhwc_one_pass_32_cu_ee3c86cc6thrust24THRUST_300001_SM_1000_NS12placeholders3_10E)
_ZN61_INTERNAL_11fbb09f_30_group_norm_nhwc_one_pass_32_cu_ee3c86cc6thrust24THRUST_300001_SM_1000_NS12placeholders3_10E:
	.zero		1
	.type		_ZN61_INTERNAL_11fbb09f_30_group_norm_nhwc_one_pass_32_cu_ee3c86cc4cuda3std3__45__cpo5crendE,@object
	.size		_ZN61_INTERNAL_11fbb09f_30_group_norm_nhwc_one_pass_32_cu_ee3c86cc4cuda3std3__45__cpo5crendE,(_ZN61_INTERNAL_11fbb09f_30_group_norm_nhwc_one_pass_32_cu_ee3c86cc4cuda3std6ranges3__45__cpo4prevE - _ZN61_INTERNAL_11fbb09f_30_group_norm_nhwc_one_pass_32_cu_ee3c86cc4cuda3std3__45__cpo5crendE)
_ZN61_INTERNAL_11fbb09f_30_group_norm_nhwc_one_pass_32_cu_ee3c86cc4cuda3std3__45__cpo5crendE:
	.zero		1
	.type		_ZN61_INTERNAL_11fbb09f_30_group_norm_nhwc_one_pass_32_cu_ee3c86cc4cuda3std6ranges3__45__cpo4prevE,@object
	.size		_ZN61_INTERNAL_11fbb09f_30_group_norm_nhwc_one_pass_32_cu_ee3c86cc4cuda3std6ranges3__45__cpo4prevE,(_ZN61_INTERNAL_11fbb09f_30_group_norm_nhwc_one_pass_32_cu_ee3c86cc4cuda3std6ranges3__45__cpo9iter_moveE - _ZN61_INTERNAL_11fbb09f_30_group_norm_nhwc_one_pass_32_cu_ee3c86cc4cuda3std6ranges3__45__cpo4prevE)
_ZN61_INTERNAL_11fbb09f_30_group_norm_nhwc_one_pass_32_cu_ee3c86cc4cuda3std6ranges3__45__cpo4prevE:
	.zero		1
	.type		_ZN61_INTERNAL_11fbb09f_30_group_norm_nhwc_one_pass_32_cu_ee3c86cc4cuda3std6ranges3__45__cpo9iter_moveE,@object
	.size		_ZN61_INTERNAL_11fbb09f_30_group_norm_nhwc_one_pass_32_cu_ee3c86cc4cuda3std6ranges3__45__cpo9iter_moveE,(_ZN61_INTERNAL_11fbb09f_30_group_norm_nhwc_one_pass_32_cu_ee3c86cc6thrust24THRUST_300001_SM_1000_NS12placeholders2_2E - _ZN61_INTERNAL_11fbb09f_30_group_norm_nhwc_one_pass_32_cu_ee3c86cc4cuda3std6ranges3__45__cpo9iter_moveE)
_ZN61_INTERNAL_11fbb09f_30_group_norm_nhwc_one_pass_32_cu_ee3c86cc4cuda3std6ranges3__45__cpo9iter_moveE:
	.zero		1
	.type		_ZN61_INTERNAL_11fbb09f_30_group_norm_nhwc_one_pass_32_cu_ee3c86cc6thrust24THRUST_300001_SM_1000_NS12placeholders2_2E,@object
	.size		_ZN61_INTERNAL_11fbb09f_30_group_norm_nhwc_one_pass_32_cu_ee3c86cc6thrust24THRUST_300001_SM_1000_NS12placeholders2_2E,(_ZN61_INTERNAL_11fbb09f_30_group_norm_nhwc_one_pass_32_cu_ee3c86cc6thrust24THRUST_300001_SM_1000_NS12placeholders2_4E - _ZN61_INTERNAL_11fbb09f_30_group_norm_nhwc_one_pass_32_cu_ee3c86cc6thrust24THRUST_300001_SM_1000_NS12placeholders2_2E)
_ZN61_INTERNAL_11fbb09f_30_group_norm_nhwc_one_pass_32_cu_ee3c86cc6thrust24THRUST_300001_SM_1000_NS12placeholders2_2E:
	.zero		1
	.type		_ZN61_INTERNAL_11fbb09f_30_group_norm_nhwc_one_pass_32_cu_ee3c86cc6thrust24THRUST_300001_SM_1000_NS12placeholders2_4E,@object
	.size		_ZN61_INTERNAL_11fbb09f_30_group_norm_nhwc_one_pass_32_cu_ee3c86cc6thrust24THRUST_300001_SM_1000_NS12placeholders2_4E,(_ZN61_INTERNAL_11fbb09f_30_group_norm_nhwc_one_pass_32_cu_ee3c86cc4cuda3std3__45__cpo3endE - _ZN61_INTERNAL_11fbb09f_30_group_norm_nhwc_one_pass_32_cu_ee3c86cc6thrust24THRUST_300001_SM_1000_NS12placeholders2_4E)
_ZN61_INTERNAL_11fbb09f_30_group_norm_nhwc_one_pass_32_cu_ee3c86cc6thrust24THRUST_300001_SM_1000_NS12placeholders2_4E:
	.zero		1
	.type		_ZN61_INTERNAL_11fbb09f_30_group_norm_nhwc_one_pass_32_cu_ee3c86cc4cuda3std3__45__cpo3endE,@object
	.size		_ZN61_INTERNAL_11fbb09f_30_group_norm_nhwc_one_pass_32_cu_ee3c86cc4cuda3std3__45__cpo3endE,(_ZN61_INTERNAL_11fbb09f_30_group_norm_nhwc_one_pass_32_cu_ee3c86cc4cuda3std6ranges3__45__cpo3endE - _ZN61_INTERNAL_11fbb09f_30_group_norm_nhwc_one_pass_32_cu_ee3c86cc4cuda3std3__45__cpo3endE)
_ZN61_INTERNAL_11fbb09f_30_group_norm_nhwc_one_pass_32_cu_ee3c86cc4cuda3std3__45__cpo3endE:
	.zero		1
	.type		_ZN61_INTERNAL_11fbb09f_30_group_norm_nhwc_one_pass_32_cu_ee3c86cc4cuda3std6ranges3__45__cpo3endE,@object
	.size		_ZN61_INTERNAL_11fbb09f_30_group_norm_nhwc_one_pass_32_cu_ee3c86cc4cuda3std6ranges3__45__cpo3endE,(_ZN61_INTERNAL_11fbb09f_30_group_norm_nhwc_one_pass_32_cu_ee3c86cc4cuda3std3__419piecewise_constructE - _ZN61_INTERNAL_11fbb09f_30_group_norm_nhwc_one_pass_32_cu_ee3c86cc4cuda3std6ranges3__45__cpo3endE)
_ZN61_INTERNAL_11fbb09f_30_group_norm_nhwc_one_pass_32_cu_ee3c86cc4cuda3std6ranges3__45__cpo3endE:
	.zero		1
	.type		_ZN61_INTERNAL_11fbb09f_30_group_norm_nhwc_one_pass_32_cu_ee3c86cc4cuda3std3__419piecewise_constructE,@object
	.size		_ZN61_INTERNAL_11fbb09f_30_group_norm_nhwc_one_pass_32_cu_ee3c86cc4cuda3std3__419piecewise_constructE,(_ZN61_INTERNAL_11fbb09f_30_group_norm_nhwc_one_pass_32_cu_ee3c86cc4cuda3std6ranges3__45__cpo5cdataE - _ZN61_INTERNAL_11fbb09f_30_group_norm_nhwc_one_pass_32_cu_ee3c86cc4cuda3std3__419piecewise_constructE)
_ZN61_INTERNAL_11fbb09f_30_group_norm_nhwc_one_pass_32_cu_ee3c86cc4cuda3std3__419piecewise_constructE:
	.zero		1
	.type		_ZN61_INTERNAL_11fbb09f_30_group_norm_nhwc_one_pass_32_cu_ee3c86cc4cuda3std6ranges3__45__cpo5cdataE,@object
	.size		_ZN61_INTERNAL_11fbb09f_30_group_norm_nhwc_one_pass_32_cu_ee3c86cc4cuda3std6ranges3__45__cpo5cdataE,(_ZN61_INTERNAL_11fbb09f_30_group_norm_nhwc_one_pass_32_cu_ee3c86cc6thrust24THRUST_300001_SM_1000_NS12placeholders2_8E - _ZN61_INTERNAL_11fbb09f_30_group_norm_nhwc_one_pass_32_cu_ee3c86cc4cuda3std6ranges3__45__cpo5cdataE)
_ZN61_INTERNAL_11fbb09f_30_group_norm_nhwc_one_pass_32_cu_ee3c86cc4cuda3std6ranges3__45__cpo5cdataE:
	.zero		1
	.type		_ZN61_INTERNAL_11fbb09f_30_group_norm_nhwc_one_pass_32_cu_ee3c86cc6thrust24THRUST_300001_SM_1000_NS12placeholders2_8E,@object
	.size		_ZN61_INTERNAL_11fbb09f_30_group_norm_nhwc_one_pass_32_cu_ee3c86cc6thrust24THRUST_300001_SM_1000_NS12placeholders2_8E,(_ZN61_INTERNAL_11fbb09f_30_group_norm_nhwc_one_pass_32_cu_ee3c86cc4cuda3std3__45__cpo4rendE - _ZN61_INTERNAL_11fbb09f_30_group_norm_nhwc_one_pass_32_cu_ee3c86cc6thrust24THRUST_300001_SM_1000_NS12placeholders2_8E)
_ZN61_INTERNAL_11fbb09f_30_group_norm_nhwc_one_pass_32_cu_ee3c86cc6thrust24THRUST_300001_SM_1000_NS12placeholders2_8E:
	.zero		1
	.type		_ZN61_INTERNAL_11fbb09f_30_group_norm_nhwc_one_pass_32_cu_ee3c86cc4cuda3std3__45__cpo4rendE,@object
	.size		_ZN61_INTERNAL_11fbb09f_30_group_norm_nhwc_one_pass_32_cu_ee3c86cc4cuda3std3__45__cpo4rendE,(_ZN61_INTERNAL_11fbb09f_30_group_norm_nhwc_one_pass_32_cu_ee3c86cc4cuda3std6ranges3__45__cpo9iter_swapE - _ZN61_INTERNAL_11fbb09f_30_group_norm_nhwc_one_pass_32_cu_ee3c86cc4cuda3std3__45__cpo4rendE)
_ZN61_INTERNAL_11fbb09f_30_group_norm_nhwc_one_pass_32_cu_ee3c86cc4cuda3std3__45__cpo4rendE:
	.zero		1
	.type		_ZN61_INTERNAL_11fbb09f_30_group_norm_nhwc_one_pass_32_cu_ee3c86cc4cuda3std6ranges3__45__cpo9iter_swapE,@object
	.size		_ZN61_INTERNAL_11fbb09f_30_group_norm_nhwc_one_pass_32_cu_ee3c86cc4cuda3std6ranges3__45__cpo9iter_swapE,(_ZN61_INTERNAL_11fbb09f_30_group_norm_nhwc_one_pass_32_cu_ee3c86cc4cuda3std3__48unexpectE - _ZN61_INTERNAL_11fbb09f_30_group_norm_nhwc_one_pass_32_cu_ee3c86cc4cuda3std6ranges3__45__cpo9iter_swapE)
_ZN61_INTERNAL_11fbb09f_30_group_norm_nhwc_one_pass_32_cu_ee3c86cc4cuda3std6ranges3__45__cpo9iter_swapE:
	.zero		1
	.type		_ZN61_INTERNAL_11fbb09f_30_group_norm_nhwc_one_pass_32_cu_ee3c86cc4cuda3std3__48unexpectE,@object
	.size		_ZN61_INTERNAL_11fbb09f_30_group_norm_nhwc_one_pass_32_cu_ee3c86cc4cuda3std3__48unexpectE,(_ZN61_INTERNAL_11fbb09f_30_group_norm_nhwc_one_pass_32_cu_ee3c86cc6thrust24THRUST_300001_SM_1000_NS6system6detail10sequential3seqE - _ZN61_INTERNAL_11fbb09f_30_group_norm_nhwc_one_pass_32_cu_ee3c86cc4cuda3std3__48unexpectE)
_ZN61_INTERNAL_11fbb09f_30_group_norm_nhwc_one_pass_32_cu_ee3c86cc4cuda3std3__48unexpectE:
	.zero		1
	.type		_ZN61_INTERNAL_11fbb09f_30_group_norm_nhwc_one_pass_32_cu_ee3c86cc6thrust24THRUST_300001_SM_1000_NS6system6detail10sequential3seqE,@object
	.size		_ZN61_INTERNAL_11fbb09f_30_group_norm_nhwc_one_pass_32_cu_ee3c86cc6thrust24THRUST_300001_SM_1000_NS6system6detail10sequential3seqE,(.L_29 - _ZN61_INTERNAL_11fbb09f_30_group_norm_nhwc_one_pass_32_cu_ee3c86cc6thrust24THRUST_300001_SM_1000_NS6system6detail10sequential3seqE)
_ZN61_INTERNAL_11fbb09f_30_group_norm_nhwc_one_pass_32_cu_ee3c86cc6thrust24THRUST_300001_SM_1000_NS6system6detail10sequential3seqE:
	.zero		1
.L_29:


//--------------------- .nv.shared._Z35group_norm_nhwc_bwd_one_pass_kernelI11Bf16IOFp32WLi64ELi32ELi512EEv26Group_norm_nhwc_bwd_params --------------------------
	.section	.nv.shared._Z35group_norm_nhwc_bwd_one_pass_kernelI11Bf16IOFp32WLi64ELi32ELi512EEv26Group_norm_nhwc_bwd_params,"aw",@nobits
	.sectionflags	@""
	.align	16
.nv.shared._Z35group_norm_nhwc_bwd_one_pass_kernelI11Bf16IOFp32WLi64ELi32ELi512EEv26Group_norm_nhwc_bwd_params:
	.zero		9376


//--------------------- .nv.shared._Z35group_norm_nhwc_bwd_one_pass_kernelI11Bf16IOFp32WLi128ELi32ELi512EEv26Group_norm_nhwc_bwd_params --------------------------
	.section	.nv.shared._Z35group_norm_nhwc_bwd_one_pass_kernelI11Bf16IOFp32WLi128ELi32ELi512EEv26Group_norm_nhwc_bwd_params,"aw",@nobits
	.sectionflags	@""
	.align	16
.nv.shared._Z35group_norm_nhwc_bwd_one_pass_kernelI11Bf16IOFp32WLi128ELi32ELi512EEv26Group_norm_nhwc_bwd_params:
	.zero		9376


//--------------------- .nv.shared._Z35group_norm_nhwc_bwd_one_pass_kernelI11Bf16IOFp32WLi256ELi32ELi512EEv26Group_norm_nhwc_bwd_params --------------------------
	.section	.nv.shared._Z35group_norm_nhwc_bwd_one_pass_kernelI11Bf16IOFp32WLi256ELi32ELi512EEv26Group_norm_nhwc_bwd_params,"aw",@nobits
	.sectionflags	@""
	.align	16
.nv.shared._Z35group_norm_nhwc_bwd_one_pass_kernelI11Bf16IOFp32WLi256ELi32ELi512EEv26Group_norm_nhwc_bwd_params:
	.zero		9376


//--------------------- .nv.shared._Z35group_norm_nhwc_bwd_one_pass_kernelI11Bf16IOFp32WLi512ELi32ELi512EEv26Group_norm_nhwc_bwd_params --------------------------
	.section	.nv.shared._Z35group_norm_nhwc_bwd_one_pass_kernelI11Bf16IOFp32WLi512ELi32ELi512EEv26Group_norm_nhwc_bwd_params,"aw",@nobits
	.sectionflags	@""
	.align	16
.nv.shared._Z35group_norm_nhwc_bwd_one_pass_kernelI11Bf16IOFp32WLi512ELi32ELi512EEv26Group_norm_nhwc_bwd_params:
	.zero		9376


//--------------------- .nv.shared._Z35group_norm_nhwc_bwd_one_pass_kernelI11Bf16IOBf16WLi64ELi32ELi512EEv26Group_norm_nhwc_bwd_params --------------------------
	.section	.nv.shared._Z35group_norm_nhwc_bwd_one_pass_kernelI11Bf16IOBf16WLi64ELi32ELi512EEv26Group_norm_nhwc_bwd_params,"aw",@nobits
	.sectionflags	@""
	.align	16
.nv.shared._Z35group_norm_nhwc_bwd_one_pass_kernelI11Bf16IOBf16WLi64ELi32ELi512EEv26Group_norm_nhwc_bwd_params:
	.zero		9376


//--------------------- .nv.shared._Z35group_norm_nhwc_bwd_one_pass_kernelI11Bf16IOBf16WLi128ELi32ELi512EEv26Group_norm_nhwc_bwd_params --------------------------
	.section	.nv.shared._Z35group_norm_nhwc_bwd_one_pass_kernelI11Bf16IOBf16WLi128ELi32ELi512EEv26Group_norm_nhwc_bwd_params,"aw",@nobits
	.sectionflags	@""
	.align	16
.nv.shared._Z35group_norm_nhwc_bwd_one_pass_kernelI11Bf16IOBf16WLi128ELi32ELi512EEv26Group_norm_nhwc_bwd_params:
	.zero		9376


//--------------------- .nv.shared._Z35group_norm_nhwc_bwd_one_pass_kernelI11Bf16IOBf16WLi256ELi32ELi512EEv26Group_norm_nhwc_bwd_params --------------------------
	.section	.nv.shared._Z35group_norm_nhwc_bwd_one_pass_kernelI11Bf16IOBf16WLi256ELi32ELi512EEv26Group_norm_nhwc_bwd_params,"aw",@nobits
	.sectionflags	@""
	.align	16
.nv.shared._Z35group_norm_nhwc_bwd_one_pass_kernelI11Bf16IOBf16WLi256ELi32ELi512EEv26Group_norm_nhwc_bwd_params:
	.zero		9376


//--------------------- .nv.shared._Z35group_norm_nhwc_bwd_one_pass_kernelI11Bf16IOBf16WLi512ELi32ELi512EEv26Group_norm_nhwc_bwd_params --------------------------
	.section	.nv.shared._Z35group_norm_nhwc_bwd_one_pass_kernelI11Bf16IOBf16WLi512ELi32ELi512EEv26Group_norm_nhwc_bwd_params,"aw",@nobits
	.sectionflags	@""
	.align	16
.nv.shared._Z35group_norm_nhwc_bwd_one_pass_kernelI11Bf16IOBf16WLi512ELi32ELi512EEv26Group_norm_nhwc_bwd_params:
	.zero		9376


//--------------------- .nv.shared._Z35group_norm_nhwc_bwd_one_pass_kernelI11Bf16IOFp16WLi64ELi32ELi512EEv26Group_norm_nhwc_bwd_params --------------------------
	.section	.nv.shared._Z35group_norm_nhwc_bwd_one_pass_kernelI11Bf16IOFp16WLi64ELi32ELi512EEv26Group_norm_nhwc_bwd_params,"aw",@nobits
	.sectionflags	@""
	.align	16
.nv.shared._Z35group_norm_nhwc_bwd_one_pass_kernelI11Bf16IOFp16WLi64ELi32ELi512EEv26Group_norm_nhwc_bwd_params:
	.zero		9376


//--------------------- .nv.shared._Z35group_norm_nhwc_bwd_one_pass_kernelI11Bf16IOFp16WLi128ELi32ELi512EEv26Group_norm_nhwc_bwd_params --------------------------
	.section	.nv.shared._Z35group_norm_nhwc_bwd_one_pass_kernelI11Bf16IOFp16WLi128ELi32ELi512EEv26Group_norm_nhwc_bwd_params,"aw",@nobits
	.sectionflags	@""
	.align	16
.nv.shared._Z35group_norm_nhwc_bwd_one_pass_kernelI11Bf16IOFp16WLi128ELi32ELi512EEv26Group_norm_nhwc_bwd_params:
	.zero		9376


//--------------------- .nv.shared._Z35group_norm_nhwc_bwd_one_pass_kernelI11Bf16IOFp16WLi256ELi32ELi512EEv26Group_norm_nhwc_bwd_params --------------------------
	.section	.nv.shared._Z35group_norm_nhwc_bwd_one_pass_kernelI11Bf16IOFp16WLi256ELi32ELi512EEv26Group_norm_nhwc_bwd_params,"aw",@nobits
	.sectionflags	@""
	.align	16
.nv.shared._Z35group_norm_nhwc_bwd_one_pass_kernelI11Bf16IOFp16WLi256ELi32ELi512EEv26Group_norm_nhwc_bwd_params:
	.zero		9376


//--------------------- .nv.shared._Z35group_norm_nhwc_bwd_one_pass_kernelI11Bf16IOFp16WLi512ELi32ELi512EEv26Group_norm_nhwc_bwd_params --------------------------
	.section	.nv.shared._Z35group_norm_nhwc_bwd_one_pass_kernelI11Bf16IOFp16WLi512ELi32ELi512EEv26Group_norm_nhwc_bwd_params,"aw",@nobits
	.sectionflags	@""
	.align	16
.nv.shared._Z35group_norm_nhwc_bwd_one_pass_kernelI11Bf16IOFp16WLi512ELi32ELi512EEv26Group_norm_nhwc_bwd_params:
	.zero		9376


//--------------------- .nv.shared._Z35group_norm_nhwc_bwd_one_pass_kernelI11Fp16IOFp32WLi64ELi32ELi512EEv26Group_norm_nhwc_bwd_params --------------------------
	.section	.nv.shared._Z35group_norm_nhwc_bwd_one_pass_kernelI11Fp16IOFp32WLi64ELi32ELi512EEv26Group_norm_nhwc_bwd_params,"aw",@nobits
	.sectionflags	@""
	.align	16
.nv.shared._Z35group_norm_nhwc_bwd_one_pass_kernelI11Fp16IOFp32WLi64ELi32ELi512EEv26Group_norm_nhwc_bwd_params:
	.zero		9376


//--------------------- .nv.shared._Z35group_norm_nhwc_bwd_one_pass_kernelI11Fp16IOFp32WLi128ELi32ELi512EEv26Group_norm_nhwc_bwd_params --------------------------
	.section	.nv.shared._Z35group_norm_nhwc_bwd_one_pass_kernelI11Fp16IOFp32WLi128ELi32ELi512EEv26Group_norm_nhwc_bwd_params,"aw",@nobits
	.sectionflags	@""
	.align	16
.nv.shared._Z35group_norm_nhwc_bwd_one_pass_kernelI11Fp16IOFp32WLi128ELi32ELi512EEv26Group_norm_nhwc_bwd_params:
	.zero		9376


//--------------------- .nv.shared._Z35group_norm_nhwc_bwd_one_pass_kernelI11Fp16IOFp32WLi256ELi32ELi512EEv26Group_norm_nhwc_bwd_params --------------------------
	.section	.nv.shared._Z35group_norm_nhwc_bwd_one_pass_kernelI11Fp16IOFp32WLi256ELi32ELi512EEv26Group_norm_nhwc_bwd_params,"aw",@nobits
	.sectionflags	@""
	.align	16
.nv.shared._Z35group_norm_nhwc_bwd_one_pass_kernelI11Fp16IOFp32WLi256ELi32ELi512EEv26Group_norm_nhwc_bwd_params:
	.zero		9376


//--------------------- .nv.shared._Z35group_norm_nhwc_bwd_one_pass_kernelI11Fp16IOFp32WLi512ELi32ELi512EEv26Group_norm_nhwc_bwd_params --------------------------
	.section	.nv.shared._Z35group_norm_nhwc_bwd_one_pass_kernelI11Fp16IOFp32WLi512ELi32ELi512EEv26Group_norm_nhwc_bwd_params,"aw",@nobits
	.sectionflags	@""
	.align	16
.nv.shared._Z35group_norm_nhwc_bwd_one_pass_kernelI11Fp16IOFp32WLi512ELi32ELi512EEv26Group_norm_nhwc_bwd_params:
	.zero		9376


//--------------------- .nv.shared._Z35group_norm_nhwc_bwd_one_pass_kernelI11Fp16IOBf16WLi64ELi32ELi512EEv26Group_norm_nhwc_bwd_params --------------------------
	.section	.nv.shared._Z35group_norm_nhwc_bwd_one_pass_kernelI11Fp16IOBf16WLi64ELi32ELi512EEv26Group_norm_nhwc_bwd_params,"aw",@nobits
	.sectionflags	@""
	.align	16
.nv.shared._Z35group_norm_nhwc_bwd_one_pass_kernelI11Fp16IOBf16WLi64ELi32ELi512EEv26Group_norm_nhwc_bwd_params:
	.zero		9376


//--------------------- .nv.shared._Z35group_norm_nhwc_bwd_one_pass_kernelI11Fp16IOBf16WLi128ELi32ELi512EEv26Group_norm_nhwc_bwd_params --------------------------
	.section	.nv.shared._Z35group_norm_nhwc_bwd_one_pass_kernelI11Fp16IOBf16WLi128ELi32ELi512EEv26Group_norm_nhwc_bwd_params,"aw",@nobits
	.sectionflags	@""
	.align	16
.nv.shared._Z35group_norm_nhwc_bwd_one_pass_kernelI11Fp16IOBf16WLi128ELi32ELi512EEv26Group_norm_nhwc_bwd_params:
	.zero		9376


//--------------------- .nv.shared._Z35group_norm_nhwc_bwd_one_pass_kernelI11Fp16IOBf16WLi256ELi32ELi512EEv26Group_norm_nhwc_bwd_params --------------------------
	.section	.nv.shared._Z35group_norm_nhwc_bwd_one_pass_kernelI11Fp16IOBf16WLi256ELi32ELi512EEv26Group_norm_nhwc_bwd_params,"aw",@nobits
	.sectionflags	@""
	.align	16
.nv.shared._Z35group_norm_nhwc_bwd_one_pass_kernelI11Fp16IOBf16WLi256ELi32ELi512EEv26Group_norm_nhwc_bwd_params:
	.zero		9376


//--------------------- .nv.shared._Z35group_norm_nhwc_bwd_one_pass_kernelI11Fp16IOBf16WLi512ELi32ELi512EEv26Group_norm_nhwc_bwd_params --------------------------
	.section	.nv.shared._Z35group_norm_nhwc_bwd_one_pass_kernelI11Fp16IOBf16WLi512ELi32ELi512EEv26Group_norm_nhwc_bwd_params,"aw",@nobits
	.sectionflags	@""
	.align	16
.nv.shared._Z35group_norm_nhwc_bwd_one_pass_kernelI11Fp16IOBf16WLi512ELi32ELi512EEv26Group_norm_nhwc_bwd_params:
	.zero		9376


//--------------------- .nv.shared._Z35group_norm_nhwc_bwd_one_pass_kernelI11Fp16IOFp16WLi64ELi32ELi512EEv26Group_norm_nhwc_bwd_params --------------------------
	.section	.nv.shared._Z35group_norm_nhwc_bwd_one_pass_kernelI11Fp16IOFp16WLi64ELi32ELi512EEv26Group_norm_nhwc_bwd_params,"aw",@nobits
	.sectionflags	@""
	.align	16
.nv.shared._Z35group_norm_nhwc_bwd_one_pass_kernelI11Fp16IOFp16WLi64ELi32ELi512EEv26Group_norm_nhwc_bwd_params:
	.zero		9376


//--------------------- .nv.shared._Z35group_norm_nhwc_bwd_one_pass_kernelI11Fp16IOFp16WLi128ELi32ELi512EEv26Group_norm_nhwc_bwd_params --------------------------
	.section	.nv.shared._Z35group_norm_nhwc_bwd_one_pass_kernelI11Fp16IOFp16WLi128ELi32ELi512EEv26Group_norm_nhwc_bwd_params,"aw",@nobits
	.sectionflags	@""
	.align	16
.nv.shared._Z35group_norm_nhwc_bwd_one_pass_kernelI11Fp16IOFp16WLi128ELi32ELi512EEv26Group_norm_nhwc_bwd_params:
	.zero		9376


//--------------------- .nv.shared._Z35group_norm_nhwc_bwd_one_pass_kernelI11Fp16IOFp16WLi256ELi32ELi512EEv26Group_norm_nhwc_bwd_params --------------------------
	.section	.nv.shared._Z35group_norm_nhwc_bwd_one_pass_kernelI11Fp16IOFp16WLi256ELi32ELi512EEv26Group_norm_nhwc_bwd_params,"aw",@nobits
	.sectionflags	@""
	.align	16
.nv.shared._Z35group_norm_nhwc_bwd_one_pass_kernelI11Fp16IOFp16WLi256ELi32ELi512EEv26Group_norm_nhwc_bwd_params:
	.zero		9376


//--------------------- .nv.shared._Z35group_norm_nhwc_bwd_one_pass_kernelI11Fp16IOFp16WLi512ELi32ELi512EEv26Group_norm_nhwc_bwd_params --------------------------
	.section	.nv.shared._Z35group_norm_nhwc_bwd_one_pass_kernelI11Fp16IOFp16WLi512ELi32ELi512EEv26Group_norm_nhwc_bwd_params,"aw",@nobits
	.sectionflags	@""
	.align	16
.nv.shared._Z35group_norm_nhwc_bwd_one_pass_kernelI11Fp16IOFp16WLi512ELi32ELi512EEv26Group_norm_nhwc_bwd_params:
	.zero		9376


//--------------------- .nv.shared._Z35group_norm_nhwc_bwd_one_pass_kernelI11Fp32IOFp32WLi64ELi32ELi512EEv26Group_norm_nhwc_bwd_params --------------------------
	.section	.nv.shared._Z35group_norm_nhwc_bwd_one_pass_kernelI11Fp32IOFp32WLi64ELi32ELi512EEv26Group_norm_nhwc_bwd_params,"aw",@nobits
	.sectionflags	@""
	.align	16
.nv.shared._Z35group_norm_nhwc_bwd_one_pass_kernelI11Fp32IOFp32WLi64ELi32ELi512EEv26Group_norm_nhwc_bwd_params:
	.zero		9376


//--------------------- .nv.shared._Z35group_norm_nhwc_bwd_one_pass_kernelI11Fp32IOFp32WLi128ELi32ELi512EEv26Group_norm_nhwc_bwd_params --------------------------
	.section	.nv.shared._Z35group_norm_nhwc_bwd_one_pass_kernelI11Fp32IOFp32WLi128ELi32ELi512EEv26Group_norm_nhwc_bwd_params,"aw",@nobits
	.sectionflags	@""
	.align	16
.nv.shared._Z35group_norm_nhwc_bwd_one_pass_kernelI11Fp32IOFp32WLi128ELi32ELi512EEv26Group_norm_nhwc_bwd_params:
	.zero		9376


//--------------------- .nv.shared._Z35group_norm_nhwc_bwd_one_pass_kernelI11Fp32IOFp32WLi256ELi32ELi512EEv26Group_norm_nhwc_bwd_params --------------------------
	.section	.nv.shared._Z35group_norm_nhwc_bwd_one_pass_kernelI11Fp32IOFp32WLi256ELi32ELi512EEv26Group_norm_nhwc_bwd_params,"aw",@nobits
	.sectionflags	@""
	.align	16
.nv.shared._Z35group_norm_nhwc_bwd_one_pass_kernelI11Fp32IOFp32WLi256ELi32ELi512EEv26Group_norm_nhwc_bwd_params:
	.zero		9376


//--------------------- .nv.shared._Z35group_norm_nhwc_bwd_one_pass_kernelI11Fp32IOFp32WLi512ELi32ELi512EEv26Group_norm_nhwc_bwd_params --------------------------
	.section	.nv.shared._Z35group_norm_nhwc_bwd_one_pass_kernelI11Fp32IOFp32WLi512ELi32ELi512EEv26Group_norm_nhwc_bwd_params,"aw",@nobits
	.sectionflags	@""
	.align	16
.nv.shared._Z35group_norm_nhwc_bwd_one_pass_kernelI11Fp32IOFp32WLi512ELi32ELi512EEv26Group_norm_nhwc_bwd_params:
	.zero		9376


//--------------------- .nv.shared._Z35group_norm_nhwc_bwd_one_pass_kernelI11Fp32IOBf16WLi64ELi32ELi512EEv26Group_norm_nhwc_bwd_params --------------------------
	.section	.nv.shared._Z35group_norm_nhwc_bwd_one_pass_kernelI11Fp32IOBf16WLi64ELi32ELi512EEv26Group_norm_nhwc_bwd_params,"aw",@nobits
	.sectionflags	@""
	.align	16
.nv.shared._Z35group_norm_nhwc_bwd_one_pass_kernelI11Fp32IOBf16WLi64ELi32ELi512EEv26Group_norm_nhwc_bwd_params:
	.zero		9376


//--------------------- .nv.shared._Z35group_norm_nhwc_bwd_one_pass_kernelI11Fp32IOBf16WLi128ELi32ELi512EEv26Group_norm_nhwc_bwd_params --------------------------
	.section	.nv.shared._Z35group_norm_nhwc_bwd_one_pass_kernelI11Fp32IOBf16WLi128ELi32ELi512EEv26Group_norm_nhwc_bwd_params,"aw",@nobits
	.sectionflags	@""
	.align	16
.nv.shared._Z35group_norm_nhwc_bwd_one_pass_kernelI11Fp32IOBf16WLi128ELi32ELi512EEv26Group_norm_nhwc_bwd_params:
	.zero		9376


//--------------------- .nv.shared._Z35group_norm_nhwc_bwd_one_pass_kernelI11Fp32IOBf16WLi256ELi32ELi512EEv26Group_norm_nhwc_bwd_params --------------------------
	.section	.nv.shared._Z35group_norm_nhwc_bwd_one_pass_kernelI11Fp32IOBf16WLi256ELi32ELi512EEv26Group_norm_nhwc_bwd_params,"aw",@nobits
	.sectionflags	@""
	.align	16
.nv.shared._Z35group_norm_nhwc_bwd_one_pass_kernelI11Fp32IOBf16WLi256ELi32ELi512EEv26Group_norm_nhwc_bwd_params:
	.zero		9376


//--------------------- .nv.shared._Z35group_norm_nhwc_bwd_one_pass_kernelI11Fp32IOBf16WLi512ELi32ELi512EEv26Group_norm_nhwc_bwd_params --------------------------
	.section	.nv.shared._Z35group_norm_nhwc_bwd_one_pass_kernelI11Fp32IOBf16WLi512ELi32ELi512EEv26Group_norm_nhwc_bwd_params,"aw",@nobits
	.sectionflags	@""
	.align	16
.nv.shared._Z35group_norm_nhwc_bwd_one_pass_kernelI11Fp32IOBf16WLi512ELi32ELi512EEv26Group_norm_nhwc_bwd_params:
	.zero		9376


//--------------------- .nv.shared._Z35group_norm_nhwc_bwd_one_pass_kernelI11Fp32IOFp16WLi64ELi32ELi512EEv26Group_norm_nhwc_bwd_params --------------------------
	.section	.nv.shared._Z35group_norm_nhwc_bwd_one_pass_kernelI11Fp32IOFp16WLi64ELi32ELi512EEv26Group_norm_nhwc_bwd_params,"aw",@nobits
	.sectionflags	@""
	.align	16
.nv.shared._Z35group_norm_nhwc_bwd_one_pass_kernelI11Fp32IOFp16WLi64ELi32ELi512EEv26Group_norm_nhwc_bwd_params:
	.zero		9376


//--------------------- .nv.shared._Z35group_norm_nhwc_bwd_one_pass_kernelI11Fp32IOFp16WLi128ELi32ELi512EEv26Group_norm_nhwc_bwd_params --------------------------
	.section	.nv.shared._Z35group_norm_nhwc_bwd_one_pass_kernelI11Fp32IOFp16WLi128ELi32ELi512EEv26Group_norm_nhwc_bwd_params,"aw",@nobits
	.sectionflags	@""
	.align	16
.nv.shared._Z35group_norm_nhwc_bwd_one_pass_kernelI11Fp32IOFp16WLi128ELi32ELi512EEv26Group_norm_nhwc_bwd_params:
	.zero		9376


//--------------------- .nv.shared._Z35group_norm_nhwc_bwd_one_pass_kernelI11Fp32IOFp16WLi256ELi32ELi512EEv26Group_norm_nhwc_bwd_params --------------------------
	.section	.nv.shared._Z35group_norm_nhwc_bwd_one_pass_kernelI11Fp32IOFp16WLi256ELi32ELi512EEv26Group_norm_nhwc_bwd_params,"aw",@nobits
	.sectionflags	@""
	.align	16
.nv.shared._Z35group_norm_nhwc_bwd_one_pass_kernelI11Fp32IOFp16WLi256ELi32ELi512EEv26Group_norm_nhwc_bwd_params:
	.zero		9376


//--------------------- .nv.shared._Z35group_norm_nhwc_bwd_one_pass_kernelI11Fp32IOFp16WLi512ELi32ELi512EEv26Group_norm_nhwc_bwd_params --------------------------
	.section	.nv.shared._Z35group_norm_nhwc_bwd_one_pass_kernelI11Fp32IOFp16WLi512ELi32ELi512EEv26Group_norm_nhwc_bwd_params,"aw",@nobits
	.sectionflags	@""
	.align	16
.nv.shared._Z35group_norm_nhwc_bwd_one_pass_kernelI11Fp32IOFp16WLi512ELi32ELi512EEv26Group_norm_nhwc_bwd_params:
	.zero		9376


//--------------------- .nv.shared._Z35group_norm_nhwc_fwd_one_pass_kernelI11Bf16IOFp32WLi64ELi32ELi512EEv26Group_norm_nhwc_fwd_params --------------------------
	.section	.nv.shared._Z35group_norm_nhwc_fwd_one_pass_kernelI11Bf16IOFp32WLi64ELi32ELi512EEv26Group_norm_nhwc_fwd_params,"aw",@nobits
	.sectionflags	@""
	.align	8
.nv.shared._Z35group_norm_nhwc_fwd_one_pass_kernelI11Bf16IOFp32WLi64ELi32ELi512EEv26Group_norm_nhwc_fwd_params:
	.zero		1184


//--------------------- .nv.shared._Z35group_norm_nhwc_fwd_one_pass_kernelI11Bf16IOFp32WLi128ELi32ELi512EEv26Group_norm_nhwc_fwd_params --------------------------
	.section	.nv.shared._Z35group_norm_nhwc_fwd_one_pass_kernelI11Bf16IOFp32WLi128ELi32ELi512EEv26Group_norm_nhwc_fwd_params,"aw",@nobits
	.sectionflags	@""
	.align	8
.nv.shared._Z35group_norm_nhwc_fwd_one_pass_kernelI11Bf16IOFp32WLi128ELi32ELi512EEv26Group_norm_nhwc_fwd_params:
	.zero		1184


//--------------------- .nv.shared._Z35group_norm_nhwc_fwd_one_pass_kernelI11Bf16IOFp32WLi256ELi32ELi512EEv26Group_norm_nhwc_fwd_params --------------------------
	.section	.nv.shared._Z35group_norm_nhwc_fwd_one_pass_kernelI11Bf16IOFp32WLi256ELi32ELi512EEv26Group_norm_nhwc_fwd_params,"aw",@nobits
	.sectionflags	@""
	.align	8
.nv.shared._Z35group_norm_nhwc_fwd_one_pass_kernelI11Bf16IOFp32WLi256ELi32ELi512EEv26Group_norm_nhwc_fwd_params:
	.zero		1184


//--------------------- .nv.shared._Z35group_norm_nhwc_fwd_one_pass_kernelI11Bf16IOFp32WLi512ELi32ELi512EEv26Group_norm_nhwc_fwd_params --------------------------
	.section	.nv.shared._Z35group_norm_nhwc_fwd_one_pass_kernelI11Bf16IOFp32WLi512ELi32ELi512EEv26Group_norm_nhwc_fwd_params,"aw",@nobits
	.sectionflags	@""
	.align	8
.nv.shared._Z35group_norm_nhwc_fwd_one_pass_kernelI11Bf16IOFp32WLi512ELi32ELi512EEv26Group_norm_nhwc_fwd_params:
	.zero		1184


//--------------------- .nv.shared._Z35group_norm_nhwc_fwd_one_pass_kernelI11Bf16IOBf16WLi64ELi32ELi512EEv26Group_norm_nhwc_fwd_params --------------------------
	.section	.nv.shared._Z35group_norm_nhwc_fwd_one_pass_kernelI11Bf16IOBf16WLi64ELi32ELi512EEv26Group_norm_nhwc_fwd_params,"aw",@nobits
	.sectionflags	@""
	.align	8
.nv.shared._Z35group_norm_nhwc_fwd_one_pass_kernelI11Bf16IOBf16WLi64ELi32ELi512EEv26Group_norm_nhwc_fwd_params:
	.zero		1184


//--------------------- .nv.shared._Z35group_norm_nhwc_fwd_one_pass_kernelI11Bf16IOBf16WLi128ELi32ELi512EEv26Group_norm_nhwc_fwd_params --------------------------
	.section	.nv.shared._Z35group_norm_nhwc_fwd_one_pass_kernelI11Bf16IOBf16WLi128ELi32ELi512EEv26Group_norm_nhwc_fwd_params,"aw",@nobits
	.sectionflags	@""
	.align	8
.nv.shared._Z35group_norm_nhwc_fwd_one_pass_kernelI11Bf16IOBf16WLi128ELi32ELi512EEv26Group_norm_nhwc_fwd_params:
	.zero		1184


//--------------------- .nv.shared._Z35group_norm_nhwc_fwd_one_pass_kernelI11Bf16IOBf16WLi256ELi32ELi512EEv26Group_norm_nhwc_fwd_params --------------------------
	.section	.nv.shared._Z35group_norm_nhwc_fwd_one_pass_kernelI11Bf16IOBf16WLi256ELi32ELi512EEv26Group_norm_nhwc_fwd_params,"aw",@nobits
	.sectionflags	@""
	.align	8
.nv.shared._Z35group_norm_nhwc_fwd_one_pass_kernelI11Bf16IOBf16WLi256ELi32ELi512EEv26Group_norm_nhwc_fwd_params:
	.zero		1184


//--------------------- .nv.shared._Z35group_norm_nhwc_fwd_one_pass_kernelI11Bf16IOBf16WLi512ELi32ELi512EEv26Group_norm_nhwc_fwd_params --------------------------
	.section	.nv.shared._Z35group_norm_nhwc_fwd_one_pass_kernelI11Bf16IOBf16WLi512ELi32ELi512EEv26Group_norm_nhwc_fwd_params,"aw",@nobits
	.sectionflags	@""
	.align	8
.nv.shared._Z35group_norm_nhwc_fwd_one_pass_kernelI11Bf16IOBf16WLi512ELi32ELi512EEv26Group_norm_nhwc_fwd_params:
	.zero		1184


//--------------------- .nv.shared._Z35group_norm_nhwc_fwd_one_pass_kernelI11Bf16IOFp16WLi64ELi32ELi512EEv26Group_norm_nhwc_fwd_params --------------------------
	.section	.nv.shared._Z35group_norm_nhwc_fwd_one_pass_kernelI11Bf16IOFp16WLi64ELi32ELi512EEv26Group_norm_nhwc_fwd_params,"aw",@nobits
	.sectionflags	@""
	.align	8
.nv.shared._Z35group_norm_nhwc_fwd_one_pass_kernelI11Bf16IOFp16WLi64ELi32ELi512EEv26Group_norm_nhwc_fwd_params:
	.zero		1184


//--------------------- .nv.shared._Z35group_norm_nhwc_fwd_one_pass_kernelI11Bf16IOFp16WLi128ELi32ELi512EEv26Group_norm_nhwc_fwd_params --------------------------
	.section	.nv.shared._Z35group_norm_nhwc_fwd_one_pass_kernelI11Bf16IOFp16WLi128ELi32ELi512EEv26Group_norm_nhwc_fwd_params,"aw",@nobits
	.sectionflags	@""
	.align	8
.nv.shared._Z35group_norm_nhwc_fwd_one_pass_kernelI11Bf16IOFp16WLi128ELi32ELi512EEv26Group_norm_nhwc_fwd_params:
	.zero		1184


//--------------------- .nv.shared._Z35group_norm_nhwc_fwd_one_pass_kernelI11Bf16IOFp16WLi256ELi32ELi512EEv26Group_norm_nhwc_fwd_params --------------------------
	.section	.nv.shared._Z35group_norm_nhwc_fwd_one_pass_kernelI11Bf16IOFp16WLi256ELi32ELi512EEv26Group_norm_nhwc_fwd_params,"aw",@nobits
	.sectionflags	@""
	.align	8
.nv.shared._Z35group_norm_nhwc_fwd_one_pass_kernelI11Bf16IOFp16WLi256ELi32ELi512EEv26Group_norm_nhwc_fwd_params:
	.zero		1184


//--------------------- .nv.shared._Z35group_norm_nhwc_fwd_one_pass_kernelI11Bf16IOFp16WLi512ELi32ELi512EEv26Group_norm_nhwc_fwd_params --------------------------
	.section	.nv.shared._Z35group_norm_nhwc_fwd_one_pass_kernelI11Bf16IOFp16WLi512ELi32ELi512EEv26Group_norm_nhwc_fwd_params,"aw",@nobits
	.sectionflags	@""
	.align	8
.nv.shared._Z35group_norm_nhwc_fwd_one_pass_kernelI11Bf16IOFp16WLi512ELi32ELi512EEv26Group_norm_nhwc_fwd_params:
	.zero		1184


//--------------------- .nv.shared._Z35group_norm_nhwc_fwd_one_pass_kernelI11Fp16IOFp32WLi64ELi32ELi512EEv26Group_norm_nhwc_fwd_params --------------------------
	.section	.nv.shared._Z35group_norm_nhwc_fwd_one_pass_kernelI11Fp16IOFp32WLi64ELi32ELi512EEv26Group_norm_nhwc_fwd_params,"aw",@nobits
	.sectionflags	@""
	.align	8
.nv.shared._Z35group_norm_nhwc_fwd_one_pass_kernelI11Fp16IOFp32WLi64ELi32ELi512EEv26Group_norm_nhwc_fwd_params:
	.zero		1184


//--------------------- .nv.shared._Z35group_norm_nhwc_fwd_one_pass_kernelI11Fp16IOFp32WLi128ELi32ELi512EEv26Group_norm_nhwc_fwd_params --------------------------
	.section	.nv.shared._Z35group_norm_nhwc_fwd_one_pass_kernelI11Fp16IOFp32WLi128ELi32ELi512EEv26Group_norm_nhwc_fwd_params,"aw",@nobits
	.sectionflags	@""
	.align	8
.nv.shared._Z35group_norm_nhwc_fwd_one_pass_kernelI11Fp16IOFp32WLi128ELi32ELi512EEv26Group_norm_nhwc_fwd_params:
	.zero		1184


//--------------------- .nv.shared._Z35group_norm_nhwc_fwd_one_pass_kernelI11Fp16IOFp32WLi256ELi32ELi512EEv26Group_norm_nhwc_fwd_params --------------------------
	.section	.nv.shared._Z35group_norm_nhwc_fwd_one_pass_kernelI11Fp16IOFp32WLi256ELi32ELi512EEv26Group_norm_nhwc_fwd_params,"aw",@nobits
	.sectionflags	@""
	.align	8
.nv.shared._Z35group_norm_nhwc_fwd_one_pass_kernelI11Fp16IOFp32WLi256ELi32ELi512EEv26Group_norm_nhwc_fwd_params:
	.zero		1184


//--------------------- .nv.shared._Z35group_norm_nhwc_fwd_one_pass_kernelI11Fp16IOFp32WLi512ELi32ELi512EEv26Group_norm_nhwc_fwd_params --------------------------
	.section	.nv.shared._Z35group_norm_nhwc_fwd_one_pass_kernelI11Fp16IOFp32WLi512ELi32ELi512EEv26Group_norm_nhwc_fwd_params,"aw",@nobits
	.sectionflags	@""
	.align	8
.nv.shared._Z35group_norm_nhwc_fwd_one_pass_kernelI11Fp16IOFp32WLi512ELi32ELi512EEv26Group_norm_nhwc_fwd_params:
	.zero		1184


//--------------------- .nv.shared._Z35group_norm_nhwc_fwd_one_pass_kernelI11Fp16IOBf16WLi64ELi32ELi512EEv26Group_norm_nhwc_fwd_params --------------------------
	.section	.nv.shared._Z35group_norm_nhwc_fwd_one_pass_kernelI11Fp16IOBf16WLi64ELi32ELi512EEv26Group_norm_nhwc_fwd_params,"aw",@nobits
	.sectionflags	@""
	.align	8
.nv.shared._Z35group_norm_nhwc_fwd_one_pass_kernelI11Fp16IOBf16WLi64ELi32ELi512EEv26Group_norm_nhwc_fwd_params:
	.zero		1184


//--------------------- .nv.shared._Z35group_norm_nhwc_fwd_one_pass_kernelI11Fp16IOBf16WLi128ELi32ELi512EEv26Group_norm_nhwc_fwd_params --------------------------
	.section	.nv.shared._Z35group_norm_nhwc_fwd_one_pass_kernelI11Fp16IOBf16WLi128ELi32ELi512EEv26Group_norm_nhwc_fwd_params,"aw",@nobits
	.sectionflags	@""
	.align	8
.nv.shared._Z35group_norm_nhwc_fwd_one_pass_kernelI11Fp16IOBf16WLi128ELi32ELi512EEv26Group_norm_nhwc_fwd_params:
	.zero		1184


//--------------------- .nv.shared._Z35group_norm_nhwc_fwd_one_pass_kernelI11Fp16IOBf16WLi256ELi32ELi512EEv26Group_norm_nhwc_fwd_params --------------------------
	.section	.nv.shared._Z35group_norm_nhwc_fwd_one_pass_kernelI11Fp16IOBf16WLi256ELi32ELi512EEv26Group_norm_nhwc_fwd_params,"aw",@nobits
	.sectionflags	@""
	.align	8
.nv.shared._Z35group_norm_nhwc_fwd_one_pass_kernelI11Fp16IOBf16WLi256ELi32ELi512EEv26Group_norm_nhwc_fwd_params:
	.zero		1184


//--------------------- .nv.shared._Z35group_norm_nhwc_fwd_one_pass_kernelI11Fp16IOBf16WLi512ELi32ELi512EEv26Group_norm_nhwc_fwd_params --------------------------
	.section	.nv.shared._Z35group_norm_nhwc_fwd_one_pass_kernelI11Fp16IOBf16WLi512ELi32ELi512EEv26Group_norm_nhwc_fwd_params,"aw",@nobits
	.sectionflags	@""
	.align	8
.nv.shared._Z35group_norm_nhwc_fwd_one_pass_kernelI11Fp16IOBf16WLi512ELi32ELi512EEv26Group_norm_nhwc_fwd_params:
	.zero		1184


//--------------------- .nv.shared._Z35group_norm_nhwc_fwd_one_pass_kernelI11Fp16IOFp16WLi64ELi32ELi512EEv26Group_norm_nhwc_fwd_params --------------------------
	.section	.nv.shared._Z35group_norm_nhwc_fwd_one_pass_kernelI11Fp16IOFp16WLi64ELi32ELi512EEv26Group_norm_nhwc_fwd_params,"aw",@nobits
	.sectionflags	@""
	.align	8
.nv.shared._Z35group_norm_nhwc_fwd_one_pass_kernelI11Fp16IOFp16WLi64ELi32ELi512EEv26Group_norm_nhwc_fwd_params:
	.zero		1184


//--------------------- .nv.shared._Z35group_norm_nhwc_fwd_one_pass_kernelI11Fp16IOFp16WLi128ELi32ELi512EEv26Group_norm_nhwc_fwd_params --------------------------
	.section	.nv.shared._Z35group_norm_nhwc_fwd_one_pass_kernelI11Fp16IOFp16WLi128ELi32ELi512EEv26Group_norm_nhwc_fwd_params,"aw",@nobits
	.sectionflags	@""
	.align	8
.nv.shared._Z35group_norm_nhwc_fwd_one_pass_kernelI11Fp16IOFp16WLi128ELi32ELi512EEv26Group_norm_nhwc_fwd_params:
	.zero		1184


//--------------------- .nv.shared._Z35group_norm_nhwc_fwd_one_pass_kernelI11Fp16IOFp16WLi256ELi32ELi512EEv26Group_norm_nhwc_fwd_params --------------------------
	.section	.nv.shared._Z35group_norm_nhwc_fwd_one_pass_kernelI11Fp16IOFp16WLi256ELi32ELi512EEv26Group_norm_nhwc_fwd_params,"aw",@nobits
	.sectionflags	@""
	.align	8
.nv.shared._Z35group_norm_nhwc_fwd_one_pass_kernelI11Fp16IOFp16WLi256ELi32ELi512EEv26Group_norm_nhwc_fwd_params:
	.zero		1184


//--------------------- .nv.shared._Z35group_norm_nhwc_fwd_one_pass_kernelI11Fp16IOFp16WLi512ELi32ELi512EEv26Group_norm_nhwc_fwd_params --------------------------
	.section	.nv.shared._Z35group_norm_nhwc_fwd_one_pass_kernelI11Fp16IOFp16WLi512ELi32ELi512EEv26Group_norm_nhwc_fwd_params,"aw",@nobits
	.sectionflags	@""
	.align	8
.nv.shared._Z35group_norm_nhwc_fwd_one_pass_kernelI11Fp16IOFp16WLi512ELi32ELi512EEv26Group_norm_nhwc_fwd_params:
	.zero		1184


//--------------------- .nv.shared._Z35group_norm_nhwc_fwd_one_pass_kernelI11Fp32IOFp32WLi64ELi32ELi512EEv26Group_norm_nhwc_fwd_params --------------------------
	.section	.nv.shared._Z35group_norm_nhwc_fwd_one_pass_kernelI11Fp32IOFp32WLi64ELi32ELi512EEv26Group_norm_nhwc_fwd_params,"aw",@nobits
	.sectionflags	@""
	.align	8
.nv.shared._Z35group_norm_nhwc_fwd_one_pass_kernelI11Fp32IOFp32WLi64ELi32ELi512EEv26Group_norm_nhwc_fwd_params:
	.zero		1184


//--------------------- .nv.shared._Z35group_norm_nhwc_fwd_one_pass_kernelI11Fp32IOFp32WLi128ELi32ELi512EEv26Group_norm_nhwc_fwd_params --------------------------
	.section	.nv.shared._Z35group_norm_nhwc_fwd_one_pass_kernelI11Fp32IOFp32WLi128ELi32ELi512EEv26Group_norm_nhwc_fwd_params,"aw",@nobits
	.sectionflags	@""
	.align	8
.nv.shared._Z35group_norm_nhwc_fwd_one_pass_kernelI11Fp32IOFp32WLi128ELi32ELi512EEv26Group_norm_nhwc_fwd_params:
	.zero		1184


//--------------------- .nv.shared._Z35group_norm_nhwc_fwd_one_pass_kernelI11Fp32IOFp32WLi256ELi32ELi512EEv26Group_norm_nhwc_fwd_params --------------------------
	.section	.nv.shared._Z35group_norm_nhwc_fwd_one_pass_kernelI11Fp32IOFp32WLi256ELi32ELi512EEv26Group_norm_nhwc_fwd_params,"aw",@nobits
	.sectionflags	@""
	.align	8
.nv.shared._Z35group_norm_nhwc_fwd_one_pass_kernelI11Fp32IOFp32WLi256ELi32ELi512EEv26Group_norm_nhwc_fwd_params:
	.zero		1184


//--------------------- .nv.shared._Z35group_norm_nhwc_fwd_one_pass_kernelI11Fp32IOFp32WLi512ELi32ELi512EEv26Group_norm_nhwc_fwd_params --------------------------
	.section	.nv.shared._Z35group_norm_nhwc_fwd_one_pass_kernelI11Fp32IOFp32WLi512ELi32ELi512EEv26Group_norm_nhwc_fwd_params,"aw",@nobits
	.sectionflags	@""
	.align	8
.nv.shared._Z35group_norm_nhwc_fwd_one_pass_kernelI11Fp32IOFp32WLi512ELi32ELi512EEv26Group_norm_nhwc_fwd_params:
	.zero		1184


//--------------------- .nv.shared._Z35group_norm_nhwc_fwd_one_pass_kernelI11Fp32IOBf16WLi64ELi32ELi512EEv26Group_norm_nhwc_fwd_params --------------------------
	.section	.nv.shared._Z35group_norm_nhwc_fwd_one_pass_kernelI11Fp32IOBf16WLi64ELi32ELi512EEv26Group_norm_nhwc_fwd_params,"aw",@nobits
	.sectionflags	@""
	.align	8
.nv.shared._Z35group_norm_nhwc_fwd_one_pass_kernelI11Fp32IOBf16WLi64ELi32ELi512EEv26Group_norm_nhwc_fwd_params:
	.zero		1184


//--------------------- .nv.shared._Z35group_norm_nhwc_fwd_one_pass_kernelI11Fp32IOBf16WLi128ELi32ELi512EEv26Group_norm_nhwc_fwd_params --------------------------
	.section	.nv.shared._Z35group_norm_nhwc_fwd_one_pass_kernelI11Fp32IOBf16WLi128ELi32ELi512EEv26Group_norm_nhwc_fwd_params,"aw",@nobits
	.sectionflags	@""
	.align	8
.nv.shared._Z35group_norm_nhwc_fwd_one_pass_kernelI11Fp32IOBf16WLi128ELi32ELi512EEv26Group_norm_nhwc_fwd_params:
	.zero		1184


//--------------------- .nv.shared._Z35group_norm_nhwc_fwd_one_pass_kernelI11Fp32IOBf16WLi256ELi32ELi512EEv26Group_norm_nhwc_fwd_params --------------------------
	.section	.nv.shared._Z35group_norm_nhwc_fwd_one_pass_kernelI11Fp32IOBf16WLi256ELi32ELi512EEv26Group_norm_nhwc_fwd_params,"aw",@nobits
	.sectionflags	@""
	.align	8
.nv.shared._Z35group_norm_nhwc_fwd_one_pass_kernelI11Fp32IOBf16WLi256ELi32ELi512EEv26Group_norm_nhwc_fwd_params:
	.zero		1184


//--------------------- .nv.shared._Z35group_norm_nhwc_fwd_one_pass_kernelI11Fp32IOBf16WLi512ELi32ELi512EEv26Group_norm_nhwc_fwd_params --------------------------
	.section	.nv.shared._Z35group_norm_nhwc_fwd_one_pass_kernelI11Fp32IOBf16WLi512ELi32ELi512EEv26Group_norm_nhwc_fwd_params,"aw",@nobits
	.sectionflags	@""
	.align	8
.nv.shared._Z35group_norm_nhwc_fwd_one_pass_kernelI11Fp32IOBf16WLi512ELi32ELi512EEv26Group_norm_nhwc_fwd_params:
	.zero		1184


//--------------------- .nv.shared._Z35group_norm_nhwc_fwd_one_pass_kernelI11Fp32IOFp16WLi64ELi32ELi512EEv26Group_norm_nhwc_fwd_params --------------------------
	.section	.nv.shared._Z35group_norm_nhwc_fwd_one_pass_kernelI11Fp32IOFp16WLi64ELi32ELi512EEv26Group_norm_nhwc_fwd_params,"aw",@nobits
	.sectionflags	@""
	.align	8
.nv.shared._Z35group_norm_nhwc_fwd_one_pass_kernelI11Fp32IOFp16WLi64ELi32ELi512EEv26Group_norm_nhwc_fwd_params:
	.zero		1184


//--------------------- .nv.shared._Z35group_norm_nhwc_fwd_one_pass_kernelI11Fp32IOFp16WLi128ELi32ELi512EEv26Group_norm_nhwc_fwd_params --------------------------
	.section	.nv.shared._Z35group_norm_nhwc_fwd_one_pass_kernelI11Fp32IOFp16WLi128ELi32ELi512EEv26Group_norm_nhwc_fwd_params,"aw",@nobits
	.sectionflags	@""
	.align	8
.nv.shared._Z35group_norm_nhwc_fwd_one_pass_kernelI11Fp32IOFp16WLi128ELi32ELi512EEv26Group_norm_nhwc_fwd_params:
	.zero		1184


//--------------------- .nv.shared._Z35group_norm_nhwc_fwd_one_pass_kernelI11Fp32IOFp16WLi256ELi32ELi512EEv26Group_norm_nhwc_fwd_params --------------------------
	.section	.nv.shared._Z35group_norm_nhwc_fwd_one_pass_kernelI11Fp32IOFp16WLi256ELi32ELi512EEv26Group_norm_nhwc_fwd_params,"aw",@nobits
	.sectionflags	@""
	.align	8
.nv.shared._Z35group_norm_nhwc_fwd_one_pass_kernelI11Fp32IOFp16WLi256ELi32ELi512EEv26Group_norm_nhwc_fwd_params:
	.zero		1184


//--------------------- .nv.shared._Z35group_norm_nhwc_fwd_one_pass_kernelI11Fp32IOFp16WLi512ELi32ELi512EEv26Group_norm_nhwc_fwd_params --------------------------
	.section	.nv.shared._Z35group_norm_nhwc_fwd_one_pass_kernelI11Fp32IOFp16WLi512ELi32ELi512EEv26Group_norm_nhwc_fwd_params,"aw",@nobits
	.sectionflags	@""
	.align	8
.nv.shared._Z35group_norm_nhwc_fwd_one_pass_kernelI11Fp32IOFp16WLi512ELi32ELi512EEv26Group_norm_nhwc_fwd_params:
	.zero		1184


//--------------------- .nv.constant0._ZN3cub18CUB_300001_SM_10006detail11EmptyKernelIvEEvv --------------------------
	.section	.nv.constant0._ZN3cub18CUB_300001_SM_10006detail11EmptyKernelIvEEvv,"a",@progbits
	.sectionflags	@""
	.align	4
.nv.constant0._ZN3cub18CUB_300001_SM_10006detail11EmptyKernelIvEEvv:
	.zero		896


//--------------------- .nv.constant0._Z35group_norm_nhwc_bwd_one_pass_kernelI11Bf16IOFp32WLi64ELi32ELi512EEv26Group_norm_nhwc_bwd_params --------------------------
	.section	.nv.constant0._Z35group_norm_nhwc_bwd_one_pass_kernelI11Bf16IOFp32WLi64ELi32ELi512EEv26Group_norm_nhwc_bwd_params,"a",@progbits
	.sectionflags	@""
	.align	4
.nv.constant0._Z35group_norm_nhwc_bwd_one_pass_kernelI11Bf16IOFp32WLi64ELi32ELi512EEv26Group_norm_nhwc_bwd_params:
	.zero		1080


//--------------------- .nv.constant0._Z35group_norm_nhwc_bwd_one_pass_kernelI11Bf16IOFp32WLi128ELi32ELi512EEv26Group_norm_nhwc_bwd_params --------------------------
	.section	.nv.constant0._Z35group_norm_nhwc_bwd_one_pass_kernelI11Bf16IOFp32WLi128ELi32ELi512EEv26Group_norm_nhwc_bwd_params,"a",@progbits
	.sectionflags	@""
	.align	4
.nv.constant0._Z35group_norm_nhwc_bwd_one_pass_kernelI11Bf16IOFp32WLi128ELi32ELi512EEv26Group_norm_nhwc_bwd_params:
	.zero		1080


//--------------------- .nv.constant0._Z35group_norm_nhwc_bwd_one_pass_kernelI11Bf16IOFp32WLi256ELi32ELi512EEv26Group_norm_nhwc_bwd_params --------------------------
	.section	.nv.constant0._Z35group_norm_nhwc_bwd_one_pass_kernelI11Bf16IOFp32WLi256ELi32ELi512EEv26Group_norm_nhwc_bwd_params,"a",@progbits
	.sectionflags	@""
	.align	4
.nv.constant0._Z35group_norm_nhwc_bwd_one_pass_kernelI11Bf16IOFp32WLi256ELi32ELi512EEv26Group_norm_nhwc_bwd_params:
	.zero		1080


//--------------------- .nv.constant0._Z35group_norm_nhwc_bwd_one_pass_kernelI11Bf16IOFp32WLi512ELi32ELi512EEv26Group_norm_nhwc_bwd_params --------------------------
	.section	.nv.constant0._Z35group_norm_nhwc_bwd_one_pass_kernelI11Bf16IOFp32WLi512ELi32ELi512EEv26Group_norm_nhwc_bwd_params,"a",@progbits
	.sectionflags	@""
	.align	4
.nv.constant0._Z35group_norm_nhwc_bwd_one_pass_kernelI11Bf16IOFp32WLi512ELi32ELi512EEv26Group_norm_nhwc_bwd_params:
	.zero		1080


//--------------------- .nv.constant0._Z35group_norm_nhwc_bwd_one_pass_kernelI11Bf16IOBf16WLi64ELi32ELi512EEv26Group_norm_nhwc_bwd_params --------------------------
	.section	.nv.constant0._Z35group_norm_nhwc_bwd_one_pass_kernelI11Bf16IOBf16WLi64ELi32ELi512EEv26Group_norm_nhwc_bwd_params,"a",@progbits
	.sectionflags	@""
	.align	4
.nv.constant0._Z35group_norm_nhwc_bwd_one_pass_kernelI11Bf16IOBf16WLi64ELi32ELi512EEv26Group_norm_nhwc_bwd_params:
	.zero		1080


//--------------------- .nv.constant0._Z35group_norm_nhwc_bwd_one_pass_kernelI11Bf16IOBf16WLi128ELi32ELi512EEv26Group_norm_nhwc_bwd_params --------------------------
	.section	.nv.constant0._Z35group_norm_nhwc_bwd_one_pass_kernelI11Bf16IOBf16WLi128ELi32ELi512EEv26Group_norm_nhwc_bwd_params,"a",@progbits
	.sectionflags	@""
	.align	4
.nv.constant0._Z35group_norm_nhwc_bwd_one_pass_kernelI11Bf16IOBf16WLi128ELi32ELi512EEv26Group_norm_nhwc_bwd_params:
	.zero		1080


//--------------------- .nv.constant0._Z35group_norm_nhwc_bwd_one_pass_kernelI11Bf16IOBf16WLi256ELi32ELi512EEv26Group_norm_nhwc_bwd_params --------------------------
	.section	.nv.constant0._Z35group_norm_nhwc_bwd_one_pass_kernelI11Bf16IOBf16WLi256ELi32ELi512EEv26Group_norm_nhwc_bwd_params,"a",@progbits
	.sectionflags	@""
	.align	4
.nv.constant0._Z35group_norm_nhwc_bwd_one_pass_kernelI11Bf16IOBf16WLi256ELi32ELi512EEv26Group_norm_nhwc_bwd_params:
	.zero		1080


//--------------------- .nv.constant0._Z35group_norm_nhwc_bwd_one_pass_kernelI11Bf16IOBf16WLi512ELi32ELi512EEv26Group_norm_nhwc_bwd_params --------------------------
	.section	.nv.constant0._Z35group_norm_nhwc_bwd_one_pass_kernelI11Bf16IOBf16WLi512ELi32ELi512EEv26Group_norm_nhwc_bwd_params,"a",@progbits
	.sectionflags	@""
	.align	4
.nv.constant0._Z35group_norm_nhwc_bwd_one_pass_kernelI11Bf16IOBf16WLi512ELi32ELi512EEv26Group_norm_nhwc_bwd_params:
	.zero		1080


//--------------------- .nv.constant0._Z35group_norm_nhwc_bwd_one_pass_kernelI11Bf16IOFp16WLi64ELi32ELi512EEv26Group_norm_nhwc_bwd_params --------------------------
	.section	.nv.constant0._Z35group_norm_nhwc_bwd_one_pass_kernelI11Bf16IOFp16WLi64ELi32ELi512EEv26Group_norm_nhwc_bwd_params,"a",@progbits
	.sectionflags	@""
	.align	4
.nv.constant0._Z35group_norm_nhwc_bwd_one_pass_kernelI11Bf16IOFp16WLi64ELi32ELi512EEv26Group_norm_nhwc_bwd_params:
	.zero		1080


//--------------------- .nv.constant0._Z35group_norm_nhwc_bwd_one_pass_kernelI11Bf16IOFp16WLi128ELi32ELi512EEv26Group_norm_nhwc_bwd_params --------------------------
	.section	.nv.constant0._Z35group_norm_nhwc_bwd_one_pass_kernelI11Bf16IOFp16WLi128ELi32ELi512EEv26Group_norm_nhwc_bwd_params,"a",@progbits
	.sectionflags	@""
	.align	4
.nv.constant0._Z35group_norm_nhwc_bwd_one_pass_kernelI11Bf16IOFp16WLi128ELi32ELi512EEv26Group_norm_nhwc_bwd_params:
	.zero		1080


//--------------------- .nv.constant0._Z35group_norm_nhwc_bwd_one_pass_kernelI11Bf16IOFp16WLi256ELi32ELi512EEv26Group_norm_nhwc_bwd_params --------------------------
	.section	.nv.constant0._Z35group_norm_nhwc_bwd_one_pass_kernelI11Bf16IOFp16WLi256ELi32ELi512EEv26Group_norm_nhwc_bwd_params,"a",@progbits
	.sectionflags	@""
	.align	4
.nv.constant0._Z35group_norm_nhwc_bwd_one_pass_kernelI11Bf16IOFp16WLi256ELi32ELi512EEv26Group_norm_nhwc_bwd_params:
	.zero		1080


//--------------------- .nv.constant0._Z35group_norm_nhwc_bwd_one_pass_kernelI11Bf16IOFp16WLi512ELi32ELi512EEv26Group_norm_nhwc_bwd_params --------------------------
	.section	.nv.constant0._Z35group_norm_nhwc_bwd_one_pass_kernelI11Bf16IOFp16WLi512ELi32ELi512EEv26Group_norm_nhwc_bwd_params,"a",@progbits
	.sectionflags	@""
	.align	4
.nv.constant0._Z35group_norm_nhwc_bwd_one_pass_kernelI11Bf16IOFp16WLi512ELi32ELi512EEv26Group_norm_nhwc_bwd_params:
	.zero		1080


//--------------------- .nv.constant0._Z35group_norm_nhwc_bwd_one_pass_kernelI11Fp16IOFp32WLi64ELi32ELi512EEv26Group_norm_nhwc_bwd_params --------------------------
	.section	.nv.constant0._Z35group_norm_nhwc_bwd_one_pass_kernelI11Fp16IOFp32WLi64ELi32ELi512EEv26Group_norm_nhwc_bwd_params,"a",@progbits
	.sectionflags	@""
	.align	4
.nv.constant0._Z35group_norm_nhwc_bwd_one_pass_kernelI11Fp16IOFp32WLi64ELi32ELi512EEv26Group_norm_nhwc_bwd_params:
	.zero		1080


//--------------------- .nv.constant0._Z35group_norm_nhwc_bwd_one_pass_kernelI11Fp16IOFp32WLi128ELi32ELi512EEv26Group_norm_nhwc_bwd_params --------------------------
	.section	.nv.constant0._Z35group_norm_nhwc_bwd_one_pass_kernelI11Fp16IOFp32WLi128ELi32ELi512EEv26Group_norm_nhwc_bwd_params,"a",@progbits
	.sectionflags	@""
	.align	4
.nv.constant0._Z35group_norm_nhwc_bwd_one_pass_kernelI11Fp16IOFp32WLi128ELi32ELi512EEv26Group_norm_nhwc_bwd_params:
	.zero		1080


//--------------------- .nv.constant0._Z35group_norm_nhwc_bwd_one_pass_kernelI11Fp16IOFp32WLi256ELi32ELi512EEv26Group_norm_nhwc_bwd_params --------------------------
	.section	.nv.constant0._Z35group_norm_nhwc_bwd_one_pass_kernelI11Fp16IOFp32WLi256ELi32ELi512EEv26Group_norm_nhwc_bwd_params,"a",@progbits
	.sectionflags	@""
	.align	4
.nv.constant0._Z35group_norm_nhwc_bwd_one_pass_kernelI11Fp16IOFp32WLi256ELi32ELi512EEv26Group_norm_nhwc_bwd_params:
	.zero		1080


//--------------------- .nv.constant0._Z35group_norm_nhwc_bwd_one_pass_kernelI11Fp16IOFp32WLi512ELi32ELi512EEv26Group_norm_nhwc_bwd_params --------------------------
	.section	.nv.constant0._Z35group_norm_nhwc_bwd_one_pass_kernelI11Fp16IOFp32WLi512ELi32ELi512EEv26Group_norm_nhwc_bwd_params,"a",@progbits
	.sectionflags	@""
	.align	4
.nv.constant0._Z35group_norm_nhwc_bwd_one_pass_kernelI11Fp16IOFp32WLi512ELi32ELi512EEv26Group_norm_nhwc_bwd_params:
	.zero		1080


//--------------------- .nv.constant0._Z35group_norm_nhwc_bwd_one_pass_kernelI11Fp16IOBf16WLi64ELi32ELi512EEv26Group_norm_nhwc_bwd_params --------------------------
	.section	.nv.constant0._Z35group_norm_nhwc_bwd_one_pass_kernelI11Fp16IOBf16WLi64ELi32ELi512EEv26Group_norm_nhwc_bwd_params,"a",@progbits
	.sectionflags	@""
	.align	4
.nv.constant0._Z35group_norm_nhwc_bwd_one_pass_kernelI11Fp16IOBf16WLi64ELi32ELi512EEv26Group_norm_nhwc_bwd_params:
	.zero		1080


//--------------------- .nv.constant0._Z35group_norm_nhwc_bwd_one_pass_kernelI11Fp16IOBf16WLi128ELi32ELi512EEv26Group_norm_nhwc_bwd_params --------------------------
	.section	.nv.constant0._Z35group_norm_nhwc_bwd_one_pass_kernelI11Fp16IOBf16WLi128ELi32ELi512EEv26Group_norm_nhwc_bwd_params,"a",@progbits
	.sectionflags	@""
	.align	4
.nv.constant0._Z35group_norm_nhwc_bwd_one_pass_kernelI11Fp16IOBf16WLi128ELi32ELi512EEv26Group_norm_nhwc_bwd_params:
	.zero		1080


//--------------------- .nv.constant0._Z35group_norm_nhwc_bwd_one_pass_kernelI11Fp16IOBf16WLi256ELi32ELi512EEv26Group_norm_nhwc_bwd_params --------------------------
	.section	.nv.constant0._Z35group_norm_nhwc_bwd_one_pass_kernelI11Fp16IOBf16WLi256ELi32ELi512EEv26Group_norm_nhwc_bwd_params,"a",@progbits
	.sectionflags	@""
	.align	4
.nv.constant0._Z35group_norm_nhwc_bwd_one_pass_kernelI11Fp16IOBf16WLi256ELi32ELi512EEv26Group_norm_nhwc_bwd_params:
	.zero		1080


//--------------------- .nv.constant0._Z35group_norm_nhwc_bwd_one_pass_kernelI11Fp16IOBf16WLi512ELi32ELi512EEv26Group_norm_nhwc_bwd_params --------------------------
	.section	.nv.constant0._Z35group_norm_nhwc_bwd_one_pass_kernelI11Fp16IOBf16WLi512ELi32ELi512EEv26Group_norm_nhwc_bwd_params,"a",@progbits
	.sectionflags	@""
	.align	4
.nv.constant0._Z35group_norm_nhwc_bwd_one_pass_kernelI11Fp16IOBf16WLi512ELi32ELi512EEv26Group_norm_nhwc_bwd_params:
	.zero		1080


//--------------------- .nv.constant0._Z35group_norm_nhwc_bwd_one_pass_kernelI11Fp16IOFp16WLi64ELi32ELi512EEv26Group_norm_nhwc_bwd_params --------------------------
	.section	.nv.constant0._Z35group_norm_nhwc_bwd_one_pass_kernelI11Fp16IOFp16WLi64ELi32ELi512EEv26Group_norm_nhwc_bwd_params,"a",@progbits
	.sectionflags	@""
	.align	4
.nv.constant0._Z35group_norm_nhwc_bwd_one_pass_kernelI11Fp16IOFp16WLi64ELi32ELi512EEv26Group_norm_nhwc_bwd_params:
	.zero		1080


//--------------------- .nv.constant0._Z35group_norm_nhwc_bwd_one_pass_kernelI11Fp16IOFp16WLi128ELi32ELi512EEv26Group_norm_nhwc_bwd_params --------------------------
	.section	.nv.constant0._Z35group_norm_nhwc_bwd_one_pass_kernelI11Fp16IOFp16WLi128ELi32ELi512EEv26Group_norm_nhwc_bwd_params,"a",@progbits
	.sectionflags	@""
	.align	4
.nv.constant0._Z35group_norm_nhwc_bwd_one_pass_kernelI11Fp16IOFp16WLi128ELi32ELi512EEv26Group_norm_nhwc_bwd_params:
	.zero		1080


//--------------------- .nv.constant0._Z35group_norm_nhwc_bwd_one_pass_kernelI11Fp16IOFp16WLi256ELi32ELi512EEv26Group_norm_nhwc_bwd_params --------------------------
	.section	.nv.constant0._Z35group_norm_nhwc_bwd_one_pass_kernelI11Fp16IOFp16WLi256ELi32ELi512EEv26Group_norm_nhwc_bwd_params,"a",@progbits
	.sectionflags	@""
	.align	4
.nv.constant0._Z35group_norm_nhwc_bwd_one_pass_kernelI11Fp16IOFp16WLi256ELi32ELi512EEv26Group_norm_nhwc_bwd_params:
	.zero		1080


//--------------------- .nv.constant0._Z35group_norm_nhwc_bwd_one_pass_kernelI11Fp16IOFp16WLi512ELi32ELi512EEv26Group_norm_nhwc_bwd_params --------------------------
	.section	.nv.constant0._Z35group_norm_nhwc_bwd_one_pass_kernelI11Fp16IOFp16WLi512ELi32ELi512EEv26Group_norm_nhwc_bwd_params,"a",@progbits
	.sectionflags	@""
	.align	4
.nv.constant0._Z35group_norm_nhwc_bwd_one_pass_kernelI11Fp16IOFp16WLi512ELi32ELi512EEv26Group_norm_nhwc_bwd_params:
	.zero		1080


//--------------------- .nv.constant0._Z35group_norm_nhwc_bwd_one_pass_kernelI11Fp32IOFp32WLi64ELi32ELi512EEv26Group_norm_nhwc_bwd_params --------------------------
	.section	.nv.constant0._Z35group_norm_nhwc_bwd_one_pass_kernelI11Fp32IOFp32WLi64ELi32ELi512EEv26Group_norm_nhwc_bwd_params,"a",@progbits
	.sectionflags	@""
	.align	4
.nv.constant0._Z35group_norm_nhwc_bwd_one_pass_kernelI11Fp32IOFp32WLi64ELi32ELi512EEv26Group_norm_nhwc_bwd_params:
	.zero		1080


//--------------------- .nv.constant0._Z35group_norm_nhwc_bwd_one_pass_kernelI11Fp32IOFp32WLi128ELi32ELi512EEv26Group_norm_nhwc_bwd_params --------------------------
	.section	.nv.constant0._Z35group_norm_nhwc_bwd_one_pass_kernelI11Fp32IOFp32WLi128ELi32ELi512EEv26Group_norm_nhwc_bwd_params,"a",@progbits
	.sectionflags	@""
	.align	4
.nv.constant0._Z35group_norm_nhwc_bwd_one_pass_kernelI11Fp32IOFp32WLi128ELi32ELi512EEv26Group_norm_nhwc_bwd_params:
	.zero		1080


//--------------------- .nv.constant0._Z35group_norm_nhwc_bwd_one_pass_kernelI11Fp32IOFp32WLi256ELi32ELi512EEv26Group_norm_nhwc_bwd_params --------------------------
	.section	.nv.constant0._Z35group_norm_nhwc_bwd_one_pass_kernelI11Fp32IOFp32WLi256ELi32ELi512EEv26Group_norm_nhwc_bwd_params,"a",@progbits
	.sectionflags	@""
	.align	4
.nv.constant0._Z35group_norm_nhwc_bwd_one_pass_kernelI11Fp32IOFp32WLi256ELi32ELi512EEv26Group_norm_nhwc_bwd_params:
	.zero		1080


//--------------------- .nv.constant0._Z35group_norm_nhwc_bwd_one_pass_kernelI11Fp32IOFp32WLi512ELi32ELi512EEv26Group_norm_nhwc_bwd_params --------------------------
	.section	.nv.constant0._Z35group_norm_nhwc_bwd_one_pass_kernelI11Fp32IOFp32WLi512ELi32ELi512EEv26Group_norm_nhwc_bwd_params,"a",@progbits
	.sectionflags	@""
	.align	4
.nv.constant0._Z35group_norm_nhwc_bwd_one_pass_kernelI11Fp32IOFp32WLi512ELi32ELi512EEv26Group_norm_nhwc_bwd_params:
	.zero		1080


//--------------------- .nv.constant0._Z35group_norm_nhwc_bwd_one_pass_kernelI11Fp32IOBf16WLi64ELi32ELi512EEv26Group_norm_nhwc_bwd_params --------------------------
	.section	.nv.constant0._Z35group_norm_nhwc_bwd_one_pass_kernelI11Fp32IOBf16WLi64ELi32ELi512EEv26Group_norm_nhwc_bwd_params,"a",@progbits
	.sectionflags	@""
	.align	4
.nv.constant0._Z35group_norm_nhwc_bwd_one_pass_kernelI11Fp32IOBf16WLi64ELi32ELi512EEv26Group_norm_nhwc_bwd_params:
	.zero		1080


//--------------------- .nv.constant0._Z35group_norm_nhwc_bwd_one_pass_kernelI11Fp32IOBf16WLi128ELi32ELi512EEv26Group_norm_nhwc_bwd_params --------------------------
	.section	.nv.constant0._Z35group_norm_nhwc_bwd_one_pass_kernelI11Fp32IOBf16WLi128ELi32ELi512EEv26Group_norm_nhwc_bwd_params,"a",@progbits
	.sectionflags	@""
	.align	4
.nv.constant0._Z35group_norm_nhwc_bwd_one_pass_kernelI11Fp32IOBf16WLi128ELi32ELi512EEv26Group_norm_nhwc_bwd_params:
	.zero		1080


//--------------------- .nv.constant0._Z35group_norm_nhwc_bwd_one_pass_kernelI11Fp32IOBf16WLi256ELi32ELi512EEv26Group_norm_nhwc_bwd_params --------------------------
	.section	.nv.constant0._Z35group_norm_nhwc_bwd_one_pass_kernelI11Fp32IOBf16WLi256ELi32ELi512EEv26Group_norm_nhwc_bwd_params,"a",@progbits
	.sectionflags	@""
	.align	4
.nv.constant0._Z35group_norm_nhwc_bwd_one_pass_kernelI11Fp32IOBf16WLi256ELi32ELi512EEv26Group_norm_nhwc_bwd_params:
	.zero		1080


//--------------------- .nv.constant0._Z35group_norm_nhwc_bwd_one_pass_kernelI11Fp32IOBf16WLi512ELi32ELi512EEv26Group_norm_nhwc_bwd_params --------------------------
	.section	.nv.constant0._Z35group_norm_nhwc_bwd_one_pass_kernelI11Fp32IOBf16WLi512ELi32ELi512EEv26Group_norm_nhwc_bwd_params,"a",@progbits
	.sectionflags	@""
	.align	4
.nv.constant0._Z35group_norm_nhwc_bwd_one_pass_kernelI11Fp32IOBf16WLi512ELi32ELi512EEv26Group_norm_nhwc_bwd_params:
	.zero		1080


//--------------------- .nv.constant0._Z35group_norm_nhwc_bwd_one_pass_kernelI11Fp32IOFp16WLi64ELi32ELi512EEv26Group_norm_nhwc_bwd_params --------------------------
	.section	.nv.constant0._Z35group_norm_nhwc_bwd_one_pass_kernelI11Fp32IOFp16WLi64ELi32ELi512EEv26Group_norm_nhwc_bwd_params,"a",@progbits
	.sectionflags	@""
	.align	4
.nv.constant0._Z35group_norm_nhwc_bwd_one_pass_kernelI11Fp32IOFp16WLi64ELi32ELi512EEv26Group_norm_nhwc_bwd_params:
	.zero		1080


//--------------------- .nv.constant0._Z35group_norm_nhwc_bwd_one_pass_kernelI11Fp32IOFp16WLi128ELi32ELi512EEv26Group_norm_nhwc_bwd_params --------------------------
	.section	.nv.constant0._Z35group_norm_nhwc_bwd_one_pass_kernelI11Fp32IOFp16WLi128ELi32ELi512EEv26Group_norm_nhwc_bwd_params,"a",@progbits
	.sectionflags	@""
	.align	4
.nv.constant0._Z35group_norm_nhwc_bwd_one_pass_kernelI11Fp32IOFp16WLi128ELi32ELi512EEv26Group_norm_nhwc_bwd_params:
	.zero		1080


//--------------------- .nv.constant0._Z35group_norm_nhwc_bwd_one_pass_kernelI11Fp32IOFp16WLi256ELi32ELi512EEv26Group_norm_nhwc_bwd_params --------------------------
	.section	.nv.constant0._Z35group_norm_nhwc_bwd_one_pass_kernelI11Fp32IOFp16WLi256ELi32ELi512EEv26Group_norm_nhwc_bwd_params,"a",@progbits
	.sectionflags	@""
	.align	4
.nv.constant0._Z35group_norm_nhwc_bwd_one_pass_kernelI11Fp32IOFp16WLi256ELi32ELi512EEv26Group_norm_nhwc_bwd_params:
	.zero		1080


//--------------------- .nv.constant0._Z35group_norm_nhwc_bwd_one_pass_kernelI11Fp32IOFp16WLi512ELi32ELi512EEv26Group_norm_nhwc_bwd_params --------------------------
	.section	.nv.constant0._Z35group_norm_nhwc_bwd_one_pass_kernelI11Fp32IOFp16WLi512ELi32ELi512EEv26Group_norm_nhwc_bwd_params,"a",@progbits
	.sectionflags	@""
	.align	4
.nv.constant0._Z35group_norm_nhwc_bwd_one_pass_kernelI11Fp32IOFp16WLi512ELi32ELi512EEv26Group_norm_nhwc_bwd_params:
	.zero		1080


//--------------------- .nv.constant0._Z35group_norm_nhwc_fwd_one_pass_kernelI11Bf16IOFp32WLi64ELi32ELi512EEv26Group_norm_nhwc_fwd_params --------------------------
	.section	.nv.constant0._Z35group_norm_nhwc_fwd_one_pass_kernelI11Bf16IOFp32WLi64ELi32ELi512EEv26Group_norm_nhwc_fwd_params,"a",@progbits
	.sectionflags	@""
	.align	4
.nv.constant0._Z35group_norm_nhwc_fwd_one_pass_kernelI11Bf16IOFp32WLi64ELi32ELi512EEv26Group_norm_nhwc_fwd_params:
	.zero		1056


//--------------------- .nv.constant0._Z35group_norm_nhwc_fwd_one_pass_kernelI11Bf16IOFp32WLi128ELi32ELi512EEv26Group_norm_nhwc_fwd_params --------------------------
	.section	.nv.constant0._Z35group_norm_nhwc_fwd_one_pass_kernelI11Bf16IOFp32WLi128ELi32ELi512EEv26Group_norm_nhwc_fwd_params,"a",@progbits
	.sectionflags	@""
	.align	4
.nv.constant0._Z35group_norm_nhwc_fwd_one_pass_kernelI11Bf16IOFp32WLi128ELi32ELi512EEv26Group_norm_nhwc_fwd_params:
	.zero		1056


//--------------------- .nv.constant0._Z35group_norm_nhwc_fwd_one_pass_kernelI11Bf16IOFp32WLi256ELi32ELi512EEv26Group_norm_nhwc_fwd_params --------------------------
	.section	.nv.constant0._Z35group_norm_nhwc_fwd_one_pass_kernelI11Bf16IOFp32WLi256ELi32ELi512EEv26Group_norm_nhwc_fwd_params,"a",@progbits
	.sectionflags	@""
	.align	4
.nv.constant0._Z35group_norm_nhwc_fwd_one_pass_kernelI11Bf16IOFp32WLi256ELi32ELi512EEv26Group_norm_nhwc_fwd_params:
	.zero		1056


//--------------------- .nv.constant0._Z35group_norm_nhwc_fwd_one_pass_kernelI11Bf16IOFp32WLi512ELi32ELi512EEv26Group_norm_nhwc_fwd_params --------------------------
	.section	.nv.constant0._Z35group_norm_nhwc_fwd_one_pass_kernelI11Bf16IOFp32WLi512ELi32ELi512EEv26Group_norm_nhwc_fwd_params,"a",@progbits
	.sectionflags	@""
	.align	4
.nv.constant0._Z35group_norm_nhwc_fwd_one_pass_kernelI11Bf16IOFp32WLi512ELi32ELi512EEv26Group_norm_nhwc_fwd_params:
	.zero		1056


//--------------------- .nv.constant0._Z35group_norm_nhwc_fwd_one_pass_kernelI11Bf16IOBf16WLi64ELi32ELi512EEv26Group_norm_nhwc_fwd_params --------------------------
	.section	.nv.constant0._Z35group_norm_nhwc_fwd_one_pass_kernelI11Bf16IOBf16WLi64ELi32ELi512EEv26Group_norm_nhwc_fwd_params,"a",@progbits
	.sectionflags	@""
	.align	4
.nv.constant0._Z35group_norm_nhwc_fwd_one_pass_kernelI11Bf16IOBf16WLi64ELi32ELi512EEv26Group_norm_nhwc_fwd_params:
	.zero		1056


//--------------------- .nv.constant0._Z35group_norm_nhwc_fwd_one_pass_kernelI11Bf16IOBf16WLi128ELi32ELi512EEv26Group_norm_nhwc_fwd_params --------------------------
	.section	.nv.constant0._Z35group_norm_nhwc_fwd_one_pass_kernelI11Bf16IOBf16WLi128ELi32ELi512EEv26Group_norm_nhwc_fwd_params,"a",@progbits
	.sectionflags	@""
	.align	4
.nv.constant0._Z35group_norm_nhwc_fwd_one_pass_kernelI11Bf16IOBf16WLi128ELi32ELi512EEv26Group_norm_nhwc_fwd_params:
	.zero		1056


//--------------------- .nv.constant0._Z35group_norm_nhwc_fwd_one_pass_kernelI11Bf16IOBf16WLi256ELi32ELi512EEv26Group_norm_nhwc_fwd_params --------------------------
	.section	.nv.constant0._Z35group_norm_nhwc_fwd_one_pass_kernelI11Bf16IOBf16WLi256ELi32ELi512EEv26Group_norm_nhwc_fwd_params,"a",@progbits
	.sectionflags	@""
	.align	4
.nv.constant0._Z35group_norm_nhwc_fwd_one_pass_kernelI11Bf16IOBf16WLi256ELi32ELi512EEv26Group_norm_nhwc_fwd_params:
	.zero		1056


//--------------------- .nv.constant0._Z35group_norm_nhwc_fwd_one_pass_kernelI11Bf16IOBf16WLi512ELi32ELi512EEv26Group_norm_nhwc_fwd_params --------------------------
	.section	.nv.constant0._Z35group_norm_nhwc_fwd_one_pass_kernelI11Bf16IOBf16WLi512ELi32ELi512EEv26Group_norm_nhwc_fwd_params,"a",@progbits
	.sectionflags	@""
	.align	4
.nv.constant0._Z35group_norm_nhwc_fwd_one_pass_kernelI11Bf16IOBf16WLi512ELi32ELi512EEv26Group_norm_nhwc_fwd_params:
	.zero		1056


//--------------------- .nv.constant0._Z35group_norm_nhwc_fwd_one_pass_kernelI11Bf16IOFp16WLi64ELi32ELi512EEv26Group_norm_nhwc_fwd_params --------------------------
	.section	.nv.constant0._Z35group_norm_nhwc_fwd_one_pass_kernelI11Bf16IOFp16WLi64ELi32ELi512EEv26Group_norm_nhwc_fwd_params,"a",@progbits
	.sectionflags	@""
	.align	4
.nv.constant0._Z35group_norm_nhwc_fwd_one_pass_kernelI11Bf16IOFp16WLi64ELi32ELi512EEv26Group_norm_nhwc_fwd_params:
	.zero		1056


//--------------------- .nv.constant0._Z35group_norm_nhwc_fwd_one_pass_kernelI11Bf16IOFp16WLi128ELi32ELi512EEv26Group_norm_nhwc_fwd_params --------------------------
	.section	.nv.constant0._Z35group_norm_nhwc_fwd_one_pass_kernelI11Bf16IOFp16WLi128ELi32ELi512EEv26Group_norm_nhwc_fwd_params,"a",@progbits
	.sectionflags	@""
	.align	4
.nv.constant0._Z35group_norm_nhwc_fwd_one_pass_kernelI11Bf16IOFp16WLi128ELi32ELi512EEv26Group_norm_nhwc_fwd_params:
	.zero		1056


//--------------------- .nv.constant0._Z35group_norm_nhwc_fwd_one_pass_kernelI11Bf16IOFp16WLi256ELi32ELi512EEv26Group_norm_nhwc_fwd_params --------------------------
	.section	.nv.constant0._Z35group_norm_nhwc_fwd_one_pass_kernelI11Bf16IOFp16WLi256ELi32ELi512EEv26Group_norm_nhwc_fwd_params,"a",@progbits
	.sectionflags	@""
	.align	4
.nv.constant0._Z35group_norm_nhwc_fwd_one_pass_kernelI11Bf16IOFp16WLi256ELi32ELi512EEv26Group_norm_nhwc_fwd_params:
	.zero		1056


//--------------------- .nv.constant0._Z35group_norm_nhwc_fwd_one_pass_kernelI11Bf16IOFp16WLi512ELi32ELi512EEv26Group_norm_nhwc_fwd_params --------------------------
	.section	.nv.constant0._Z35group_norm_nhwc_fwd_one_pass_kernelI11Bf16IOFp16WLi512ELi32ELi512EEv26Group_norm_nhwc_fwd_params,"a",@progbits
	.sectionflags	@""
	.align	4
.nv.constant0._Z35group_norm_nhwc_fwd_one_pass_kernelI11Bf16IOFp16WLi512ELi32ELi512EEv26Group_norm_nhwc_fwd_params:
	.zero		1056


//--------------------- .nv.constant0._Z35group_norm_nhwc_fwd_one_pass_kernelI11Fp16IOFp32WLi64ELi32ELi512EEv26Group_norm_nhwc_fwd_params --------------------------
	.section	.nv.constant0._Z35group_norm_nhwc_fwd_one_pass_kernelI11Fp16IOFp32WLi64ELi32ELi512EEv26Group_norm_nhwc_fwd_params,"a",@progbits
	.sectionflags	@""
	.align	4
.nv.constant0._Z35group_norm_nhwc_fwd_one_pass_kernelI11Fp16IOFp32WLi64ELi32ELi512EEv26Group_norm_nhwc_fwd_params:
	.zero		1056


//--------------------- .nv.constant0._Z35group_norm_nhwc_fwd_one_pass_kernelI11Fp16IOFp32WLi128ELi32ELi512EEv26Group_norm_nhwc_fwd_params --------------------------
	.section	.nv.constant0._Z35group_norm_nhwc_fwd_one_pass_kernelI11Fp16IOFp32WLi128ELi32ELi512EEv26Group_norm_nhwc_fwd_params,"a",@progbits
	.sectionflags	@""
	.align	4
.nv.constant0._Z35group_norm_nhwc_fwd_one_pass_kernelI11Fp16IOFp32WLi128ELi32ELi512EEv26Group_norm_nhwc_fwd_params:
	.zero		1056


//--------------------- .nv.constant0._Z35group_norm_nhwc_fwd_one_pass_kernelI11Fp16IOFp32WLi256ELi32ELi512EEv26Group_norm_nhwc_fwd_params --------------------------
	.section	.nv.constant0._Z35group_norm_nhwc_fwd_one_pass_kernelI11Fp16IOFp32WLi256ELi32ELi512EEv26Group_norm_nhwc_fwd_params,"a",@progbits
	.sectionflags	@""
	.align	4
.nv.constant0._Z35group_norm_nhwc_fwd_one_pass_kernelI11Fp16IOFp32WLi256ELi32ELi512EEv26Group_norm_nhwc_fwd_params:
	.zero		1056


//--------------------- .nv.constant0._Z35group_norm_nhwc_fwd_one_pass_kernelI11Fp16IOFp32WLi512ELi32ELi512EEv26Group_norm_nhwc_fwd_params --------------------------
	.section	.nv.constant0._Z35group_norm_nhwc_fwd_one_pass_kernelI11Fp16IOFp32WLi512ELi32ELi512EEv26Group_norm_nhwc_fwd_params,"a",@progbits
	.sectionflags	@""
	.align	4
.nv.constant0._Z35group_norm_nhwc_fwd_one_pass_kernelI11Fp16IOFp32WLi512ELi32ELi512EEv26Group_norm_nhwc_fwd_params:
	.zero		1056


//--------------------- .nv.constant0._Z35group_norm_nhwc_fwd_one_pass_kernelI11Fp16IOBf16WLi64ELi32ELi512EEv26Group_norm_nhwc_fwd_params --------------------------
	.section	.nv.constant0._Z35group_norm_nhwc_fwd_one_pass_kernelI11Fp16IOBf16WLi64ELi32ELi512EEv26Group_norm_nhwc_fwd_params,"a",@progbits
	.sectionflags	@""
	.align	4
.nv.constant0._Z35group_norm_nhwc_fwd_one_pass_kernelI11Fp16IOBf16WLi64ELi32ELi512EEv26Group_norm_nhwc_fwd_params:
	.zero		1056


//--------------------- .nv.constant0._Z35group_norm_nhwc_fwd_one_pass_kernelI11Fp16IOBf16WLi128ELi32ELi512EEv26Group_norm_nhwc_fwd_params --------------------------
	.section	.nv.constant0._Z35group_norm_nhwc_fwd_one_pass_kernelI11Fp16IOBf16WLi128ELi32ELi512EEv26Group_norm_nhwc_fwd_params,"a",@progbits
	.sectionflags	@""
	.align	4
.nv.constant0._Z35group_norm_nhwc_fwd_one_pass_kernelI11Fp16IOBf16WLi128ELi32ELi512EEv26Group_norm_nhwc_fwd_params:
	.zero		1056


//--------------------- .nv.constant0._Z35group_norm_nhwc_fwd_one_pass_kernelI11Fp16IOBf16WLi256ELi32ELi512EEv26Group_norm_nhwc_fwd_params --------------------------
	.section	.nv.constant0._Z35group_norm_nhwc_fwd_one_pass_kernelI11Fp16IOBf16WLi256ELi32ELi512EEv26Group_norm_nhwc_fwd_params,"a",@progbits
	.sectionflags	@""
	.align	4
.nv.constant0._Z35group_norm_nhwc_fwd_one_pass_kernelI11Fp16IOBf16WLi256ELi32ELi512EEv26Group_norm_nhwc_fwd_params:
	.zero		1056


//--------------------- .nv.constant0._Z35group_norm_nhwc_fwd_one_pass_kernelI11Fp16IOBf16WLi512ELi32ELi512EEv26Group_norm_nhwc_fwd_params --------------------------
	.section	.nv.constant0._Z35group_norm_nhwc_fwd_one_pass_kernelI11Fp16IOBf16WLi512ELi32ELi512EEv26Group_norm_nhwc_fwd_params,"a",@progbits
	.sectionflags	@""
	.align	4
.nv.constant0._Z35group_norm_nhwc_fwd_one_pass_kernelI11Fp16IOBf16WLi512ELi32ELi512EEv26Group_norm_nhwc_fwd_params:
	.zero		1056


//--------------------- .nv.constant0._Z35group_norm_nhwc_fwd_one_pass_kernelI11Fp16IOFp16WLi64ELi32ELi512EEv26Group_norm_nhwc_fwd_params --------------------------
	.section	.nv.constant0._Z35group_norm_nhwc_fwd_one_pass_kernelI11Fp16IOFp16WLi64ELi32ELi512EEv26Group_norm_nhwc_fwd_params,"a",@progbits
	.sectionflags	@""
	.align	4
.nv.constant0._Z35group_norm_nhwc_fwd_one_pass_kernelI11Fp16IOFp16WLi64ELi32ELi512EEv26Group_norm_nhwc_fwd_params:
	.zero		1056


//--------------------- .nv.constant0._Z35group_norm_nhwc_fwd_one_pass_kernelI11Fp16IOFp16WLi128ELi32ELi512EEv26Group_norm_nhwc_fwd_params --------------------------
	.section	.nv.constant0._Z35group_norm_nhwc_fwd_one_pass_kernelI11Fp16IOFp16WLi128ELi32ELi512EEv26Group_norm_nhwc_fwd_params,"a",@progbits
	.sectionflags	@""
	.align	4
.nv.constant0._Z35group_norm_nhwc_fwd_one_pass_kernelI11Fp16IOFp16WLi128ELi32ELi512EEv26Group_norm_nhwc_fwd_params:
	.zero		1056


//--------------------- .nv.constant0._Z35group_norm_nhwc_fwd_one_pass_kernelI11Fp16IOFp16WLi256ELi32ELi512EEv26Group_norm_nhwc_fwd_params --------------------------
	.section	.nv.constant0._Z35group_norm_nhwc_fwd_one_pass_kernelI11Fp16IOFp16WLi256ELi32ELi512EEv26Group_norm_nhwc_fwd_params,"a",@progbits
	.sectionflags	@""
	.align	4
.nv.constant0._Z35group_norm_nhwc_fwd_one_pass_kernelI11Fp16IOFp16WLi256ELi32ELi512EEv26Group_norm_nhwc_fwd_params:
	.zero		1056


//--------------------- .nv.constant0._Z35group_norm_nhwc_fwd_one_pass_kernelI11Fp16IOFp16WLi512ELi32ELi512EEv26Group_norm_nhwc_fwd_params --------------------------
	.section	.nv.constant0._Z35group_norm_nhwc_fwd_one_pass_kernelI11Fp16IOFp16WLi512ELi32ELi512EEv26Group_norm_nhwc_fwd_params,"a",@progbits
	.sectionflags	@""
	.align	4
.nv.constant0._Z35group_norm_nhwc_fwd_one_pass_kernelI11Fp16IOFp16WLi512ELi32ELi512EEv26Group_norm_nhwc_fwd_params:
	.zero		1056


//--------------------- .nv.constant0._Z35group_norm_nhwc_fwd_one_pass_kernelI11Fp32IOFp32WLi64ELi32ELi512EEv26Group_norm_nhwc_fwd_params --------------------------
	.section	.nv.constant0._Z35group_norm_nhwc_fwd_one_pass_kernelI11Fp32IOFp32WLi64ELi32ELi512EEv26Group_norm_nhwc_fwd_params,"a",@progbits
	.sectionflags	@""
	.align	4
.nv.constant0._Z35group_norm_nhwc_fwd_one_pass_kernelI11Fp32IOFp32WLi64ELi32ELi512EEv26Group_norm_nhwc_fwd_params:
	.zero		1056


//--------------------- .nv.constant0._Z35group_norm_nhwc_fwd_one_pass_kernelI11Fp32IOFp32WLi128ELi32ELi512EEv26Group_norm_nhwc_fwd_params --------------------------
	.section	.nv.constant0._Z35group_norm_nhwc_fwd_one_pass_kernelI11Fp32IOFp32WLi128ELi32ELi512EEv26Group_norm_nhwc_fwd_params,"a",@progbits
	.sectionflags	@""
	.align	4
.nv.constant0._Z35group_norm_nhwc_fwd_one_pass_kernelI11Fp32IOFp32WLi128ELi32ELi512EEv26Group_norm_nhwc_fwd_params:
	.zero		1056


//--------------------- .nv.constant0._Z35group_norm_nhwc_fwd_one_pass_kernelI11Fp32IOFp32WLi256ELi32ELi512EEv26Group_norm_nhwc_fwd_params --------------------------
	.section	.nv.constant0._Z35group_norm_nhwc_fwd_one_pass_kernelI11Fp32IOFp32WLi256ELi32ELi512EEv26Group_norm_nhwc_fwd_params,"a",@progbits
	.sectionflags	@""
	.align	4
.nv.constant0._Z35group_norm_nhwc_fwd_one_pass_kernelI11Fp32IOFp32WLi256ELi32ELi512EEv26Group_norm_nhwc_fwd_params:
	.zero		1056


//--------------------- .nv.constant0._Z35group_norm_nhwc_fwd_one_pass_kernelI11Fp32IOFp32WLi512ELi32ELi512EEv26Group_norm_nhwc_fwd_params --------------------------
	.section	.nv.constant0._Z35group_norm_nhwc_fwd_one_pass_kernelI11Fp32IOFp32WLi512ELi32ELi512EEv26Group_norm_nhwc_fwd_params,"a",@progbits
	.sectionflags	@""
	.align	4
.nv.constant0._Z35group_norm_nhwc_fwd_one_pass_kernelI11Fp32IOFp32WLi512ELi32ELi512EEv26Group_norm_nhwc_fwd_params:
	.zero		1056


//--------------------- .nv.constant0._Z35group_norm_nhwc_fwd_one_pass_kernelI11Fp32IOBf16WLi64ELi32ELi512EEv26Group_norm_nhwc_fwd_params --------------------------
	.section	.nv.constant0._Z35group_norm_nhwc_fwd_one_pass_kernelI11Fp32IOBf16WLi64ELi32ELi512EEv26Group_norm_nhwc_fwd_params,"a",@progbits
	.sectionflags	@""
	.align	4
.nv.constant0._Z35group_norm_nhwc_fwd_one_pass_kernelI11Fp32IOBf16WLi64ELi32ELi512EEv26Group_norm_nhwc_fwd_params:
	.zero		1056


//--------------------- .nv.constant0._Z35group_norm_nhwc_fwd_one_pass_kernelI11Fp32IOBf16WLi128ELi32ELi512EEv26Group_norm_nhwc_fwd_params --------------------------
	.section	.nv.constant0._Z35group_norm_nhwc_fwd_one_pass_kernelI11Fp32IOBf16WLi128ELi32ELi512EEv26Group_norm_nhwc_fwd_params,"a",@progbits
	.sectionflags	@""
	.align	4
.nv.constant0._Z35group_norm_nhwc_fwd_one_pass_kernelI11Fp32IOBf16WLi128ELi32ELi512EEv26Group_norm_nhwc_fwd_params:
	.zero		1056


//--------------------- .nv.constant0._Z35group_norm_nhwc_fwd_one_pass_kernelI11Fp32IOBf16WLi256ELi32ELi512EEv26Group_norm_nhwc_fwd_params --------------------------
	.section	.nv.constant0._Z35group_norm_nhwc_fwd_one_pass_kernelI11Fp32IOBf16WLi256ELi32ELi512EEv26Group_norm_nhwc_fwd_params,"a",@progbits
	.sectionflags	@""
	.align	4
.nv.constant0._Z35group_norm_nhwc_fwd_one_pass_kernelI11Fp32IOBf16WLi256ELi32ELi512EEv26Group_norm_nhwc_fwd_params:
	.zero		1056


//--------------------- .nv.constant0._Z35group_norm_nhwc_fwd_one_pass_kernelI11Fp32IOBf16WLi512ELi32ELi512EEv26Group_norm_nhwc_fwd_params --------------------------
	.section	.nv.constant0._Z35group_norm_nhwc_fwd_one_pass_kernelI11Fp32IOBf16WLi512ELi32ELi512EEv26Group_norm_nhwc_fwd_params,"a",@progbits
	.sectionflags	@""
	.align	4
.nv.constant0._Z35group_norm_nhwc_fwd_one_pass_kernelI11Fp32IOBf16WLi512ELi32ELi512EEv26Group_norm_nhwc_fwd_params:
	.zero		1056


//--------------------- .nv.constant0._Z35group_norm_nhwc_fwd_one_pass_kernelI11Fp32IOFp16WLi64ELi32ELi512EEv26Group_norm_nhwc_fwd_params --------------------------
	.section	.nv.constant0._Z35group_norm_nhwc_fwd_one_pass_kernelI11Fp32IOFp16WLi64ELi32ELi512EEv26Group_norm_nhwc_fwd_params,"a",@progbits
	.sectionflags	@""
	.align	4
.nv.constant0._Z35group_norm_nhwc_fwd_one_pass_kernelI11Fp32IOFp16WLi64ELi32ELi512EEv26Group_norm_nhwc_fwd_params:
	.zero		1056


//--------------------- .nv.constant0._Z35group_norm_nhwc_fwd_one_pass_kernelI11Fp32IOFp16WLi128ELi32ELi512EEv26Group_norm_nhwc_fwd_params --------------------------
	.section	.nv.constant0._Z35group_norm_nhwc_fwd_one_pass_kernelI11Fp32IOFp16WLi128ELi32ELi512EEv26Group_norm_nhwc_fwd_params,"a",@progbits
	.sectionflags	@""
	.align	4
.nv.constant0._Z35group_norm_nhwc_fwd_one_pass_kernelI11Fp32IOFp16WLi128ELi32ELi512EEv26Group_norm_nhwc_fwd_params:
	.zero		1056


//--------------------- .nv.constant0._Z35group_norm_nhwc_fwd_one_pass_kernelI11Fp32IOFp16WLi256ELi32ELi512EEv26Group_norm_nhwc_fwd_params --------------------------
	.section	.nv.constant0._Z35group_norm_nhwc_fwd_one_pass_kernelI11Fp32IOFp16WLi256ELi32ELi512EEv26Group_norm_nhwc_fwd_params,"a",@progbits
	.sectionflags	@""
	.align	4
.nv.constant0._Z35group_norm_nhwc_fwd_one_pass_kernelI11Fp32IOFp16WLi256ELi32ELi512EEv26Group_norm_nhwc_fwd_params:
	.zero		1056


//--------------------- .nv.constant0._Z35group_norm_nhwc_fwd_one_pass_kernelI11Fp32IOFp16WLi512ELi32ELi512EEv26Group_norm_nhwc_fwd_params --------------------------
	.section	.nv.constant0._Z35group_norm_nhwc_fwd_one_pass_kernelI11Fp32IOFp16WLi512ELi32ELi512EEv26Group_norm_nhwc_fwd_params,"a",@progbits
	.sectionflags	@""
	.align	4
.nv.constant0._Z35group_norm_nhwc_fwd_one_pass_kernelI11Fp32IOFp16WLi512ELi32ELi512EEv26Group_norm_nhwc_fwd_params:
	.zero		1056


//--------------------- SYMBOLS --------------------------

	.type		.nv.reservedSmem.offset0,@object
	.size		.nv.reservedSmem.offset0,0x4
	.type		.nv.reservedSmem.cap,@object
	.size		.nv.reservedSmem.cap,0x4
